	.target	sm_90a

	.elftype	@"ET_EXEC"


//--------------------- .note.nv.tkinfo           --------------------------
	.section	.note.nv.tkinfo,"",@"SHT_NOTE"
	.sectionflags	@"SHF_NOTE_NV_TKINFO"
	.tkinfo
        /*0018*/ 	.word	0x00000002
        /*0030*/ 	.string	""
        /*0030*/ 	.string	"ptxas"
        /*0030*/ 	.string	"Cuda compilation tools, release 13.0, V13.0.88"
        /*0030*/ 	.string	"Build cuda_13.0.r13.0/compiler.36424714_0"
        /*0030*/ 	.string	"-arch sm_90a -m 64 "



//--------------------- .note.nv.cuinfo           --------------------------
	.section	.note.nv.cuinfo,"",@"SHT_NOTE"
	.sectionflags	@"SHF_NOTE_NV_CUINFO"
        /*0018*/ 	.short	0x0002
        /*001a*/ 	.short	0x005a
        /*001c*/ 	.short	0x0082
	.zero		2


//--------------------- .nv.info                  --------------------------
	.section	.nv.info,"",@"SHT_CUDA_INFO"
	.align	4


	//----- nvinfo : EIATTR_REGCOUNT
	.align		4
        /*0000*/ 	.byte	0x04, 0x2f
        /*0002*/ 	.short	(.L_12 - .L_11)
	.align		4
.L_11:
        /*0004*/ 	.word	index@(_ZN5flash25flash_bwd_dot_do_o_kernelILb1E23Flash_bwd_kernel_traitsILi32ELi128ELi128ELi8ELi4ELi4ELi4ELb0ELb0EN7cutlass10bfloat16_tE19Flash_kernel_traitsILi32ELi128ELi128ELi8ES3_EEEEvNS_16Flash_bwd_paramsE)
        /*0008*/ 	.word	0x00000020


	//----- nvinfo : EIATTR_FRAME_SIZE
	.align		4
.L_12:
        /*000c*/ 	.byte	0x04, 0x11
        /*000e*/ 	.short	(.L_14 - .L_13)
	.align		4
.L_13:
        /*0010*/ 	.word	index@(_ZN5flash25flash_bwd_dot_do_o_kernelILb1E23Flash_bwd_kernel_traitsILi32ELi128ELi128ELi8ELi4ELi4ELi4ELb0ELb0EN7cutlass10bfloat16_tE19Flash_kernel_traitsILi32ELi128ELi128ELi8ES3_EEEEvNS_16Flash_bwd_paramsE)
        /*0014*/ 	.word	0x00000000


	//----- nvinfo : EIATTR_REGCOUNT
	.align		4
.L_14:
        /*0018*/ 	.byte	0x04, 0x2f
        /*001a*/ 	.short	(.L_16 - .L_15)
	.align		4
.L_15:
        /*001c*/ 	.word	index@(_ZN5flash25flash_bwd_dot_do_o_kernelILb0E23Flash_bwd_kernel_traitsILi32ELi128ELi128ELi8ELi4ELi4ELi4ELb0ELb0EN7cutlass10bfloat16_tE19Flash_kernel_traitsILi32ELi128ELi128ELi8ES3_EEEEvNS_16Flash_bwd_paramsE)
        /*0020*/ 	.word	0x00000020


	//----- nvinfo : EIATTR_FRAME_SIZE
	.align		4
.L_16:
        /*0024*/ 	.byte	0x04, 0x11
        /*0026*/ 	.short	(.L_18 - .L_17)
	.align		4
.L_17:
        /*0028*/ 	.word	index@(_ZN5flash25flash_bwd_dot_do_o_kernelILb0E23Flash_bwd_kernel_traitsILi32ELi128ELi128ELi8ELi4ELi4ELi4ELb0ELb0EN7cutlass10bfloat16_tE19Flash_kernel_traitsILi32ELi128ELi128ELi8ES3_EEEEvNS_16Flash_bwd_paramsE)
        /*002c*/ 	.word	0x00000000


	//----- nvinfo : EIATTR_REGCOUNT
	.align		4
.L_18:
        /*0030*/ 	.byte	0x04, 0x2f
        /*0032*/ 	.short	(.L_20 - .L_19)
	.align		4
.L_19:
        /*0034*/ 	.word	index@(_ZN5flash44flash_bwd_dq_dk_dv_loop_seqk_parallel_kernelI23Flash_bwd_kernel_traitsILi32ELi128ELi128ELi8ELi4ELi4ELi4ELb0ELb0EN7cutlass10bfloat16_tE19Flash_kernel_traitsILi32ELi128ELi128ELi8ES3_EELb0ELb0ELb1ELb1ELb0ELb0ELb1EEEvNS_16Flash_bwd_paramsE)
        /*0038*/ 	.word	0x000000ff


	//----- nvinfo : EIATTR_FRAME_SIZE
	.align		4
.L_20:
        /*003c*/ 	.byte	0x04, 0x11
        /*003e*/ 	.short	(.L_22 - .L_21)
	.align		4
.L_21:
        /*0040*/ 	.word	index@(_ZN5flash44flash_bwd_dq_dk_dv_loop_seqk_parallel_kernelI23Flash_bwd_kernel_traitsILi32ELi128ELi128ELi8ELi4ELi4ELi4ELb0ELb0EN7cutlass10bfloat16_tE19Flash_kernel_traitsILi32ELi128ELi128ELi8ES3_EELb0ELb0ELb1ELb1ELb0ELb0ELb1EEEvNS_16Flash_bwd_paramsE)
        /*0044*/ 	.word	0x00000098


	//----- nvinfo : EIATTR_REGCOUNT
	.align		4
.L_22:
        /*0048*/ 	.byte	0x04, 0x2f
        /*004a*/ 	.short	(.L_24 - .L_23)
	.align		4
.L_23:
        /*004c*/ 	.word	index@(_ZN5flash44flash_bwd_dq_dk_dv_loop_seqk_parallel_kernelI23Flash_bwd_kernel_traitsILi32ELi128ELi128ELi8ELi4ELi4ELi4ELb0ELb0EN7cutlass10bfloat16_tE19Flash_kernel_traitsILi32ELi128ELi128ELi8ES3_EELb1ELb0ELb1ELb1ELb0ELb0ELb0EEEvNS_16Flash_bwd_paramsE)
        /*0050*/ 	.word	0x000000fa


	//----- nvinfo : EIATTR_FRAME_SIZE
	.align		4
.L_24:
        /*0054*/ 	.byte	0x04, 0x11
        /*0056*/ 	.short	(.L_26 - .L_25)
	.align		4
.L_25:
        /*0058*/ 	.word	index@(_ZN5flash44flash_bwd_dq_dk_dv_loop_seqk_parallel_kernelI23Flash_bwd_kernel_traitsILi32ELi128ELi128ELi8ELi4ELi4ELi4ELb0ELb0EN7cutlass10bfloat16_tE19Flash_kernel_traitsILi32ELi128ELi128ELi8ES3_EELb1ELb0ELb1ELb1ELb0ELb0ELb0EEEvNS_16Flash_bwd_paramsE)
        /*005c*/ 	.word	0x00000000


	//----- nvinfo : EIATTR_REGCOUNT
	.align		4
.L_26:
        /*0060*/ 	.byte	0x04, 0x2f
        /*0062*/ 	.short	(.L_28 - .L_27)
	.align		4
.L_27:
        /*0064*/ 	.word	index@(_ZN5flash44flash_bwd_dq_dk_dv_loop_seqk_parallel_kernelI23Flash_bwd_kernel_traitsILi32ELi128ELi128ELi8ELi4ELi4ELi4ELb0ELb0EN7cutlass10bfloat16_tE19Flash_kernel_traitsILi32ELi128ELi128ELi8ES3_EELb0ELb0ELb1ELb0ELb0ELb1ELb1EEEvNS_16Flash_bwd_paramsE)
        /*0068*/ 	.word	0x000000ff


	//----- nvinfo : EIATTR_FRAME_SIZE
	.align		4
.L_28:
        /*006c*/ 	.byte	0x04, 0x11
        /*006e*/ 	.short	(.L_30 - .L_29)
	.align		4
.L_29:
        /*0070*/ 	.word	index@(_ZN5flash44flash_bwd_dq_dk_dv_loop_seqk_parallel_kernelI23Flash_bwd_kernel_traitsILi32ELi128ELi128ELi8ELi4ELi4ELi4ELb0ELb0EN7cutlass10bfloat16_tE19Flash_kernel_traitsILi32ELi128ELi128ELi8ES3_EELb0ELb0ELb1ELb0ELb0ELb1ELb1EEEvNS_16Flash_bwd_paramsE)
        /*0074*/ 	.word	0x00000098


	//----- nvinfo : EIATTR_REGCOUNT
	.align		4
.L_30:
        /*0078*/ 	.byte	0x04, 0x2f
        /*007a*/ 	.short	(.L_32 - .L_31)
	.align		4
.L_31:
        /*007c*/ 	.word	index@(_ZN5flash44flash_bwd_dq_dk_dv_loop_seqk_parallel_kernelI23Flash_bwd_kernel_traitsILi32ELi128ELi128ELi8ELi4ELi4ELi4ELb0ELb0EN7cutlass10bfloat16_tE19Flash_kernel_traitsILi32ELi128ELi128ELi8ES3_EELb1ELb0ELb1ELb0ELb0ELb1ELb0EEEvNS_16Flash_bwd_paramsE)
        /*0080*/ 	.word	0x000000ff


	//----- nvinfo : EIATTR_FRAME_SIZE
	.align		4
.L_32:
        /*0084*/ 	.byte	0x04, 0x11
        /*0086*/ 	.short	(.L_34 - .L_33)
	.align		4
.L_33:
        /*0088*/ 	.word	index@(_ZN5flash44flash_bwd_dq_dk_dv_loop_seqk_parallel_kernelI23Flash_bwd_kernel_traitsILi32ELi128ELi128ELi8ELi4ELi4ELi4ELb0ELb0EN7cutlass10bfloat16_tE19Flash_kernel_traitsILi32ELi128ELi128ELi8ES3_EELb1ELb0ELb1ELb0ELb0ELb1ELb0EEEvNS_16Flash_bwd_paramsE)
        /*008c*/ 	.word	0x00000000


	//----- nvinfo : EIATTR_REGCOUNT
	.align		4
.L_34:
        /*0090*/ 	.byte	0x04, 0x2f
        /*0092*/ 	.short	(.L_36 - .L_35)
	.align		4
.L_35:
        /*0094*/ 	.word	index@(_ZN5flash44flash_bwd_dq_dk_dv_loop_seqk_parallel_kernelI23Flash_bwd_kernel_traitsILi32ELi128ELi128ELi8ELi4ELi4ELi4ELb0ELb0EN7cutlass10bfloat16_tE19Flash_kernel_traitsILi32ELi128ELi128ELi8ES3_EELb0ELb0ELb0ELb1ELb0ELb0ELb1EEEvNS_16Flash_bwd_paramsE)
        /*0098*/ 	.word	0x000000ff


	//----- nvinfo : EIATTR_FRAME_SIZE
	.align		4
.L_36:
        /*009c*/ 	.byte	0x04, 0x11
        /*009e*/ 	.short	(.L_38 - .L_37)
	.align		4
.L_37:
        /*00a0*/ 	.word	index@(_ZN5flash44flash_bwd_dq_dk_dv_loop_seqk_parallel_kernelI23Flash_bwd_kernel_traitsILi32ELi128ELi128ELi8ELi4ELi4ELi4ELb0ELb0EN7cutlass10bfloat16_tE19Flash_kernel_traitsILi32ELi128ELi128ELi8ES3_EELb0ELb0ELb0ELb1ELb0ELb0ELb1EEEvNS_16Flash_bwd_paramsE)
        /*00a4*/ 	.word	0x00000098


	//----- nvinfo : EIATTR_REGCOUNT
	.align		4
.L_38:
        /*00a8*/ 	.byte	0x04, 0x2f
        /*00aa*/ 	.short	(.L_40 - .L_39)
	.align		4
.L_39:
        /*00ac*/ 	.word	index@(_ZN5flash44flash_bwd_dq_dk_dv_loop_seqk_parallel_kernelI23Flash_bwd_kernel_traitsILi32ELi128ELi128ELi8ELi4ELi4ELi4ELb0ELb0EN7cutlass10bfloat16_tE19Flash_kernel_traitsILi32ELi128ELi128ELi8ES3_EELb1ELb0ELb0ELb1ELb0ELb0ELb0EEEvNS_16Flash_bwd_paramsE)
        /*00b0*/ 	.word	0x000000ff


	//----- nvinfo : EIATTR_FRAME_SIZE
	.align		4
.L_40:
        /*00b4*/ 	.byte	0x04, 0x11
        /*00b6*/ 	.short	(.L_42 - .L_41)
	.align		4
.L_41:
        /*00b8*/ 	.word	index@(_ZN5flash44flash_bwd_dq_dk_dv_loop_seqk_parallel_kernelI23Flash_bwd_kernel_traitsILi32ELi128ELi128ELi8ELi4ELi4ELi4ELb0ELb0EN7cutlass10bfloat16_tE19Flash_kernel_traitsILi32ELi128ELi128ELi8ES3_EELb1ELb0ELb0ELb1ELb0ELb0ELb0EEEvNS_16Flash_bwd_paramsE)
        /*00bc*/ 	.word	0x00000000


	//----- nvinfo : EIATTR_REGCOUNT
	.align		4
.L_42:
        /*00c0*/ 	.byte	0x04, 0x2f
        /*00c2*/ 	.short	(.L_44 - .L_43)
	.align		4
.L_43:
        /*00c4*/ 	.word	index@(_ZN5flash44flash_bwd_dq_dk_dv_loop_seqk_parallel_kernelI23Flash_bwd_kernel_traitsILi32ELi128ELi128ELi8ELi4ELi4ELi4ELb0ELb0EN7cutlass10bfloat16_tE19Flash_kernel_traitsILi32ELi128ELi128ELi8ES3_EELb0ELb0ELb0ELb0ELb1ELb1ELb1EEEvNS_16Flash_bwd_paramsE)
        /*00c8*/ 	.word	0x000000ff


	//----- nvinfo : EIATTR_FRAME_SIZE
	.align		4
.L_44:
        /*00cc*/ 	.byte	0x04, 0x11
        /*00ce*/ 	.short	(.L_46 - .L_45)
	.align		4
.L_45:
        /*00d0*/ 	.word	index@(_ZN5flash44flash_bwd_dq_dk_dv_loop_seqk_parallel_kernelI23Flash_bwd_kernel_traitsILi32ELi128ELi128ELi8ELi4ELi4ELi4ELb0ELb0EN7cutlass10bfloat16_tE19Flash_kernel_traitsILi32ELi128ELi128ELi8ES3_EELb0ELb0ELb0ELb0ELb1ELb1ELb1EEEvNS_16Flash_bwd_paramsE)
        /*00d4*/ 	.word	0x00000080


	//----- nvinfo : EIATTR_REGCOUNT
	.align		4
.L_46:
        /*00d8*/ 	.byte	0x04, 0x2f
        /*00da*/ 	.short	(.L_48 - .L_47)
	.align		4
.L_47:
        /*00dc*/ 	.word	index@(_ZN5flash44flash_bwd_dq_dk_dv_loop_seqk_parallel_kernelI23Flash_bwd_kernel_traitsILi32ELi128ELi128ELi8ELi4ELi4ELi4ELb0ELb0EN7cutlass10bfloat16_tE19Flash_kernel_traitsILi32ELi128ELi128ELi8ES3_EELb1ELb0ELb0ELb0ELb1ELb1ELb0EEEvNS_16Flash_bwd_paramsE)
        /*00e0*/ 	.word	0x000000fe


	//----- nvinfo : EIATTR_FRAME_SIZE
	.align		4
.L_48:
        /*00e4*/ 	.byte	0x04, 0x11
        /*00e6*/ 	.short	(.L_50 - .L_49)
	.align		4
.L_49:
        /*00e8*/ 	.word	index@(_ZN5flash44flash_bwd_dq_dk_dv_loop_seqk_parallel_kernelI23Flash_bwd_kernel_traitsILi32ELi128ELi128ELi8ELi4ELi4ELi4ELb0ELb0EN7cutlass10bfloat16_tE19Flash_kernel_traitsILi32ELi128ELi128ELi8ES3_EELb1ELb0ELb0ELb0ELb1ELb1ELb0EEEvNS_16Flash_bwd_paramsE)
        /*00ec*/ 	.word	0x00000000


	//----- nvinfo : EIATTR_REGCOUNT
	.align		4
.L_50:
        /*00f0*/ 	.byte	0x04, 0x2f
        /*00f2*/ 	.short	(.L_52 - .L_51)
	.align		4
.L_51:
        /*00f4*/ 	.word	index@(_ZN5flash44flash_bwd_dq_dk_dv_loop_seqk_parallel_kernelI23Flash_bwd_kernel_traitsILi32ELi128ELi128ELi8ELi4ELi4ELi4ELb0ELb0EN7cutlass10bfloat16_tE19Flash_kernel_traitsILi32ELi128ELi128ELi8ES3_EELb0ELb0ELb1ELb0ELb0ELb0ELb1EEEvNS_16Flash_bwd_paramsE)
        /*00f8*/ 	.word	0x000000ff


	//----- nvinfo : EIATTR_FRAME_SIZE
	.align		4
.L_52:
        /*00fc*/ 	.byte	0x04, 0x11
        /*00fe*/ 	.short	(.L_54 - .L_53)
	.align		4
.L_53:
        /*0100*/ 	.word	index@(_ZN5flash44flash_bwd_dq_dk_dv_loop_seqk_parallel_kernelI23Flash_bwd_kernel_traitsILi32ELi128ELi128ELi8ELi4ELi4ELi4ELb0ELb0EN7cutlass10bfloat16_tE19Flash_kernel_traitsILi32ELi128ELi128ELi8ES3_EELb0ELb0ELb1ELb0ELb0ELb0ELb1EEEvNS_16Flash_bwd_paramsE)
        /*0104*/ 	.word	0x000000a0


	//----- nvinfo : EIATTR_REGCOUNT
	.align		4
.L_54:
        /*0108*/ 	.byte	0x04, 0x2f
        /*010a*/ 	.short	(.L_56 - .L_55)
	.align		4
.L_55:
        /*010c*/ 	.word	index@(_ZN5flash44flash_bwd_dq_dk_dv_loop_seqk_parallel_kernelI23Flash_bwd_kernel_traitsILi32ELi128ELi128ELi8ELi4ELi4ELi4ELb0ELb0EN7cutlass10bfloat16_tE19Flash_kernel_traitsILi32ELi128ELi128ELi8ES3_EELb1ELb0ELb1ELb0ELb0ELb0ELb0EEEvNS_16Flash_bwd_paramsE)
        /*0110*/ 	.word	0x000000ff


	//----- nvinfo : EIATTR_FRAME_SIZE
	.align		4
.L_56:
        /*0114*/ 	.byte	0x04, 0x11
        /*0116*/ 	.short	(.L_58 - .L_57)
	.align		4
.L_57:
        /*0118*/ 	.word	index@(_ZN5flash44flash_bwd_dq_dk_dv_loop_seqk_parallel_kernelI23Flash_bwd_kernel_traitsILi32ELi128ELi128ELi8ELi4ELi4ELi4ELb0ELb0EN7cutlass10bfloat16_tE19Flash_kernel_traitsILi32ELi128ELi128ELi8ES3_EELb1ELb0ELb1ELb0ELb0ELb0ELb0EEEvNS_16Flash_bwd_paramsE)
        /*011c*/ 	.word	0x00000000


	//----- nvinfo : EIATTR_REGCOUNT
	.align		4
.L_58:
        /*0120*/ 	.byte	0x04, 0x2f
        /*0122*/ 	.short	(.L_60 - .L_59)
	.align		4
.L_59:
        /*0124*/ 	.word	index@(_ZN5flash44flash_bwd_dq_dk_dv_loop_seqk_parallel_kernelI23Flash_bwd_kernel_traitsILi32ELi128ELi128ELi8ELi4ELi4ELi4ELb0ELb0EN7cutlass10bfloat16_tE19Flash_kernel_traitsILi32ELi128ELi128ELi8ES3_EELb0ELb0ELb0ELb0ELb0ELb0ELb1EEEvNS_16Flash_bwd_paramsE)
        /*0128*/ 	.word	0x000000ff


	//----- nvinfo : EIATTR_FRAME_SIZE
	.align		4
.L_60:
        /*012c*/ 	.byte	0x04, 0x11
        /*012e*/ 	.short	(.L_62 - .L_61)
	.align		4
.L_61:
        /*0130*/ 	.word	index@(_ZN5flash44flash_bwd_dq_dk_dv_loop_seqk_parallel_kernelI23Flash_bwd_kernel_traitsILi32ELi128ELi128ELi8ELi4ELi4ELi4ELb0ELb0EN7cutlass10bfloat16_tE19Flash_kernel_traitsILi32ELi128ELi128ELi8ES3_EELb0ELb0ELb0ELb0ELb0ELb0ELb1EEEvNS_16Flash_bwd_paramsE)
        /*0134*/ 	.word	0x00000098


	//----- nvinfo : EIATTR_REGCOUNT
	.align		4
.L_62:
        /*0138*/ 	.byte	0x04, 0x2f
        /*013a*/ 	.short	(.L_64 - .L_63)
	.align		4
.L_63:
        /*013c*/ 	.word	index@(_ZN5flash44flash_bwd_dq_dk_dv_loop_seqk_parallel_kernelI23Flash_bwd_kernel_traitsILi32ELi128ELi128ELi8ELi4ELi4ELi4ELb0ELb0EN7cutlass10bfloat16_tE19Flash_kernel_traitsILi32ELi128ELi128ELi8ES3_EELb1ELb0ELb0ELb0ELb0ELb0ELb0EEEvNS_16Flash_bwd_paramsE)
        /*0140*/ 	.word	0x000000ff


	//----- nvinfo : EIATTR_FRAME_SIZE
	.align		4
.L_64:
        /*0144*/ 	.byte	0x04, 0x11
        /*0146*/ 	.short	(.L_66 - .L_65)
	.align		4
.L_65:
        /*0148*/ 	.word	index@(_ZN5flash44flash_bwd_dq_dk_dv_loop_seqk_parallel_kernelI23Flash_bwd_kernel_traitsILi32ELi128ELi128ELi8ELi4ELi4ELi4ELb0ELb0EN7cutlass10bfloat16_tE19Flash_kernel_traitsILi32ELi128ELi128ELi8ES3_EELb1ELb0ELb0ELb0ELb0ELb0ELb0EEEvNS_16Flash_bwd_paramsE)
        /*014c*/ 	.word	0x00000000


	//----- nvinfo : EIATTR_REGCOUNT
	.align		4
.L_66:
        /*0150*/ 	.byte	0x04, 0x2f
        /*0152*/ 	.short	(.L_68 - .L_67)
	.align		4
.L_67:
        /*0154*/ 	.word	index@(_ZN5flash44flash_bwd_dq_dk_dv_loop_seqk_parallel_kernelI23Flash_bwd_kernel_traitsILi32ELi128ELi128ELi8ELi4ELi4ELi4ELb0ELb0EN7cutlass10bfloat16_tE19Flash_kernel_traitsILi32ELi128ELi128ELi8ES3_EELb0ELb0ELb0ELb0ELb0ELb1ELb1EEEvNS_16Flash_bwd_paramsE)
        /*0158*/ 	.word	0x000000ff


	//----- nvinfo : EIATTR_FRAME_SIZE
	.align		4
.L_68:
        /*015c*/ 	.byte	0x04, 0x11
        /*015e*/ 	.short	(.L_70 - .L_69)
	.align		4
.L_69:
        /*0160*/ 	.word	index@(_ZN5flash44flash_bwd_dq_dk_dv_loop_seqk_parallel_kernelI23Flash_bwd_kernel_traitsILi32ELi128ELi128ELi8ELi4ELi4ELi4ELb0ELb0EN7cutlass10bfloat16_tE19Flash_kernel_traitsILi32ELi128ELi128ELi8ES3_EELb0ELb0ELb0ELb0ELb0ELb1ELb1EEEvNS_16Flash_bwd_paramsE)
        /*0164*/ 	.word	0x00000088


	//----- nvinfo : EIATTR_REGCOUNT
	.align		4
.L_70:
        /*0168*/ 	.byte	0x04, 0x2f
        /*016a*/ 	.short	(.L_72 - .L_71)
	.align		4
.L_71:
        /*016c*/ 	.word	index@(_ZN5flash44flash_bwd_dq_dk_dv_loop_seqk_parallel_kernelI23Flash_bwd_kernel_traitsILi32ELi128ELi128ELi8ELi4ELi4ELi4ELb0ELb0EN7cutlass10bfloat16_tE19Flash_kernel_traitsILi32ELi128ELi128ELi8ES3_EELb1ELb0ELb0ELb0ELb0ELb1ELb0EEEvNS_16Flash_bwd_paramsE)
        /*0170*/ 	.word	0x000000ff


	//----- nvinfo : EIATTR_FRAME_SIZE
	.align		4
.L_72:
        /*0174*/ 	.byte	0x04, 0x11
        /*0176*/ 	.short	(.L_74 - .L_73)
	.align		4
.L_73:
        /*0178*/ 	.word	index@(_ZN5flash44flash_bwd_dq_dk_dv_loop_seqk_parallel_kernelI23Flash_bwd_kernel_traitsILi32ELi128ELi128ELi8ELi4ELi4ELi4ELb0ELb0EN7cutlass10bfloat16_tE19Flash_kernel_traitsILi32ELi128ELi128ELi8ES3_EELb1ELb0ELb0ELb0ELb0ELb1ELb0EEEvNS_16Flash_bwd_paramsE)
        /*017c*/ 	.word	0x00000000


	//----- nvinfo : EIATTR_REGCOUNT
	.align		4
.L_74:
        /*0180*/ 	.byte	0x04, 0x2f
        /*0182*/ 	.short	(.L_76 - .L_75)
	.align		4
.L_75:
        /*0184*/ 	.word	index@(_ZN5flash27flash_bwd_convert_dq_kernelI23Flash_bwd_kernel_traitsILi32ELi128ELi128ELi8ELi4ELi4ELi4ELb0ELb0EN7cutlass10bfloat16_tE19Flash_kernel_traitsILi32ELi128ELi128ELi8ES3_EEEEvNS_16Flash_bwd_paramsEi)
        /*0188*/ 	.word	0x00000028


	//----- nvinfo : EIATTR_FRAME_SIZE
	.align		4
.L_76:
        /*018c*/ 	.byte	0x04, 0x11
        /*018e*/ 	.short	(.L_78 - .L_77)
	.align		4
.L_77:
        /*0190*/ 	.word	index@(_ZN5flash27flash_bwd_convert_dq_kernelI23Flash_bwd_kernel_traitsILi32ELi128ELi128ELi8ELi4ELi4ELi4ELb0ELb0EN7cutlass10bfloat16_tE19Flash_kernel_traitsILi32ELi128ELi128ELi8ES3_EEEEvNS_16Flash_bwd_paramsEi)
        /*0194*/ 	.word	0x00000000


	//----- nvinfo : EIATTR_REGCOUNT
	.align		4
.L_78:
        /*0198*/ 	.byte	0x04, 0x2f
        /*019a*/ 	.short	(.L_80 - .L_79)
	.align		4
.L_79:
        /*019c*/ 	.word	index@(_ZN5flash25flash_bwd_dot_do_o_kernelILb1E23Flash_bwd_kernel_traitsILi32ELi128ELi128ELi8ELi4ELi4ELi4ELb1ELb0EN7cutlass10bfloat16_tE19Flash_kernel_traitsILi32ELi128ELi128ELi8ES3_EEEEvNS_16Flash_bwd_paramsE)
        /*01a0*/ 	.word	0x00000020


	//----- nvinfo : EIATTR_FRAME_SIZE
	.align		4
.L_80:
        /*01a4*/ 	.byte	0x04, 0x11
        /*01a6*/ 	.short	(.L_82 - .L_81)
	.align		4
.L_81:
        /*01a8*/ 	.word	index@(_ZN5flash25flash_bwd_dot_do_o_kernelILb1E23Flash_bwd_kernel_traitsILi32ELi128ELi128ELi8ELi4ELi4ELi4ELb1ELb0EN7cutlass10bfloat16_tE19Flash_kernel_traitsILi32ELi128ELi128ELi8ES3_EEEEvNS_16Flash_bwd_paramsE)
        /*01ac*/ 	.word	0x00000000


	//----- nvinfo : EIATTR_REGCOUNT
	.align		4
.L_82:
        /*01b0*/ 	.byte	0x04, 0x2f
        /*01b2*/ 	.short	(.L_84 - .L_83)
	.align		4
.L_83:
        /*01b4*/ 	.word	index@(_ZN5flash25flash_bwd_dot_do_o_kernelILb0E23Flash_bwd_kernel_traitsILi32ELi128ELi128ELi8ELi4ELi4ELi4ELb1ELb0EN7cutlass10bfloat16_tE19Flash_kernel_traitsILi32ELi128ELi128ELi8ES3_EEEEvNS_16Flash_bwd_paramsE)
        /*01b8*/ 	.word	0x00000020


	//----- nvinfo : EIATTR_FRAME_SIZE
	.align		4
.L_84:
        /*01bc*/ 	.byte	0x04, 0x11
        /*01be*/ 	.short	(.L_86 - .L_85)
	.align		4
.L_85:
        /*01c0*/ 	.word	index@(_ZN5flash25flash_bwd_dot_do_o_kernelILb0E23Flash_bwd_kernel_traitsILi32ELi128ELi128ELi8ELi4ELi4ELi4ELb1ELb0EN7cutlass10bfloat16_tE19Flash_kernel_traitsILi32ELi128ELi128ELi8ES3_EEEEvNS_16Flash_bwd_paramsE)
        /*01c4*/ 	.word	0x00000000


	//----- nvinfo : EIATTR_REGCOUNT
	.align		4
.L_86:
        /*01c8*/ 	.byte	0x04, 0x2f
        /*01ca*/ 	.short	(.L_88 - .L_87)
	.align		4
.L_87:
        /*01cc*/ 	.word	index@(_ZN5flash44flash_bwd_dq_dk_dv_loop_seqk_parallel_kernelI23Flash_bwd_kernel_traitsILi32ELi128ELi128ELi8ELi4ELi4ELi4ELb1ELb0EN7cutlass10bfloat16_tE19Flash_kernel_traitsILi32ELi128ELi128ELi8ES3_EELb0ELb0ELb1ELb1ELb0ELb0ELb1EEEvNS_16Flash_bwd_paramsE)
        /*01d0*/ 	.word	0x000000ff


	//----- nvinfo : EIATTR_FRAME_SIZE
	.align		4
.L_88:
        /*01d4*/ 	.byte	0x04, 0x11
        /*01d6*/ 	.short	(.L_90 - .L_89)
	.align		4
.L_89:
        /*01d8*/ 	.word	index@(_ZN5flash44flash_bwd_dq_dk_dv_loop_seqk_parallel_kernelI23Flash_bwd_kernel_traitsILi32ELi128ELi128ELi8ELi4ELi4ELi4ELb1ELb0EN7cutlass10bfloat16_tE19Flash_kernel_traitsILi32ELi128ELi128ELi8ES3_EELb0ELb0ELb1ELb1ELb0ELb0ELb1EEEvNS_16Flash_bwd_paramsE)
        /*01dc*/ 	.word	0x00000108


	//----- nvinfo : EIATTR_REGCOUNT
	.align		4
.L_90:
        /*01e0*/ 	.byte	0x04, 0x2f
        /*01e2*/ 	.short	(.L_92 - .L_91)
	.align		4
.L_91:
        /*01e4*/ 	.word	index@(_ZN5flash44flash_bwd_dq_dk_dv_loop_seqk_parallel_kernelI23Flash_bwd_kernel_traitsILi32ELi128ELi128ELi8ELi4ELi4ELi4ELb1ELb0EN7cutlass10bfloat16_tE19Flash_kernel_traitsILi32ELi128ELi128ELi8ES3_EELb1ELb0ELb1ELb1ELb0ELb0ELb0EEEvNS_16Flash_bwd_paramsE)
        /*01e8*/ 	.word	0x000000ff


	//----- nvinfo : EIATTR_FRAME_SIZE
	.align		4
.L_92:
        /*01ec*/ 	.byte	0x04, 0x11
        /*01ee*/ 	.short	(.L_94 - .L_93)
	.align		4
.L_93:
        /*01f0*/ 	.word	index@(_ZN5flash44flash_bwd_dq_dk_dv_loop_seqk_parallel_kernelI23Flash_bwd_kernel_traitsILi32ELi128ELi128ELi8ELi4ELi4ELi4ELb1ELb0EN7cutlass10bfloat16_tE19Flash_kernel_traitsILi32ELi128ELi128ELi8ES3_EELb1ELb0ELb1ELb1ELb0ELb0ELb0EEEvNS_16Flash_bwd_paramsE)
        /*01f4*/ 	.word	0x00000000


	//----- nvinfo : EIATTR_REGCOUNT
	.align		4
.L_94:
        /*01f8*/ 	.byte	0x04, 0x2f
        /*01fa*/ 	.short	(.L_96 - .L_95)
	.align		4
.L_95:
        /*01fc*/ 	.word	index@(_ZN5flash44flash_bwd_dq_dk_dv_loop_seqk_parallel_kernelI23Flash_bwd_kernel_traitsILi32ELi128ELi128ELi8ELi4ELi4ELi4ELb1ELb0EN7cutlass10bfloat16_tE19Flash_kernel_traitsILi32ELi128ELi128ELi8ES3_EELb0ELb0ELb1ELb0ELb0ELb1ELb1EEEvNS_16Flash_bwd_paramsE)
        /*0200*/ 	.word	0x000000ff


	//----- nvinfo : EIATTR_FRAME_SIZE
	.align		4
.L_96:
        /*0204*/ 	.byte	0x04, 0x11
        /*0206*/ 	.short	(.L_98 - .L_97)
	.align		4
.L_97:
        /*0208*/ 	.word	index@(_ZN5flash44flash_bwd_dq_dk_dv_loop_seqk_parallel_kernelI23Flash_bwd_kernel_traitsILi32ELi128ELi128ELi8ELi4ELi4ELi4ELb1ELb0EN7cutlass10bfloat16_tE19Flash_kernel_traitsILi32ELi128ELi128ELi8ES3_EELb0ELb0ELb1ELb0ELb0ELb1ELb1EEEvNS_16Flash_bwd_paramsE)
        /*020c*/ 	.word	0x00000100


	//----- nvinfo : EIATTR_REGCOUNT
	.align		4
.L_98:
        /*0210*/ 	.byte	0x04, 0x2f
        /*0212*/ 	.short	(.L_100 - .L_99)
	.align		4
.L_99:
        /*0214*/ 	.word	index@(_ZN5flash44flash_bwd_dq_dk_dv_loop_seqk_parallel_kernelI23Flash_bwd_kernel_traitsILi32ELi128ELi128ELi8ELi4ELi4ELi4ELb1ELb0EN7cutlass10bfloat16_tE19Flash_kernel_traitsILi32ELi128ELi128ELi8ES3_EELb1ELb0ELb1ELb0ELb0ELb1ELb0EEEvNS_16Flash_bwd_paramsE)
        /*0218*/ 	.word	0x000000ff


	//----- nvinfo : EIATTR_FRAME_SIZE
	.align		4
.L_100:
        /*021c*/ 	.byte	0x04, 0x11
        /*021e*/ 	.short	(.L_102 - .L_101)
	.align		4
.L_101:
        /*0220*/ 	.word	index@(_ZN5flash44flash_bwd_dq_dk_dv_loop_seqk_parallel_kernelI23Flash_bwd_kernel_traitsILi32ELi128ELi128ELi8ELi4ELi4ELi4ELb1ELb0EN7cutlass10bfloat16_tE19Flash_kernel_traitsILi32ELi128ELi128ELi8ES3_EELb1ELb0ELb1ELb0ELb0ELb1ELb0EEEvNS_16Flash_bwd_paramsE)
        /*0224*/ 	.word	0x00000000


	//----- nvinfo : EIATTR_REGCOUNT
	.align		4
.L_102:
        /*0228*/ 	.byte	0x04, 0x2f
        /*022a*/ 	.short	(.L_104 - .L_103)
	.align		4
.L_103:
        /*022c*/ 	.word	index@(_ZN5flash44flash_bwd_dq_dk_dv_loop_seqk_parallel_kernelI23Flash_bwd_kernel_traitsILi32ELi128ELi128ELi8ELi4ELi4ELi4ELb1ELb0EN7cutlass10bfloat16_tE19Flash_kernel_traitsILi32ELi128ELi128ELi8ES3_EELb0ELb0ELb0ELb1ELb0ELb0ELb1EEEvNS_16Flash_bwd_paramsE)
        /*0230*/ 	.word	0x000000ff


	//----- nvinfo : EIATTR_FRAME_SIZE
	.align		4
.L_104:
        /*0234*/ 	.byte	0x04, 0x11
        /*0236*/ 	.short	(.L_106 - .L_105)
	.align		4
.L_105:
        /*0238*/ 	.word	index@(_ZN5flash44flash_bwd_dq_dk_dv_loop_seqk_parallel_kernelI23Flash_bwd_kernel_traitsILi32ELi128ELi128ELi8ELi4ELi4ELi4ELb1ELb0EN7cutlass10bfloat16_tE19Flash_kernel_traitsILi32ELi128ELi128ELi8ES3_EELb0ELb0ELb0ELb1ELb0ELb0ELb1EEEvNS_16Flash_bwd_paramsE)
        /*023c*/ 	.word	0x00000100


	//----- nvinfo : EIATTR_REGCOUNT
	.align		4
.L_106:
        /*0240*/ 	.byte	0x04, 0x2f
        /*0242*/ 	.short	(.L_108 - .L_107)
	.align		4
.L_107:
        /*0244*/ 	.word	index@(_ZN5flash44flash_bwd_dq_dk_dv_loop_seqk_parallel_kernelI23Flash_bwd_kernel_traitsILi32ELi128ELi128ELi8ELi4ELi4ELi4ELb1ELb0EN7cutlass10bfloat16_tE19Flash_kernel_traitsILi32ELi128ELi128ELi8ES3_EELb1ELb0ELb0ELb1ELb0ELb0ELb0EEEvNS_16Flash_bwd_paramsE)
        /*0248*/ 	.word	0x000000ff


	//----- nvinfo : EIATTR_FRAME_SIZE
	.align		4
.L_108:
        /*024c*/ 	.byte	0x04, 0x11
        /*024e*/ 	.short	(.L_110 - .L_109)
	.align		4
.L_109:
        /*0250*/ 	.word	index@(_ZN5flash44flash_bwd_dq_dk_dv_loop_seqk_parallel_kernelI23Flash_bwd_kernel_traitsILi32ELi128ELi128ELi8ELi4ELi4ELi4ELb1ELb0EN7cutlass10bfloat16_tE19Flash_kernel_traitsILi32ELi128ELi128ELi8ES3_EELb1ELb0ELb0ELb1ELb0ELb0ELb0EEEvNS_16Flash_bwd_paramsE)
        /*0254*/ 	.word	0x00000008


	//----- nvinfo : EIATTR_REGCOUNT
	.align		4
.L_110:
        /*0258*/ 	.byte	0x04, 0x2f
        /*025a*/ 	.short	(.L_112 - .L_111)
	.align		4
.L_111:
        /*025c*/ 	.word	index@(_ZN5flash44flash_bwd_dq_dk_dv_loop_seqk_parallel_kernelI23Flash_bwd_kernel_traitsILi32ELi128ELi128ELi8ELi4ELi4ELi4ELb1ELb0EN7cutlass10bfloat16_tE19Flash_kernel_traitsILi32ELi128ELi128ELi8ES3_EELb0ELb0ELb0ELb0ELb1ELb1ELb1EEEvNS_16Flash_bwd_paramsE)
        /*0260*/ 	.word	0x000000ff


	//----- nvinfo : EIATTR_FRAME_SIZE
	.align		4
.L_112:
        /*0264*/ 	.byte	0x04, 0x11
        /*0266*/ 	.short	(.L_114 - .L_113)
	.align		4
.L_113:
        /*0268*/ 	.word	index@(_ZN5flash44flash_bwd_dq_dk_dv_loop_seqk_parallel_kernelI23Flash_bwd_kernel_traitsILi32ELi128ELi128ELi8ELi4ELi4ELi4ELb1ELb0EN7cutlass10bfloat16_tE19Flash_kernel_traitsILi32ELi128ELi128ELi8ES3_EELb0ELb0ELb0ELb0ELb1ELb1ELb1EEEvNS_16Flash_bwd_paramsE)
        /*026c*/ 	.word	0x000000f0


	//----- nvinfo : EIATTR_REGCOUNT
	.align		4
.L_114:
        /*0270*/ 	.byte	0x04, 0x2f
        /*0272*/ 	.short	(.L_116 - .L_115)
	.align		4
.L_115:
        /*0274*/ 	.word	index@(_ZN5flash44flash_bwd_dq_dk_dv_loop_seqk_parallel_kernelI23Flash_bwd_kernel_traitsILi32ELi128ELi128ELi8ELi4ELi4ELi4ELb1ELb0EN7cutlass10bfloat16_tE19Flash_kernel_traitsILi32ELi128ELi128ELi8ES3_EELb1ELb0ELb0ELb0ELb1ELb1ELb0EEEvNS_16Flash_bwd_paramsE)
        /*0278*/ 	.word	0x000000ff


	//----- nvinfo : EIATTR_FRAME_SIZE
	.align		4
.L_116:
        /*027c*/ 	.byte	0x04, 0x11
        /*027e*/ 	.short	(.L_118 - .L_117)
	.align		4
.L_117:
        /*0280*/ 	.word	index@(_ZN5flash44flash_bwd_dq_dk_dv_loop_seqk_parallel_kernelI23Flash_bwd_kernel_traitsILi32ELi128ELi128ELi8ELi4ELi4ELi4ELb1ELb0EN7cutlass10bfloat16_tE19Flash_kernel_traitsILi32ELi128ELi128ELi8ES3_EELb1ELb0ELb0ELb0ELb1ELb1ELb0EEEvNS_16Flash_bwd_paramsE)
        /*0284*/ 	.word	0x00000000


	//----- nvinfo : EIATTR_REGCOUNT
	.align		4
.L_118:
        /*0288*/ 	.byte	0x04, 0x2f
        /*028a*/ 	.short	(.L_120 - .L_119)
	.align		4
.L_119:
        /*028c*/ 	.word	index@(_ZN5flash44flash_bwd_dq_dk_dv_loop_seqk_parallel_kernelI23Flash_bwd_kernel_traitsILi32ELi128ELi128ELi8ELi4ELi4ELi4ELb1ELb0EN7cutlass10bfloat16_tE19Flash_kernel_traitsILi32ELi128ELi128ELi8ES3_EELb0ELb0ELb1ELb0ELb0ELb0ELb1EEEvNS_16Flash_bwd_paramsE)
        /*0290*/ 	.word	0x000000ff


	//----- nvinfo : EIATTR_FRAME_SIZE
	.align		4
.L_120:
        /*0294*/ 	.byte	0x04, 0x11
        /*0296*/ 	.short	(.L_122 - .L_121)
	.align		4
.L_121:
        /*0298*/ 	.word	index@(_ZN5flash44flash_bwd_dq_dk_dv_loop_seqk_parallel_kernelI23Flash_bwd_kernel_traitsILi32ELi128ELi128ELi8ELi4ELi4ELi4ELb1ELb0EN7cutlass10bfloat16_tE19Flash_kernel_traitsILi32ELi128ELi128ELi8ES3_EELb0ELb0ELb1ELb0ELb0ELb0ELb1EEEvNS_16Flash_bwd_paramsE)
        /*029c*/ 	.word	0x00000108


	//----- nvinfo : EIATTR_REGCOUNT
	.align		4
.L_122:
        /*02a0*/ 	.byte	0x04, 0x2f
        /*02a2*/ 	.short	(.L_124 - .L_123)
	.align		4
.L_123:
        /*02a4*/ 	.word	index@(_ZN5flash44flash_bwd_dq_dk_dv_loop_seqk_parallel_kernelI23Flash_bwd_kernel_traitsILi32ELi128ELi128ELi8ELi4ELi4ELi4ELb1ELb0EN7cutlass10bfloat16_tE19Flash_kernel_traitsILi32ELi128ELi128ELi8ES3_EELb1ELb0ELb1ELb0ELb0ELb0ELb0EEEvNS_16Flash_bwd_paramsE)
        /*02a8*/ 	.word	0x000000ff


	//----- nvinfo : EIATTR_FRAME_SIZE
	.align		4
.L_124:
        /*02ac*/ 	.byte	0x04, 0x11
        /*02ae*/ 	.short	(.L_126 - .L_125)
	.align		4
.L_125:
        /*02b0*/ 	.word	index@(_ZN5flash44flash_bwd_dq_dk_dv_loop_seqk_parallel_kernelI23Flash_bwd_kernel_traitsILi32ELi128ELi128ELi8ELi4ELi4ELi4ELb1ELb0EN7cutlass10bfloat16_tE19Flash_kernel_traitsILi32ELi128ELi128ELi8ES3_EELb1ELb0ELb1ELb0ELb0ELb0ELb0EEEvNS_16Flash_bwd_paramsE)
        /*02b4*/ 	.word	0x00000000


	//----- nvinfo : EIATTR_REGCOUNT
	.align		4
.L_126:
        /*02b8*/ 	.byte	0x04, 0x2f
        /*02ba*/ 	.short	(.L_128 - .L_127)
	.align		4
.L_127:
        /*02bc*/ 	.word	index@(_ZN5flash44flash_bwd_dq_dk_dv_loop_seqk_parallel_kernelI23Flash_bwd_kernel_traitsILi32ELi128ELi128ELi8ELi4ELi4ELi4ELb1ELb0EN7cutlass10bfloat16_tE19Flash_kernel_traitsILi32ELi128ELi128ELi8ES3_EELb0ELb0ELb0ELb0ELb0ELb0ELb1EEEvNS_16Flash_bwd_paramsE)
        /*02c0*/ 	.word	0x000000ff


	//----- nvinfo : EIATTR_FRAME_SIZE
	.align		4
.L_128:
        /*02c4*/ 	.byte	0x04, 0x11
        /*02c6*/ 	.short	(.L_130 - .L_129)
	.align		4
.L_129:
        /*02c8*/ 	.word	index@(_ZN5flash44flash_bwd_dq_dk_dv_loop_seqk_parallel_kernelI23Flash_bwd_kernel_traitsILi32ELi128ELi128ELi8ELi4ELi4ELi4ELb1ELb0EN7cutlass10bfloat16_tE19Flash_kernel_traitsILi32ELi128ELi128ELi8ES3_EELb0ELb0ELb0ELb0ELb0ELb0ELb1EEEvNS_16Flash_bwd_paramsE)
        /*02cc*/ 	.word	0x00000100


	//----- nvinfo : EIATTR_REGCOUNT
	.align		4
.L_130:
        /*02d0*/ 	.byte	0x04, 0x2f
        /*02d2*/ 	.short	(.L_132 - .L_131)
	.align		4
.L_131:
        /*02d4*/ 	.word	index@(_ZN5flash44flash_bwd_dq_dk_dv_loop_seqk_parallel_kernelI23Flash_bwd_kernel_traitsILi32ELi128ELi128ELi8ELi4ELi4ELi4ELb1ELb0EN7cutlass10bfloat16_tE19Flash_kernel_traitsILi32ELi128ELi128ELi8ES3_EELb1ELb0ELb0ELb0ELb0ELb0ELb0EEEvNS_16Flash_bwd_paramsE)
        /*02d8*/ 	.word	0x000000ff


	//----- nvinfo : EIATTR_FRAME_SIZE
	.align		4
.L_132:
        /*02dc*/ 	.byte	0x04, 0x11
        /*02de*/ 	.short	(.L_134 - .L_133)
	.align		4
.L_133:
        /*02e0*/ 	.word	index@(_ZN5flash44flash_bwd_dq_dk_dv_loop_seqk_parallel_kernelI23Flash_bwd_kernel_traitsILi32ELi128ELi128ELi8ELi4ELi4ELi4ELb1ELb0EN7cutlass10bfloat16_tE19Flash_kernel_traitsILi32ELi128ELi128ELi8ES3_EELb1ELb0ELb0ELb0ELb0ELb0ELb0EEEvNS_16Flash_bwd_paramsE)
        /*02e4*/ 	.word	0x00000000


	//----- nvinfo : EIATTR_REGCOUNT
	.align		4
.L_134:
        /*02e8*/ 	.byte	0x04, 0x2f
        /*02ea*/ 	.short	(.L_136 - .L_135)
	.align		4
.L_135:
        /*02ec*/ 	.word	index@(_ZN5flash44flash_bwd_dq_dk_dv_loop_seqk_parallel_kernelI23Flash_bwd_kernel_traitsILi32ELi128ELi128ELi8ELi4ELi4ELi4ELb1ELb0EN7cutlass10bfloat16_tE19Flash_kernel_traitsILi32ELi128ELi128ELi8ES3_EELb0ELb0ELb0ELb0ELb0ELb1ELb1EEEvNS_16Flash_bwd_paramsE)
        /*02f0*/ 	.word	0x000000ff


	//----- nvinfo : EIATTR_FRAME_SIZE
	.align		4
.L_136:
        /*02f4*/ 	.byte	0x04, 0x11
        /*02f6*/ 	.short	(.L_138 - .L_137)
	.align		4
.L_137:
        /*02f8*/ 	.word	index@(_ZN5flash44flash_bwd_dq_dk_dv_loop_seqk_parallel_kernelI23Flash_bwd_kernel_traitsILi32ELi128ELi128ELi8ELi4ELi4ELi4ELb1ELb0EN7cutlass10bfloat16_tE19Flash_kernel_traitsILi32ELi128ELi128ELi8ES3_EELb0ELb0ELb0ELb0ELb0ELb1ELb1EEEvNS_16Flash_bwd_paramsE)
        /*02fc*/ 	.word	0x000000f0


	//----- nvinfo : EIATTR_REGCOUNT
	.align		4
.L_138:
        /*0300*/ 	.byte	0x04, 0x2f
        /*0302*/ 	.short	(.L_140 - .L_139)
	.align		4
.L_139:
        /*0304*/ 	.word	index@(_ZN5flash44flash_bwd_dq_dk_dv_loop_seqk_parallel_kernelI23Flash_bwd_kernel_traitsILi32ELi128ELi128ELi8ELi4ELi4ELi4ELb1ELb0EN7cutlass10bfloat16_tE19Flash_kernel_traitsILi32ELi128ELi128ELi8ES3_EELb1ELb0ELb0ELb0ELb0ELb1ELb0EEEvNS_16Flash_bwd_paramsE)
        /*0308*/ 	.word	0x000000ff


	//----- nvinfo : EIATTR_FRAME_SIZE
	.align		4
.L_140:
        /*030c*/ 	.byte	0x04, 0x11
        /*030e*/ 	.short	(.L_142 - .L_141)
	.align		4
.L_141:
        /*0310*/ 	.word	index@(_ZN5flash44flash_bwd_dq_dk_dv_loop_seqk_parallel_kernelI23Flash_bwd_kernel_traitsILi32ELi128ELi128ELi8ELi4ELi4ELi4ELb1ELb0EN7cutlass10bfloat16_tE19Flash_kernel_traitsILi32ELi128ELi128ELi8ES3_EELb1ELb0ELb0ELb0ELb0ELb1ELb0EEEvNS_16Flash_bwd_paramsE)
        /*0314*/ 	.word	0x00000000


	//----- nvinfo : EIATTR_REGCOUNT
	.align		4
.L_142:
        /*0318*/ 	.byte	0x04, 0x2f
        /*031a*/ 	.short	(.L_144 - .L_143)
	.align		4
.L_143:
        /*031c*/ 	.word	index@(_ZN5flash27flash_bwd_convert_dq_kernelI23Flash_bwd_kernel_traitsILi32ELi128ELi128ELi8ELi4ELi4ELi4ELb1ELb0EN7cutlass10bfloat16_tE19Flash_kernel_traitsILi32ELi128ELi128ELi8ES3_EEEEvNS_16Flash_bwd_paramsEi)
        /*0320*/ 	.word	0x00000028


	//----- nvinfo : EIATTR_FRAME_SIZE
	.align		4
.L_144:
        /*0324*/ 	.byte	0x04, 0x11
        /*0326*/ 	.short	(.L_146 - .L_145)
	.align		4
.L_145:
        /*0328*/ 	.word	index@(_ZN5flash27flash_bwd_convert_dq_kernelI23Flash_bwd_kernel_traitsILi32ELi128ELi128ELi8ELi4ELi4ELi4ELb1ELb0EN7cutlass10bfloat16_tE19Flash_kernel_traitsILi32ELi128ELi128ELi8ES3_EEEEvNS_16Flash_bwd_paramsEi)
        /*032c*/ 	.word	0x00000000


	//----- nvinfo : EIATTR_REGCOUNT
	.align		4
.L_146:
        /*0330*/ 	.byte	0x04, 0x2f
        /*0332*/ 	.short	(.L_148 - .L_147)
	.align		4
.L_147:
        /*0334*/ 	.word	index@(_ZN5flash44flash_bwd_dq_dk_dv_loop_seqk_parallel_kernelI23Flash_bwd_kernel_traitsILi32ELi128ELi128ELi8ELi4ELi4ELi4ELb1ELb0EN7cutlass10bfloat16_tE19Flash_kernel_traitsILi32ELi128ELi128ELi8ES3_EELb0ELb0ELb1ELb1ELb0ELb0ELb0EEEvNS_16Flash_bwd_paramsE)
        /*0338*/ 	.word	0x000000ff


	//----- nvinfo : EIATTR_FRAME_SIZE
	.align		4
.L_148:
        /*033c*/ 	.byte	0x04, 0x11
        /*033e*/ 	.short	(.L_150 - .L_149)
	.align		4
.L_149:
        /*0340*/ 	.word	index@(_ZN5flash44flash_bwd_dq_dk_dv_loop_seqk_parallel_kernelI23Flash_bwd_kernel_traitsILi32ELi128ELi128ELi8ELi4ELi4ELi4ELb1ELb0EN7cutlass10bfloat16_tE19Flash_kernel_traitsILi32ELi128ELi128ELi8ES3_EELb0ELb0ELb1ELb1ELb0ELb0ELb0EEEvNS_16Flash_bwd_paramsE)
        /*0344*/ 	.word	0x00000000


	//----- nvinfo : EIATTR_REGCOUNT
	.align		4
.L_150:
        /*0348*/ 	.byte	0x04, 0x2f
        /*034a*/ 	.short	(.L_152 - .L_151)
	.align		4
.L_151:
        /*034c*/ 	.word	index@(_ZN5flash44flash_bwd_dq_dk_dv_loop_seqk_parallel_kernelI23Flash_bwd_kernel_traitsILi32ELi128ELi128ELi8ELi4ELi4ELi4ELb1ELb0EN7cutlass10bfloat16_tE19Flash_kernel_traitsILi32ELi128ELi128ELi8ES3_EELb0ELb0ELb1ELb0ELb0ELb1ELb0EEEvNS_16Flash_bwd_paramsE)
        /*0350*/ 	.word	0x000000ff


	//----- nvinfo : EIATTR_FRAME_SIZE
	.align		4
.L_152:
        /*0354*/ 	.byte	0x04, 0x11
        /*0356*/ 	.short	(.L_154 - .L_153)
	.align		4
.L_153:
        /*0358*/ 	.word	index@(_ZN5flash44flash_bwd_dq_dk_dv_loop_seqk_parallel_kernelI23Flash_bwd_kernel_traitsILi32ELi128ELi128ELi8ELi4ELi4ELi4ELb1ELb0EN7cutlass10bfloat16_tE19Flash_kernel_traitsILi32ELi128ELi128ELi8ES3_EELb0ELb0ELb1ELb0ELb0ELb1ELb0EEEvNS_16Flash_bwd_paramsE)
        /*035c*/ 	.word	0x00000000


	//----- nvinfo : EIATTR_REGCOUNT
	.align		4
.L_154:
        /*0360*/ 	.byte	0x04, 0x2f
        /*0362*/ 	.short	(.L_156 - .L_155)
	.align		4
.L_155:
        /*0364*/ 	.word	index@(_ZN5flash44flash_bwd_dq_dk_dv_loop_seqk_parallel_kernelI23Flash_bwd_kernel_traitsILi32ELi128ELi128ELi8ELi4ELi4ELi4ELb1ELb0EN7cutlass10bfloat16_tE19Flash_kernel_traitsILi32ELi128ELi128ELi8ES3_EELb0ELb0ELb0ELb1ELb0ELb0ELb0EEEvNS_16Flash_bwd_paramsE)
        /*0368*/ 	.word	0x000000ff


	//----- nvinfo : EIATTR_FRAME_SIZE
	.align		4
.L_156:
        /*036c*/ 	.byte	0x04, 0x11
        /*036e*/ 	.short	(.L_158 - .L_157)
	.align		4
.L_157:
        /*0370*/ 	.word	index@(_ZN5flash44flash_bwd_dq_dk_dv_loop_seqk_parallel_kernelI23Flash_bwd_kernel_traitsILi32ELi128ELi128ELi8ELi4ELi4ELi4ELb1ELb0EN7cutlass10bfloat16_tE19Flash_kernel_traitsILi32ELi128ELi128ELi8ES3_EELb0ELb0ELb0ELb1ELb0ELb0ELb0EEEvNS_16Flash_bwd_paramsE)
        /*0374*/ 	.word	0x00000008


	//----- nvinfo : EIATTR_REGCOUNT
	.align		4
.L_158:
        /*0378*/ 	.byte	0x04, 0x2f
        /*037a*/ 	.short	(.L_160 - .L_159)
	.align		4
.L_159:
        /*037c*/ 	.word	index@(_ZN5flash44flash_bwd_dq_dk_dv_loop_seqk_parallel_kernelI23Flash_bwd_kernel_traitsILi32ELi128ELi128ELi8ELi4ELi4ELi4ELb1ELb0EN7cutlass10bfloat16_tE19Flash_kernel_traitsILi32ELi128ELi128ELi8ES3_EELb0ELb0ELb0ELb0ELb1ELb1ELb0EEEvNS_16Flash_bwd_paramsE)
        /*0380*/ 	.word	0x000000ff


	//----- nvinfo : EIATTR_FRAME_SIZE
	.align		4
.L_160:
        /*0384*/ 	.byte	0x04, 0x11
        /*0386*/ 	.short	(.L_162 - .L_161)
	.align		4
.L_161:
        /*0388*/ 	.word	index@(_ZN5flash44flash_bwd_dq_dk_dv_loop_seqk_parallel_kernelI23Flash_bwd_kernel_traitsILi32ELi128ELi128ELi8ELi4ELi4ELi4ELb1ELb0EN7cutlass10bfloat16_tE19Flash_kernel_traitsILi32ELi128ELi128ELi8ES3_EELb0ELb0ELb0ELb0ELb1ELb1ELb0EEEvNS_16Flash_bwd_paramsE)
        /*038c*/ 	.word	0x00000000


	//----- nvinfo : EIATTR_REGCOUNT
	.align		4
.L_162:
        /*0390*/ 	.byte	0x04, 0x2f
        /*0392*/ 	.short	(.L_164 - .L_163)
	.align		4
.L_163:
        /*0394*/ 	.word	index@(_ZN5flash44flash_bwd_dq_dk_dv_loop_seqk_parallel_kernelI23Flash_bwd_kernel_traitsILi32ELi128ELi128ELi8ELi4ELi4ELi4ELb1ELb0EN7cutlass10bfloat16_tE19Flash_kernel_traitsILi32ELi128ELi128ELi8ES3_EELb0ELb0ELb1ELb0ELb0ELb0ELb0EEEvNS_16Flash_bwd_paramsE)
        /*0398*/ 	.word	0x000000ff


	//----- nvinfo : EIATTR_FRAME_SIZE
	.align		4
.L_164:
        /*039c*/ 	.byte	0x04, 0x11
        /*039e*/ 	.short	(.L_166 - .L_165)
	.align		4
.L_165:
        /*03a0*/ 	.word	index@(_ZN5flash44flash_bwd_dq_dk_dv_loop_seqk_parallel_kernelI23Flash_bwd_kernel_traitsILi32ELi128ELi128ELi8ELi4ELi4ELi4ELb1ELb0EN7cutlass10bfloat16_tE19Flash_kernel_traitsILi32ELi128ELi128ELi8ES3_EELb0ELb0ELb1ELb0ELb0ELb0ELb0EEEvNS_16Flash_bwd_paramsE)
        /*03a4*/ 	.word	0x00000000


	//----- nvinfo : EIATTR_REGCOUNT
	.align		4
.L_166:
        /*03a8*/ 	.byte	0x04, 0x2f
        /*03aa*/ 	.short	(.L_168 - .L_167)
	.align		4
.L_167:
        /*03ac*/ 	.word	index@(_ZN5flash44flash_bwd_dq_dk_dv_loop_seqk_parallel_kernelI23Flash_bwd_kernel_traitsILi32ELi128ELi128ELi8ELi4ELi4ELi4ELb1ELb0EN7cutlass10bfloat16_tE19Flash_kernel_traitsILi32ELi128ELi128ELi8ES3_EELb0ELb0ELb0ELb0ELb0ELb0ELb0EEEvNS_16Flash_bwd_paramsE)
        /*03b0*/ 	.word	0x000000ff


	//----- nvinfo : EIATTR_FRAME_SIZE
	.align		4
.L_168:
        /*03b4*/ 	.byte	0x04, 0x11
        /*03b6*/ 	.short	(.L_170 - .L_169)
	.align		4
.L_169:
        /*03b8*/ 	.word	index@(_ZN5flash44flash_bwd_dq_dk_dv_loop_seqk_parallel_kernelI23Flash_bwd_kernel_traitsILi32ELi128ELi128ELi8ELi4ELi4ELi4ELb1ELb0EN7cutlass10bfloat16_tE19Flash_kernel_traitsILi32ELi128ELi128ELi8ES3_EELb0ELb0ELb0ELb0ELb0ELb0ELb0EEEvNS_16Flash_bwd_paramsE)
        /*03bc*/ 	.word	0x00000008


	//----- nvinfo : EIATTR_REGCOUNT
	.align		4
.L_170:
        /*03c0*/ 	.byte	0x04, 0x2f
        /*03c2*/ 	.short	(.L_172 - .L_171)
	.align		4
.L_171:
        /*03c4*/ 	.word	index@(_ZN5flash44flash_bwd_dq_dk_dv_loop_seqk_parallel_kernelI23Flash_bwd_kernel_traitsILi32ELi128ELi128ELi8ELi4ELi4ELi4ELb1ELb0EN7cutlass10bfloat16_tE19Flash_kernel_traitsILi32ELi128ELi128ELi8ES3_EELb0ELb0ELb0ELb0ELb0ELb1ELb0EEEvNS_16Flash_bwd_paramsE)
        /*03c8*/ 	.word	0x000000ff


	//----- nvinfo : EIATTR_FRAME_SIZE
	.align		4
.L_172:
        /*03cc*/ 	.byte	0x04, 0x11
        /*03ce*/ 	.short	(.L_174 - .L_173)
	.align		4
.L_173:
        /*03d0*/ 	.word	index@(_ZN5flash44flash_bwd_dq_dk_dv_loop_seqk_parallel_kernelI23Flash_bwd_kernel_traitsILi32ELi128ELi128ELi8ELi4ELi4ELi4ELb1ELb0EN7cutlass10bfloat16_tE19Flash_kernel_traitsILi32ELi128ELi128ELi8ES3_EELb0ELb0ELb0ELb0ELb0ELb1ELb0EEEvNS_16Flash_bwd_paramsE)
        /*03d4*/ 	.word	0x00000000


	//----- nvinfo : EIATTR_MIN_STACK_SIZE
	.align		4
.L_174:
        /*03d8*/ 	.byte	0x04, 0x12
        /*03da*/ 	.short	(.L_176 - .L_175)
	.align		4
.L_175:
        /*03dc*/ 	.word	index@(_ZN5flash44flash_bwd_dq_dk_dv_loop_seqk_parallel_kernelI23Flash_bwd_kernel_traitsILi32ELi128ELi128ELi8ELi4ELi4ELi4ELb1ELb0EN7cutlass10bfloat16_tE19Flash_kernel_traitsILi32ELi128ELi128ELi8ES3_EELb0ELb0ELb0ELb0ELb0ELb1ELb0EEEvNS_16Flash_bwd_paramsE)
        /*03e0*/ 	.word	0x00000000


	//----- nvinfo : EIATTR_MIN_STACK_SIZE
	.align		4
.L_176:
        /*03e4*/ 	.byte	0x04, 0x12
        /*03e6*/ 	.short	(.L_178 - .L_177)
	.align		4
.L_177:
        /*03e8*/ 	.word	index@(_ZN5flash44flash_bwd_dq_dk_dv_loop_seqk_parallel_kernelI23Flash_bwd_kernel_traitsILi32ELi128ELi128ELi8ELi4ELi4ELi4ELb1ELb0EN7cutlass10bfloat16_tE19Flash_kernel_traitsILi32ELi128ELi128ELi8ES3_EELb0ELb0ELb0ELb0ELb0ELb0ELb0EEEvNS_16Flash_bwd_paramsE)
        /*03ec*/ 	.word	0x00000008


	//----- nvinfo : EIATTR_MIN_STACK_SIZE
	.align		4
.L_178:
        /*03f0*/ 	.byte	0x04, 0x12
        /*03f2*/ 	.short	(.L_180 - .L_179)
	.align		4
.L_179:
        /*03f4*/ 	.word	index@(_ZN5flash44flash_bwd_dq_dk_dv_loop_seqk_parallel_kernelI23Flash_bwd_kernel_traitsILi32ELi128ELi128ELi8ELi4ELi4ELi4ELb1ELb0EN7cutlass10bfloat16_tE19Flash_kernel_traitsILi32ELi128ELi128ELi8ES3_EELb0ELb0ELb1ELb0ELb0ELb0ELb0EEEvNS_16Flash_bwd_paramsE)
        /*03f8*/ 	.word	0x00000000


	//----- nvinfo : EIATTR_MIN_STACK_SIZE
	.align		4
.L_180:
        /*03fc*/ 	.byte	0x04, 0x12
        /*03fe*/ 	.short	(.L_182 - .L_181)
	.align		4
.L_181:
        /*0400*/ 	.word	index@(_ZN5flash44flash_bwd_dq_dk_dv_loop_seqk_parallel_kernelI23Flash_bwd_kernel_traitsILi32ELi128ELi128ELi8ELi4ELi4ELi4ELb1ELb0EN7cutlass10bfloat16_tE19Flash_kernel_traitsILi32ELi128ELi128ELi8ES3_EELb0ELb0ELb0ELb0ELb1ELb1ELb0EEEvNS_16Flash_bwd_paramsE)
        /*0404*/ 	.word	0x00000000


	//----- nvinfo : EIATTR_MIN_STACK_SIZE
	.align		4
.L_182:
        /*0408*/ 	.byte	0x04, 0x12
        /*040a*/ 	.short	(.L_184 - .L_183)
	.align		4
.L_183:
        /*040c*/ 	.word	index@(_ZN5flash44flash_bwd_dq_dk_dv_loop_seqk_parallel_kernelI23Flash_bwd_kernel_traitsILi32ELi128ELi128ELi8ELi4ELi4ELi4ELb1ELb0EN7cutlass10bfloat16_tE19Flash_kernel_traitsILi32ELi128ELi128ELi8ES3_EELb0ELb0ELb0ELb1ELb0ELb0ELb0EEEvNS_16Flash_bwd_paramsE)
        /*0410*/ 	.word	0x00000008


	//----- nvinfo : EIATTR_MIN_STACK_SIZE
	.align		4
.L_184:
        /*0414*/ 	.byte	0x04, 0x12
        /*0416*/ 	.short	(.L_186 - .L_185)
	.align		4
.L_185:
        /*0418*/ 	.word	index@(_ZN5flash44flash_bwd_dq_dk_dv_loop_seqk_parallel_kernelI23Flash_bwd_kernel_traitsILi32ELi128ELi128ELi8ELi4ELi4ELi4ELb1ELb0EN7cutlass10bfloat16_tE19Flash_kernel_traitsILi32ELi128ELi128ELi8ES3_EELb0ELb0ELb1ELb0ELb0ELb1ELb0EEEvNS_16Flash_bwd_paramsE)
        /*041c*/ 	.word	0x00000000


	//----- nvinfo : EIATTR_MIN_STACK_SIZE
	.align		4
.L_186:
        /*0420*/ 	.byte	0x04, 0x12
        /*0422*/ 	.short	(.L_188 - .L_187)
	.align		4
.L_187:
        /*0424*/ 	.word	index@(_ZN5flash44flash_bwd_dq_dk_dv_loop_seqk_parallel_kernelI23Flash_bwd_kernel_traitsILi32ELi128ELi128ELi8ELi4ELi4ELi4ELb1ELb0EN7cutlass10bfloat16_tE19Flash_kernel_traitsILi32ELi128ELi128ELi8ES3_EELb0ELb0ELb1ELb1ELb0ELb0ELb0EEEvNS_16Flash_bwd_paramsE)
        /*0428*/ 	.word	0x00000000


	//----- nvinfo : EIATTR_MIN_STACK_SIZE
	.align		4
.L_188:
        /*042c*/ 	.byte	0x04, 0x12
        /*042e*/ 	.short	(.L_190 - .L_189)
	.align		4
.L_189:
        /*0430*/ 	.word	index@(_ZN5flash27flash_bwd_convert_dq_kernelI23Flash_bwd_kernel_traitsILi32ELi128ELi128ELi8ELi4ELi4ELi4ELb1ELb0EN7cutlass10bfloat16_tE19Flash_kernel_traitsILi32ELi128ELi128ELi8ES3_EEEEvNS_16Flash_bwd_paramsEi)
        /*0434*/ 	.word	0x00000000


	//----- nvinfo : EIATTR_MIN_STACK_SIZE
	.align		4
.L_190:
        /*0438*/ 	.byte	0x04, 0x12
        /*043a*/ 	.short	(.L_192 - .L_191)
	.align		4
.L_191:
        /*043c*/ 	.word	index@(_ZN5flash44flash_bwd_dq_dk_dv_loop_seqk_parallel_kernelI23Flash_bwd_kernel_traitsILi32ELi128ELi128ELi8ELi4ELi4ELi4ELb1ELb0EN7cutlass10bfloat16_tE19Flash_kernel_traitsILi32ELi128ELi128ELi8ES3_EELb1ELb0ELb0ELb0ELb0ELb1ELb0EEEvNS_16Flash_bwd_paramsE)
        /*0440*/ 	.word	0x00000000


	//----- nvinfo : EIATTR_MIN_STACK_SIZE
	.align		4
.L_192:
        /*0444*/ 	.byte	0x04, 0x12
        /*0446*/ 	.short	(.L_194 - .L_193)
	.align		4
.L_193:
        /*0448*/ 	.word	index@(_ZN5flash44flash_bwd_dq_dk_dv_loop_seqk_parallel_kernelI23Flash_bwd_kernel_traitsILi32ELi128ELi128ELi8ELi4ELi4ELi4ELb1ELb0EN7cutlass10bfloat16_tE19Flash_kernel_traitsILi32ELi128ELi128ELi8ES3_EELb0ELb0ELb0ELb0ELb0ELb1ELb1EEEvNS_16Flash_bwd_paramsE)
        /*044c*/ 	.word	0x000000f0


	//----- nvinfo : EIATTR_MIN_STACK_SIZE
	.align		4
.L_194:
        /*0450*/ 	.byte	0x04, 0x12
        /*0452*/ 	.short	(.L_196 - .L_195)
	.align		4
.L_195:
        /*0454*/ 	.word	index@(_ZN5flash44flash_bwd_dq_dk_dv_loop_seqk_parallel_kernelI23Flash_bwd_kernel_traitsILi32ELi128ELi128ELi8ELi4ELi4ELi4ELb1ELb0EN7cutlass10bfloat16_tE19Flash_kernel_traitsILi32ELi128ELi128ELi8ES3_EELb1ELb0ELb0ELb0ELb0ELb0ELb0EEEvNS_16Flash_bwd_paramsE)
        /*0458*/ 	.word	0x00000000


	//----- nvinfo : EIATTR_MIN_STACK_SIZE
	.align		4
.L_196:
        /*045c*/ 	.byte	0x04, 0x12
        /*045e*/ 	.short	(.L_198 - .L_197)
	.align		4
.L_197:
        /*0460*/ 	.word	index@(_ZN5flash44flash_bwd_dq_dk_dv_loop_seqk_parallel_kernelI23Flash_bwd_kernel_traitsILi32ELi128ELi128ELi8ELi4ELi4ELi4ELb1ELb0EN7cutlass10bfloat16_tE19Flash_kernel_traitsILi32ELi128ELi128ELi8ES3_EELb0ELb0ELb0ELb0ELb0ELb0ELb1EEEvNS_16Flash_bwd_paramsE)
        /*0464*/ 	.word	0x00000100


	//----- nvinfo : EIATTR_MIN_STACK_SIZE
	.align		4
.L_198:
        /*0468*/ 	.byte	0x04, 0x12
        /*046a*/ 	.short	(.L_200 - .L_199)
	.align		4
.L_199:
        /*046c*/ 	.word	index@(_ZN5flash44flash_bwd_dq_dk_dv_loop_seqk_parallel_kernelI23Flash_bwd_kernel_traitsILi32ELi128ELi128ELi8ELi4ELi4ELi4ELb1ELb0EN7cutlass10bfloat16_tE19Flash_kernel_traitsILi32ELi128ELi128ELi8ES3_EELb1ELb0ELb1ELb0ELb0ELb0ELb0EEEvNS_16Flash_bwd_paramsE)
        /*0470*/ 	.word	0x00000000


	//----- nvinfo : EIATTR_MIN_STACK_SIZE
	.align		4
.L_200:
        /*0474*/ 	.byte	0x04, 0x12
        /*0476*/ 	.short	(.L_202 - .L_201)
	.align		4
.L_201:
        /*0478*/ 	.word	index@(_ZN5flash44flash_bwd_dq_dk_dv_loop_seqk_parallel_kernelI23Flash_bwd_kernel_traitsILi32ELi128ELi128ELi8ELi4ELi4ELi4ELb1ELb0EN7cutlass10bfloat16_tE19Flash_kernel_traitsILi32ELi128ELi128ELi8ES3_EELb0ELb0ELb1ELb0ELb0ELb0ELb1EEEvNS_16Flash_bwd_paramsE)
        /*047c*/ 	.word	0x00000108


	//----- nvinfo : EIATTR_MIN_STACK_SIZE
	.align		4
.L_202:
        /*0480*/ 	.byte	0x04, 0x12
        /*0482*/ 	.short	(.L_204 - .L_203)
	.align		4
.L_203:
        /*0484*/ 	.word	index@(_ZN5flash44flash_bwd_dq_dk_dv_loop_seqk_parallel_kernelI23Flash_bwd_kernel_traitsILi32ELi128ELi128ELi8ELi4ELi4ELi4ELb1ELb0EN7cutlass10bfloat16_tE19Flash_kernel_traitsILi32ELi128ELi128ELi8ES3_EELb1ELb0ELb0ELb0ELb1ELb1ELb0EEEvNS_16Flash_bwd_paramsE)
        /*0488*/ 	.word	0x00000000


	//----- nvinfo : EIATTR_MIN_STACK_SIZE
	.align		4
.L_204:
        /*048c*/ 	.byte	0x04, 0x12
        /*048e*/ 	.short	(.L_206 - .L_205)
	.align		4
.L_205:
        /*0490*/ 	.word	index@(_ZN5flash44flash_bwd_dq_dk_dv_loop_seqk_parallel_kernelI23Flash_bwd_kernel_traitsILi32ELi128ELi128ELi8ELi4ELi4ELi4ELb1ELb0EN7cutlass10bfloat16_tE19Flash_kernel_traitsILi32ELi128ELi128ELi8ES3_EELb0ELb0ELb0ELb0ELb1ELb1ELb1EEEvNS_16Flash_bwd_paramsE)
        /*0494*/ 	.word	0x000000f0


	//----- nvinfo : EIATTR_MIN_STACK_SIZE
	.align		4
.L_206:
        /*0498*/ 	.byte	0x04, 0x12
        /*049a*/ 	.short	(.L_208 - .L_207)
	.align		4
.L_207:
        /*049c*/ 	.word	index@(_ZN5flash44flash_bwd_dq_dk_dv_loop_seqk_parallel_kernelI23Flash_bwd_kernel_traitsILi32ELi128ELi128ELi8ELi4ELi4ELi4ELb1ELb0EN7cutlass10bfloat16_tE19Flash_kernel_traitsILi32ELi128ELi128ELi8ES3_EELb1ELb0ELb0ELb1ELb0ELb0ELb0EEEvNS_16Flash_bwd_paramsE)
        /*04a0*/ 	.word	0x00000008


	//----- nvinfo : EIATTR_MIN_STACK_SIZE
	.align		4
.L_208:
        /*04a4*/ 	.byte	0x04, 0x12
        /*04a6*/ 	.short	(.L_210 - .L_209)
	.align		4
.L_209:
        /*04a8*/ 	.word	index@(_ZN5flash44flash_bwd_dq_dk_dv_loop_seqk_parallel_kernelI23Flash_bwd_kernel_traitsILi32ELi128ELi128ELi8ELi4ELi4ELi4ELb1ELb0EN7cutlass10bfloat16_tE19Flash_kernel_traitsILi32ELi128ELi128ELi8ES3_EELb0ELb0ELb0ELb1ELb0ELb0ELb1EEEvNS_16Flash_bwd_paramsE)
        /*04ac*/ 	.word	0x00000100


	//----- nvinfo : EIATTR_MIN_STACK_SIZE
	.align		4
.L_210:
        /*04b0*/ 	.byte	0x04, 0x12
        /*04b2*/ 	.short	(.L_212 - .L_211)
	.align		4
.L_211:
        /*04b4*/ 	.word	index@(_ZN5flash44flash_bwd_dq_dk_dv_loop_seqk_parallel_kernelI23Flash_bwd_kernel_traitsILi32ELi128ELi128ELi8ELi4ELi4ELi4ELb1ELb0EN7cutlass10bfloat16_tE19Flash_kernel_traitsILi32ELi128ELi128ELi8ES3_EELb1ELb0ELb1ELb0ELb0ELb1ELb0EEEvNS_16Flash_bwd_paramsE)
        /*04b8*/ 	.word	0x00000000


	//----- nvinfo : EIATTR_MIN_STACK_SIZE
	.align		4
.L_212:
        /*04bc*/ 	.byte	0x04, 0x12
        /*04be*/ 	.short	(.L_214 - .L_213)
	.align		4
.L_213:
        /*04c0*/ 	.word	index@(_ZN5flash44flash_bwd_dq_dk_dv_loop_seqk_parallel_kernelI23Flash_bwd_kernel_traitsILi32ELi128ELi128ELi8ELi4ELi4ELi4ELb1ELb0EN7cutlass10bfloat16_tE19Flash_kernel_traitsILi32ELi128ELi128ELi8ES3_EELb0ELb0ELb1ELb0ELb0ELb1ELb1EEEvNS_16Flash_bwd_paramsE)
        /*04c4*/ 	.word	0x00000100


	//----- nvinfo : EIATTR_MIN_STACK_SIZE
	.align		4
.L_214:
        /*04c8*/ 	.byte	0x04, 0x12
        /*04ca*/ 	.short	(.L_216 - .L_215)
	.align		4
.L_215:
        /*04cc*/ 	.word	index@(_ZN5flash44flash_bwd_dq_dk_dv_loop_seqk_parallel_kernelI23Flash_bwd_kernel_traitsILi32ELi128ELi128ELi8ELi4ELi4ELi4ELb1ELb0EN7cutlass10bfloat16_tE19Flash_kernel_traitsILi32ELi128ELi128ELi8ES3_EELb1ELb0ELb1ELb1ELb0ELb0ELb0EEEvNS_16Flash_bwd_paramsE)
        /*04d0*/ 	.word	0x00000000


	//----- nvinfo : EIATTR_MIN_STACK_SIZE
	.align		4
.L_216:
        /*04d4*/ 	.byte	0x04, 0x12
        /*04d6*/ 	.short	(.L_218 - .L_217)
	.align		4
.L_217:
        /*04d8*/ 	.word	index@(_ZN5flash44flash_bwd_dq_dk_dv_loop_seqk_parallel_kernelI23Flash_bwd_kernel_traitsILi32ELi128ELi128ELi8ELi4ELi4ELi4ELb1ELb0EN7cutlass10bfloat16_tE19Flash_kernel_traitsILi32ELi128ELi128ELi8ES3_EELb0ELb0ELb1ELb1ELb0ELb0ELb1EEEvNS_16Flash_bwd_paramsE)
        /*04dc*/ 	.word	0x00000108


	//----- nvinfo : EIATTR_MIN_STACK_SIZE
	.align		4
.L_218:
        /*04e0*/ 	.byte	0x04, 0x12
        /*04e2*/ 	.short	(.L_220 - .L_219)
	.align		4
.L_219:
        /*04e4*/ 	.word	index@(_ZN5flash25flash_bwd_dot_do_o_kernelILb0E23Flash_bwd_kernel_traitsILi32ELi128ELi128ELi8ELi4ELi4ELi4ELb1ELb0EN7cutlass10bfloat16_tE19Flash_kernel_traitsILi32ELi128ELi128ELi8ES3_EEEEvNS_16Flash_bwd_paramsE)
        /*04e8*/ 	.word	0x00000000


	//----- nvinfo : EIATTR_MIN_STACK_SIZE
	.align		4
.L_220:
        /*04ec*/ 	.byte	0x04, 0x12
        /*04ee*/ 	.short	(.L_222 - .L_221)
	.align		4
.L_221:
        /*04f0*/ 	.word	index@(_ZN5flash25flash_bwd_dot_do_o_kernelILb1E23Flash_bwd_kernel_traitsILi32ELi128ELi128ELi8ELi4ELi4ELi4ELb1ELb0EN7cutlass10bfloat16_tE19Flash_kernel_traitsILi32ELi128ELi128ELi8ES3_EEEEvNS_16Flash_bwd_paramsE)
        /*04f4*/ 	.word	0x00000000


	//----- nvinfo : EIATTR_MIN_STACK_SIZE
	.align		4
.L_222:
        /*04f8*/ 	.byte	0x04, 0x12
        /*04fa*/ 	.short	(.L_224 - .L_223)
	.align		4
.L_223:
        /*04fc*/ 	.word	index@(_ZN5flash27flash_bwd_convert_dq_kernelI23Flash_bwd_kernel_traitsILi32ELi128ELi128ELi8ELi4ELi4ELi4ELb0ELb0EN7cutlass10bfloat16_tE19Flash_kernel_traitsILi32ELi128ELi128ELi8ES3_EEEEvNS_16Flash_bwd_paramsEi)
        /*0500*/ 	.word	0x00000000


	//----- nvinfo : EIATTR_MIN_STACK_SIZE
	.align		4
.L_224:
        /*0504*/ 	.byte	0x04, 0x12
        /*0506*/ 	.short	(.L_226 - .L_225)
	.align		4
.L_225:
        /*0508*/ 	.word	index@(_ZN5flash44flash_bwd_dq_dk_dv_loop_seqk_parallel_kernelI23Flash_bwd_kernel_traitsILi32ELi128ELi128ELi8ELi4ELi4ELi4ELb0ELb0EN7cutlass10bfloat16_tE19Flash_kernel_traitsILi32ELi128ELi128ELi8ES3_EELb1ELb0ELb0ELb0ELb0ELb1ELb0EEEvNS_16Flash_bwd_paramsE)
        /*050c*/ 	.word	0x00000000


	//----- nvinfo : EIATTR_MIN_STACK_SIZE
	.align		4
.L_226:
        /*0510*/ 	.byte	0x04, 0x12
        /*0512*/ 	.short	(.L_228 - .L_227)
	.align		4
.L_227:
        /*0514*/ 	.word	index@(_ZN5flash44flash_bwd_dq_dk_dv_loop_seqk_parallel_kernelI23Flash_bwd_kernel_traitsILi32ELi128ELi128ELi8ELi4ELi4ELi4ELb0ELb0EN7cutlass10bfloat16_tE19Flash_kernel_traitsILi32ELi128ELi128ELi8ES3_EELb0ELb0ELb0ELb0ELb0ELb1ELb1EEEvNS_16Flash_bwd_paramsE)
        /*0518*/ 	.word	0x00000088


	//----- nvinfo : EIATTR_MIN_STACK_SIZE
	.align		4
.L_228:
        /*051c*/ 	.byte	0x04, 0x12
        /*051e*/ 	.short	(.L_230 - .L_229)
	.align		4
.L_229:
        /*0520*/ 	.word	index@(_ZN5flash44flash_bwd_dq_dk_dv_loop_seqk_parallel_kernelI23Flash_bwd_kernel_traitsILi32ELi128ELi128ELi8ELi4ELi4ELi4ELb0ELb0EN7cutlass10bfloat16_tE19Flash_kernel_traitsILi32ELi128ELi128ELi8ES3_EELb1ELb0ELb0ELb0ELb0ELb0ELb0EEEvNS_16Flash_bwd_paramsE)
        /*0524*/ 	.word	0x00000000


	//----- nvinfo : EIATTR_MIN_STACK_SIZE
	.align		4
.L_230:
        /*0528*/ 	.byte	0x04, 0x12
        /*052a*/ 	.short	(.L_232 - .L_231)
	.align		4
.L_231:
        /*052c*/ 	.word	index@(_ZN5flash44flash_bwd_dq_dk_dv_loop_seqk_parallel_kernelI23Flash_bwd_kernel_traitsILi32ELi128ELi128ELi8ELi4ELi4ELi4ELb0ELb0EN7cutlass10bfloat16_tE19Flash_kernel_traitsILi32ELi128ELi128ELi8ES3_EELb0ELb0ELb0ELb0ELb0ELb0ELb1EEEvNS_16Flash_bwd_paramsE)
        /*0530*/ 	.word	0x00000098


	//----- nvinfo : EIATTR_MIN_STACK_SIZE
	.align		4
.L_232:
        /*0534*/ 	.byte	0x04, 0x12
        /*0536*/ 	.short	(.L_234 - .L_233)
	.align		4
.L_233:
        /*0538*/ 	.word	index@(_ZN5flash44flash_bwd_dq_dk_dv_loop_seqk_parallel_kernelI23Flash_bwd_kernel_traitsILi32ELi128ELi128ELi8ELi4ELi4ELi4ELb0ELb0EN7cutlass10bfloat16_tE19Flash_kernel_traitsILi32ELi128ELi128ELi8ES3_EELb1ELb0ELb1ELb0ELb0ELb0ELb0EEEvNS_16Flash_bwd_paramsE)
        /*053c*/ 	.word	0x00000000


	//----- nvinfo : EIATTR_MIN_STACK_SIZE
	.align		4
.L_234:
        /*0540*/ 	.byte	0x04, 0x12
        /*0542*/ 	.short	(.L_236 - .L_235)
	.align		4
.L_235:
        /*0544*/ 	.word	index@(_ZN5flash44flash_bwd_dq_dk_dv_loop_seqk_parallel_kernelI23Flash_bwd_kernel_traitsILi32ELi128ELi128ELi8ELi4ELi4ELi4ELb0ELb0EN7cutlass10bfloat16_tE19Flash_kernel_traitsILi32ELi128ELi128ELi8ES3_EELb0ELb0ELb1ELb0ELb0ELb0ELb1EEEvNS_16Flash_bwd_paramsE)
        /*0548*/ 	.word	0x000000a0


	//----- nvinfo : EIATTR_MIN_STACK_SIZE
	.align		4
.L_236:
        /*054c*/ 	.byte	0x04, 0x12
        /*054e*/ 	.short	(.L_238 - .L_237)
	.align		4
.L_237:
        /*0550*/ 	.word	index@(_ZN5flash44flash_bwd_dq_dk_dv_loop_seqk_parallel_kernelI23Flash_bwd_kernel_traitsILi32ELi128ELi128ELi8ELi4ELi4ELi4ELb0ELb0EN7cutlass10bfloat16_tE19Flash_kernel_traitsILi32ELi128ELi128ELi8ES3_EELb1ELb0ELb0ELb0ELb1ELb1ELb0EEEvNS_16Flash_bwd_paramsE)
        /*0554*/ 	.word	0x00000000


	//----- nvinfo : EIATTR_MIN_STACK_SIZE
	.align		4
.L_238:
        /*0558*/ 	.byte	0x04, 0x12
        /*055a*/ 	.short	(.L_240 - .L_239)
	.align		4
.L_239:
        /*055c*/ 	.word	index@(_ZN5flash44flash_bwd_dq_dk_dv_loop_seqk_parallel_kernelI23Flash_bwd_kernel_traitsILi32ELi128ELi128ELi8ELi4ELi4ELi4ELb0ELb0EN7cutlass10bfloat16_tE19Flash_kernel_traitsILi32ELi128ELi128ELi8ES3_EELb0ELb0ELb0ELb0ELb1ELb1ELb1EEEvNS_16Flash_bwd_paramsE)
        /*0560*/ 	.word	0x00000080


	//----- nvinfo : EIATTR_MIN_STACK_SIZE
	.align		4
.L_240:
        /*0564*/ 	.byte	0x04, 0x12
        /*0566*/ 	.short	(.L_242 - .L_241)
	.align		4
.L_241:
        /*0568*/ 	.word	index@(_ZN5flash44flash_bwd_dq_dk_dv_loop_seqk_parallel_kernelI23Flash_bwd_kernel_traitsILi32ELi128ELi128ELi8ELi4ELi4ELi4ELb0ELb0EN7cutlass10bfloat16_tE19Flash_kernel_traitsILi32ELi128ELi128ELi8ES3_EELb1ELb0ELb0ELb1ELb0ELb0ELb0EEEvNS_16Flash_bwd_paramsE)
        /*056c*/ 	.word	0x00000000


	//----- nvinfo : EIATTR_MIN_STACK_SIZE
	.align		4
.L_242:
        /*0570*/ 	.byte	0x04, 0x12
        /*0572*/ 	.short	(.L_244 - .L_243)
	.align		4
.L_243:
        /*0574*/ 	.word	index@(_ZN5flash44flash_bwd_dq_dk_dv_loop_seqk_parallel_kernelI23Flash_bwd_kernel_traitsILi32ELi128ELi128ELi8ELi4ELi4ELi4ELb0ELb0EN7cutlass10bfloat16_tE19Flash_kernel_traitsILi32ELi128ELi128ELi8ES3_EELb0ELb0ELb0ELb1ELb0ELb0ELb1EEEvNS_16Flash_bwd_paramsE)
        /*0578*/ 	.word	0x00000098


	//----- nvinfo : EIATTR_MIN_STACK_SIZE
	.align		4
.L_244:
        /*057c*/ 	.byte	0x04, 0x12
        /*057e*/ 	.short	(.L_246 - .L_245)
	.align		4
.L_245:
        /*0580*/ 	.word	index@(_ZN5flash44flash_bwd_dq_dk_dv_loop_seqk_parallel_kernelI23Flash_bwd_kernel_traitsILi32ELi128ELi128ELi8ELi4ELi4ELi4ELb0ELb0EN7cutlass10bfloat16_tE19Flash_kernel_traitsILi32ELi128ELi128ELi8ES3_EELb1ELb0ELb1ELb0ELb0ELb1ELb0EEEvNS_16Flash_bwd_paramsE)
        /*0584*/ 	.word	0x00000000


	//----- nvinfo : EIATTR_MIN_STACK_SIZE
	.align		4
.L_246:
        /*0588*/ 	.byte	0x04, 0x12
        /*058a*/ 	.short	(.L_248 - .L_247)
	.align		4
.L_247:
        /*058c*/ 	.word	index@(_ZN5flash44flash_bwd_dq_dk_dv_loop_seqk_parallel_kernelI23Flash_bwd_kernel_traitsILi32ELi128ELi128ELi8ELi4ELi4ELi4ELb0ELb0EN7cutlass10bfloat16_tE19Flash_kernel_traitsILi32ELi128ELi128ELi8ES3_EELb0ELb0ELb1ELb0ELb0ELb1ELb1EEEvNS_16Flash_bwd_paramsE)
        /*0590*/ 	.word	0x00000098


	//----- nvinfo : EIATTR_MIN_STACK_SIZE
	.align		4
.L_248:
        /*0594*/ 	.byte	0x04, 0x12
        /*0596*/ 	.short	(.L_250 - .L_249)
	.align		4
.L_249:
        /*0598*/ 	.word	index@(_ZN5flash44flash_bwd_dq_dk_dv_loop_seqk_parallel_kernelI23Flash_bwd_kernel_traitsILi32ELi128ELi128ELi8ELi4ELi4ELi4ELb0ELb0EN7cutlass10bfloat16_tE19Flash_kernel_traitsILi32ELi128ELi128ELi8ES3_EELb1ELb0ELb1ELb1ELb0ELb0ELb0EEEvNS_16Flash_bwd_paramsE)
        /*059c*/ 	.word	0x00000000


	//----- nvinfo : EIATTR_MIN_STACK_SIZE
	.align		4
.L_250:
        /*05a0*/ 	.byte	0x04, 0x12
        /*05a2*/ 	.short	(.L_252 - .L_251)
	.align		4
.L_251:
        /*05a4*/ 	.word	index@(_ZN5flash44flash_bwd_dq_dk_dv_loop_seqk_parallel_kernelI23Flash_bwd_kernel_traitsILi32ELi128ELi128ELi8ELi4ELi4ELi4ELb0ELb0EN7cutlass10bfloat16_tE19Flash_kernel_traitsILi32ELi128ELi128ELi8ES3_EELb0ELb0ELb1ELb1ELb0ELb0ELb1EEEvNS_16Flash_bwd_paramsE)
        /*05a8*/ 	.word	0x00000098


	//----- nvinfo : EIATTR_MIN_STACK_SIZE
	.align		4
.L_252:
        /*05ac*/ 	.byte	0x04, 0x12
        /*05ae*/ 	.short	(.L_254 - .L_253)
	.align		4
.L_253:
        /*05b0*/ 	.word	index@(_ZN5flash25flash_bwd_dot_do_o_kernelILb0E23Flash_bwd_kernel_traitsILi32ELi128ELi128ELi8ELi4ELi4ELi4ELb0ELb0EN7cutlass10bfloat16_tE19Flash_kernel_traitsILi32ELi128ELi128ELi8ES3_EEEEvNS_16Flash_bwd_paramsE)
        /*05b4*/ 	.word	0x00000000


	//----- nvinfo : EIATTR_MIN_STACK_SIZE
	.align		4
.L_254:
        /*05b8*/ 	.byte	0x04, 0x12
        /*05ba*/ 	.short	(.L_256 - .L_255)
	.align		4
.L_255:
        /*05bc*/ 	.word	index@(_ZN5flash25flash_bwd_dot_do_o_kernelILb1E23Flash_bwd_kernel_traitsILi32ELi128ELi128ELi8ELi4ELi4ELi4ELb0ELb0EN7cutlass10bfloat16_tE19Flash_kernel_traitsILi32ELi128ELi128ELi8ES3_EEEEvNS_16Flash_bwd_paramsE)
        /*05c0*/ 	.word	0x00000000
.L_256:


//--------------------- .nv.compat                --------------------------
	.section	.nv.compat,"",@"SHT_CUDA_COMPAT_INFO"
	.align	4
        /*0000*/ 	.byte	0x02, 0x09, 0x01, 0x00, 0x02, 0x02, 0x01, 0x00, 0x02, 0x05, 0x05, 0x00, 0x03, 0x07, 0x01, 0x01
        /*0010*/ 	.byte	0x02, 0x03, 0x00, 0x00, 0x02, 0x06, 0x01, 0x00, 0x04, 0x0b, 0x08, 0x00, 0x00, 0x00, 0x00, 0x00
        /*0020*/ 	.byte	0x00, 0x00, 0x00, 0x00


//--------------------- .nv.info._ZN5flash44flash_bwd_dq_dk_dv_loop_seqk_parallel_kernelI23Flash_bwd_kernel_traitsILi32ELi128ELi128ELi8ELi4ELi4ELi4ELb1ELb0EN7cutlass10bfloat16_tE19Flash_kernel_traitsILi32ELi128ELi128ELi8ES3_EELb0ELb0ELb0ELb0ELb0ELb1ELb0EEEvNS_16Flash_bwd_paramsE --------------------------
	.section	.nv.info._ZN5flash44flash_bwd_dq_dk_dv_loop_seqk_parallel_kernelI23Flash_bwd_kernel_traitsILi32ELi128ELi128ELi8ELi4ELi4ELi4ELb1ELb0EN7cutlass10bfloat16_tE19Flash_kernel_traitsILi32ELi128ELi128ELi8ES3_EELb0ELb0ELb0ELb0ELb0ELb1ELb0EEEvNS_16Flash_bwd_paramsE,"",@"SHT_CUDA_INFO"
	.sectionflags	@""
	.align	4


	//----- nvinfo : EIATTR_CUDA_API_VERSION
	.align		4
        /*0000*/ 	.byte	0x04, 0x37
        /*0002*/ 	.short	(.L_258 - .L_257)
.L_257:
        /*0004*/ 	.word	0x00000082


	//----- nvinfo : EIATTR_KPARAM_INFO
	.align		4
.L_258:
        /*0008*/ 	.byte	0x04, 0x17
        /*000a*/ 	.short	(.L_260 - .L_259)
.L_259:
        /*000c*/ 	.word	0x00000000
        /*0010*/ 	.short	0x0000
        /*0012*/ 	.short	0x0000
        /*0014*/ 	.byte	0x00, 0xf0, 0x01, 0x0a


	//----- nvinfo : EIATTR_SPARSE_MMA_MASK
	.align		4
.L_260:
        /*0018*/ 	.byte	0x03, 0x50
        /*001a*/ 	.short	0x0000


	//----- nvinfo : EIATTR_MAXREG_COUNT
	.align		4
        /*001c*/ 	.byte	0x03, 0x1b
        /*001e*/ 	.short	0x00ff


	//----- nvinfo : EIATTR_NUM_BARRIERS
	.align		4
        /*0020*/ 	.byte	0x02, 0x4c
        /*0022*/ 	.byte	0x01
	.zero		1


	//----- nvinfo : EIATTR_MERCURY_ISA_VERSION
	.align		4
        /*0024*/ 	.byte	0x03, 0x5f
        /*0026*/ 	.short	0x0101


	//----- nvinfo : EIATTR_EXIT_INSTR_OFFSETS
	.align		4
        /*0028*/ 	.byte	0x04, 0x1c
        /*002a*/ 	.short	(.L_262 - .L_261)


	//   ....[0]....
.L_261:
        /*002c*/ 	.word	0x00000090


	//   ....[1]....
        /*0030*/ 	.word	0x000080f0


	//----- nvinfo : EIATTR_CRS_STACK_SIZE
	.align		4
.L_262:
        /*0034*/ 	.byte	0x04, 0x1e
        /*0036*/ 	.short	(.L_264 - .L_263)
.L_263:
        /*0038*/ 	.word	0x00000000


	//----- nvinfo : EIATTR_CBANK_PARAM_SIZE
	.align		4
.L_264:
        /*003c*/ 	.byte	0x03, 0x19
        /*003e*/ 	.short	0x0280


	//----- nvinfo : EIATTR_PARAM_CBANK
	.align		4
        /*0040*/ 	.byte	0x04, 0x0a
        /*0042*/ 	.short	(.L_266 - .L_265)
	.align		4
.L_265:
        /*0044*/ 	.word	index@(.nv.constant0._ZN5flash44flash_bwd_dq_dk_dv_loop_seqk_parallel_kernelI23Flash_bwd_kernel_traitsILi32ELi128ELi128ELi8ELi4ELi4ELi4ELb1ELb0EN7cutlass10bfloat16_tE19Flash_kernel_traitsILi32ELi128ELi128ELi8ES3_EELb0ELb0ELb0ELb0ELb0ELb1ELb0EEEvNS_16Flash_bwd_paramsE)
        /*0048*/ 	.short	0x0210
        /*004a*/ 	.short	0x0280


	//----- nvinfo : EIATTR_SW_WAR
	.align		4
.L_266:
        /*004c*/ 	.byte	0x04, 0x36
        /*004e*/ 	.short	(.L_268 - .L_267)
.L_267:
        /*0050*/ 	.word	0x00000008
.L_268:


//--------------------- .nv.info._ZN5flash44flash_bwd_dq_dk_dv_loop_seqk_parallel_kernelI23Flash_bwd_kernel_traitsILi32ELi128ELi128ELi8ELi4ELi4ELi4ELb1ELb0EN7cutlass10bfloat16_tE19Flash_kernel_traitsILi32ELi128ELi128ELi8ES3_EELb0ELb0ELb0ELb0ELb0ELb0ELb0EEEvNS_16Flash_bwd_paramsE --------------------------
	.section	.nv.info._ZN5flash44flash_bwd_dq_dk_dv_loop_seqk_parallel_kernelI23Flash_bwd_kernel_traitsILi32ELi128ELi128ELi8ELi4ELi4ELi4ELb1ELb0EN7cutlass10bfloat16_tE19Flash_kernel_traitsILi32ELi128ELi128ELi8ES3_EELb0ELb0ELb0ELb0ELb0ELb0ELb0EEEvNS_16Flash_bwd_paramsE,"",@"SHT_CUDA_INFO"
	.sectionflags	@""
	.align	4


	//----- nvinfo : EIATTR_CUDA_API_VERSION
	.align		4
        /*0000*/ 	.byte	0x04, 0x37
        /*0002*/ 	.short	(.L_270 - .L_269)
.L_269:
        /*0004*/ 	.word	0x00000082


	//----- nvinfo : EIATTR_KPARAM_INFO
	.align		4
.L_270:
        /*0008*/ 	.byte	0x04, 0x17
        /*000a*/ 	.short	(.L_272 - .L_271)
.L_271:
        /*000c*/ 	.word	0x00000000
        /*0010*/ 	.short	0x0000
        /*0012*/ 	.short	0x0000
        /*0014*/ 	.byte	0x00, 0xf0, 0x01, 0x0a


	//----- nvinfo : EIATTR_SPARSE_MMA_MASK
	.align		4
.L_272:
        /*0018*/ 	.byte	0x03, 0x50
        /*001a*/ 	.short	0x0000


	//----- nvinfo : EIATTR_MAXREG_COUNT
	.align		4
        /*001c*/ 	.byte	0x03, 0x1b
        /*001e*/ 	.short	0x00ff


	//----- nvinfo : EIATTR_NUM_BARRIERS
	.align		4
        /*0020*/ 	.byte	0x02, 0x4c
        /*0022*/ 	.byte	0x01
	.zero		1


	//----- nvinfo : EIATTR_ANNOTATIONS
	.align		4
        /*0024*/ 	.byte	0x04, 0x55
        /*0026*/ 	.short	(.L_274 - .L_273)


	//   ....[0]....
.L_273:
        /*0028*/ 	.word	0x00000001
        /*002c*/ 	.byte	0x40, 0x0a, 0x00, 0x00, 0x01, 0x00, 0x00, 0x00, 0xa0, 0x71, 0x00, 0x00


	//----- nvinfo : EIATTR_MERCURY_ISA_VERSION
	.align		4
.L_274:
        /*0038*/ 	.byte	0x03, 0x5f
        /*003a*/ 	.short	0x0101


	//----- nvinfo : EIATTR_EXIT_INSTR_OFFSETS
	.align		4
        /*003c*/ 	.byte	0x04, 0x1c
        /*003e*/ 	.short	(.L_276 - .L_275)


	//   ....[0]....
.L_275:
        /*0040*/ 	.word	0x000000a0


	//   ....[1]....
        /*0044*/ 	.word	0x00008680


	//----- nvinfo : EIATTR_CRS_STACK_SIZE
	.align		4
.L_276:
        /*0048*/ 	.byte	0x04, 0x1e
        /*004a*/ 	.short	(.L_278 - .L_277)
.L_277:
        /*004c*/ 	.word	0x00000000


	//----- nvinfo : EIATTR_CBANK_PARAM_SIZE
	.align		4
.L_278:
        /*0050*/ 	.byte	0x03, 0x19
        /*0052*/ 	.short	0x0280


	//----- nvinfo : EIATTR_PARAM_CBANK
	.align		4
        /*0054*/ 	.byte	0x04, 0x0a
        /*0056*/ 	.short	(.L_280 - .L_279)
	.align		4
.L_279:
        /*0058*/ 	.word	index@(.nv.constant0._ZN5flash44flash_bwd_dq_dk_dv_loop_seqk_parallel_kernelI23Flash_bwd_kernel_traitsILi32ELi128ELi128ELi8ELi4ELi4ELi4ELb1ELb0EN7cutlass10bfloat16_tE19Flash_kernel_traitsILi32ELi128ELi128ELi8ES3_EELb0ELb0ELb0ELb0ELb0ELb0ELb0EEEvNS_16Flash_bwd_paramsE)
        /*005c*/ 	.short	0x0210
        /*005e*/ 	.short	0x0280


	//----- nvinfo : EIATTR_SW_WAR
	.align		4
.L_280:
        /*0060*/ 	.byte	0x04, 0x36
        /*0062*/ 	.short	(.L_282 - .L_281)
.L_281:
        /*0064*/ 	.word	0x00000008
.L_282:


//--------------------- .nv.info._ZN5flash44flash_bwd_dq_dk_dv_loop_seqk_parallel_kernelI23Flash_bwd_kernel_traitsILi32ELi128ELi128ELi8ELi4ELi4ELi4ELb1ELb0EN7cutlass10bfloat16_tE19Flash_kernel_traitsILi32ELi128ELi128ELi8ES3_EELb0ELb0ELb1ELb0ELb0ELb0ELb0EEEvNS_16Flash_bwd_paramsE --------------------------
	.section	.nv.info._ZN5flash44flash_bwd_dq_dk_dv_loop_seqk_parallel_kernelI23Flash_bwd_kernel_traitsILi32ELi128ELi128ELi8ELi4ELi4ELi4ELb1ELb0EN7cutlass10bfloat16_tE19Flash_kernel_traitsILi32ELi128ELi128ELi8ES3_EELb0ELb0ELb1ELb0ELb0ELb0ELb0EEEvNS_16Flash_bwd_paramsE,"",@"SHT_CUDA_INFO"
	.sectionflags	@""
	.align	4


	//----- nvinfo : EIATTR_CUDA_API_VERSION
	.align		4
        /*0000*/ 	.byte	0x04, 0x37
        /*0002*/ 	.short	(.L_284 - .L_283)
.L_283:
        /*0004*/ 	.word	0x00000082


	//----- nvinfo : EIATTR_KPARAM_INFO
	.align		4
.L_284:
        /*0008*/ 	.byte	0x04, 0x17
        /*000a*/ 	.short	(.L_286 - .L_285)
.L_285:
        /*000c*/ 	.word	0x00000000
        /*0010*/ 	.short	0x0000
        /*0012*/ 	.short	0x0000
        /*0014*/ 	.byte	0x00, 0xf0, 0x01, 0x0a


	//----- nvinfo : EIATTR_SPARSE_MMA_MASK
	.align		4
.L_286:
        /*0018*/ 	.byte	0x03, 0x50
        /*001a*/ 	.short	0x0000


	//----- nvinfo : EIATTR_MAXREG_COUNT
	.align		4
        /*001c*/ 	.byte	0x03, 0x1b
        /*001e*/ 	.short	0x00ff


	//----- nvinfo : EIATTR_NUM_BARRIERS
	.align		4
        /*0020*/ 	.byte	0x02, 0x4c
        /*0022*/ 	.byte	0x01
	.zero		1


	//----- nvinfo : EIATTR_MERCURY_ISA_VERSION
	.align		4
        /*0024*/ 	.byte	0x03, 0x5f
        /*0026*/ 	.short	0x0101


	//----- nvinfo : EIATTR_EXIT_INSTR_OFFSETS
	.align		4
        /*0028*/ 	.byte	0x04, 0x1c
        /*002a*/ 	.short	(.L_288 - .L_287)


	//   ....[0]....
.L_287:
        /*002c*/ 	.word	0x00000090


	//   ....[1]....
        /*0030*/ 	.word	0x00008a80


	//----- nvinfo : EIATTR_CRS_STACK_SIZE
	.align		4
.L_288:
        /*0034*/ 	.byte	0x04, 0x1e
        /*0036*/ 	.short	(.L_290 - .L_289)
.L_289:
        /*0038*/ 	.word	0x00000000


	//----- nvinfo : EIATTR_CBANK_PARAM_SIZE
	.align		4
.L_290:
        /*003c*/ 	.byte	0x03, 0x19
        /*003e*/ 	.short	0x0280


	//----- nvinfo : EIATTR_PARAM_CBANK
	.align		4
        /*0040*/ 	.byte	0x04, 0x0a
        /*0042*/ 	.short	(.L_292 - .L_291)
	.align		4
.L_291:
        /*0044*/ 	.word	index@(.nv.constant0._ZN5flash44flash_bwd_dq_dk_dv_loop_seqk_parallel_kernelI23Flash_bwd_kernel_traitsILi32ELi128ELi128ELi8ELi4ELi4ELi4ELb1ELb0EN7cutlass10bfloat16_tE19Flash_kernel_traitsILi32ELi128ELi128ELi8ES3_EELb0ELb0ELb1ELb0ELb0ELb0ELb0EEEvNS_16Flash_bwd_paramsE)
        /*0048*/ 	.short	0x0210
        /*004a*/ 	.short	0x0280


	//----- nvinfo : EIATTR_SW_WAR
	.align		4
.L_292:
        /*004c*/ 	.byte	0x04, 0x36
        /*004e*/ 	.short	(.L_294 - .L_293)
.L_293:
        /*0050*/ 	.word	0x00000008
.L_294:


//--------------------- .nv.info._ZN5flash44flash_bwd_dq_dk_dv_loop_seqk_parallel_kernelI23Flash_bwd_kernel_traitsILi32ELi128ELi128ELi8ELi4ELi4ELi4ELb1ELb0EN7cutlass10bfloat16_tE19Flash_kernel_traitsILi32ELi128ELi128ELi8ES3_EELb0ELb0ELb0ELb0ELb1ELb1ELb0EEEvNS_16Flash_bwd_paramsE --------------------------
	.section	.nv.info._ZN5flash44flash_bwd_dq_dk_dv_loop_seqk_parallel_kernelI23Flash_bwd_kernel_traitsILi32ELi128ELi128ELi8ELi4ELi4ELi4ELb1ELb0EN7cutlass10bfloat16_tE19Flash_kernel_traitsILi32ELi128ELi128ELi8ES3_EELb0ELb0ELb0ELb0ELb1ELb1ELb0EEEvNS_16Flash_bwd_paramsE,"",@"SHT_CUDA_INFO"
	.sectionflags	@""
	.align	4


	//----- nvinfo : EIATTR_CUDA_API_VERSION
	.align		4
        /*0000*/ 	.byte	0x04, 0x37
        /*0002*/ 	.short	(.L_296 - .L_295)
.L_295:
        /*0004*/ 	.word	0x00000082


	//----- nvinfo : EIATTR_KPARAM_INFO
	.align		4
.L_296:
        /*0008*/ 	.byte	0x04, 0x17
        /*000a*/ 	.short	(.L_298 - .L_297)
.L_297:
        /*000c*/ 	.word	0x00000000
        /*0010*/ 	.short	0x0000
        /*0012*/ 	.short	0x0000
        /*0014*/ 	.byte	0x00, 0xf0, 0x01, 0x0a


	//----- nvinfo : EIATTR_SPARSE_MMA_MASK
	.align		4
.L_298:
        /*0018*/ 	.byte	0x03, 0x50
        /*001a*/ 	.short	0x0000


	//----- nvinfo : EIATTR_MAXREG_COUNT
	.align		4
        /*001c*/ 	.byte	0x03, 0x1b
        /*001e*/ 	.short	0x00ff


	//----- nvinfo : EIATTR_NUM_BARRIERS
	.align		4
        /*0020*/ 	.byte	0x02, 0x4c
        /*0022*/ 	.byte	0x01
	.zero		1


	//----- nvinfo : EIATTR_MERCURY_ISA_VERSION
	.align		4
        /*0024*/ 	.byte	0x03, 0x5f
        /*0026*/ 	.short	0x0101


	//----- nvinfo : EIATTR_EXIT_INSTR_OFFSETS
	.align		4
        /*0028*/ 	.byte	0x04, 0x1c
        /*002a*/ 	.short	(.L_300 - .L_299)


	//   ....[0]....
.L_299:
        /*002c*/ 	.word	0x00000090


	//   ....[1]....
        /*0030*/ 	.word	0x00005bf0


	//----- nvinfo : EIATTR_CBANK_PARAM_SIZE
	.align		4
.L_300:
        /*0034*/ 	.byte	0x03, 0x19
        /*0036*/ 	.short	0x0280


	//----- nvinfo : EIATTR_PARAM_CBANK
	.align		4
        /*0038*/ 	.byte	0x04, 0x0a
        /*003a*/ 	.short	(.L_302 - .L_301)
	.align		4
.L_301:
        /*003c*/ 	.word	index@(.nv.constant0._ZN5flash44flash_bwd_dq_dk_dv_loop_seqk_parallel_kernelI23Flash_bwd_kernel_traitsILi32ELi128ELi128ELi8ELi4ELi4ELi4ELb1ELb0EN7cutlass10bfloat16_tE19Flash_kernel_traitsILi32ELi128ELi128ELi8ES3_EELb0ELb0ELb0ELb0ELb1ELb1ELb0EEEvNS_16Flash_bwd_paramsE)
        /*0040*/ 	.short	0x0210
        /*0042*/ 	.short	0x0280


	//----- nvinfo : EIATTR_SW_WAR
	.align		4
.L_302:
        /*0044*/ 	.byte	0x04, 0x36
        /*0046*/ 	.short	(.L_304 - .L_303)
.L_303:
        /*0048*/ 	.word	0x00000008
.L_304:


//--------------------- .nv.info._ZN5flash44flash_bwd_dq_dk_dv_loop_seqk_parallel_kernelI23Flash_bwd_kernel_traitsILi32ELi128ELi128ELi8ELi4ELi4ELi4ELb1ELb0EN7cutlass10bfloat16_tE19Flash_kernel_traitsILi32ELi128ELi128ELi8ES3_EELb0ELb0ELb0ELb1ELb0ELb0ELb0EEEvNS_16Flash_bwd_paramsE --------------------------
	.section	.nv.info._ZN5flash44flash_bwd_dq_dk_dv_loop_seqk_parallel_kernelI23Flash_bwd_kernel_traitsILi32ELi128ELi128ELi8ELi4ELi4ELi4ELb1ELb0EN7cutlass10bfloat16_tE19Flash_kernel_traitsILi32ELi128ELi128ELi8ES3_EELb0ELb0ELb0ELb1ELb0ELb0ELb0EEEvNS_16Flash_bwd_paramsE,"",@"SHT_CUDA_INFO"
	.sectionflags	@""
	.align	4


	//----- nvinfo : EIATTR_CUDA_API_VERSION
	.align		4
        /*0000*/ 	.byte	0x04, 0x37
        /*0002*/ 	.short	(.L_306 - .L_305)
.L_305:
        /*0004*/ 	.word	0x00000082


	//----- nvinfo : EIATTR_KPARAM_INFO
	.align		4
.L_306:
        /*0008*/ 	.byte	0x04, 0x17
        /*000a*/ 	.short	(.L_308 - .L_307)
.L_307:
        /*000c*/ 	.word	0x00000000
        /*0010*/ 	.short	0x0000
        /*0012*/ 	.short	0x0000
        /*0014*/ 	.byte	0x00, 0xf0, 0x01, 0x0a


	//----- nvinfo : EIATTR_SPARSE_MMA_MASK
	.align		4
.L_308:
        /*0018*/ 	.byte	0x03, 0x50
        /*001a*/ 	.short	0x0000


	//----- nvinfo : EIATTR_MAXREG_COUNT
	.align		4
        /*001c*/ 	.byte	0x03, 0x1b
        /*001e*/ 	.short	0x00ff


	//----- nvinfo : EIATTR_NUM_BARRIERS
	.align		4
        /*0020*/ 	.byte	0x02, 0x4c
        /*0022*/ 	.byte	0x01
	.zero		1


	//----- nvinfo : EIATTR_ANNOTATIONS
	.align		4
        /*0024*/ 	.byte	0x04, 0x55
        /*0026*/ 	.short	(.L_310 - .L_309)


	//   ....[0]....
.L_309:
        /*0028*/ 	.word	0x00000001
        /*002c*/ 	.byte	0x50, 0x0a, 0x00, 0x00, 0x01, 0x00, 0x00, 0x00, 0xb0, 0x0a, 0x00, 0x00, 0x01, 0x00, 0x00, 0x00
        /*003c*/ 	.byte	0xb0, 0x7f, 0x00, 0x00, 0x01, 0x00, 0x00, 0x00, 0xd0, 0x7f, 0x00, 0x00


	//----- nvinfo : EIATTR_MERCURY_ISA_VERSION
	.align		4
.L_310:
        /*0048*/ 	.byte	0x03, 0x5f
        /*004a*/ 	.short	0x0101


	//----- nvinfo : EIATTR_EXIT_INSTR_OFFSETS
	.align		4
        /*004c*/ 	.byte	0x04, 0x1c
        /*004e*/ 	.short	(.L_312 - .L_311)


	//   ....[0]....
.L_311:
        /*0050*/ 	.word	0x000000a0


	//   ....[1]....
        /*0054*/ 	.word	0x00009520


	//----- nvinfo : EIATTR_CRS_STACK_SIZE
	.align		4
.L_312:
        /*0058*/ 	.byte	0x04, 0x1e
        /*005a*/ 	.short	(.L_314 - .L_313)
.L_313:
        /*005c*/ 	.word	0x00000000


	//----- nvinfo : EIATTR_CBANK_PARAM_SIZE
	.align		4
.L_314:
        /*0060*/ 	.byte	0x03, 0x19
        /*0062*/ 	.short	0x0280


	//----- nvinfo : EIATTR_PARAM_CBANK
	.align		4
        /*0064*/ 	.byte	0x04, 0x0a
        /*0066*/ 	.short	(.L_316 - .L_315)
	.align		4
.L_315:
        /*0068*/ 	.word	index@(.nv.constant0._ZN5flash44flash_bwd_dq_dk_dv_loop_seqk_parallel_kernelI23Flash_bwd_kernel_traitsILi32ELi128ELi128ELi8ELi4ELi4ELi4ELb1ELb0EN7cutlass10bfloat16_tE19Flash_kernel_traitsILi32ELi128ELi128ELi8ES3_EELb0ELb0ELb0ELb1ELb0ELb0ELb0EEEvNS_16Flash_bwd_paramsE)
        /*006c*/ 	.short	0x0210
        /*006e*/ 	.short	0x0280


	//----- nvinfo : EIATTR_SW_WAR
	.align		4
.L_316:
        /*0070*/ 	.byte	0x04, 0x36
        /*0072*/ 	.short	(.L_318 - .L_317)
.L_317:
        /*0074*/ 	.word	0x00000008
.L_318:


//--------------------- .nv.info._ZN5flash44flash_bwd_dq_dk_dv_loop_seqk_parallel_kernelI23Flash_bwd_kernel_traitsILi32ELi128ELi128ELi8ELi4ELi4ELi4ELb1ELb0EN7cutlass10bfloat16_tE19Flash_kernel_traitsILi32ELi128ELi128ELi8ES3_EELb0ELb0ELb1ELb0ELb0ELb1ELb0EEEvNS_16Flash_bwd_paramsE --------------------------
	.section	.nv.info._ZN5flash44flash_bwd_dq_dk_dv_loop_seqk_parallel_kernelI23Flash_bwd_kernel_traitsILi32ELi128ELi128ELi8ELi4ELi4ELi4ELb1ELb0EN7cutlass10bfloat16_tE19Flash_kernel_traitsILi32ELi128ELi128ELi8ES3_EELb0ELb0ELb1ELb0ELb0ELb1ELb0EEEvNS_16Flash_bwd_paramsE,"",@"SHT_CUDA_INFO"
	.sectionflags	@""
	.align	4


	//----- nvinfo : EIATTR_CUDA_API_VERSION
	.align		4
        /*0000*/ 	.byte	0x04, 0x37
        /*0002*/ 	.short	(.L_320 - .L_319)
.L_319:
        /*0004*/ 	.word	0x00000082


	//----- nvinfo : EIATTR_KPARAM_INFO
	.align		4
.L_320:
        /*0008*/ 	.byte	0x04, 0x17
        /*000a*/ 	.short	(.L_322 - .L_321)
.L_321:
        /*000c*/ 	.word	0x00000000
        /*0010*/ 	.short	0x0000
        /*0012*/ 	.short	0x0000
        /*0014*/ 	.byte	0x00, 0xf0, 0x01, 0x0a


	//----- nvinfo : EIATTR_SPARSE_MMA_MASK
	.align		4
.L_322:
        /*0018*/ 	.byte	0x03, 0x50
        /*001a*/ 	.short	0x0000


	//----- nvinfo : EIATTR_MAXREG_COUNT
	.align		4
        /*001c*/ 	.byte	0x03, 0x1b
        /*001e*/ 	.short	0x00ff


	//----- nvinfo : EIATTR_NUM_BARRIERS
	.align		4
        /*0020*/ 	.byte	0x02, 0x4c
        /*0022*/ 	.byte	0x01
	.zero		1


	//----- nvinfo : EIATTR_MERCURY_ISA_VERSION
	.align		4
        /*0024*/ 	.byte	0x03, 0x5f
        /*0026*/ 	.short	0x0101


	//----- nvinfo : EIATTR_EXIT_INSTR_OFFSETS
	.align		4
        /*0028*/ 	.byte	0x04, 0x1c
        /*002a*/ 	.short	(.L_324 - .L_323)


	//   ....[0]....
.L_323:
        /*002c*/ 	.word	0x00000090


	//   ....[1]....
        /*0030*/ 	.word	0x00008490


	//----- nvinfo : EIATTR_CRS_STACK_SIZE
	.align		4
.L_324:
        /*0034*/ 	.byte	0x04, 0x1e
        /*0036*/ 	.short	(.L_326 - .L_325)
.L_325:
        /*0038*/ 	.word	0x00000000


	//----- nvinfo : EIATTR_CBANK_PARAM_SIZE
	.align		4
.L_326:
        /*003c*/ 	.byte	0x03, 0x19
        /*003e*/ 	.short	0x0280


	//----- nvinfo : EIATTR_PARAM_CBANK
	.align		4
        /*0040*/ 	.byte	0x04, 0x0a
        /*0042*/ 	.short	(.L_328 - .L_327)
	.align		4
.L_327:
        /*0044*/ 	.word	index@(.nv.constant0._ZN5flash44flash_bwd_dq_dk_dv_loop_seqk_parallel_kernelI23Flash_bwd_kernel_traitsILi32ELi128ELi128ELi8ELi4ELi4ELi4ELb1ELb0EN7cutlass10bfloat16_tE19Flash_kernel_traitsILi32ELi128ELi128ELi8ES3_EELb0ELb0ELb1ELb0ELb0ELb1ELb0EEEvNS_16Flash_bwd_paramsE)
        /*0048*/ 	.short	0x0210
        /*004a*/ 	.short	0x0280


	//----- nvinfo : EIATTR_SW_WAR
	.align		4
.L_328:
        /*004c*/ 	.byte	0x04, 0x36
        /*004e*/ 	.short	(.L_330 - .L_329)
.L_329:
        /*0050*/ 	.word	0x00000008
.L_330:


//--------------------- .nv.info._ZN5flash44flash_bwd_dq_dk_dv_loop_seqk_parallel_kernelI23Flash_bwd_kernel_traitsILi32ELi128ELi128ELi8ELi4ELi4ELi4ELb1ELb0EN7cutlass10bfloat16_tE19Flash_kernel_traitsILi32ELi128ELi128ELi8ES3_EELb0ELb0ELb1ELb1ELb0ELb0ELb0EEEvNS_16Flash_bwd_paramsE --------------------------
	.section	.nv.info._ZN5flash44flash_bwd_dq_dk_dv_loop_seqk_parallel_kernelI23Flash_bwd_kernel_traitsILi32ELi128ELi128ELi8ELi4ELi4ELi4ELb1ELb0EN7cutlass10bfloat16_tE19Flash_kernel_traitsILi32ELi128ELi128ELi8ES3_EELb0ELb0ELb1ELb1ELb0ELb0ELb0EEEvNS_16Flash_bwd_paramsE,"",@"SHT_CUDA_INFO"
	.sectionflags	@""
	.align	4


	//----- nvinfo : EIATTR_CUDA_API_VERSION
	.align		4
        /*0000*/ 	.byte	0x04, 0x37
        /*0002*/ 	.short	(.L_332 - .L_331)
.L_331:
        /*0004*/ 	.word	0x00000082


	//----- nvinfo : EIATTR_KPARAM_INFO
	.align		4
.L_332:
        /*0008*/ 	.byte	0x04, 0x17
        /*000a*/ 	.short	(.L_334 - .L_333)
.L_333:
        /*000c*/ 	.word	0x00000000
        /*0010*/ 	.short	0x0000
        /*0012*/ 	.short	0x0000
        /*0014*/ 	.byte	0x00, 0xf0, 0x01, 0x0a


	//----- nvinfo : EIATTR_SPARSE_MMA_MASK
	.align		4
.L_334:
        /*0018*/ 	.byte	0x03, 0x50
        /*001a*/ 	.short	0x0000


	//----- nvinfo : EIATTR_MAXREG_COUNT
	.align		4
        /*001c*/ 	.byte	0x03, 0x1b
        /*001e*/ 	.short	0x00ff


	//----- nvinfo : EIATTR_NUM_BARRIERS
	.align		4
        /*0020*/ 	.byte	0x02, 0x4c
        /*0022*/ 	.byte	0x01
	.zero		1


	//----- nvinfo : EIATTR_MERCURY_ISA_VERSION
	.align		4
        /*0024*/ 	.byte	0x03, 0x5f
        /*0026*/ 	.short	0x0101


	//----- nvinfo : EIATTR_EXIT_INSTR_OFFSETS
	.align		4
        /*0028*/ 	.byte	0x04, 0x1c
        /*002a*/ 	.short	(.L_336 - .L_335)


	//   ....[0]....
.L_335:
        /*002c*/ 	.word	0x00000090


	//   ....[1]....
        /*0030*/ 	.word	0x00009860


	//----- nvinfo : EIATTR_CRS_STACK_SIZE
	.align		4
.L_336:
        /*0034*/ 	.byte	0x04, 0x1e
        /*0036*/ 	.short	(.L_338 - .L_337)
.L_337:
        /*0038*/ 	.word	0x00000000


	//----- nvinfo : EIATTR_CBANK_PARAM_SIZE
	.align		4
.L_338:
        /*003c*/ 	.byte	0x03, 0x19
        /*003e*/ 	.short	0x0280


	//----- nvinfo : EIATTR_PARAM_CBANK
	.align		4
        /*0040*/ 	.byte	0x04, 0x0a
        /*0042*/ 	.short	(.L_340 - .L_339)
	.align		4
.L_339:
        /*0044*/ 	.word	index@(.nv.constant0._ZN5flash44flash_bwd_dq_dk_dv_loop_seqk_parallel_kernelI23Flash_bwd_kernel_traitsILi32ELi128ELi128ELi8ELi4ELi4ELi4ELb1ELb0EN7cutlass10bfloat16_tE19Flash_kernel_traitsILi32ELi128ELi128ELi8ES3_EELb0ELb0ELb1ELb1ELb0ELb0ELb0EEEvNS_16Flash_bwd_paramsE)
        /*0048*/ 	.short	0x0210
        /*004a*/ 	.short	0x0280


	//----- nvinfo : EIATTR_SW_WAR
	.align		4
.L_340:
        /*004c*/ 	.byte	0x04, 0x36
        /*004e*/ 	.short	(.L_342 - .L_341)
.L_341:
        /*0050*/ 	.word	0x00000008
.L_342:


//--------------------- .nv.info._ZN5flash27flash_bwd_convert_dq_kernelI23Flash_bwd_kernel_traitsILi32ELi128ELi128ELi8ELi4ELi4ELi4ELb1ELb0EN7cutlass10bfloat16_tE19Flash_kernel_traitsILi32ELi128ELi128ELi8ES3_EEEEvNS_16Flash_bwd_paramsEi --------------------------
	.section	.nv.info._ZN5flash27flash_bwd_convert_dq_kernelI23Flash_bwd_kernel_traitsILi32ELi128ELi128ELi8ELi4ELi4ELi4ELb1ELb0EN7cutlass10bfloat16_tE19Flash_kernel_traitsILi32ELi128ELi128ELi8ES3_EEEEvNS_16Flash_bwd_paramsEi,"",@"SHT_CUDA_INFO"
	.sectionflags	@""
	.align	4


	//----- nvinfo : EIATTR_CUDA_API_VERSION
	.align		4
        /*0000*/ 	.byte	0x04, 0x37
        /*0002*/ 	.short	(.L_344 - .L_343)
.L_343:
        /*0004*/ 	.word	0x00000082


	//----- nvinfo : EIATTR_KPARAM_INFO
	.align		4
.L_344:
        /*0008*/ 	.byte	0x04, 0x17
        /*000a*/ 	.short	(.L_346 - .L_345)
.L_345:
        /*000c*/ 	.word	0x00000000
        /*0010*/ 	.short	0x0001
        /*0012*/ 	.short	0x0280
        /*0014*/ 	.byte	0x00, 0xf0, 0x11, 0x00


	//----- nvinfo : EIATTR_KPARAM_INFO
	.align		4
.L_346:
        /*0018*/ 	.byte	0x04, 0x17
        /*001a*/ 	.short	(.L_348 - .L_347)
.L_347:
        /*001c*/ 	.word	0x00000000
        /*0020*/ 	.short	0x0000
        /*0022*/ 	.short	0x0000
        /*0024*/ 	.byte	0x00, 0xf0, 0x01, 0x0a


	//----- nvinfo : EIATTR_SPARSE_MMA_MASK
	.align		4
.L_348:
        /*0028*/ 	.byte	0x03, 0x50
        /*002a*/ 	.short	0x0000


	//----- nvinfo : EIATTR_MAXREG_COUNT
	.align		4
        /*002c*/ 	.byte	0x03, 0x1b
        /*002e*/ 	.short	0x00ff


	//----- nvinfo : EIATTR_NUM_BARRIERS
	.align		4
        /*0030*/ 	.byte	0x02, 0x4c
        /*0032*/ 	.byte	0x01
	.zero		1


	//----- nvinfo : EIATTR_MERCURY_ISA_VERSION
	.align		4
        /*0034*/ 	.byte	0x03, 0x5f
        /*0036*/ 	.short	0x0101


	//----- nvinfo : EIATTR_EXIT_INSTR_OFFSETS
	.align		4
        /*0038*/ 	.byte	0x04, 0x1c
        /*003a*/ 	.short	(.L_350 - .L_349)


	//   ....[0]....
.L_349:
        /*003c*/ 	.word	0x00000100


	//   ....[1]....
        /*0040*/ 	.word	0x000018e0


	//   ....[2]....
        /*0044*/ 	.word	0x000019b0


	//----- nvinfo : EIATTR_CRS_STACK_SIZE
	.align		4
.L_350:
        /*0048*/ 	.byte	0x04, 0x1e
        /*004a*/ 	.short	(.L_352 - .L_351)
.L_351:
        /*004c*/ 	.word	0x00000000


	//----- nvinfo : EIATTR_CBANK_PARAM_SIZE
	.align		4
.L_352:
        /*0050*/ 	.byte	0x03, 0x19
        /*0052*/ 	.short	0x0284


	//----- nvinfo : EIATTR_PARAM_CBANK
	.align		4
        /*0054*/ 	.byte	0x04, 0x0a
        /*0056*/ 	.short	(.L_354 - .L_353)
	.align		4
.L_353:
        /*0058*/ 	.word	index@(.nv.constant0._ZN5flash27flash_bwd_convert_dq_kernelI23Flash_bwd_kernel_traitsILi32ELi128ELi128ELi8ELi4ELi4ELi4ELb1ELb0EN7cutlass10bfloat16_tE19Flash_kernel_traitsILi32ELi128ELi128ELi8ES3_EEEEvNS_16Flash_bwd_paramsEi)
        /*005c*/ 	.short	0x0210
        /*005e*/ 	.short	0x0284


	//----- nvinfo : EIATTR_SW_WAR
	.align		4
.L_354:
        /*0060*/ 	.byte	0x04, 0x36
        /*0062*/ 	.short	(.L_356 - .L_355)
.L_355:
        /*0064*/ 	.word	0x00000008
.L_356:


//--------------------- .nv.info._ZN5flash44flash_bwd_dq_dk_dv_loop_seqk_parallel_kernelI23Flash_bwd_kernel_traitsILi32ELi128ELi128ELi8ELi4ELi4ELi4ELb1ELb0EN7cutlass10bfloat16_tE19Flash_kernel_traitsILi32ELi128ELi128ELi8ES3_EELb1ELb0ELb0ELb0ELb0ELb1ELb0EEEvNS_16Flash_bwd_paramsE --------------------------
	.section	.nv.info._ZN5flash44flash_bwd_dq_dk_dv_loop_seqk_parallel_kernelI23Flash_bwd_kernel_traitsILi32ELi128ELi128ELi8ELi4ELi4ELi4ELb1ELb0EN7cutlass10bfloat16_tE19Flash_kernel_traitsILi32ELi128ELi128ELi8ES3_EELb1ELb0ELb0ELb0ELb0ELb1ELb0EEEvNS_16Flash_bwd_paramsE,"",@"SHT_CUDA_INFO"
	.sectionflags	@""
	.align	4


	//----- nvinfo : EIATTR_CUDA_API_VERSION
	.align		4
        /*0000*/ 	.byte	0x04, 0x37
        /*0002*/ 	.short	(.L_358 - .L_357)
.L_357:
        /*0004*/ 	.word	0x00000082


	//----- nvinfo : EIATTR_KPARAM_INFO
	.align		4
.L_358:
        /*0008*/ 	.byte	0x04, 0x17
        /*000a*/ 	.short	(.L_360 - .L_359)
.L_359:
        /*000c*/ 	.word	0x00000000
        /*0010*/ 	.short	0x0000
        /*0012*/ 	.short	0x0000
        /*0014*/ 	.byte	0x00, 0xf0, 0x01, 0x0a


	//----- nvinfo : EIATTR_SPARSE_MMA_MASK
	.align		4
.L_360:
        /*0018*/ 	.byte	0x03, 0x50
        /*001a*/ 	.short	0x0000


	//----- nvinfo : EIATTR_MAXREG_COUNT
	.align		4
        /*001c*/ 	.byte	0x03, 0x1b
        /*001e*/ 	.short	0x00ff


	//----- nvinfo : EIATTR_NUM_BARRIERS
	.align		4
        /*0020*/ 	.byte	0x02, 0x4c
        /*0022*/ 	.byte	0x01
	.zero		1


	//----- nvinfo : EIATTR_MERCURY_ISA_VERSION
	.align		4
        /*0024*/ 	.byte	0x03, 0x5f
        /*0026*/ 	.short	0x0101


	//----- nvinfo : EIATTR_EXIT_INSTR_OFFSETS
	.align		4
        /*0028*/ 	.byte	0x04, 0x1c
        /*002a*/ 	.short	(.L_362 - .L_361)


	//   ....[0]....
.L_361:
        /*002c*/ 	.word	0x00000090


	//   ....[1]....
        /*0030*/ 	.word	0x0000a000


	//----- nvinfo : EIATTR_CRS_STACK_SIZE
	.align		4
.L_362:
        /*0034*/ 	.byte	0x04, 0x1e
        /*0036*/ 	.short	(.L_364 - .L_363)
.L_363:
        /*0038*/ 	.word	0x00000000


	//----- nvinfo : EIATTR_CBANK_PARAM_SIZE
	.align		4
.L_364:
        /*003c*/ 	.byte	0x03, 0x19
        /*003e*/ 	.short	0x0280


	//----- nvinfo : EIATTR_PARAM_CBANK
	.align		4
        /*0040*/ 	.byte	0x04, 0x0a
        /*0042*/ 	.short	(.L_366 - .L_365)
	.align		4
.L_365:
        /*0044*/ 	.word	index@(.nv.constant0._ZN5flash44flash_bwd_dq_dk_dv_loop_seqk_parallel_kernelI23Flash_bwd_kernel_traitsILi32ELi128ELi128ELi8ELi4ELi4ELi4ELb1ELb0EN7cutlass10bfloat16_tE19Flash_kernel_traitsILi32ELi128ELi128ELi8ES3_EELb1ELb0ELb0ELb0ELb0ELb1ELb0EEEvNS_16Flash_bwd_paramsE)
        /*0048*/ 	.short	0x0210
        /*004a*/ 	.short	0x0280


	//----- nvinfo : EIATTR_SW_WAR
	.align		4
.L_366:
        /*004c*/ 	.byte	0x04, 0x36
        /*004e*/ 	.short	(.L_368 - .L_367)
.L_367:
        /*0050*/ 	.word	0x00000008
.L_368:


//--------------------- .nv.info._ZN5flash44flash_bwd_dq_dk_dv_loop_seqk_parallel_kernelI23Flash_bwd_kernel_traitsILi32ELi128ELi128ELi8ELi4ELi4ELi4ELb1ELb0EN7cutlass10bfloat16_tE19Flash_kernel_traitsILi32ELi128ELi128ELi8ES3_EELb0ELb0ELb0ELb0ELb0ELb1ELb1EEEvNS_16Flash_bwd_paramsE --------------------------
	.section	.nv.info._ZN5flash44flash_bwd_dq_dk_dv_loop_seqk_parallel_kernelI23Flash_bwd_kernel_traitsILi32ELi128ELi128ELi8ELi4ELi4ELi4ELb1ELb0EN7cutlass10bfloat16_tE19Flash_kernel_traitsILi32ELi128ELi128ELi8ES3_EELb0ELb0ELb0ELb0ELb0ELb1ELb1EEEvNS_16Flash_bwd_paramsE,"",@"SHT_CUDA_INFO"
	.sectionflags	@""
	.align	4


	//----- nvinfo : EIATTR_CUDA_API_VERSION
	.align		4
        /*0000*/ 	.byte	0x04, 0x37
        /*0002*/ 	.short	(.L_370 - .L_369)
.L_369:
        /*0004*/ 	.word	0x00000082


	//----- nvinfo : EIATTR_KPARAM_INFO
	.align		4
.L_370:
        /*0008*/ 	.byte	0x04, 0x17
        /*000a*/ 	.short	(.L_372 - .L_371)
.L_371:
        /*000c*/ 	.word	0x00000000
        /*0010*/ 	.short	0x0000
        /*0012*/ 	.short	0x0000
        /*0014*/ 	.byte	0x00, 0xf0, 0x01, 0x0a


	//----- nvinfo : EIATTR_SPARSE_MMA_MASK
	.align		4
.L_372:
        /*0018*/ 	.byte	0x03, 0x50
        /*001a*/ 	.short	0x0000


	//----- nvinfo : EIATTR_MAXREG_COUNT
	.align		4
        /*001c*/ 	.byte	0x03, 0x1b
        /*001e*/ 	.short	0x00ff


	//----- nvinfo : EIATTR_NUM_BARRIERS
	.align		4
        /*0020*/ 	.byte	0x02, 0x4c
        /*0022*/ 	.byte	0x01
	.zero		1


	//----- nvinfo : EIATTR_ANNOTATIONS
	.align		4
        /*0024*/ 	.byte	0x04, 0x55
        /*0026*/ 	.short	(.L_374 - .L_373)


	//   ....[0]....
.L_373:
        /*0028*/ 	.word	0x00000001
        /*002c*/ 	.byte	0xa0, 0x00, 0x00, 0x00, 0x01, 0x00, 0x00, 0x00, 0xd0, 0x04, 0x00, 0x00, 0x01, 0x00, 0x00, 0x00
        /* <DEDUP_REMOVED lines=63> */
        /*042c*/ 	.byte	0xc0, 0x8b, 0x00, 0x00, 0x01, 0x00, 0x00, 0x00, 0x40, 0xa0, 0x00, 0x00


	//----- nvinfo : EIATTR_MERCURY_ISA_VERSION
	.align		4
.L_374:
        /*0438*/ 	.byte	0x03, 0x5f
        /*043a*/ 	.short	0x0101


	//----- nvinfo : EIATTR_EXIT_INSTR_OFFSETS
	.align		4
        /*043c*/ 	.byte	0x04, 0x1c
        /*043e*/ 	.short	(.L_376 - .L_375)


	//   ....[0]....
.L_375:
        /*0440*/ 	.word	0x000000c0


	//   ....[1]....
        /*0444*/ 	.word	0x0000a0c0


	//----- nvinfo : EIATTR_CRS_STACK_SIZE
	.align		4
.L_376:
        /*0448*/ 	.byte	0x04, 0x1e
        /*044a*/ 	.short	(.L_378 - .L_377)
.L_377:
        /*044c*/ 	.word	0x00000000


	//----- nvinfo : EIATTR_CBANK_PARAM_SIZE
	.align		4
.L_378:
        /*0450*/ 	.byte	0x03, 0x19
        /*0452*/ 	.short	0x0280


	//----- nvinfo : EIATTR_PARAM_CBANK
	.align		4
        /*0454*/ 	.byte	0x04, 0x0a
        /*0456*/ 	.short	(.L_380 - .L_379)
	.align		4
.L_379:
        /*0458*/ 	.word	index@(.nv.constant0._ZN5flash44flash_bwd_dq_dk_dv_loop_seqk_parallel_kernelI23Flash_bwd_kernel_traitsILi32ELi128ELi128ELi8ELi4ELi4ELi4ELb1ELb0EN7cutlass10bfloat16_tE19Flash_kernel_traitsILi32ELi128ELi128ELi8ES3_EELb0ELb0ELb0ELb0ELb0ELb1ELb1EEEvNS_16Flash_bwd_paramsE)
        /*045c*/ 	.short	0x0210
        /*045e*/ 	.short	0x0280


	//----- nvinfo : EIATTR_SW_WAR
	.align		4
.L_380:
        /*0460*/ 	.byte	0x04, 0x36
        /*0462*/ 	.short	(.L_382 - .L_381)
.L_381:
        /*0464*/ 	.word	0x00000008
.L_382:


//--------------------- .nv.info._ZN5flash44flash_bwd_dq_dk_dv_loop_seqk_parallel_kernelI23Flash_bwd_kernel_traitsILi32ELi128ELi128ELi8ELi4ELi4ELi4ELb1ELb0EN7cutlass10bfloat16_tE19Flash_kernel_traitsILi32ELi128ELi128ELi8ES3_EELb1ELb0ELb0ELb0ELb0ELb0ELb0EEEvNS_16Flash_bwd_paramsE --------------------------
	.section	.nv.info._ZN5flash44flash_bwd_dq_dk_dv_loop_seqk_parallel_kernelI23Flash_bwd_kernel_traitsILi32ELi128ELi128ELi8ELi4ELi4ELi4ELb1ELb0EN7cutlass10bfloat16_tE19Flash_kernel_traitsILi32ELi128ELi128ELi8ES3_EELb1ELb0ELb0ELb0ELb0ELb0ELb0EEEvNS_16Flash_bwd_paramsE,"",@"SHT_CUDA_INFO"
	.sectionflags	@""
	.align	4


	//----- nvinfo : EIATTR_CUDA_API_VERSION
	.align		4
        /*0000*/ 	.byte	0x04, 0x37
        /*0002*/ 	.short	(.L_384 - .L_383)
.L_383:
        /*0004*/ 	.word	0x00000082


	//----- nvinfo : EIATTR_KPARAM_INFO
	.align		4
.L_384:
        /*0008*/ 	.byte	0x04, 0x17
        /*000a*/ 	.short	(.L_386 - .L_385)
.L_385:
        /*000c*/ 	.word	0x00000000
        /*0010*/ 	.short	0x0000
        /*0012*/ 	.short	0x0000
        /*0014*/ 	.byte	0x00, 0xf0, 0x01, 0x0a


	//----- nvinfo : EIATTR_SPARSE_MMA_MASK
	.align		4
.L_386:
        /*0018*/ 	.byte	0x03, 0x50
        /*001a*/ 	.short	0x0000


	//----- nvinfo : EIATTR_MAXREG_COUNT
	.align		4
        /*001c*/ 	.byte	0x03, 0x1b
        /*001e*/ 	.short	0x00ff


	//----- nvinfo : EIATTR_NUM_BARRIERS
	.align		4
        /*0020*/ 	.byte	0x02, 0x4c
        /*0022*/ 	.byte	0x01
	.zero		1


	//----- nvinfo : EIATTR_MERCURY_ISA_VERSION
	.align		4
        /*0024*/ 	.byte	0x03, 0x5f
        /*0026*/ 	.short	0x0101


	//----- nvinfo : EIATTR_EXIT_INSTR_OFFSETS
	.align		4
        /*0028*/ 	.byte	0x04, 0x1c
        /*002a*/ 	.short	(.L_388 - .L_387)


	//   ....[0]....
.L_387:
        /*002c*/ 	.word	0x00000090


	//   ....[1]....
        /*0030*/ 	.word	0x0000a650


	//----- nvinfo : EIATTR_CRS_STACK_SIZE
	.align		4
.L_388:
        /*0034*/ 	.byte	0x04, 0x1e
        /*0036*/ 	.short	(.L_390 - .L_389)
.L_389:
        /*0038*/ 	.word	0x00000000


	//----- nvinfo : EIATTR_CBANK_PARAM_SIZE
	.align		4
.L_390:
        /*003c*/ 	.byte	0x03, 0x19
        /*003e*/ 	.short	0x0280


	//----- nvinfo : EIATTR_PARAM_CBANK
	.align		4
        /*0040*/ 	.byte	0x04, 0x0a
        /*0042*/ 	.short	(.L_392 - .L_391)
	.align		4
.L_391:
        /*0044*/ 	.word	index@(.nv.constant0._ZN5flash44flash_bwd_dq_dk_dv_loop_seqk_parallel_kernelI23Flash_bwd_kernel_traitsILi32ELi128ELi128ELi8ELi4ELi4ELi4ELb1ELb0EN7cutlass10bfloat16_tE19Flash_kernel_traitsILi32ELi128ELi128ELi8ES3_EELb1ELb0ELb0ELb0ELb0ELb0ELb0EEEvNS_16Flash_bwd_paramsE)
        /*0048*/ 	.short	0x0210
        /*004a*/ 	.short	0x0280


	//----- nvinfo : EIATTR_SW_WAR
	.align		4
.L_392:
        /*004c*/ 	.byte	0x04, 0x36
        /*004e*/ 	.short	(.L_394 - .L_393)
.L_393:
        /*0050*/ 	.word	0x00000008
.L_394:


//--------------------- .nv.info._ZN5flash44flash_bwd_dq_dk_dv_loop_seqk_parallel_kernelI23Flash_bwd_kernel_traitsILi32ELi128ELi128ELi8ELi4ELi4ELi4ELb1ELb0EN7cutlass10bfloat16_tE19Flash_kernel_traitsILi32ELi128ELi128ELi8ES3_EELb0ELb0ELb0ELb0ELb0ELb0ELb1EEEvNS_16Flash_bwd_paramsE --------------------------
	.section	.nv.info._ZN5flash44flash_bwd_dq_dk_dv_loop_seqk_parallel_kernelI23Flash_bwd_kernel_traitsILi32ELi128ELi128ELi8ELi4ELi4ELi4ELb1ELb0EN7cutlass10bfloat16_tE19Flash_kernel_traitsILi32ELi128ELi128ELi8ES3_EELb0ELb0ELb0ELb0ELb0ELb0ELb1EEEvNS_16Flash_bwd_paramsE,"",@"SHT_CUDA_INFO"
	.sectionflags	@""
	.align	4


	//----- nvinfo : EIATTR_CUDA_API_VERSION
	.align		4
        /*0000*/ 	.byte	0x04, 0x37
        /*0002*/ 	.short	(.L_396 - .L_395)
.L_395:
        /*0004*/ 	.word	0x00000082


	//----- nvinfo : EIATTR_KPARAM_INFO
	.align		4
.L_396:
        /*0008*/ 	.byte	0x04, 0x17
        /*000a*/ 	.short	(.L_398 - .L_397)
.L_397:
        /*000c*/ 	.word	0x00000000
        /*0010*/ 	.short	0x0000
        /*0012*/ 	.short	0x0000
        /*0014*/ 	.byte	0x00, 0xf0, 0x01, 0x0a


	//----- nvinfo : EIATTR_SPARSE_MMA_MASK
	.align		4
.L_398:
        /*0018*/ 	.byte	0x03, 0x50
        /*001a*/ 	.short	0x0000


	//----- nvinfo : EIATTR_MAXREG_COUNT
	.align		4
        /*001c*/ 	.byte	0x03, 0x1b
        /*001e*/ 	.short	0x00ff


	//----- nvinfo : EIATTR_NUM_BARRIERS
	.align		4
        /*0020*/ 	.byte	0x02, 0x4c
        /*0022*/ 	.byte	0x01
	.zero		1


	//----- nvinfo : EIATTR_ANNOTATIONS
	.align		4
        /*0024*/ 	.byte	0x04, 0x55
        /*0026*/ 	.short	(.L_400 - .L_399)


	//   ....[0]....
.L_399:
        /* <DEDUP_REMOVED lines=69> */


	//----- nvinfo : EIATTR_MERCURY_ISA_VERSION
	.align		4
.L_400:
        /*0468*/ 	.byte	0x03, 0x5f
        /*046a*/ 	.short	0x0101


	//----- nvinfo : EIATTR_EXIT_INSTR_OFFSETS
	.align		4
        /*046c*/ 	.byte	0x04, 0x1c
        /*046e*/ 	.short	(.L_402 - .L_401)


	//   ....[0]....
.L_401:
        /*0470*/ 	.word	0x000000a0


	//   ....[1]....
        /*0474*/ 	.word	0x0000a6f0


	//----- nvinfo : EIATTR_CRS_STACK_SIZE
	.align		4
.L_402:
        /*0478*/ 	.byte	0x04, 0x1e
        /*047a*/ 	.short	(.L_404 - .L_403)
.L_403:
        /*047c*/ 	.word	0x00000000


	//----- nvinfo : EIATTR_CBANK_PARAM_SIZE
	.align		4
.L_404:
        /*0480*/ 	.byte	0x03, 0x19
        /*0482*/ 	.short	0x0280


	//----- nvinfo : EIATTR_PARAM_CBANK
	.align		4
        /*0484*/ 	.byte	0x04, 0x0a
        /*0486*/ 	.short	(.L_406 - .L_405)
	.align		4
.L_405:
        /*0488*/ 	.word	index@(.nv.constant0._ZN5flash44flash_bwd_dq_dk_dv_loop_seqk_parallel_kernelI23Flash_bwd_kernel_traitsILi32ELi128ELi128ELi8ELi4ELi4ELi4ELb1ELb0EN7cutlass10bfloat16_tE19Flash_kernel_traitsILi32ELi128ELi128ELi8ES3_EELb0ELb0ELb0ELb0ELb0ELb0ELb1EEEvNS_16Flash_bwd_paramsE)
        /*048c*/ 	.short	0x0210
        /*048e*/ 	.short	0x0280


	//----- nvinfo : EIATTR_SW_WAR
	.align		4
.L_406:
        /*0490*/ 	.byte	0x04, 0x36
        /*0492*/ 	.short	(.L_408 - .L_407)
.L_407:
        /*0494*/ 	.word	0x00000008
.L_408:


//--------------------- .nv.info._ZN5flash44flash_bwd_dq_dk_dv_loop_seqk_parallel_kernelI23Flash_bwd_kernel_traitsILi32ELi128ELi128ELi8ELi4ELi4ELi4ELb1ELb0EN7cutlass10bfloat16_tE19Flash_kernel_traitsILi32ELi128ELi128ELi8ES3_EELb1ELb0ELb1ELb0ELb0ELb0ELb0EEEvNS_16Flash_bwd_paramsE --------------------------
	.section	.nv.info._ZN5flash44flash_bwd_dq_dk_dv_loop_seqk_parallel_kernelI23Flash_bwd_kernel_traitsILi32ELi128ELi128ELi8ELi4ELi4ELi4ELb1ELb0EN7cutlass10bfloat16_tE19Flash_kernel_traitsILi32ELi128ELi128ELi8ES3_EELb1ELb0ELb1ELb0ELb0ELb0ELb0EEEvNS_16Flash_bwd_paramsE,"",@"SHT_CUDA_INFO"
	.sectionflags	@""
	.align	4


	//----- nvinfo : EIATTR_CUDA_API_VERSION
	.align		4
        /*0000*/ 	.byte	0x04, 0x37
        /*0002*/ 	.short	(.L_410 - .L_409)
.L_409:
        /*0004*/ 	.word	0x00000082


	//----- nvinfo : EIATTR_KPARAM_INFO
	.align		4
.L_410:
        /*0008*/ 	.byte	0x04, 0x17
        /*000a*/ 	.short	(.L_412 - .L_411)
.L_411:
        /*000c*/ 	.word	0x00000000
        /*0010*/ 	.short	0x0000
        /*0012*/ 	.short	0x0000
        /*0014*/ 	.byte	0x00, 0xf0, 0x01, 0x0a


	//----- nvinfo : EIATTR_SPARSE_MMA_MASK
	.align		4
.L_412:
        /*0018*/ 	.byte	0x03, 0x50
        /*001a*/ 	.short	0x0000


	//----- nvinfo : EIATTR_MAXREG_COUNT
	.align		4
        /*001c*/ 	.byte	0x03, 0x1b
        /*001e*/ 	.short	0x00ff


	//----- nvinfo : EIATTR_NUM_BARRIERS
	.align		4
        /*0020*/ 	.byte	0x02, 0x4c
        /*0022*/ 	.byte	0x01
	.zero		1


	//----- nvinfo : EIATTR_MERCURY_ISA_VERSION
	.align		4
        /*0024*/ 	.byte	0x03, 0x5f
        /*0026*/ 	.short	0x0101


	//----- nvinfo : EIATTR_EXIT_INSTR_OFFSETS
	.align		4
        /*0028*/ 	.byte	0x04, 0x1c
        /*002a*/ 	.short	(.L_414 - .L_413)


	//   ....[0]....
.L_413:
        /*002c*/ 	.word	0x00000090


	//   ....[1]....
        /*0030*/ 	.word	0x0000aaa0


	//----- nvinfo : EIATTR_CRS_STACK_SIZE
	.align		4
.L_414:
        /*0034*/ 	.byte	0x04, 0x1e
        /*0036*/ 	.short	(.L_416 - .L_415)
.L_415:
        /*0038*/ 	.word	0x00000000


	//----- nvinfo : EIATTR_CBANK_PARAM_SIZE
	.align		4
.L_416:
        /*003c*/ 	.byte	0x03, 0x19
        /*003e*/ 	.short	0x0280


	//----- nvinfo : EIATTR_PARAM_CBANK
	.align		4
        /*0040*/ 	.byte	0x04, 0x0a
        /*0042*/ 	.short	(.L_418 - .L_417)
	.align		4
.L_417:
        /*0044*/ 	.word	index@(.nv.constant0._ZN5flash44flash_bwd_dq_dk_dv_loop_seqk_parallel_kernelI23Flash_bwd_kernel_traitsILi32ELi128ELi128ELi8ELi4ELi4ELi4ELb1ELb0EN7cutlass10bfloat16_tE19Flash_kernel_traitsILi32ELi128ELi128ELi8ES3_EELb1ELb0ELb1ELb0ELb0ELb0ELb0EEEvNS_16Flash_bwd_paramsE)
        /*0048*/ 	.short	0x0210
        /*004a*/ 	.short	0x0280


	//----- nvinfo : EIATTR_SW_WAR
	.align		4
.L_418:
        /*004c*/ 	.byte	0x04, 0x36
        /*004e*/ 	.short	(.L_420 - .L_419)
.L_419:
        /*0050*/ 	.word	0x00000008
.L_420:


//--------------------- .nv.info._ZN5flash44flash_bwd_dq_dk_dv_loop_seqk_parallel_kernelI23Flash_bwd_kernel_traitsILi32ELi128ELi128ELi8ELi4ELi4ELi4ELb1ELb0EN7cutlass10bfloat16_tE19Flash_kernel_traitsILi32ELi128ELi128ELi8ES3_EELb0ELb0ELb1ELb0ELb0ELb0ELb1EEEvNS_16Flash_bwd_paramsE --------------------------
	.section	.nv.info._ZN5flash44flash_bwd_dq_dk_dv_loop_seqk_parallel_kernelI23Flash_bwd_kernel_traitsILi32ELi128ELi128ELi8ELi4ELi4ELi4ELb1ELb0EN7cutlass10bfloat16_tE19Flash_kernel_traitsILi32ELi128ELi128ELi8ES3_EELb0ELb0ELb1ELb0ELb0ELb0ELb1EEEvNS_16Flash_bwd_paramsE,"",@"SHT_CUDA_INFO"
	.sectionflags	@""
	.align	4


	//----- nvinfo : EIATTR_CUDA_API_VERSION
	.align		4
        /*0000*/ 	.byte	0x04, 0x37
        /*0002*/ 	.short	(.L_422 - .L_421)
.L_421:
        /*0004*/ 	.word	0x00000082


	//----- nvinfo : EIATTR_KPARAM_INFO
	.align		4
.L_422:
        /*0008*/ 	.byte	0x04, 0x17
        /*000a*/ 	.short	(.L_424 - .L_423)
.L_423:
        /*000c*/ 	.word	0x00000000
        /*0010*/ 	.short	0x0000
        /*0012*/ 	.short	0x0000
        /*0014*/ 	.byte	0x00, 0xf0, 0x01, 0x0a


	//----- nvinfo : EIATTR_SPARSE_MMA_MASK
	.align		4
.L_424:
        /*0018*/ 	.byte	0x03, 0x50
        /*001a*/ 	.short	0x0000


	//----- nvinfo : EIATTR_MAXREG_COUNT
	.align		4
        /*001c*/ 	.byte	0x03, 0x1b
        /*001e*/ 	.short	0x00ff


	//----- nvinfo : EIATTR_NUM_BARRIERS
	.align		4
        /*0020*/ 	.byte	0x02, 0x4c
        /*0022*/ 	.byte	0x01
	.zero		1


	//----- nvinfo : EIATTR_ANNOTATIONS
	.align		4
        /*0024*/ 	.byte	0x04, 0x55
        /*0026*/ 	.short	(.L_426 - .L_425)


	//   ....[0]....
.L_425:
        /* <DEDUP_REMOVED lines=71> */


	//----- nvinfo : EIATTR_MERCURY_ISA_VERSION
	.align		4
.L_426:
        /*0488*/ 	.byte	0x03, 0x5f
        /*048a*/ 	.short	0x0101


	//----- nvinfo : EIATTR_EXIT_INSTR_OFFSETS
	.align		4
        /*048c*/ 	.byte	0x04, 0x1c
        /*048e*/ 	.short	(.L_428 - .L_427)


	//   ....[0]....
.L_427:
        /*0490*/ 	.word	0x000000a0


	//   ....[1]....
        /*0494*/ 	.word	0x0000ab40


	//----- nvinfo : EIATTR_CRS_STACK_SIZE
	.align		4
.L_428:
        /*0498*/ 	.byte	0x04, 0x1e
        /*049a*/ 	.short	(.L_430 - .L_429)
.L_429:
        /*049c*/ 	.word	0x00000000


	//----- nvinfo : EIATTR_CBANK_PARAM_SIZE
	.align		4
.L_430:
        /*04a0*/ 	.byte	0x03, 0x19
        /*04a2*/ 	.short	0x0280


	//----- nvinfo : EIATTR_PARAM_CBANK
	.align		4
        /*04a4*/ 	.byte	0x04, 0x0a
        /*04a6*/ 	.short	(.L_432 - .L_431)
	.align		4
.L_431:
        /*04a8*/ 	.word	index@(.nv.constant0._ZN5flash44flash_bwd_dq_dk_dv_loop_seqk_parallel_kernelI23Flash_bwd_kernel_traitsILi32ELi128ELi128ELi8ELi4ELi4ELi4ELb1ELb0EN7cutlass10bfloat16_tE19Flash_kernel_traitsILi32ELi128ELi128ELi8ES3_EELb0ELb0ELb1ELb0ELb0ELb0ELb1EEEvNS_16Flash_bwd_paramsE)
        /*04ac*/ 	.short	0x0210
        /*04ae*/ 	.short	0x0280


	//----- nvinfo : EIATTR_SW_WAR
	.align		4
.L_432:
        /*04b0*/ 	.byte	0x04, 0x36
        /*04b2*/ 	.short	(.L_434 - .L_433)
.L_433:
        /*04b4*/ 	.word	0x00000008
.L_434:


//--------------------- .nv.info._ZN5flash44flash_bwd_dq_dk_dv_loop_seqk_parallel_kernelI23Flash_bwd_kernel_traitsILi32ELi128ELi128ELi8ELi4ELi4ELi4ELb1ELb0EN7cutlass10bfloat16_tE19Flash_kernel_traitsILi32ELi128ELi128ELi8ES3_EELb1ELb0ELb0ELb0ELb1ELb1ELb0EEEvNS_16Flash_bwd_paramsE --------------------------
	.section	.nv.info._ZN5flash44flash_bwd_dq_dk_dv_loop_seqk_parallel_kernelI23Flash_bwd_kernel_traitsILi32ELi128ELi128ELi8ELi4ELi4ELi4ELb1ELb0EN7cutlass10bfloat16_tE19Flash_kernel_traitsILi32ELi128ELi128ELi8ES3_EELb1ELb0ELb0ELb0ELb1ELb1ELb0EEEvNS_16Flash_bwd_paramsE,"",@"SHT_CUDA_INFO"
	.sectionflags	@""
	.align	4


	//----- nvinfo : EIATTR_CUDA_API_VERSION
	.align		4
        /*0000*/ 	.byte	0x04, 0x37
        /*0002*/ 	.short	(.L_436 - .L_435)
.L_435:
        /*0004*/ 	.word	0x00000082


	//----- nvinfo : EIATTR_KPARAM_INFO
	.align		4
.L_436:
        /*0008*/ 	.byte	0x04, 0x17
        /*000a*/ 	.short	(.L_438 - .L_437)
.L_437:
        /*000c*/ 	.word	0x00000000
        /*0010*/ 	.short	0x0000
        /*0012*/ 	.short	0x0000
        /*0014*/ 	.byte	0x00, 0xf0, 0x01, 0x0a


	//----- nvinfo : EIATTR_SPARSE_MMA_MASK
	.align		4
.L_438:
        /*0018*/ 	.byte	0x03, 0x50
        /*001a*/ 	.short	0x0000


	//----- nvinfo : EIATTR_MAXREG_COUNT
	.align		4
        /*001c*/ 	.byte	0x03, 0x1b
        /*001e*/ 	.short	0x00ff


	//----- nvinfo : EIATTR_NUM_BARRIERS
	.align		4
        /*0020*/ 	.byte	0x02, 0x4c
        /*0022*/ 	.byte	0x01
	.zero		1


	//----- nvinfo : EIATTR_MERCURY_ISA_VERSION
	.align		4
        /*0024*/ 	.byte	0x03, 0x5f
        /*0026*/ 	.short	0x0101


	//----- nvinfo : EIATTR_EXIT_INSTR_OFFSETS
	.align		4
        /*0028*/ 	.byte	0x04, 0x1c
        /*002a*/ 	.short	(.L_440 - .L_439)


	//   ....[0]....
.L_439:
        /*002c*/ 	.word	0x00000090


	//   ....[1]....
        /*0030*/ 	.word	0x00007aa0


	//----- nvinfo : EIATTR_CBANK_PARAM_SIZE
	.align		4
.L_440:
        /*0034*/ 	.byte	0x03, 0x19
        /*0036*/ 	.short	0x0280


	//----- nvinfo : EIATTR_PARAM_CBANK
	.align		4
        /*0038*/ 	.byte	0x04, 0x0a
        /*003a*/ 	.short	(.L_442 - .L_441)
	.align		4
.L_441:
        /*003c*/ 	.word	index@(.nv.constant0._ZN5flash44flash_bwd_dq_dk_dv_loop_seqk_parallel_kernelI23Flash_bwd_kernel_traitsILi32ELi128ELi128ELi8ELi4ELi4ELi4ELb1ELb0EN7cutlass10bfloat16_tE19Flash_kernel_traitsILi32ELi128ELi128ELi8ES3_EELb1ELb0ELb0ELb0ELb1ELb1ELb0EEEvNS_16Flash_bwd_paramsE)
        /*0040*/ 	.short	0x0210
        /*0042*/ 	.short	0x0280


	//----- nvinfo : EIATTR_SW_WAR
	.align		4
.L_442:
        /*0044*/ 	.byte	0x04, 0x36
        /*0046*/ 	.short	(.L_444 - .L_443)
.L_443:
        /*0048*/ 	.word	0x00000008
.L_444:


//--------------------- .nv.info._ZN5flash44flash_bwd_dq_dk_dv_loop_seqk_parallel_kernelI23Flash_bwd_kernel_traitsILi32ELi128ELi128ELi8ELi4ELi4ELi4ELb1ELb0EN7cutlass10bfloat16_tE19Flash_kernel_traitsILi32ELi128ELi128ELi8ES3_EELb0ELb0ELb0ELb0ELb1ELb1ELb1EEEvNS_16Flash_bwd_paramsE --------------------------
	.section	.nv.info._ZN5flash44flash_bwd_dq_dk_dv_loop_seqk_parallel_kernelI23Flash_bwd_kernel_traitsILi32ELi128ELi128ELi8ELi4ELi4ELi4ELb1ELb0EN7cutlass10bfloat16_tE19Flash_kernel_traitsILi32ELi128ELi128ELi8ES3_EELb0ELb0ELb0ELb0ELb1ELb1ELb1EEEvNS_16Flash_bwd_paramsE,"",@"SHT_CUDA_INFO"
	.sectionflags	@""
	.align	4


	//----- nvinfo : EIATTR_CUDA_API_VERSION
	.align		4
        /*0000*/ 	.byte	0x04, 0x37
        /*0002*/ 	.short	(.L_446 - .L_445)
.L_445:
        /*0004*/ 	.word	0x00000082


	//----- nvinfo : EIATTR_KPARAM_INFO
	.align		4
.L_446:
        /*0008*/ 	.byte	0x04, 0x17
        /*000a*/ 	.short	(.L_448 - .L_447)
.L_447:
        /*000c*/ 	.word	0x00000000
        /*0010*/ 	.short	0x0000
        /*0012*/ 	.short	0x0000
        /*0014*/ 	.byte	0x00, 0xf0, 0x01, 0x0a


	//----- nvinfo : EIATTR_SPARSE_MMA_MASK
	.align		4
.L_448:
        /*0018*/ 	.byte	0x03, 0x50
        /*001a*/ 	.short	0x0000


	//----- nvinfo : EIATTR_MAXREG_COUNT
	.align		4
        /*001c*/ 	.byte	0x03, 0x1b
        /*001e*/ 	.short	0x00ff


	//----- nvinfo : EIATTR_NUM_BARRIERS
	.align		4
        /*0020*/ 	.byte	0x02, 0x4c
        /*0022*/ 	.byte	0x01
	.zero		1


	//----- nvinfo : EIATTR_ANNOTATIONS
	.align		4
        /*0024*/ 	.byte	0x04, 0x55
        /*0026*/ 	.short	(.L_450 - .L_449)


	//   ....[0]....
.L_449:
        /* <DEDUP_REMOVED lines=64> */
        /*041c*/ 	.byte	0x20, 0x6f, 0x00, 0x00


	//----- nvinfo : EIATTR_MERCURY_ISA_VERSION
	.align		4
.L_450:
        /*0420*/ 	.byte	0x03, 0x5f
        /*0422*/ 	.short	0x0101


	//----- nvinfo : EIATTR_EXIT_INSTR_OFFSETS
	.align		4
        /*0424*/ 	.byte	0x04, 0x1c
        /*0426*/ 	.short	(.L_452 - .L_451)


	//   ....[0]....
.L_451:
        /*0428*/ 	.word	0x000000a0


	//   ....[1]....
        /*042c*/ 	.word	0x00007750


	//----- nvinfo : EIATTR_CBANK_PARAM_SIZE
	.align		4
.L_452:
        /*0430*/ 	.byte	0x03, 0x19
        /*0432*/ 	.short	0x0280


	//----- nvinfo : EIATTR_PARAM_CBANK
	.align		4
        /*0434*/ 	.byte	0x04, 0x0a
        /*0436*/ 	.short	(.L_454 - .L_453)
	.align		4
.L_453:
        /*0438*/ 	.word	index@(.nv.constant0._ZN5flash44flash_bwd_dq_dk_dv_loop_seqk_parallel_kernelI23Flash_bwd_kernel_traitsILi32ELi128ELi128ELi8ELi4ELi4ELi4ELb1ELb0EN7cutlass10bfloat16_tE19Flash_kernel_traitsILi32ELi128ELi128ELi8ES3_EELb0ELb0ELb0ELb0ELb1ELb1ELb1EEEvNS_16Flash_bwd_paramsE)
        /*043c*/ 	.short	0x0210
        /*043e*/ 	.short	0x0280


	//----- nvinfo : EIATTR_SW_WAR
	.align		4
.L_454:
        /*0440*/ 	.byte	0x04, 0x36
        /*0442*/ 	.short	(.L_456 - .L_455)
.L_455:
        /*0444*/ 	.word	0x00000008
.L_456:


//--------------------- .nv.info._ZN5flash44flash_bwd_dq_dk_dv_loop_seqk_parallel_kernelI23Flash_bwd_kernel_traitsILi32ELi128ELi128ELi8ELi4ELi4ELi4ELb1ELb0EN7cutlass10bfloat16_tE19Flash_kernel_traitsILi32ELi128ELi128ELi8ES3_EELb1ELb0ELb0ELb1ELb0ELb0ELb0EEEvNS_16Flash_bwd_paramsE --------------------------
	.section	.nv.info._ZN5flash44flash_bwd_dq_dk_dv_loop_seqk_parallel_kernelI23Flash_bwd_kernel_traitsILi32ELi128ELi128ELi8ELi4ELi4ELi4ELb1ELb0EN7cutlass10bfloat16_tE19Flash_kernel_traitsILi32ELi128ELi128ELi8ES3_EELb1ELb0ELb0ELb1ELb0ELb0ELb0EEEvNS_16Flash_bwd_paramsE,"",@"SHT_CUDA_INFO"
	.sectionflags	@""
	.align	4


	//----- nvinfo : EIATTR_CUDA_API_VERSION
	.align		4
        /*0000*/ 	.byte	0x04, 0x37
        /*0002*/ 	.short	(.L_458 - .L_457)
.L_457:
        /*0004*/ 	.word	0x00000082


	//----- nvinfo : EIATTR_KPARAM_INFO
	.align		4
.L_458:
        /*0008*/ 	.byte	0x04, 0x17
        /*000a*/ 	.short	(.L_460 - .L_459)
.L_459:
        /*000c*/ 	.word	0x00000000
        /*0010*/ 	.short	0x0000
        /*0012*/ 	.short	0x0000
        /*0014*/ 	.byte	0x00, 0xf0, 0x01, 0x0a


	//----- nvinfo : EIATTR_SPARSE_MMA_MASK
	.align		4
.L_460:
        /*0018*/ 	.byte	0x03, 0x50
        /*001a*/ 	.short	0x0000


	//----- nvinfo : EIATTR_MAXREG_COUNT
	.align		4
        /*001c*/ 	.byte	0x03, 0x1b
        /*001e*/ 	.short	0x00ff


	//----- nvinfo : EIATTR_NUM_BARRIERS
	.align		4
        /*0020*/ 	.byte	0x02, 0x4c
        /*0022*/ 	.byte	0x01
	.zero		1


	//----- nvinfo : EIATTR_ANNOTATIONS
	.align		4
        /*0024*/ 	.byte	0x04, 0x55
        /*0026*/ 	.short	(.L_462 - .L_461)


	//   ....[0]....
.L_461:
        /*0028*/ 	.word	0x00000001
        /*002c*/ 	.byte	0x90, 0x09, 0x00, 0x00, 0x01, 0x00, 0x00, 0x00, 0xf0, 0x09, 0x00, 0x00, 0x01, 0x00, 0x00, 0x00
        /*003c*/ 	.byte	0x10, 0x9f, 0x00, 0x00, 0x01, 0x00, 0x00, 0x00, 0x40, 0x9f, 0x00, 0x00


	//----- nvinfo : EIATTR_MERCURY_ISA_VERSION
	.align		4
.L_462:
        /*0048*/ 	.byte	0x03, 0x5f
        /*004a*/ 	.short	0x0101


	//----- nvinfo : EIATTR_EXIT_INSTR_OFFSETS
	.align		4
        /*004c*/ 	.byte	0x04, 0x1c
        /*004e*/ 	.short	(.L_464 - .L_463)


	//   ....[0]....
.L_463:
        /*0050*/ 	.word	0x000000a0


	//   ....[1]....
        /*0054*/ 	.word	0x0000b510


	//----- nvinfo : EIATTR_CRS_STACK_SIZE
	.align		4
.L_464:
        /*0058*/ 	.byte	0x04, 0x1e
        /*005a*/ 	.short	(.L_466 - .L_465)
.L_465:
        /*005c*/ 	.word	0x00000000


	//----- nvinfo : EIATTR_CBANK_PARAM_SIZE
	.align		4
.L_466:
        /*0060*/ 	.byte	0x03, 0x19
        /*0062*/ 	.short	0x0280


	//----- nvinfo : EIATTR_PARAM_CBANK
	.align		4
        /*0064*/ 	.byte	0x04, 0x0a
        /*0066*/ 	.short	(.L_468 - .L_467)
	.align		4
.L_467:
        /*0068*/ 	.word	index@(.nv.constant0._ZN5flash44flash_bwd_dq_dk_dv_loop_seqk_parallel_kernelI23Flash_bwd_kernel_traitsILi32ELi128ELi128ELi8ELi4ELi4ELi4ELb1ELb0EN7cutlass10bfloat16_tE19Flash_kernel_traitsILi32ELi128ELi128ELi8ES3_EELb1ELb0ELb0ELb1ELb0ELb0ELb0EEEvNS_16Flash_bwd_paramsE)
        /*006c*/ 	.short	0x0210
        /*006e*/ 	.short	0x0280


	//----- nvinfo : EIATTR_SW_WAR
	.align		4
.L_468:
        /*0070*/ 	.byte	0x04, 0x36
        /*0072*/ 	.short	(.L_470 - .L_469)
.L_469:
        /*0074*/ 	.word	0x00000008
.L_470:


//--------------------- .nv.info._ZN5flash44flash_bwd_dq_dk_dv_loop_seqk_parallel_kernelI23Flash_bwd_kernel_traitsILi32ELi128ELi128ELi8ELi4ELi4ELi4ELb1ELb0EN7cutlass10bfloat16_tE19Flash_kernel_traitsILi32ELi128ELi128ELi8ES3_EELb0ELb0ELb0ELb1ELb0ELb0ELb1EEEvNS_16Flash_bwd_paramsE --------------------------
	.section	.nv.info._ZN5flash44flash_bwd_dq_dk_dv_loop_seqk_parallel_kernelI23Flash_bwd_kernel_traitsILi32ELi128ELi128ELi8ELi4ELi4ELi4ELb1ELb0EN7cutlass10bfloat16_tE19Flash_kernel_traitsILi32ELi128ELi128ELi8ES3_EELb0ELb0ELb0ELb1ELb0ELb0ELb1EEEvNS_16Flash_bwd_paramsE,"",@"SHT_CUDA_INFO"
	.sectionflags	@""
	.align	4


	//----- nvinfo : EIATTR_CUDA_API_VERSION
	.align		4
        /*0000*/ 	.byte	0x04, 0x37
        /*0002*/ 	.short	(.L_472 - .L_471)
.L_471:
        /*0004*/ 	.word	0x00000082


	//----- nvinfo : EIATTR_KPARAM_INFO
	.align		4
.L_472:
        /*0008*/ 	.byte	0x04, 0x17
        /*000a*/ 	.short	(.L_474 - .L_473)
.L_473:
        /*000c*/ 	.word	0x00000000
        /*0010*/ 	.short	0x0000
        /*0012*/ 	.short	0x0000
        /*0014*/ 	.byte	0x00, 0xf0, 0x01, 0x0a


	//----- nvinfo : EIATTR_SPARSE_MMA_MASK
	.align		4
.L_474:
        /*0018*/ 	.byte	0x03, 0x50
        /*001a*/ 	.short	0x0000


	//----- nvinfo : EIATTR_MAXREG_COUNT
	.align		4
        /*001c*/ 	.byte	0x03, 0x1b
        /*001e*/ 	.short	0x00ff


	//----- nvinfo : EIATTR_NUM_BARRIERS
	.align		4
        /*0020*/ 	.byte	0x02, 0x4c
        /*0022*/ 	.byte	0x01
	.zero		1


	//----- nvinfo : EIATTR_ANNOTATIONS
	.align		4
        /*0024*/ 	.byte	0x04, 0x55
        /*0026*/ 	.short	(.L_476 - .L_475)


	//   ....[0]....
.L_475:
        /* <DEDUP_REMOVED lines=71> */


	//----- nvinfo : EIATTR_MERCURY_ISA_VERSION
	.align		4
.L_476:
        /*0488*/ 	.byte	0x03, 0x5f
        /*048a*/ 	.short	0x0101


	//----- nvinfo : EIATTR_EXIT_INSTR_OFFSETS
	.align		4
        /*048c*/ 	.byte	0x04, 0x1c
        /*048e*/ 	.short	(.L_478 - .L_477)


	//   ....[0]....
.L_477:
        /*0490*/ 	.word	0x000000a0


	//   ....[1]....
        /*0494*/ 	.word	0x0000b180


	//----- nvinfo : EIATTR_CRS_STACK_SIZE
	.align		4
.L_478:
        /*0498*/ 	.byte	0x04, 0x1e
        /*049a*/ 	.short	(.L_480 - .L_479)
.L_479:
        /*049c*/ 	.word	0x00000000


	//----- nvinfo : EIATTR_CBANK_PARAM_SIZE
	.align		4
.L_480:
        /*04a0*/ 	.byte	0x03, 0x19
        /*04a2*/ 	.short	0x0280


	//----- nvinfo : EIATTR_PARAM_CBANK
	.align		4
        /*04a4*/ 	.byte	0x04, 0x0a
        /*04a6*/ 	.short	(.L_482 - .L_481)
	.align		4
.L_481:
        /*04a8*/ 	.word	index@(.nv.constant0._ZN5flash44flash_bwd_dq_dk_dv_loop_seqk_parallel_kernelI23Flash_bwd_kernel_traitsILi32ELi128ELi128ELi8ELi4ELi4ELi4ELb1ELb0EN7cutlass10bfloat16_tE19Flash_kernel_traitsILi32ELi128ELi128ELi8ES3_EELb0ELb0ELb0ELb1ELb0ELb0ELb1EEEvNS_16Flash_bwd_paramsE)
        /*04ac*/ 	.short	0x0210
        /*04ae*/ 	.short	0x0280


	//----- nvinfo : EIATTR_SW_WAR
	.align		4
.L_482:
        /*04b0*/ 	.byte	0x04, 0x36
        /*04b2*/ 	.short	(.L_484 - .L_483)
.L_483:
        /*04b4*/ 	.word	0x00000008
.L_484:


//--------------------- .nv.info._ZN5flash44flash_bwd_dq_dk_dv_loop_seqk_parallel_kernelI23Flash_bwd_kernel_traitsILi32ELi128ELi128ELi8ELi4ELi4ELi4ELb1ELb0EN7cutlass10bfloat16_tE19Flash_kernel_traitsILi32ELi128ELi128ELi8ES3_EELb1ELb0ELb1ELb0ELb0ELb1ELb0EEEvNS_16Flash_bwd_paramsE --------------------------
	.section	.nv.info._ZN5flash44flash_bwd_dq_dk_dv_loop_seqk_parallel_kernelI23Flash_bwd_kernel_traitsILi32ELi128ELi128ELi8ELi4ELi4ELi4ELb1ELb0EN7cutlass10bfloat16_tE19Flash_kernel_traitsILi32ELi128ELi128ELi8ES3_EELb1ELb0ELb1ELb0ELb0ELb1ELb0EEEvNS_16Flash_bwd_paramsE,"",@"SHT_CUDA_INFO"
	.sectionflags	@""
	.align	4


	//----- nvinfo : EIATTR_CUDA_API_VERSION
	.align		4
        /*0000*/ 	.byte	0x04, 0x37
        /*0002*/ 	.short	(.L_486 - .L_485)
.L_485:
        /*0004*/ 	.word	0x00000082


	//----- nvinfo : EIATTR_KPARAM_INFO
	.align		4
.L_486:
        /*0008*/ 	.byte	0x04, 0x17
        /*000a*/ 	.short	(.L_488 - .L_487)
.L_487:
        /*000c*/ 	.word	0x00000000
        /*0010*/ 	.short	0x0000
        /*0012*/ 	.short	0x0000
        /*0014*/ 	.byte	0x00, 0xf0, 0x01, 0x0a


	//----- nvinfo : EIATTR_SPARSE_MMA_MASK
	.align		4
.L_488:
        /*0018*/ 	.byte	0x03, 0x50
        /*001a*/ 	.short	0x0000


	//----- nvinfo : EIATTR_MAXREG_COUNT
	.align		4
        /*001c*/ 	.byte	0x03, 0x1b
        /*001e*/ 	.short	0x00ff


	//----- nvinfo : EIATTR_NUM_BARRIERS
	.align		4
        /*0020*/ 	.byte	0x02, 0x4c
        /*0022*/ 	.byte	0x01
	.zero		1


	//----- nvinfo : EIATTR_MERCURY_ISA_VERSION
	.align		4
        /*0024*/ 	.byte	0x03, 0x5f
        /*0026*/ 	.short	0x0101


	//----- nvinfo : EIATTR_EXIT_INSTR_OFFSETS
	.align		4
        /*0028*/ 	.byte	0x04, 0x1c
        /*002a*/ 	.short	(.L_490 - .L_489)


	//   ....[0]....
.L_489:
        /*002c*/ 	.word	0x000000a0


	//   ....[1]....
        /*0030*/ 	.word	0x0000a410


	//----- nvinfo : EIATTR_CRS_STACK_SIZE
	.align		4
.L_490:
        /*0034*/ 	.byte	0x04, 0x1e
        /*0036*/ 	.short	(.L_492 - .L_491)
.L_491:
        /*0038*/ 	.word	0x00000000


	//----- nvinfo : EIATTR_CBANK_PARAM_SIZE
	.align		4
.L_492:
        /*003c*/ 	.byte	0x03, 0x19
        /*003e*/ 	.short	0x0280


	//----- nvinfo : EIATTR_PARAM_CBANK
	.align		4
        /*0040*/ 	.byte	0x04, 0x0a
        /*0042*/ 	.short	(.L_494 - .L_493)
	.align		4
.L_493:
        /*0044*/ 	.word	index@(.nv.constant0._ZN5flash44flash_bwd_dq_dk_dv_loop_seqk_parallel_kernelI23Flash_bwd_kernel_traitsILi32ELi128ELi128ELi8ELi4ELi4ELi4ELb1ELb0EN7cutlass10bfloat16_tE19Flash_kernel_traitsILi32ELi128ELi128ELi8ES3_EELb1ELb0ELb1ELb0ELb0ELb1ELb0EEEvNS_16Flash_bwd_paramsE)
        /*0048*/ 	.short	0x0210
        /*004a*/ 	.short	0x0280


	//----- nvinfo : EIATTR_SW_WAR
	.align		4
.L_494:
        /*004c*/ 	.byte	0x04, 0x36
        /*004e*/ 	.short	(.L_496 - .L_495)
.L_495:
        /*0050*/ 	.word	0x00000008
.L_496:


//--------------------- .nv.info._ZN5flash44flash_bwd_dq_dk_dv_loop_seqk_parallel_kernelI23Flash_bwd_kernel_traitsILi32ELi128ELi128ELi8ELi4ELi4ELi4ELb1ELb0EN7cutlass10bfloat16_tE19Flash_kernel_traitsILi32ELi128ELi128ELi8ES3_EELb0ELb0ELb1ELb0ELb0ELb1ELb1EEEvNS_16Flash_bwd_paramsE --------------------------
	.section	.nv.info._ZN5flash44flash_bwd_dq_dk_dv_loop_seqk_parallel_kernelI23Flash_bwd_kernel_traitsILi32ELi128ELi128ELi8ELi4ELi4ELi4ELb1ELb0EN7cutlass10bfloat16_tE19Flash_kernel_traitsILi32ELi128ELi128ELi8ES3_EELb0ELb0ELb1ELb0ELb0ELb1ELb1EEEvNS_16Flash_bwd_paramsE,"",@"SHT_CUDA_INFO"
	.sectionflags	@""
	.align	4


	//----- nvinfo : EIATTR_CUDA_API_VERSION
	.align		4
        /*0000*/ 	.byte	0x04, 0x37
        /*0002*/ 	.short	(.L_498 - .L_497)
.L_497:
        /*0004*/ 	.word	0x00000082


	//----- nvinfo : EIATTR_KPARAM_INFO
	.align		4
.L_498:
        /*0008*/ 	.byte	0x04, 0x17
        /*000a*/ 	.short	(.L_500 - .L_499)
.L_499:
        /*000c*/ 	.word	0x00000000
        /*0010*/ 	.short	0x0000
        /*0012*/ 	.short	0x0000
        /*0014*/ 	.byte	0x00, 0xf0, 0x01, 0x0a


	//----- nvinfo : EIATTR_SPARSE_MMA_MASK
	.align		4
.L_500:
        /*0018*/ 	.byte	0x03, 0x50
        /*001a*/ 	.short	0x0000


	//----- nvinfo : EIATTR_MAXREG_COUNT
	.align		4
        /*001c*/ 	.byte	0x03, 0x1b
        /*001e*/ 	.short	0x00ff


	//----- nvinfo : EIATTR_NUM_BARRIERS
	.align		4
        /*0020*/ 	.byte	0x02, 0x4c
        /*0022*/ 	.byte	0x01
	.zero		1


	//----- nvinfo : EIATTR_ANNOTATIONS
	.align		4
        /*0024*/ 	.byte	0x04, 0x55
        /*0026*/ 	.short	(.L_502 - .L_501)


	//   ....[0]....
.L_501:
        /* <DEDUP_REMOVED lines=68> */


	//----- nvinfo : EIATTR_MERCURY_ISA_VERSION
	.align		4
.L_502:
        /*0458*/ 	.byte	0x03, 0x5f
        /*045a*/ 	.short	0x0101


	//----- nvinfo : EIATTR_EXIT_INSTR_OFFSETS
	.align		4
        /*045c*/ 	.byte	0x04, 0x1c
        /*045e*/ 	.short	(.L_504 - .L_503)


	//   ....[0]....
.L_503:
        /*0460*/ 	.word	0x000000c0


	//   ....[1]....
        /*0464*/ 	.word	0x0000a4e0


	//----- nvinfo : EIATTR_CRS_STACK_SIZE
	.align		4
.L_504:
        /*0468*/ 	.byte	0x04, 0x1e
        /*046a*/ 	.short	(.L_506 - .L_505)
.L_505:
        /*046c*/ 	.word	0x00000000


	//----- nvinfo : EIATTR_CBANK_PARAM_SIZE
	.align		4
.L_506:
        /*0470*/ 	.byte	0x03, 0x19
        /*0472*/ 	.short	0x0280


	//----- nvinfo : EIATTR_PARAM_CBANK
	.align		4
        /*0474*/ 	.byte	0x04, 0x0a
        /*0476*/ 	.short	(.L_508 - .L_507)
	.align		4
.L_507:
        /*0478*/ 	.word	index@(.nv.constant0._ZN5flash44flash_bwd_dq_dk_dv_loop_seqk_parallel_kernelI23Flash_bwd_kernel_traitsILi32ELi128ELi128ELi8ELi4ELi4ELi4ELb1ELb0EN7cutlass10bfloat16_tE19Flash_kernel_traitsILi32ELi128ELi128ELi8ES3_EELb0ELb0ELb1ELb0ELb0ELb1ELb1EEEvNS_16Flash_bwd_paramsE)
        /*047c*/ 	.short	0x0210
        /*047e*/ 	.short	0x0280


	//----- nvinfo : EIATTR_SW_WAR
	.align		4
.L_508:
        /*0480*/ 	.byte	0x04, 0x36
        /*0482*/ 	.short	(.L_510 - .L_509)
.L_509:
        /*0484*/ 	.word	0x00000008
.L_510:


//--------------------- .nv.info._ZN5flash44flash_bwd_dq_dk_dv_loop_seqk_parallel_kernelI23Flash_bwd_kernel_traitsILi32ELi128ELi128ELi8ELi4ELi4ELi4ELb1ELb0EN7cutlass10bfloat16_tE19Flash_kernel_traitsILi32ELi128ELi128ELi8ES3_EELb1ELb0ELb1ELb1ELb0ELb0ELb0EEEvNS_16Flash_bwd_paramsE --------------------------
	.section	.nv.info._ZN5flash44flash_bwd_dq_dk_dv_loop_seqk_parallel_kernelI23Flash_bwd_kernel_traitsILi32ELi128ELi128ELi8ELi4ELi4ELi4ELb1ELb0EN7cutlass10bfloat16_tE19Flash_kernel_traitsILi32ELi128ELi128ELi8ES3_EELb1ELb0ELb1ELb1ELb0ELb0ELb0EEEvNS_16Flash_bwd_paramsE,"",@"SHT_CUDA_INFO"
	.sectionflags	@""
	.align	4


	//----- nvinfo : EIATTR_CUDA_API_VERSION
	.align		4
        /*0000*/ 	.byte	0x04, 0x37
        /*0002*/ 	.short	(.L_512 - .L_511)
.L_511:
        /*0004*/ 	.word	0x00000082


	//----- nvinfo : EIATTR_KPARAM_INFO
	.align		4
.L_512:
        /*0008*/ 	.byte	0x04, 0x17
        /*000a*/ 	.short	(.L_514 - .L_513)
.L_513:
        /*000c*/ 	.word	0x00000000
        /*0010*/ 	.short	0x0000
        /*0012*/ 	.short	0x0000
        /*0014*/ 	.byte	0x00, 0xf0, 0x01, 0x0a


	//----- nvinfo : EIATTR_SPARSE_MMA_MASK
	.align		4
.L_514:
        /*0018*/ 	.byte	0x03, 0x50
        /*001a*/ 	.short	0x0000


	//----- nvinfo : EIATTR_MAXREG_COUNT
	.align		4
        /*001c*/ 	.byte	0x03, 0x1b
        /*001e*/ 	.short	0x00ff


	//----- nvinfo : EIATTR_NUM_BARRIERS
	.align		4
        /*0020*/ 	.byte	0x02, 0x4c
        /*0022*/ 	.byte	0x01
	.zero		1


	//----- nvinfo : EIATTR_MERCURY_ISA_VERSION
	.align		4
        /*0024*/ 	.byte	0x03, 0x5f
        /*0026*/ 	.short	0x0101


	//----- nvinfo : EIATTR_EXIT_INSTR_OFFSETS
	.align		4
        /*0028*/ 	.byte	0x04, 0x1c
        /*002a*/ 	.short	(.L_516 - .L_515)


	//   ....[0]....
.L_515:
        /*002c*/ 	.word	0x00000090


	//   ....[1]....
        /*0030*/ 	.word	0x0000b830


	//----- nvinfo : EIATTR_CRS_STACK_SIZE
	.align		4
.L_516:
        /*0034*/ 	.byte	0x04, 0x1e
        /*0036*/ 	.short	(.L_518 - .L_517)
.L_517:
        /*0038*/ 	.word	0x00000000


	//----- nvinfo : EIATTR_CBANK_PARAM_SIZE
	.align		4
.L_518:
        /*003c*/ 	.byte	0x03, 0x19
        /*003e*/ 	.short	0x0280


	//----- nvinfo : EIATTR_PARAM_CBANK
	.align		4
        /*0040*/ 	.byte	0x04, 0x0a
        /*0042*/ 	.short	(.L_520 - .L_519)
	.align		4
.L_519:
        /*0044*/ 	.word	index@(.nv.constant0._ZN5flash44flash_bwd_dq_dk_dv_loop_seqk_parallel_kernelI23Flash_bwd_kernel_traitsILi32ELi128ELi128ELi8ELi4ELi4ELi4ELb1ELb0EN7cutlass10bfloat16_tE19Flash_kernel_traitsILi32ELi128ELi128ELi8ES3_EELb1ELb0ELb1ELb1ELb0ELb0ELb0EEEvNS_16Flash_bwd_paramsE)
        /*0048*/ 	.short	0x0210
        /*004a*/ 	.short	0x0280


	//----- nvinfo : EIATTR_SW_WAR
	.align		4
.L_520:
        /*004c*/ 	.byte	0x04, 0x36
        /*004e*/ 	.short	(.L_522 - .L_521)
.L_521:
        /*0050*/ 	.word	0x00000008
.L_522:


//--------------------- .nv.info._ZN5flash44flash_bwd_dq_dk_dv_loop_seqk_parallel_kernelI23Flash_bwd_kernel_traitsILi32ELi128ELi128ELi8ELi4ELi4ELi4ELb1ELb0EN7cutlass10bfloat16_tE19Flash_kernel_traitsILi32ELi128ELi128ELi8ES3_EELb0ELb0ELb1ELb1ELb0ELb0ELb1EEEvNS_16Flash_bwd_paramsE --------------------------
	.section	.nv.info._ZN5flash44flash_bwd_dq_dk_dv_loop_seqk_parallel_kernelI23Flash_bwd_kernel_traitsILi32ELi128ELi128ELi8ELi4ELi4ELi4ELb1ELb0EN7cutlass10bfloat16_tE19Flash_kernel_traitsILi32ELi128ELi128ELi8ES3_EELb0ELb0ELb1ELb1ELb0ELb0ELb1EEEvNS_16Flash_bwd_paramsE,"",@"SHT_CUDA_INFO"
	.sectionflags	@""
	.align	4


	//----- nvinfo : EIATTR_CUDA_API_VERSION
	.align		4
        /*0000*/ 	.byte	0x04, 0x37
        /*0002*/ 	.short	(.L_524 - .L_523)
.L_523:
        /*0004*/ 	.word	0x00000082


	//----- nvinfo : EIATTR_KPARAM_INFO
	.align		4
.L_524:
        /*0008*/ 	.byte	0x04, 0x17
        /*000a*/ 	.short	(.L_526 - .L_525)
.L_525:
        /*000c*/ 	.word	0x00000000
        /*0010*/ 	.short	0x0000
        /*0012*/ 	.short	0x0000
        /*0014*/ 	.byte	0x00, 0xf0, 0x01, 0x0a


	//----- nvinfo : EIATTR_SPARSE_MMA_MASK
	.align		4
.L_526:
        /*0018*/ 	.byte	0x03, 0x50
        /*001a*/ 	.short	0x0000


	//----- nvinfo : EIATTR_MAXREG_COUNT
	.align		4
        /*001c*/ 	.byte	0x03, 0x1b
        /*001e*/ 	.short	0x00ff


	//----- nvinfo : EIATTR_NUM_BARRIERS
	.align		4
        /*0020*/ 	.byte	0x02, 0x4c
        /*0022*/ 	.byte	0x01
	.zero		1


	//----- nvinfo : EIATTR_ANNOTATIONS
	.align		4
        /*0024*/ 	.byte	0x04, 0x55
        /*0026*/ 	.short	(.L_528 - .L_527)


	//   ....[0]....
.L_527:
        /* <DEDUP_REMOVED lines=72> */


	//----- nvinfo : EIATTR_MERCURY_ISA_VERSION
	.align		4
.L_528:
        /*0498*/ 	.byte	0x03, 0x5f
        /*049a*/ 	.short	0x0101


	//----- nvinfo : EIATTR_EXIT_INSTR_OFFSETS
	.align		4
        /*049c*/ 	.byte	0x04, 0x1c
        /*049e*/ 	.short	(.L_530 - .L_529)


	//   ....[0]....
.L_529:
        /*04a0*/ 	.word	0x000000a0


	//   ....[1]....
        /*04a4*/ 	.word	0x0000b540


	//----- nvinfo : EIATTR_CRS_STACK_SIZE
	.align		4
.L_530:
        /*04a8*/ 	.byte	0x04, 0x1e
        /*04aa*/ 	.short	(.L_532 - .L_531)
.L_531:
        /*04ac*/ 	.word	0x00000000


	//----- nvinfo : EIATTR_CBANK_PARAM_SIZE
	.align		4
.L_532:
        /*04b0*/ 	.byte	0x03, 0x19
        /*04b2*/ 	.short	0x0280


	//----- nvinfo : EIATTR_PARAM_CBANK
	.align		4
        /*04b4*/ 	.byte	0x04, 0x0a
        /*04b6*/ 	.short	(.L_534 - .L_533)
	.align		4
.L_533:
        /*04b8*/ 	.word	index@(.nv.constant0._ZN5flash44flash_bwd_dq_dk_dv_loop_seqk_parallel_kernelI23Flash_bwd_kernel_traitsILi32ELi128ELi128ELi8ELi4ELi4ELi4ELb1ELb0EN7cutlass10bfloat16_tE19Flash_kernel_traitsILi32ELi128ELi128ELi8ES3_EELb0ELb0ELb1ELb1ELb0ELb0ELb1EEEvNS_16Flash_bwd_paramsE)
        /*04bc*/ 	.short	0x0210
        /*04be*/ 	.short	0x0280


	//----- nvinfo : EIATTR_SW_WAR
	.align		4
.L_534:
        /*04c0*/ 	.byte	0x04, 0x36
        /*04c2*/ 	.short	(.L_536 - .L_535)
.L_535:
        /*04c4*/ 	.word	0x00000008
.L_536:


//--------------------- .nv.info._ZN5flash25flash_bwd_dot_do_o_kernelILb0E23Flash_bwd_kernel_traitsILi32ELi128ELi128ELi8ELi4ELi4ELi4ELb1ELb0EN7cutlass10bfloat16_tE19Flash_kernel_traitsILi32ELi128ELi128ELi8ES3_EEEEvNS_16Flash_bwd_paramsE --------------------------
	.section	.nv.info._ZN5flash25flash_bwd_dot_do_o_kernelILb0E23Flash_bwd_kernel_traitsILi32ELi128ELi128ELi8ELi4ELi4ELi4ELb1ELb0EN7cutlass10bfloat16_tE19Flash_kernel_traitsILi32ELi128ELi128ELi8ES3_EEEEvNS_16Flash_bwd_paramsE,"",@"SHT_CUDA_INFO"
	.sectionflags	@""
	.align	4


	//----- nvinfo : EIATTR_CUDA_API_VERSION
	.align		4
        /*0000*/ 	.byte	0x04, 0x37
        /*0002*/ 	.short	(.L_538 - .L_537)
.L_537:
        /*0004*/ 	.word	0x00000082


	//----- nvinfo : EIATTR_KPARAM_INFO
	.align		4
.L_538:
        /*0008*/ 	.byte	0x04, 0x17
        /*000a*/ 	.short	(.L_540 - .L_539)
.L_539:
        /*000c*/ 	.word	0x00000000
        /*0010*/ 	.short	0x0000
        /*0012*/ 	.short	0x0000
        /*0014*/ 	.byte	0x00, 0xf0, 0x01, 0x0a


	//----- nvinfo : EIATTR_SPARSE_MMA_MASK
	.align		4
.L_540:
        /*0018*/ 	.byte	0x03, 0x50
        /*001a*/ 	.short	0x0000


	//----- nvinfo : EIATTR_MAXREG_COUNT
	.align		4
        /*001c*/ 	.byte	0x03, 0x1b
        /*001e*/ 	.short	0x00ff


	//----- nvinfo : EIATTR_MERCURY_ISA_VERSION
	.align		4
        /*0020*/ 	.byte	0x03, 0x5f
        /*0022*/ 	.short	0x0101


	//----- nvinfo : EIATTR_COOP_GROUP_MASK_REGIDS
	.align		4
        /*0024*/ 	.byte	0x04, 0x29
        /*0026*/ 	.short	(.L_542 - .L_541)


	//   ....[0]....
.L_541:
        /*0028*/ 	.word	0xffffffff


	//   ....[1]....
        /*002c*/ 	.word	0xffffffff


	//   ....[2]....
        /*0030*/ 	.word	0xffffffff


	//   ....[3]....
        /*0034*/ 	.word	0xffffffff


	//----- nvinfo : EIATTR_COOP_GROUP_INSTR_OFFSETS
	.align		4
.L_542:
        /*0038*/ 	.byte	0x04, 0x28
        /*003a*/ 	.short	(.L_544 - .L_543)


	//   ....[0]....
.L_543:
        /*003c*/ 	.word	0x00000c30


	//   ....[1]....
        /*0040*/ 	.word	0x00000c40


	//   ....[2]....
        /*0044*/ 	.word	0x00000c90


	//   ....[3]....
        /*0048*/ 	.word	0x00000ca0


	//----- nvinfo : EIATTR_EXIT_INSTR_OFFSETS
	.align		4
.L_544:
        /*004c*/ 	.byte	0x04, 0x1c
        /*004e*/ 	.short	(.L_546 - .L_545)


	//   ....[0]....
.L_545:
        /*0050*/ 	.word	0x00000130


	//   ....[1]....
        /*0054*/ 	.word	0x00000d60


	//   ....[2]....
        /*0058*/ 	.word	0x00000d80


	//----- nvinfo : EIATTR_CBANK_PARAM_SIZE
	.align		4
.L_546:
        /*005c*/ 	.byte	0x03, 0x19
        /*005e*/ 	.short	0x0280


	//----- nvinfo : EIATTR_PARAM_CBANK
	.align		4
        /*0060*/ 	.byte	0x04, 0x0a
        /*0062*/ 	.short	(.L_548 - .L_547)
	.align		4
.L_547:
        /*0064*/ 	.word	index@(.nv.constant0._ZN5flash25flash_bwd_dot_do_o_kernelILb0E23Flash_bwd_kernel_traitsILi32ELi128ELi128ELi8ELi4ELi4ELi4ELb1ELb0EN7cutlass10bfloat16_tE19Flash_kernel_traitsILi32ELi128ELi128ELi8ES3_EEEEvNS_16Flash_bwd_paramsE)
        /*0068*/ 	.short	0x0210
        /*006a*/ 	.short	0x0280


	//----- nvinfo : EIATTR_SW_WAR
	.align		4
.L_548:
        /*006c*/ 	.byte	0x04, 0x36
        /*006e*/ 	.short	(.L_550 - .L_549)
.L_549:
        /*0070*/ 	.word	0x00000008
.L_550:


//--------------------- .nv.info._ZN5flash25flash_bwd_dot_do_o_kernelILb1E23Flash_bwd_kernel_traitsILi32ELi128ELi128ELi8ELi4ELi4ELi4ELb1ELb0EN7cutlass10bfloat16_tE19Flash_kernel_traitsILi32ELi128ELi128ELi8ES3_EEEEvNS_16Flash_bwd_paramsE --------------------------
	.section	.nv.info._ZN5flash25flash_bwd_dot_do_o_kernelILb1E23Flash_bwd_kernel_traitsILi32ELi128ELi128ELi8ELi4ELi4ELi4ELb1ELb0EN7cutlass10bfloat16_tE19Flash_kernel_traitsILi32ELi128ELi128ELi8ES3_EEEEvNS_16Flash_bwd_paramsE,"",@"SHT_CUDA_INFO"
	.sectionflags	@""
	.align	4


	//----- nvinfo : EIATTR_CUDA_API_VERSION
	.align		4
        /*0000*/ 	.byte	0x04, 0x37
        /*0002*/ 	.short	(.L_552 - .L_551)
.L_551:
        /*0004*/ 	.word	0x00000082


	//----- nvinfo : EIATTR_KPARAM_INFO
	.align		4
.L_552:
        /*0008*/ 	.byte	0x04, 0x17
        /*000a*/ 	.short	(.L_554 - .L_553)
.L_553:
        /*000c*/ 	.word	0x00000000
        /*0010*/ 	.short	0x0000
        /*0012*/ 	.short	0x0000
        /*0014*/ 	.byte	0x00, 0xf0, 0x01, 0x0a


	//----- nvinfo : EIATTR_SPARSE_MMA_MASK
	.align		4
.L_554:
        /*0018*/ 	.byte	0x03, 0x50
        /*001a*/ 	.short	0x0000


	//----- nvinfo : EIATTR_MAXREG_COUNT
	.align		4
        /*001c*/ 	.byte	0x03, 0x1b
        /*001e*/ 	.short	0x00ff


	//----- nvinfo : EIATTR_MERCURY_ISA_VERSION
	.align		4
        /*0020*/ 	.byte	0x03, 0x5f
        /*0022*/ 	.short	0x0101


	//----- nvinfo : EIATTR_COOP_GROUP_MASK_REGIDS
	.align		4
        /*0024*/ 	.byte	0x04, 0x29
        /*0026*/ 	.short	(.L_556 - .L_555)


	//   ....[0]....
.L_555:
        /*0028*/ 	.word	0xffffffff


	//   ....[1]....
        /*002c*/ 	.word	0xffffffff


	//   ....[2]....
        /*0030*/ 	.word	0xffffffff


	//   ....[3]....
        /*0034*/ 	.word	0xffffffff


	//----- nvinfo : EIATTR_COOP_GROUP_INSTR_OFFSETS
	.align		4
.L_556:
        /*0038*/ 	.byte	0x04, 0x28
        /*003a*/ 	.short	(.L_558 - .L_557)


	//   ....[0]....
.L_557:
        /*003c*/ 	.word	0x00000eb0


	//   ....[1]....
        /*0040*/ 	.word	0x00000ed0


	//   ....[2]....
        /*0044*/ 	.word	0x00000f80


	//   ....[3]....
        /*0048*/ 	.word	0x00000fc0


	//----- nvinfo : EIATTR_EXIT_INSTR_OFFSETS
	.align		4
.L_558:
        /*004c*/ 	.byte	0x04, 0x1c
        /*004e*/ 	.short	(.L_560 - .L_559)


	//   ....[0]....
.L_559:
        /*0050*/ 	.word	0x00000130


	//   ....[1]....
        /*0054*/ 	.word	0x000010e0


	//----- nvinfo : EIATTR_CBANK_PARAM_SIZE
	.align		4
.L_560:
        /*0058*/ 	.byte	0x03, 0x19
        /*005a*/ 	.short	0x0280


	//----- nvinfo : EIATTR_PARAM_CBANK
	.align		4
        /*005c*/ 	.byte	0x04, 0x0a
        /*005e*/ 	.short	(.L_562 - .L_561)
	.align		4
.L_561:
        /*0060*/ 	.word	index@(.nv.constant0._ZN5flash25flash_bwd_dot_do_o_kernelILb1E23Flash_bwd_kernel_traitsILi32ELi128ELi128ELi8ELi4ELi4ELi4ELb1ELb0EN7cutlass10bfloat16_tE19Flash_kernel_traitsILi32ELi128ELi128ELi8ES3_EEEEvNS_16Flash_bwd_paramsE)
        /*0064*/ 	.short	0x0210
        /*0066*/ 	.short	0x0280


	//----- nvinfo : EIATTR_SW_WAR
	.align		4
.L_562:
        /*0068*/ 	.byte	0x04, 0x36
        /*006a*/ 	.short	(.L_564 - .L_563)
.L_563:
        /*006c*/ 	.word	0x00000008
.L_564:


//--------------------- .nv.info._ZN5flash27flash_bwd_convert_dq_kernelI23Flash_bwd_kernel_traitsILi32ELi128ELi128ELi8ELi4ELi4ELi4ELb0ELb0EN7cutlass10bfloat16_tE19Flash_kernel_traitsILi32ELi128ELi128ELi8ES3_EEEEvNS_16Flash_bwd_paramsEi --------------------------
	.section	.nv.info._ZN5flash27flash_bwd_convert_dq_kernelI23Flash_bwd_kernel_traitsILi32ELi128ELi128ELi8ELi4ELi4ELi4ELb0ELb0EN7cutlass10bfloat16_tE19Flash_kernel_traitsILi32ELi128ELi128ELi8ES3_EEEEvNS_16Flash_bwd_paramsEi,"",@"SHT_CUDA_INFO"
	.sectionflags	@""
	.align	4


	//----- nvinfo : EIATTR_CUDA_API_VERSION
	.align		4
        /*0000*/ 	.byte	0x04, 0x37
        /*0002*/ 	.short	(.L_566 - .L_565)
.L_565:
        /*0004*/ 	.word	0x00000082


	//----- nvinfo : EIATTR_KPARAM_INFO
	.align		4
.L_566:
        /*0008*/ 	.byte	0x04, 0x17
        /*000a*/ 	.short	(.L_568 - .L_567)
.L_567:
        /*000c*/ 	.word	0x00000000
        /*0010*/ 	.short	0x0001
        /*0012*/ 	.short	0x0280
        /*0014*/ 	.byte	0x00, 0xf0, 0x11, 0x00


	//----- nvinfo : EIATTR_KPARAM_INFO
	.align		4
.L_568:
        /*0018*/ 	.byte	0x04, 0x17
        /*001a*/ 	.short	(.L_570 - .L_569)
.L_569:
        /*001c*/ 	.word	0x00000000
        /*0020*/ 	.short	0x0000
        /*0022*/ 	.short	0x0000
        /*0024*/ 	.byte	0x00, 0xf0, 0x01, 0x0a


	//----- nvinfo : EIATTR_SPARSE_MMA_MASK
	.align		4
.L_570:
        /*0028*/ 	.byte	0x03, 0x50
        /*002a*/ 	.short	0x0000


	//----- nvinfo : EIATTR_MAXREG_COUNT
	.align		4
        /*002c*/ 	.byte	0x03, 0x1b
        /*002e*/ 	.short	0x00ff


	//----- nvinfo : EIATTR_NUM_BARRIERS
	.align		4
        /*0030*/ 	.byte	0x02, 0x4c
        /*0032*/ 	.byte	0x01
	.zero		1


	//----- nvinfo : EIATTR_MERCURY_ISA_VERSION
	.align		4
        /*0034*/ 	.byte	0x03, 0x5f
        /*0036*/ 	.short	0x0101


	//----- nvinfo : EIATTR_EXIT_INSTR_OFFSETS
	.align		4
        /*0038*/ 	.byte	0x04, 0x1c
        /*003a*/ 	.short	(.L_572 - .L_571)


	//   ....[0]....
.L_571:
        /*003c*/ 	.word	0x00000100


	//   ....[1]....
        /*0040*/ 	.word	0x000018e0


	//   ....[2]....
        /*0044*/ 	.word	0x000019b0


	//----- nvinfo : EIATTR_CRS_STACK_SIZE
	.align		4
.L_572:
        /*0048*/ 	.byte	0x04, 0x1e
        /*004a*/ 	.short	(.L_574 - .L_573)
.L_573:
        /*004c*/ 	.word	0x00000000


	//----- nvinfo : EIATTR_CBANK_PARAM_SIZE
	.align		4
.L_574:
        /*0050*/ 	.byte	0x03, 0x19
        /*0052*/ 	.short	0x0284


	//----- nvinfo : EIATTR_PARAM_CBANK
	.align		4
        /*0054*/ 	.byte	0x04, 0x0a
        /*0056*/ 	.short	(.L_576 - .L_575)
	.align		4
.L_575:
        /*0058*/ 	.word	index@(.nv.constant0._ZN5flash27flash_bwd_convert_dq_kernelI23Flash_bwd_kernel_traitsILi32ELi128ELi128ELi8ELi4ELi4ELi4ELb0ELb0EN7cutlass10bfloat16_tE19Flash_kernel_traitsILi32ELi128ELi128ELi8ES3_EEEEvNS_16Flash_bwd_paramsEi)
        /*005c*/ 	.short	0x0210
        /*005e*/ 	.short	0x0284


	//----- nvinfo : EIATTR_SW_WAR
	.align		4
.L_576:
        /*0060*/ 	.byte	0x04, 0x36
        /*0062*/ 	.short	(.L_578 - .L_577)
.L_577:
        /*0064*/ 	.word	0x00000008
.L_578:


//--------------------- .nv.info._ZN5flash44flash_bwd_dq_dk_dv_loop_seqk_parallel_kernelI23Flash_bwd_kernel_traitsILi32ELi128ELi128ELi8ELi4ELi4ELi4ELb0ELb0EN7cutlass10bfloat16_tE19Flash_kernel_traitsILi32ELi128ELi128ELi8ES3_EELb1ELb0ELb0ELb0ELb0ELb1ELb0EEEvNS_16Flash_bwd_paramsE --------------------------
	.section	.nv.info._ZN5flash44flash_bwd_dq_dk_dv_loop_seqk_parallel_kernelI23Flash_bwd_kernel_traitsILi32ELi128ELi128ELi8ELi4ELi4ELi4ELb0ELb0EN7cutlass10bfloat16_tE19Flash_kernel_traitsILi32ELi128ELi128ELi8ES3_EELb1ELb0ELb0ELb0ELb0ELb1ELb0EEEvNS_16Flash_bwd_paramsE,"",@"SHT_CUDA_INFO"
	.sectionflags	@""
	.align	4


	//----- nvinfo : EIATTR_CUDA_API_VERSION
	.align		4
        /*0000*/ 	.byte	0x04, 0x37
        /*0002*/ 	.short	(.L_580 - .L_579)
.L_579:
        /*0004*/ 	.word	0x00000082


	//----- nvinfo : EIATTR_KPARAM_INFO
	.align		4
.L_580:
        /*0008*/ 	.byte	0x04, 0x17
        /*000a*/ 	.short	(.L_582 - .L_581)
.L_581:
        /*000c*/ 	.word	0x00000000
        /*0010*/ 	.short	0x0000
        /*0012*/ 	.short	0x0000
        /*0014*/ 	.byte	0x00, 0xf0, 0x01, 0x0a


	//----- nvinfo : EIATTR_SPARSE_MMA_MASK
	.align		4
.L_582:
        /*0018*/ 	.byte	0x03, 0x50
        /*001a*/ 	.short	0x0000


	//----- nvinfo : EIATTR_MAXREG_COUNT
	.align		4
        /*001c*/ 	.byte	0x03, 0x1b
        /*001e*/ 	.short	0x00ff


	//----- nvinfo : EIATTR_NUM_BARRIERS
	.align		4
        /*0020*/ 	.byte	0x02, 0x4c
        /*0022*/ 	.byte	0x01
	.zero		1


	//----- nvinfo : EIATTR_MERCURY_ISA_VERSION
	.align		4
        /*0024*/ 	.byte	0x03, 0x5f
        /*0026*/ 	.short	0x0101


	//----- nvinfo : EIATTR_EXIT_INSTR_OFFSETS
	.align		4
        /*0028*/ 	.byte	0x04, 0x1c
        /*002a*/ 	.short	(.L_584 - .L_583)


	//   ....[0]....
.L_583:
        /*002c*/ 	.word	0x000000a0


	//   ....[1]....
        /*0030*/ 	.word	0x00009f20


	//----- nvinfo : EIATTR_CRS_STACK_SIZE
	.align		4
.L_584:
        /*0034*/ 	.byte	0x04, 0x1e
        /*0036*/ 	.short	(.L_586 - .L_585)
.L_585:
        /*0038*/ 	.word	0x00000000


	//----- nvinfo : EIATTR_CBANK_PARAM_SIZE
	.align		4
.L_586:
        /*003c*/ 	.byte	0x03, 0x19
        /*003e*/ 	.short	0x0280


	//----- nvinfo : EIATTR_PARAM_CBANK
	.align		4
        /*0040*/ 	.byte	0x04, 0x0a
        /*0042*/ 	.short	(.L_588 - .L_587)
	.align		4
.L_587:
        /*0044*/ 	.word	index@(.nv.constant0._ZN5flash44flash_bwd_dq_dk_dv_loop_seqk_parallel_kernelI23Flash_bwd_kernel_traitsILi32ELi128ELi128ELi8ELi4ELi4ELi4ELb0ELb0EN7cutlass10bfloat16_tE19Flash_kernel_traitsILi32ELi128ELi128ELi8ES3_EELb1ELb0ELb0ELb0ELb0ELb1ELb0EEEvNS_16Flash_bwd_paramsE)
        /*0048*/ 	.short	0x0210
        /*004a*/ 	.short	0x0280


	//----- nvinfo : EIATTR_SW_WAR
	.align		4
.L_588:
        /*004c*/ 	.byte	0x04, 0x36
        /*004e*/ 	.short	(.L_590 - .L_589)
.L_589:
        /*0050*/ 	.word	0x00000008
.L_590:


//--------------------- .nv.info._ZN5flash44flash_bwd_dq_dk_dv_loop_seqk_parallel_kernelI23Flash_bwd_kernel_traitsILi32ELi128ELi128ELi8ELi4ELi4ELi4ELb0ELb0EN7cutlass10bfloat16_tE19Flash_kernel_traitsILi32ELi128ELi128ELi8ES3_EELb0ELb0ELb0ELb0ELb0ELb1ELb1EEEvNS_16Flash_bwd_paramsE --------------------------
	.section	.nv.info._ZN5flash44flash_bwd_dq_dk_dv_loop_seqk_parallel_kernelI23Flash_bwd_kernel_traitsILi32ELi128ELi128ELi8ELi4ELi4ELi4ELb0ELb0EN7cutlass10bfloat16_tE19Flash_kernel_traitsILi32ELi128ELi128ELi8ES3_EELb0ELb0ELb0ELb0ELb0ELb1ELb1EEEvNS_16Flash_bwd_paramsE,"",@"SHT_CUDA_INFO"
	.sectionflags	@""
	.align	4


	//----- nvinfo : EIATTR_CUDA_API_VERSION
	.align		4
        /*0000*/ 	.byte	0x04, 0x37
        /*0002*/ 	.short	(.L_592 - .L_591)
.L_591:
        /*0004*/ 	.word	0x00000082


	//----- nvinfo : EIATTR_KPARAM_INFO
	.align		4
.L_592:
        /*0008*/ 	.byte	0x04, 0x17
        /*000a*/ 	.short	(.L_594 - .L_593)
.L_593:
        /*000c*/ 	.word	0x00000000
        /*0010*/ 	.short	0x0000
        /*0012*/ 	.short	0x0000
        /*0014*/ 	.byte	0x00, 0xf0, 0x01, 0x0a


	//----- nvinfo : EIATTR_SPARSE_MMA_MASK
	.align		4
.L_594:
        /*0018*/ 	.byte	0x03, 0x50
        /*001a*/ 	.short	0x0000


	//----- nvinfo : EIATTR_MAXREG_COUNT
	.align		4
        /*001c*/ 	.byte	0x03, 0x1b
        /*001e*/ 	.short	0x00ff


	//----- nvinfo : EIATTR_NUM_BARRIERS
	.align		4
        /*0020*/ 	.byte	0x02, 0x4c
        /*0022*/ 	.byte	0x01
	.zero		1


	//----- nvinfo : EIATTR_ANNOTATIONS
	.align		4
        /*0024*/ 	.byte	0x04, 0x55
        /*0026*/ 	.short	(.L_596 - .L_595)


	//   ....[0]....
.L_595:
        /* <DEDUP_REMOVED lines=41> */


	//----- nvinfo : EIATTR_MERCURY_ISA_VERSION
	.align		4
.L_596:
        /*02a8*/ 	.byte	0x03, 0x5f
        /*02aa*/ 	.short	0x0101


	//----- nvinfo : EIATTR_EXIT_INSTR_OFFSETS
	.align		4
        /*02ac*/ 	.byte	0x04, 0x1c
        /*02ae*/ 	.short	(.L_598 - .L_597)


	//   ....[0]....
.L_597:
        /*02b0*/ 	.word	0x000000c0


	//   ....[1]....
        /*02b4*/ 	.word	0x00009d80


	//----- nvinfo : EIATTR_CRS_STACK_SIZE
	.align		4
.L_598:
        /*02b8*/ 	.byte	0x04, 0x1e
        /*02ba*/ 	.short	(.L_600 - .L_599)
.L_599:
        /*02bc*/ 	.word	0x00000000


	//----- nvinfo : EIATTR_CBANK_PARAM_SIZE
	.align		4
.L_600:
        /*02c0*/ 	.byte	0x03, 0x19
        /*02c2*/ 	.short	0x0280


	//----- nvinfo : EIATTR_PARAM_CBANK
	.align		4
        /*02c4*/ 	.byte	0x04, 0x0a
        /*02c6*/ 	.short	(.L_602 - .L_601)
	.align		4
.L_601:
        /*02c8*/ 	.word	index@(.nv.constant0._ZN5flash44flash_bwd_dq_dk_dv_loop_seqk_parallel_kernelI23Flash_bwd_kernel_traitsILi32ELi128ELi128ELi8ELi4ELi4ELi4ELb0ELb0EN7cutlass10bfloat16_tE19Flash_kernel_traitsILi32ELi128ELi128ELi8ES3_EELb0ELb0ELb0ELb0ELb0ELb1ELb1EEEvNS_16Flash_bwd_paramsE)
        /*02cc*/ 	.short	0x0210
        /*02ce*/ 	.short	0x0280


	//----- nvinfo : EIATTR_SW_WAR
	.align		4
.L_602:
        /*02d0*/ 	.byte	0x04, 0x36
        /*02d2*/ 	.short	(.L_604 - .L_603)
.L_603:
        /*02d4*/ 	.word	0x00000008
.L_604:


//--------------------- .nv.info._ZN5flash44flash_bwd_dq_dk_dv_loop_seqk_parallel_kernelI23Flash_bwd_kernel_traitsILi32ELi128ELi128ELi8ELi4ELi4ELi4ELb0ELb0EN7cutlass10bfloat16_tE19Flash_kernel_traitsILi32ELi128ELi128ELi8ES3_EELb1ELb0ELb0ELb0ELb0ELb0ELb0EEEvNS_16Flash_bwd_paramsE --------------------------
	.section	.nv.info._ZN5flash44flash_bwd_dq_dk_dv_loop_seqk_parallel_kernelI23Flash_bwd_kernel_traitsILi32ELi128ELi128ELi8ELi4ELi4ELi4ELb0ELb0EN7cutlass10bfloat16_tE19Flash_kernel_traitsILi32ELi128ELi128ELi8ES3_EELb1ELb0ELb0ELb0ELb0ELb0ELb0EEEvNS_16Flash_bwd_paramsE,"",@"SHT_CUDA_INFO"
	.sectionflags	@""
	.align	4


	//----- nvinfo : EIATTR_CUDA_API_VERSION
	.align		4
        /*0000*/ 	.byte	0x04, 0x37
        /*0002*/ 	.short	(.L_606 - .L_605)
.L_605:
        /*0004*/ 	.word	0x00000082


	//----- nvinfo : EIATTR_KPARAM_INFO
	.align		4
.L_606:
        /*0008*/ 	.byte	0x04, 0x17
        /*000a*/ 	.short	(.L_608 - .L_607)
.L_607:
        /*000c*/ 	.word	0x00000000
        /*0010*/ 	.short	0x0000
        /*0012*/ 	.short	0x0000
        /*0014*/ 	.byte	0x00, 0xf0, 0x01, 0x0a


	//----- nvinfo : EIATTR_SPARSE_MMA_MASK
	.align		4
.L_608:
        /*0018*/ 	.byte	0x03, 0x50
        /*001a*/ 	.short	0x0000


	//----- nvinfo : EIATTR_MAXREG_COUNT
	.align		4
        /*001c*/ 	.byte	0x03, 0x1b
        /*001e*/ 	.short	0x00ff


	//----- nvinfo : EIATTR_NUM_BARRIERS
	.align		4
        /*0020*/ 	.byte	0x02, 0x4c
        /*0022*/ 	.byte	0x01
	.zero		1


	//----- nvinfo : EIATTR_MERCURY_ISA_VERSION
	.align		4
        /*0024*/ 	.byte	0x03, 0x5f
        /*0026*/ 	.short	0x0101


	//----- nvinfo : EIATTR_EXIT_INSTR_OFFSETS
	.align		4
        /*0028*/ 	.byte	0x04, 0x1c
        /*002a*/ 	.short	(.L_610 - .L_609)


	//   ....[0]....
.L_609:
        /*002c*/ 	.word	0x00000090


	//   ....[1]....
        /*0030*/ 	.word	0x0000a4e0


	//----- nvinfo : EIATTR_CRS_STACK_SIZE
	.align		4
.L_610:
        /*0034*/ 	.byte	0x04, 0x1e
        /*0036*/ 	.short	(.L_612 - .L_611)
.L_611:
        /*0038*/ 	.word	0x00000000


	//----- nvinfo : EIATTR_CBANK_PARAM_SIZE
	.align		4
.L_612:
        /*003c*/ 	.byte	0x03, 0x19
        /*003e*/ 	.short	0x0280


	//----- nvinfo : EIATTR_PARAM_CBANK
	.align		4
        /*0040*/ 	.byte	0x04, 0x0a
        /*0042*/ 	.short	(.L_614 - .L_613)
	.align		4
.L_613:
        /*0044*/ 	.word	index@(.nv.constant0._ZN5flash44flash_bwd_dq_dk_dv_loop_seqk_parallel_kernelI23Flash_bwd_kernel_traitsILi32ELi128ELi128ELi8ELi4ELi4ELi4ELb0ELb0EN7cutlass10bfloat16_tE19Flash_kernel_traitsILi32ELi128ELi128ELi8ES3_EELb1ELb0ELb0ELb0ELb0ELb0ELb0EEEvNS_16Flash_bwd_paramsE)
        /*0048*/ 	.short	0x0210
        /*004a*/ 	.short	0x0280


	//----- nvinfo : EIATTR_SW_WAR
	.align		4
.L_614:
        /*004c*/ 	.byte	0x04, 0x36
        /*004e*/ 	.short	(.L_616 - .L_615)
.L_615:
        /*0050*/ 	.word	0x00000008
.L_616:


//--------------------- .nv.info._ZN5flash44flash_bwd_dq_dk_dv_loop_seqk_parallel_kernelI23Flash_bwd_kernel_traitsILi32ELi128ELi128ELi8ELi4ELi4ELi4ELb0ELb0EN7cutlass10bfloat16_tE19Flash_kernel_traitsILi32ELi128ELi128ELi8ES3_EELb0ELb0ELb0ELb0ELb0ELb0ELb1EEEvNS_16Flash_bwd_paramsE --------------------------
	.section	.nv.info._ZN5flash44flash_bwd_dq_dk_dv_loop_seqk_parallel_kernelI23Flash_bwd_kernel_traitsILi32ELi128ELi128ELi8ELi4ELi4ELi4ELb0ELb0EN7cutlass10bfloat16_tE19Flash_kernel_traitsILi32ELi128ELi128ELi8ES3_EELb0ELb0ELb0ELb0ELb0ELb0ELb1EEEvNS_16Flash_bwd_paramsE,"",@"SHT_CUDA_INFO"
	.sectionflags	@""
	.align	4


	//----- nvinfo : EIATTR_CUDA_API_VERSION
	.align		4
        /*0000*/ 	.byte	0x04, 0x37
        /*0002*/ 	.short	(.L_618 - .L_617)
.L_617:
        /*0004*/ 	.word	0x00000082


	//----- nvinfo : EIATTR_KPARAM_INFO
	.align		4
.L_618:
        /*0008*/ 	.byte	0x04, 0x17
        /*000a*/ 	.short	(.L_620 - .L_619)
.L_619:
        /*000c*/ 	.word	0x00000000
        /*0010*/ 	.short	0x0000
        /*0012*/ 	.short	0x0000
        /*0014*/ 	.byte	0x00, 0xf0, 0x01, 0x0a


	//----- nvinfo : EIATTR_SPARSE_MMA_MASK
	.align		4
.L_620:
        /*0018*/ 	.byte	0x03, 0x50
        /*001a*/ 	.short	0x0000


	//----- nvinfo : EIATTR_MAXREG_COUNT
	.align		4
        /*001c*/ 	.byte	0x03, 0x1b
        /*001e*/ 	.short	0x00ff


	//----- nvinfo : EIATTR_NUM_BARRIERS
	.align		4
        /*0020*/ 	.byte	0x02, 0x4c
        /*0022*/ 	.byte	0x01
	.zero		1


	//----- nvinfo : EIATTR_ANNOTATIONS
	.align		4
        /*0024*/ 	.byte	0x04, 0x55
        /*0026*/ 	.short	(.L_622 - .L_621)


	//   ....[0]....
.L_621:
        /* <DEDUP_REMOVED lines=44> */


	//----- nvinfo : EIATTR_MERCURY_ISA_VERSION
	.align		4
.L_622:
        /*02d8*/ 	.byte	0x03, 0x5f
        /*02da*/ 	.short	0x0101


	//----- nvinfo : EIATTR_EXIT_INSTR_OFFSETS
	.align		4
        /*02dc*/ 	.byte	0x04, 0x1c
        /*02de*/ 	.short	(.L_624 - .L_623)


	//   ....[0]....
.L_623:
        /*02e0*/ 	.word	0x000000a0


	//   ....[1]....
        /*02e4*/ 	.word	0x0000a3e0


	//----- nvinfo : EIATTR_CRS_STACK_SIZE
	.align		4
.L_624:
        /*02e8*/ 	.byte	0x04, 0x1e
        /*02ea*/ 	.short	(.L_626 - .L_625)
.L_625:
        /*02ec*/ 	.word	0x00000000


	//----- nvinfo : EIATTR_CBANK_PARAM_SIZE
	.align		4
.L_626:
        /*02f0*/ 	.byte	0x03, 0x19
        /*02f2*/ 	.short	0x0280


	//----- nvinfo : EIATTR_PARAM_CBANK
	.align		4
        /*02f4*/ 	.byte	0x04, 0x0a
        /*02f6*/ 	.short	(.L_628 - .L_627)
	.align		4
.L_627:
        /*02f8*/ 	.word	index@(.nv.constant0._ZN5flash44flash_bwd_dq_dk_dv_loop_seqk_parallel_kernelI23Flash_bwd_kernel_traitsILi32ELi128ELi128ELi8ELi4ELi4ELi4ELb0ELb0EN7cutlass10bfloat16_tE19Flash_kernel_traitsILi32ELi128ELi128ELi8ES3_EELb0ELb0ELb0ELb0ELb0ELb0ELb1EEEvNS_16Flash_bwd_paramsE)
        /*02fc*/ 	.short	0x0210
        /*02fe*/ 	.short	0x0280


	//----- nvinfo : EIATTR_SW_WAR
	.align		4
.L_628:
        /*0300*/ 	.byte	0x04, 0x36
        /*0302*/ 	.short	(.L_630 - .L_629)
.L_629:
        /*0304*/ 	.word	0x00000008
.L_630:


//--------------------- .nv.info._ZN5flash44flash_bwd_dq_dk_dv_loop_seqk_parallel_kernelI23Flash_bwd_kernel_traitsILi32ELi128ELi128ELi8ELi4ELi4ELi4ELb0ELb0EN7cutlass10bfloat16_tE19Flash_kernel_traitsILi32ELi128ELi128ELi8ES3_EELb1ELb0ELb1ELb0ELb0ELb0ELb0EEEvNS_16Flash_bwd_paramsE --------------------------
	.section	.nv.info._ZN5flash44flash_bwd_dq_dk_dv_loop_seqk_parallel_kernelI23Flash_bwd_kernel_traitsILi32ELi128ELi128ELi8ELi4ELi4ELi4ELb0ELb0EN7cutlass10bfloat16_tE19Flash_kernel_traitsILi32ELi128ELi128ELi8ES3_EELb1ELb0ELb1ELb0ELb0ELb0ELb0EEEvNS_16Flash_bwd_paramsE,"",@"SHT_CUDA_INFO"
	.sectionflags	@""
	.align	4


	//----- nvinfo : EIATTR_CUDA_API_VERSION
	.align		4
        /*0000*/ 	.byte	0x04, 0x37
        /*0002*/ 	.short	(.L_632 - .L_631)
.L_631:
        /*0004*/ 	.word	0x00000082


	//----- nvinfo : EIATTR_KPARAM_INFO
	.align		4
.L_632:
        /*0008*/ 	.byte	0x04, 0x17
        /*000a*/ 	.short	(.L_634 - .L_633)
.L_633:
        /*000c*/ 	.word	0x00000000
        /*0010*/ 	.short	0x0000
        /*0012*/ 	.short	0x0000
        /*0014*/ 	.byte	0x00, 0xf0, 0x01, 0x0a


	//----- nvinfo : EIATTR_SPARSE_MMA_MASK
	.align		4
.L_634:
        /*0018*/ 	.byte	0x03, 0x50
        /*001a*/ 	.short	0x0000


	//----- nvinfo : EIATTR_MAXREG_COUNT
	.align		4
        /*001c*/ 	.byte	0x03, 0x1b
        /*001e*/ 	.short	0x00ff


	//----- nvinfo : EIATTR_NUM_BARRIERS
	.align		4
        /*0020*/ 	.byte	0x02, 0x4c
        /*0022*/ 	.byte	0x01
	.zero		1


	//----- nvinfo : EIATTR_MERCURY_ISA_VERSION
	.align		4
        /*0024*/ 	.byte	0x03, 0x5f
        /*0026*/ 	.short	0x0101


	//----- nvinfo : EIATTR_EXIT_INSTR_OFFSETS
	.align		4
        /*0028*/ 	.byte	0x04, 0x1c
        /*002a*/ 	.short	(.L_636 - .L_635)


	//   ....[0]....
.L_635:
        /*002c*/ 	.word	0x00000090


	//   ....[1]....
        /*0030*/ 	.word	0x0000a920


	//----- nvinfo : EIATTR_CRS_STACK_SIZE
	.align		4
.L_636:
        /*0034*/ 	.byte	0x04, 0x1e
        /*0036*/ 	.short	(.L_638 - .L_637)
.L_637:
        /*0038*/ 	.word	0x00000000


	//----- nvinfo : EIATTR_CBANK_PARAM_SIZE
	.align		4
.L_638:
        /*003c*/ 	.byte	0x03, 0x19
        /*003e*/ 	.short	0x0280


	//----- nvinfo : EIATTR_PARAM_CBANK
	.align		4
        /*0040*/ 	.byte	0x04, 0x0a
        /*0042*/ 	.short	(.L_640 - .L_639)
	.align		4
.L_639:
        /*0044*/ 	.word	index@(.nv.constant0._ZN5flash44flash_bwd_dq_dk_dv_loop_seqk_parallel_kernelI23Flash_bwd_kernel_traitsILi32ELi128ELi128ELi8ELi4ELi4ELi4ELb0ELb0EN7cutlass10bfloat16_tE19Flash_kernel_traitsILi32ELi128ELi128ELi8ES3_EELb1ELb0ELb1ELb0ELb0ELb0ELb0EEEvNS_16Flash_bwd_paramsE)
        /*0048*/ 	.short	0x0210
        /*004a*/ 	.short	0x0280


	//----- nvinfo : EIATTR_SW_WAR
	.align		4
.L_640:
        /*004c*/ 	.byte	0x04, 0x36
        /*004e*/ 	.short	(.L_642 - .L_641)
.L_641:
        /*0050*/ 	.word	0x00000008
.L_642:


//--------------------- .nv.info._ZN5flash44flash_bwd_dq_dk_dv_loop_seqk_parallel_kernelI23Flash_bwd_kernel_traitsILi32ELi128ELi128ELi8ELi4ELi4ELi4ELb0ELb0EN7cutlass10bfloat16_tE19Flash_kernel_traitsILi32ELi128ELi128ELi8ES3_EELb0ELb0ELb1ELb0ELb0ELb0ELb1EEEvNS_16Flash_bwd_paramsE --------------------------
	.section	.nv.info._ZN5flash44flash_bwd_dq_dk_dv_loop_seqk_parallel_kernelI23Flash_bwd_kernel_traitsILi32ELi128ELi128ELi8ELi4ELi4ELi4ELb0ELb0EN7cutlass10bfloat16_tE19Flash_kernel_traitsILi32ELi128ELi128ELi8ES3_EELb0ELb0ELb1ELb0ELb0ELb0ELb1EEEvNS_16Flash_bwd_paramsE,"",@"SHT_CUDA_INFO"
	.sectionflags	@""
	.align	4


	//----- nvinfo : EIATTR_CUDA_API_VERSION
	.align		4
        /*0000*/ 	.byte	0x04, 0x37
        /*0002*/ 	.short	(.L_644 - .L_643)
.L_643:
        /*0004*/ 	.word	0x00000082


	//----- nvinfo : EIATTR_KPARAM_INFO
	.align		4
.L_644:
        /*0008*/ 	.byte	0x04, 0x17
        /*000a*/ 	.short	(.L_646 - .L_645)
.L_645:
        /*000c*/ 	.word	0x00000000
        /*0010*/ 	.short	0x0000
        /*0012*/ 	.short	0x0000
        /*0014*/ 	.byte	0x00, 0xf0, 0x01, 0x0a


	//----- nvinfo : EIATTR_SPARSE_MMA_MASK
	.align		4
.L_646:
        /*0018*/ 	.byte	0x03, 0x50
        /*001a*/ 	.short	0x0000


	//----- nvinfo : EIATTR_MAXREG_COUNT
	.align		4
        /*001c*/ 	.byte	0x03, 0x1b
        /*001e*/ 	.short	0x00ff


	//----- nvinfo : EIATTR_NUM_BARRIERS
	.align		4
        /*0020*/ 	.byte	0x02, 0x4c
        /*0022*/ 	.byte	0x01
	.zero		1


	//----- nvinfo : EIATTR_ANNOTATIONS
	.align		4
        /*0024*/ 	.byte	0x04, 0x55
        /*0026*/ 	.short	(.L_648 - .L_647)


	//   ....[0]....
.L_647:
        /* <DEDUP_REMOVED lines=41> */


	//----- nvinfo : EIATTR_MERCURY_ISA_VERSION
	.align		4
.L_648:
        /*02a8*/ 	.byte	0x03, 0x5f
        /*02aa*/ 	.short	0x0101


	//----- nvinfo : EIATTR_EXIT_INSTR_OFFSETS
	.align		4
        /*02ac*/ 	.byte	0x04, 0x1c
        /*02ae*/ 	.short	(.L_650 - .L_649)


	//   ....[0]....
.L_649:
        /*02b0*/ 	.word	0x000000a0


	//   ....[1]....
        /*02b4*/ 	.word	0x0000a720


	//----- nvinfo : EIATTR_CRS_STACK_SIZE
	.align		4
.L_650:
        /*02b8*/ 	.byte	0x04, 0x1e
        /*02ba*/ 	.short	(.L_652 - .L_651)
.L_651:
        /*02bc*/ 	.word	0x00000000


	//----- nvinfo : EIATTR_CBANK_PARAM_SIZE
	.align		4
.L_652:
        /*02c0*/ 	.byte	0x03, 0x19
        /*02c2*/ 	.short	0x0280


	//----- nvinfo : EIATTR_PARAM_CBANK
	.align		4
        /*02c4*/ 	.byte	0x04, 0x0a
        /*02c6*/ 	.short	(.L_654 - .L_653)
	.align		4
.L_653:
        /*02c8*/ 	.word	index@(.nv.constant0._ZN5flash44flash_bwd_dq_dk_dv_loop_seqk_parallel_kernelI23Flash_bwd_kernel_traitsILi32ELi128ELi128ELi8ELi4ELi4ELi4ELb0ELb0EN7cutlass10bfloat16_tE19Flash_kernel_traitsILi32ELi128ELi128ELi8ES3_EELb0ELb0ELb1ELb0ELb0ELb0ELb1EEEvNS_16Flash_bwd_paramsE)
        /*02cc*/ 	.short	0x0210
        /*02ce*/ 	.short	0x0280


	//----- nvinfo : EIATTR_SW_WAR
	.align		4
.L_654:
        /*02d0*/ 	.byte	0x04, 0x36
        /*02d2*/ 	.short	(.L_656 - .L_655)
.L_655:
        /*02d4*/ 	.word	0x00000008
.L_656:


//--------------------- .nv.info._ZN5flash44flash_bwd_dq_dk_dv_loop_seqk_parallel_kernelI23Flash_bwd_kernel_traitsILi32ELi128ELi128ELi8ELi4ELi4ELi4ELb0ELb0EN7cutlass10bfloat16_tE19Flash_kernel_traitsILi32ELi128ELi128ELi8ES3_EELb1ELb0ELb0ELb0ELb1ELb1ELb0EEEvNS_16Flash_bwd_paramsE --------------------------
	.section	.nv.info._ZN5flash44flash_bwd_dq_dk_dv_loop_seqk_parallel_kernelI23Flash_bwd_kernel_traitsILi32ELi128ELi128ELi8ELi4ELi4ELi4ELb0ELb0EN7cutlass10bfloat16_tE19Flash_kernel_traitsILi32ELi128ELi128ELi8ES3_EELb1ELb0ELb0ELb0ELb1ELb1ELb0EEEvNS_16Flash_bwd_paramsE,"",@"SHT_CUDA_INFO"
	.sectionflags	@""
	.align	4


	//----- nvinfo : EIATTR_CUDA_API_VERSION
	.align		4
        /*0000*/ 	.byte	0x04, 0x37
        /*0002*/ 	.short	(.L_658 - .L_657)
.L_657:
        /*0004*/ 	.word	0x00000082


	//----- nvinfo : EIATTR_KPARAM_INFO
	.align		4
.L_658:
        /*0008*/ 	.byte	0x04, 0x17
        /*000a*/ 	.short	(.L_660 - .L_659)
.L_659:
        /*000c*/ 	.word	0x00000000
        /*0010*/ 	.short	0x0000
        /*0012*/ 	.short	0x0000
        /*0014*/ 	.byte	0x00, 0xf0, 0x01, 0x0a


	//----- nvinfo : EIATTR_SPARSE_MMA_MASK
	.align		4
.L_660:
        /*0018*/ 	.byte	0x03, 0x50
        /*001a*/ 	.short	0x0000


	//----- nvinfo : EIATTR_MAXREG_COUNT
	.align		4
        /*001c*/ 	.byte	0x03, 0x1b
        /*001e*/ 	.short	0x00ff


	//----- nvinfo : EIATTR_NUM_BARRIERS
	.align		4
        /*0020*/ 	.byte	0x02, 0x4c
        /*0022*/ 	.byte	0x01
	.zero		1


	//----- nvinfo : EIATTR_MERCURY_ISA_VERSION
	.align		4
        /*0024*/ 	.byte	0x03, 0x5f
        /*0026*/ 	.short	0x0101


	//----- nvinfo : EIATTR_EXIT_INSTR_OFFSETS
	.align		4
        /*0028*/ 	.byte	0x04, 0x1c
        /*002a*/ 	.short	(.L_662 - .L_661)


	//   ....[0]....
.L_661:
        /*002c*/ 	.word	0x00000090


	//   ....[1]....
        /*0030*/ 	.word	0x00007a50


	//----- nvinfo : EIATTR_CBANK_PARAM_SIZE
	.align		4
.L_662:
        /*0034*/ 	.byte	0x03, 0x19
        /*0036*/ 	.short	0x0280


	//----- nvinfo : EIATTR_PARAM_CBANK
	.align		4
        /*0038*/ 	.byte	0x04, 0x0a
        /*003a*/ 	.short	(.L_664 - .L_663)
	.align		4
.L_663:
        /*003c*/ 	.word	index@(.nv.constant0._ZN5flash44flash_bwd_dq_dk_dv_loop_seqk_parallel_kernelI23Flash_bwd_kernel_traitsILi32ELi128ELi128ELi8ELi4ELi4ELi4ELb0ELb0EN7cutlass10bfloat16_tE19Flash_kernel_traitsILi32ELi128ELi128ELi8ES3_EELb1ELb0ELb0ELb0ELb1ELb1ELb0EEEvNS_16Flash_bwd_paramsE)
        /*0040*/ 	.short	0x0210
        /*0042*/ 	.short	0x0280


	//----- nvinfo : EIATTR_SW_WAR
	.align		4
.L_664:
        /*0044*/ 	.byte	0x04, 0x36
        /*0046*/ 	.short	(.L_666 - .L_665)
.L_665:
        /*0048*/ 	.word	0x00000008
.L_666:


//--------------------- .nv.info._ZN5flash44flash_bwd_dq_dk_dv_loop_seqk_parallel_kernelI23Flash_bwd_kernel_traitsILi32ELi128ELi128ELi8ELi4ELi4ELi4ELb0ELb0EN7cutlass10bfloat16_tE19Flash_kernel_traitsILi32ELi128ELi128ELi8ES3_EELb0ELb0ELb0ELb0ELb1ELb1ELb1EEEvNS_16Flash_bwd_paramsE --------------------------
	.section	.nv.info._ZN5flash44flash_bwd_dq_dk_dv_loop_seqk_parallel_kernelI23Flash_bwd_kernel_traitsILi32ELi128ELi128ELi8ELi4ELi4ELi4ELb0ELb0EN7cutlass10bfloat16_tE19Flash_kernel_traitsILi32ELi128ELi128ELi8ES3_EELb0ELb0ELb0ELb0ELb1ELb1ELb1EEEvNS_16Flash_bwd_paramsE,"",@"SHT_CUDA_INFO"
	.sectionflags	@""
	.align	4


	//----- nvinfo : EIATTR_CUDA_API_VERSION
	.align		4
        /*0000*/ 	.byte	0x04, 0x37
        /*0002*/ 	.short	(.L_668 - .L_667)
.L_667:
        /*0004*/ 	.word	0x00000082


	//----- nvinfo : EIATTR_KPARAM_INFO
	.align		4
.L_668:
        /*0008*/ 	.byte	0x04, 0x17
        /*000a*/ 	.short	(.L_670 - .L_669)
.L_669:
        /*000c*/ 	.word	0x00000000
        /*0010*/ 	.short	0x0000
        /*0012*/ 	.short	0x0000
        /*0014*/ 	.byte	0x00, 0xf0, 0x01, 0x0a


	//----- nvinfo : EIATTR_SPARSE_MMA_MASK
	.align		4
.L_670:
        /*0018*/ 	.byte	0x03, 0x50
        /*001a*/ 	.short	0x0000


	//----- nvinfo : EIATTR_MAXREG_COUNT
	.align		4
        /*001c*/ 	.byte	0x03, 0x1b
        /*001e*/ 	.short	0x00ff


	//----- nvinfo : EIATTR_NUM_BARRIERS
	.align		4
        /*0020*/ 	.byte	0x02, 0x4c
        /*0022*/ 	.byte	0x01
	.zero		1


	//----- nvinfo : EIATTR_ANNOTATIONS
	.align		4
        /*0024*/ 	.byte	0x04, 0x55
        /*0026*/ 	.short	(.L_672 - .L_671)


	//   ....[0]....
.L_671:
        /* <DEDUP_REMOVED lines=38> */


	//----- nvinfo : EIATTR_MERCURY_ISA_VERSION
	.align		4
.L_672:
        /*0270*/ 	.byte	0x03, 0x5f
        /*0272*/ 	.short	0x0101


	//----- nvinfo : EIATTR_EXIT_INSTR_OFFSETS
	.align		4
        /*0274*/ 	.byte	0x04, 0x1c
        /*0276*/ 	.short	(.L_674 - .L_673)


	//   ....[0]....
.L_673:
        /*0278*/ 	.word	0x000000a0


	//   ....[1]....
        /*027c*/ 	.word	0x00007430


	//----- nvinfo : EIATTR_CBANK_PARAM_SIZE
	.align		4
.L_674:
        /*0280*/ 	.byte	0x03, 0x19
        /*0282*/ 	.short	0x0280


	//----- nvinfo : EIATTR_PARAM_CBANK
	.align		4
        /*0284*/ 	.byte	0x04, 0x0a
        /*0286*/ 	.short	(.L_676 - .L_675)
	.align		4
.L_675:
        /*0288*/ 	.word	index@(.nv.constant0._ZN5flash44flash_bwd_dq_dk_dv_loop_seqk_parallel_kernelI23Flash_bwd_kernel_traitsILi32ELi128ELi128ELi8ELi4ELi4ELi4ELb0ELb0EN7cutlass10bfloat16_tE19Flash_kernel_traitsILi32ELi128ELi128ELi8ES3_EELb0ELb0ELb0ELb0ELb1ELb1ELb1EEEvNS_16Flash_bwd_paramsE)
        /*028c*/ 	.short	0x0210
        /*028e*/ 	.short	0x0280


	//----- nvinfo : EIATTR_SW_WAR
	.align		4
.L_676:
        /*0290*/ 	.byte	0x04, 0x36
        /*0292*/ 	.short	(.L_678 - .L_677)
.L_677:
        /*0294*/ 	.word	0x00000008
.L_678:


//--------------------- .nv.info._ZN5flash44flash_bwd_dq_dk_dv_loop_seqk_parallel_kernelI23Flash_bwd_kernel_traitsILi32ELi128ELi128ELi8ELi4ELi4ELi4ELb0ELb0EN7cutlass10bfloat16_tE19Flash_kernel_traitsILi32ELi128ELi128ELi8ES3_EELb1ELb0ELb0ELb1ELb0ELb0ELb0EEEvNS_16Flash_bwd_paramsE --------------------------
	.section	.nv.info._ZN5flash44flash_bwd_dq_dk_dv_loop_seqk_parallel_kernelI23Flash_bwd_kernel_traitsILi32ELi128ELi128ELi8ELi4ELi4ELi4ELb0ELb0EN7cutlass10bfloat16_tE19Flash_kernel_traitsILi32ELi128ELi128ELi8ES3_EELb1ELb0ELb0ELb1ELb0ELb0ELb0EEEvNS_16Flash_bwd_paramsE,"",@"SHT_CUDA_INFO"
	.sectionflags	@""
	.align	4


	//----- nvinfo : EIATTR_CUDA_API_VERSION
	.align		4
        /*0000*/ 	.byte	0x04, 0x37
        /*0002*/ 	.short	(.L_680 - .L_679)
.L_679:
        /*0004*/ 	.word	0x00000082


	//----- nvinfo : EIATTR_KPARAM_INFO
	.align		4
.L_680:
        /*0008*/ 	.byte	0x04, 0x17
        /*000a*/ 	.short	(.L_682 - .L_681)
.L_681:
        /*000c*/ 	.word	0x00000000
        /*0010*/ 	.short	0x0000
        /*0012*/ 	.short	0x0000
        /*0014*/ 	.byte	0x00, 0xf0, 0x01, 0x0a


	//----- nvinfo : EIATTR_SPARSE_MMA_MASK
	.align		4
.L_682:
        /*0018*/ 	.byte	0x03, 0x50
        /*001a*/ 	.short	0x0000


	//----- nvinfo : EIATTR_MAXREG_COUNT
	.align		4
        /*001c*/ 	.byte	0x03, 0x1b
        /*001e*/ 	.short	0x00ff


	//----- nvinfo : EIATTR_NUM_BARRIERS
	.align		4
        /*0020*/ 	.byte	0x02, 0x4c
        /*0022*/ 	.byte	0x01
	.zero		1


	//----- nvinfo : EIATTR_MERCURY_ISA_VERSION
	.align		4
        /*0024*/ 	.byte	0x03, 0x5f
        /*0026*/ 	.short	0x0101


	//----- nvinfo : EIATTR_EXIT_INSTR_OFFSETS
	.align		4
        /*0028*/ 	.byte	0x04, 0x1c
        /*002a*/ 	.short	(.L_684 - .L_683)


	//   ....[0]....
.L_683:
        /*002c*/ 	.word	0x00000090


	//   ....[1]....
        /*0030*/ 	.word	0x0000b3d0


	//----- nvinfo : EIATTR_CRS_STACK_SIZE
	.align		4
.L_684:
        /*0034*/ 	.byte	0x04, 0x1e
        /*0036*/ 	.short	(.L_686 - .L_685)
.L_685:
        /*0038*/ 	.word	0x00000000


	//----- nvinfo : EIATTR_CBANK_PARAM_SIZE
	.align		4
.L_686:
        /*003c*/ 	.byte	0x03, 0x19
        /*003e*/ 	.short	0x0280


	//----- nvinfo : EIATTR_PARAM_CBANK
	.align		4
        /*0040*/ 	.byte	0x04, 0x0a
        /*0042*/ 	.short	(.L_688 - .L_687)
	.align		4
.L_687:
        /*0044*/ 	.word	index@(.nv.constant0._ZN5flash44flash_bwd_dq_dk_dv_loop_seqk_parallel_kernelI23Flash_bwd_kernel_traitsILi32ELi128ELi128ELi8ELi4ELi4ELi4ELb0ELb0EN7cutlass10bfloat16_tE19Flash_kernel_traitsILi32ELi128ELi128ELi8ES3_EELb1ELb0ELb0ELb1ELb0ELb0ELb0EEEvNS_16Flash_bwd_paramsE)
        /*0048*/ 	.short	0x0210
        /*004a*/ 	.short	0x0280


	//----- nvinfo : EIATTR_SW_WAR
	.align		4
.L_688:
        /*004c*/ 	.byte	0x04, 0x36
        /*004e*/ 	.short	(.L_690 - .L_689)
.L_689:
        /*0050*/ 	.word	0x00000008
.L_690:


//--------------------- .nv.info._ZN5flash44flash_bwd_dq_dk_dv_loop_seqk_parallel_kernelI23Flash_bwd_kernel_traitsILi32ELi128ELi128ELi8ELi4ELi4ELi4ELb0ELb0EN7cutlass10bfloat16_tE19Flash_kernel_traitsILi32ELi128ELi128ELi8ES3_EELb0ELb0ELb0ELb1ELb0ELb0ELb1EEEvNS_16Flash_bwd_paramsE --------------------------
	.section	.nv.info._ZN5flash44flash_bwd_dq_dk_dv_loop_seqk_parallel_kernelI23Flash_bwd_kernel_traitsILi32ELi128ELi128ELi8ELi4ELi4ELi4ELb0ELb0EN7cutlass10bfloat16_tE19Flash_kernel_traitsILi32ELi128ELi128ELi8ES3_EELb0ELb0ELb0ELb1ELb0ELb0ELb1EEEvNS_16Flash_bwd_paramsE,"",@"SHT_CUDA_INFO"
	.sectionflags	@""
	.align	4


	//----- nvinfo : EIATTR_CUDA_API_VERSION
	.align		4
        /*0000*/ 	.byte	0x04, 0x37
        /*0002*/ 	.short	(.L_692 - .L_691)
.L_691:
        /*0004*/ 	.word	0x00000082


	//----- nvinfo : EIATTR_KPARAM_INFO
	.align		4
.L_692:
        /*0008*/ 	.byte	0x04, 0x17
        /*000a*/ 	.short	(.L_694 - .L_693)
.L_693:
        /*000c*/ 	.word	0x00000000
        /*0010*/ 	.short	0x0000
        /*0012*/ 	.short	0x0000
        /*0014*/ 	.byte	0x00, 0xf0, 0x01, 0x0a


	//----- nvinfo : EIATTR_SPARSE_MMA_MASK
	.align		4
.L_694:
        /*0018*/ 	.byte	0x03, 0x50
        /*001a*/ 	.short	0x0000


	//----- nvinfo : EIATTR_MAXREG_COUNT
	.align		4
        /*001c*/ 	.byte	0x03, 0x1b
        /*001e*/ 	.short	0x00ff


	//----- nvinfo : EIATTR_NUM_BARRIERS
	.align		4
        /*0020*/ 	.byte	0x02, 0x4c
        /*0022*/ 	.byte	0x01
	.zero		1


	//----- nvinfo : EIATTR_ANNOTATIONS
	.align		4
        /*0024*/ 	.byte	0x04, 0x55
        /*0026*/ 	.short	(.L_696 - .L_695)


	//   ....[0]....
.L_695:
        /* <DEDUP_REMOVED lines=44> */


	//----- nvinfo : EIATTR_MERCURY_ISA_VERSION
	.align		4
.L_696:
        /*02d8*/ 	.byte	0x03, 0x5f
        /*02da*/ 	.short	0x0101


	//----- nvinfo : EIATTR_EXIT_INSTR_OFFSETS
	.align		4
        /*02dc*/ 	.byte	0x04, 0x1c
        /*02de*/ 	.short	(.L_698 - .L_697)


	//   ....[0]....
.L_697:
        /*02e0*/ 	.word	0x000000a0


	//   ....[1]....
        /*02e4*/ 	.word	0x0000ae20


	//----- nvinfo : EIATTR_CRS_STACK_SIZE
	.align		4
.L_698:
        /*02e8*/ 	.byte	0x04, 0x1e
        /*02ea*/ 	.short	(.L_700 - .L_699)
.L_699:
        /*02ec*/ 	.word	0x00000000


	//----- nvinfo : EIATTR_CBANK_PARAM_SIZE
	.align		4
.L_700:
        /*02f0*/ 	.byte	0x03, 0x19
        /*02f2*/ 	.short	0x0280


	//----- nvinfo : EIATTR_PARAM_CBANK
	.align		4
        /*02f4*/ 	.byte	0x04, 0x0a
        /*02f6*/ 	.short	(.L_702 - .L_701)
	.align		4
.L_701:
        /*02f8*/ 	.word	index@(.nv.constant0._ZN5flash44flash_bwd_dq_dk_dv_loop_seqk_parallel_kernelI23Flash_bwd_kernel_traitsILi32ELi128ELi128ELi8ELi4ELi4ELi4ELb0ELb0EN7cutlass10bfloat16_tE19Flash_kernel_traitsILi32ELi128ELi128ELi8ES3_EELb0ELb0ELb0ELb1ELb0ELb0ELb1EEEvNS_16Flash_bwd_paramsE)
        /*02fc*/ 	.short	0x0210
        /*02fe*/ 	.short	0x0280


	//----- nvinfo : EIATTR_SW_WAR
	.align		4
.L_702:
        /*0300*/ 	.byte	0x04, 0x36
        /*0302*/ 	.short	(.L_704 - .L_703)
.L_703:
        /*0304*/ 	.word	0x00000008
.L_704:


//--------------------- .nv.info._ZN5flash44flash_bwd_dq_dk_dv_loop_seqk_parallel_kernelI23Flash_bwd_kernel_traitsILi32ELi128ELi128ELi8ELi4ELi4ELi4ELb0ELb0EN7cutlass10bfloat16_tE19Flash_kernel_traitsILi32ELi128ELi128ELi8ES3_EELb1ELb0ELb1ELb0ELb0ELb1ELb0EEEvNS_16Flash_bwd_paramsE --------------------------
	.section	.nv.info._ZN5flash44flash_bwd_dq_dk_dv_loop_seqk_parallel_kernelI23Flash_bwd_kernel_traitsILi32ELi128ELi128ELi8ELi4ELi4ELi4ELb0ELb0EN7cutlass10bfloat16_tE19Flash_kernel_traitsILi32ELi128ELi128ELi8ES3_EELb1ELb0ELb1ELb0ELb0ELb1ELb0EEEvNS_16Flash_bwd_paramsE,"",@"SHT_CUDA_INFO"
	.sectionflags	@""
	.align	4


	//----- nvinfo : EIATTR_CUDA_API_VERSION
	.align		4
        /*0000*/ 	.byte	0x04, 0x37
        /*0002*/ 	.short	(.L_706 - .L_705)
.L_705:
        /*0004*/ 	.word	0x00000082


	//----- nvinfo : EIATTR_KPARAM_INFO
	.align		4
.L_706:
        /*0008*/ 	.byte	0x04, 0x17
        /*000a*/ 	.short	(.L_708 - .L_707)
.L_707:
        /*000c*/ 	.word	0x00000000
        /*0010*/ 	.short	0x0000
        /*0012*/ 	.short	0x0000
        /*0014*/ 	.byte	0x00, 0xf0, 0x01, 0x0a


	//----- nvinfo : EIATTR_SPARSE_MMA_MASK
	.align		4
.L_708:
        /*0018*/ 	.byte	0x03, 0x50
        /*001a*/ 	.short	0x0000


	//----- nvinfo : EIATTR_MAXREG_COUNT
	.align		4
        /*001c*/ 	.byte	0x03, 0x1b
        /*001e*/ 	.short	0x00ff


	//----- nvinfo : EIATTR_NUM_BARRIERS
	.align		4
        /*0020*/ 	.byte	0x02, 0x4c
        /*0022*/ 	.byte	0x01
	.zero		1


	//----- nvinfo : EIATTR_MERCURY_ISA_VERSION
	.align		4
        /*0024*/ 	.byte	0x03, 0x5f
        /*0026*/ 	.short	0x0101


	//----- nvinfo : EIATTR_EXIT_INSTR_OFFSETS
	.align		4
        /*0028*/ 	.byte	0x04, 0x1c
        /*002a*/ 	.short	(.L_710 - .L_709)


	//   ....[0]....
.L_709:
        /*002c*/ 	.word	0x000000a0


	//   ....[1]....
        /*0030*/ 	.word	0x0000a2e0


	//----- nvinfo : EIATTR_CRS_STACK_SIZE
	.align		4
.L_710:
        /*0034*/ 	.byte	0x04, 0x1e
        /*0036*/ 	.short	(.L_712 - .L_711)
.L_711:
        /*0038*/ 	.word	0x00000000


	//----- nvinfo : EIATTR_CBANK_PARAM_SIZE
	.align		4
.L_712:
        /*003c*/ 	.byte	0x03, 0x19
        /*003e*/ 	.short	0x0280


	//----- nvinfo : EIATTR_PARAM_CBANK
	.align		4
        /*0040*/ 	.byte	0x04, 0x0a
        /*0042*/ 	.short	(.L_714 - .L_713)
	.align		4
.L_713:
        /*0044*/ 	.word	index@(.nv.constant0._ZN5flash44flash_bwd_dq_dk_dv_loop_seqk_parallel_kernelI23Flash_bwd_kernel_traitsILi32ELi128ELi128ELi8ELi4ELi4ELi4ELb0ELb0EN7cutlass10bfloat16_tE19Flash_kernel_traitsILi32ELi128ELi128ELi8ES3_EELb1ELb0ELb1ELb0ELb0ELb1ELb0EEEvNS_16Flash_bwd_paramsE)
        /*0048*/ 	.short	0x0210
        /*004a*/ 	.short	0x0280


	//----- nvinfo : EIATTR_SW_WAR
	.align		4
.L_714:
        /*004c*/ 	.byte	0x04, 0x36
        /*004e*/ 	.short	(.L_716 - .L_715)
.L_715:
        /*0050*/ 	.word	0x00000008
.L_716:


//--------------------- .nv.info._ZN5flash44flash_bwd_dq_dk_dv_loop_seqk_parallel_kernelI23Flash_bwd_kernel_traitsILi32ELi128ELi128ELi8ELi4ELi4ELi4ELb0ELb0EN7cutlass10bfloat16_tE19Flash_kernel_traitsILi32ELi128ELi128ELi8ES3_EELb0ELb0ELb1ELb0ELb0ELb1ELb1EEEvNS_16Flash_bwd_paramsE --------------------------
	.section	.nv.info._ZN5flash44flash_bwd_dq_dk_dv_loop_seqk_parallel_kernelI23Flash_bwd_kernel_traitsILi32ELi128ELi128ELi8ELi4ELi4ELi4ELb0ELb0EN7cutlass10bfloat16_tE19Flash_kernel_traitsILi32ELi128ELi128ELi8ES3_EELb0ELb0ELb1ELb0ELb0ELb1ELb1EEEvNS_16Flash_bwd_paramsE,"",@"SHT_CUDA_INFO"
	.sectionflags	@""
	.align	4


	//----- nvinfo : EIATTR_CUDA_API_VERSION
	.align		4
        /*0000*/ 	.byte	0x04, 0x37
        /*0002*/ 	.short	(.L_718 - .L_717)
.L_717:
        /*0004*/ 	.word	0x00000082


	//----- nvinfo : EIATTR_KPARAM_INFO
	.align		4
.L_718:
        /*0008*/ 	.byte	0x04, 0x17
        /*000a*/ 	.short	(.L_720 - .L_719)
.L_719:
        /*000c*/ 	.word	0x00000000
        /*0010*/ 	.short	0x0000
        /*0012*/ 	.short	0x0000
        /*0014*/ 	.byte	0x00, 0xf0, 0x01, 0x0a


	//----- nvinfo : EIATTR_SPARSE_MMA_MASK
	.align		4
.L_720:
        /*0018*/ 	.byte	0x03, 0x50
        /*001a*/ 	.short	0x0000


	//----- nvinfo : EIATTR_MAXREG_COUNT
	.align		4
        /*001c*/ 	.byte	0x03, 0x1b
        /*001e*/ 	.short	0x00ff


	//----- nvinfo : EIATTR_NUM_BARRIERS
	.align		4
        /*0020*/ 	.byte	0x02, 0x4c
        /*0022*/ 	.byte	0x01
	.zero		1


	//----- nvinfo : EIATTR_ANNOTATIONS
	.align		4
        /*0024*/ 	.byte	0x04, 0x55
        /*0026*/ 	.short	(.L_722 - .L_721)


	//   ....[0]....
.L_721:
        /* <DEDUP_REMOVED lines=39> */


	//----- nvinfo : EIATTR_MERCURY_ISA_VERSION
	.align		4
.L_722:
        /*0288*/ 	.byte	0x03, 0x5f
        /*028a*/ 	.short	0x0101


	//----- nvinfo : EIATTR_EXIT_INSTR_OFFSETS
	.align		4
        /*028c*/ 	.byte	0x04, 0x1c
        /*028e*/ 	.short	(.L_724 - .L_723)


	//   ....[0]....
.L_723:
        /*0290*/ 	.word	0x000000b0


	//   ....[1]....
        /*0294*/ 	.word	0x0000a130


	//----- nvinfo : EIATTR_CRS_STACK_SIZE
	.align		4
.L_724:
        /*0298*/ 	.byte	0x04, 0x1e
        /*029a*/ 	.short	(.L_726 - .L_725)
.L_725:
        /*029c*/ 	.word	0x00000000


	//----- nvinfo : EIATTR_CBANK_PARAM_SIZE
	.align		4
.L_726:
        /*02a0*/ 	.byte	0x03, 0x19
        /*02a2*/ 	.short	0x0280


	//----- nvinfo : EIATTR_PARAM_CBANK
	.align		4
        /*02a4*/ 	.byte	0x04, 0x0a
        /*02a6*/ 	.short	(.L_728 - .L_727)
	.align		4
.L_727:
        /*02a8*/ 	.word	index@(.nv.constant0._ZN5flash44flash_bwd_dq_dk_dv_loop_seqk_parallel_kernelI23Flash_bwd_kernel_traitsILi32ELi128ELi128ELi8ELi4ELi4ELi4ELb0ELb0EN7cutlass10bfloat16_tE19Flash_kernel_traitsILi32ELi128ELi128ELi8ES3_EELb0ELb0ELb1ELb0ELb0ELb1ELb1EEEvNS_16Flash_bwd_paramsE)
        /*02ac*/ 	.short	0x0210
        /*02ae*/ 	.short	0x0280


	//----- nvinfo : EIATTR_SW_WAR
	.align		4
.L_728:
        /*02b0*/ 	.byte	0x04, 0x36
        /*02b2*/ 	.short	(.L_730 - .L_729)
.L_729:
        /*02b4*/ 	.word	0x00000008
.L_730:


//--------------------- .nv.info._ZN5flash44flash_bwd_dq_dk_dv_loop_seqk_parallel_kernelI23Flash_bwd_kernel_traitsILi32ELi128ELi128ELi8ELi4ELi4ELi4ELb0ELb0EN7cutlass10bfloat16_tE19Flash_kernel_traitsILi32ELi128ELi128ELi8ES3_EELb1ELb0ELb1ELb1ELb0ELb0ELb0EEEvNS_16Flash_bwd_paramsE --------------------------
	.section	.nv.info._ZN5flash44flash_bwd_dq_dk_dv_loop_seqk_parallel_kernelI23Flash_bwd_kernel_traitsILi32ELi128ELi128ELi8ELi4ELi4ELi4ELb0ELb0EN7cutlass10bfloat16_tE19Flash_kernel_traitsILi32ELi128ELi128ELi8ES3_EELb1ELb0ELb1ELb1ELb0ELb0ELb0EEEvNS_16Flash_bwd_paramsE,"",@"SHT_CUDA_INFO"
	.sectionflags	@""
	.align	4


	//----- nvinfo : EIATTR_CUDA_API_VERSION
	.align		4
        /*0000*/ 	.byte	0x04, 0x37
        /*0002*/ 	.short	(.L_732 - .L_731)
.L_731:
        /*0004*/ 	.word	0x00000082


	//----- nvinfo : EIATTR_KPARAM_INFO
	.align		4
.L_732:
        /*0008*/ 	.byte	0x04, 0x17
        /*000a*/ 	.short	(.L_734 - .L_733)
.L_733:
        /*000c*/ 	.word	0x00000000
        /*0010*/ 	.short	0x0000
        /*0012*/ 	.short	0x0000
        /*0014*/ 	.byte	0x00, 0xf0, 0x01, 0x0a


	//----- nvinfo : EIATTR_SPARSE_MMA_MASK
	.align		4
.L_734:
        /*0018*/ 	.byte	0x03, 0x50
        /*001a*/ 	.short	0x0000


	//----- nvinfo : EIATTR_MAXREG_COUNT
	.align		4
        /*001c*/ 	.byte	0x03, 0x1b
        /*001e*/ 	.short	0x00ff


	//----- nvinfo : EIATTR_NUM_BARRIERS
	.align		4
        /*0020*/ 	.byte	0x02, 0x4c
        /*0022*/ 	.byte	0x01
	.zero		1


	//----- nvinfo : EIATTR_MERCURY_ISA_VERSION
	.align		4
        /*0024*/ 	.byte	0x03, 0x5f
        /*0026*/ 	.short	0x0101


	//----- nvinfo : EIATTR_EXIT_INSTR_OFFSETS
	.align		4
        /*0028*/ 	.byte	0x04, 0x1c
        /*002a*/ 	.short	(.L_736 - .L_735)


	//   ....[0]....
.L_735:
        /*002c*/ 	.word	0x00000090


	//   ....[1]....
        /*0030*/ 	.word	0x0000b6e0


	//----- nvinfo : EIATTR_CRS_STACK_SIZE
	.align		4
.L_736:
        /*0034*/ 	.byte	0x04, 0x1e
        /*0036*/ 	.short	(.L_738 - .L_737)
.L_737:
        /*0038*/ 	.word	0x00000000


	//----- nvinfo : EIATTR_CBANK_PARAM_SIZE
	.align		4
.L_738:
        /*003c*/ 	.byte	0x03, 0x19
        /*003e*/ 	.short	0x0280


	//----- nvinfo : EIATTR_PARAM_CBANK
	.align		4
        /*0040*/ 	.byte	0x04, 0x0a
        /*0042*/ 	.short	(.L_740 - .L_739)
	.align		4
.L_739:
        /*0044*/ 	.word	index@(.nv.constant0._ZN5flash44flash_bwd_dq_dk_dv_loop_seqk_parallel_kernelI23Flash_bwd_kernel_traitsILi32ELi128ELi128ELi8ELi4ELi4ELi4ELb0ELb0EN7cutlass10bfloat16_tE19Flash_kernel_traitsILi32ELi128ELi128ELi8ES3_EELb1ELb0ELb1ELb1ELb0ELb0ELb0EEEvNS_16Flash_bwd_paramsE)
        /*0048*/ 	.short	0x0210
        /*004a*/ 	.short	0x0280


	//----- nvinfo : EIATTR_SW_WAR
	.align		4
.L_740:
        /*004c*/ 	.byte	0x04, 0x36
        /*004e*/ 	.short	(.L_742 - .L_741)
.L_741:
        /*0050*/ 	.word	0x00000008
.L_742:


//--------------------- .nv.info._ZN5flash44flash_bwd_dq_dk_dv_loop_seqk_parallel_kernelI23Flash_bwd_kernel_traitsILi32ELi128ELi128ELi8ELi4ELi4ELi4ELb0ELb0EN7cutlass10bfloat16_tE19Flash_kernel_traitsILi32ELi128ELi128ELi8ES3_EELb0ELb0ELb1ELb1ELb0ELb0ELb1EEEvNS_16Flash_bwd_paramsE --------------------------
	.section	.nv.info._ZN5flash44flash_bwd_dq_dk_dv_loop_seqk_parallel_kernelI23Flash_bwd_kernel_traitsILi32ELi128ELi128ELi8ELi4ELi4ELi4ELb0ELb0EN7cutlass10bfloat16_tE19Flash_kernel_traitsILi32ELi128ELi128ELi8ES3_EELb0ELb0ELb1ELb1ELb0ELb0ELb1EEEvNS_16Flash_bwd_paramsE,"",@"SHT_CUDA_INFO"
	.sectionflags	@""
	.align	4


	//----- nvinfo : EIATTR_CUDA_API_VERSION
	.align		4
        /*0000*/ 	.byte	0x04, 0x37
        /*0002*/ 	.short	(.L_744 - .L_743)
.L_743:
        /*0004*/ 	.word	0x00000082


	//----- nvinfo : EIATTR_KPARAM_INFO
	.align		4
.L_744:
        /*0008*/ 	.byte	0x04, 0x17
        /*000a*/ 	.short	(.L_746 - .L_745)
.L_745:
        /*000c*/ 	.word	0x00000000
        /*0010*/ 	.short	0x0000
        /*0012*/ 	.short	0x0000
        /*0014*/ 	.byte	0x00, 0xf0, 0x01, 0x0a


	//----- nvinfo : EIATTR_SPARSE_MMA_MASK
	.align		4
.L_746:
        /*0018*/ 	.byte	0x03, 0x50
        /*001a*/ 	.short	0x0000


	//----- nvinfo : EIATTR_MAXREG_COUNT
	.align		4
        /*001c*/ 	.byte	0x03, 0x1b
        /*001e*/ 	.short	0x00ff


	//----- nvinfo : EIATTR_NUM_BARRIERS
	.align		4
        /*0020*/ 	.byte	0x02, 0x4c
        /*0022*/ 	.byte	0x01
	.zero		1


	//----- nvinfo : EIATTR_ANNOTATIONS
	.align		4
        /*0024*/ 	.byte	0x04, 0x55
        /*0026*/ 	.short	(.L_748 - .L_747)


	//   ....[0]....
.L_747:
        /* <DEDUP_REMOVED lines=44> */


	//----- nvinfo : EIATTR_MERCURY_ISA_VERSION
	.align		4
.L_748:
        /*02d8*/ 	.byte	0x03, 0x5f
        /*02da*/ 	.short	0x0101


	//----- nvinfo : EIATTR_EXIT_INSTR_OFFSETS
	.align		4
        /*02dc*/ 	.byte	0x04, 0x1c
        /*02de*/ 	.short	(.L_750 - .L_749)


	//   ....[0]....
.L_749:
        /*02e0*/ 	.word	0x000000a0


	//   ....[1]....
        /*02e4*/ 	.word	0x0000b1c0


	//----- nvinfo : EIATTR_CRS_STACK_SIZE
	.align		4
.L_750:
        /*02e8*/ 	.byte	0x04, 0x1e
        /*02ea*/ 	.short	(.L_752 - .L_751)
.L_751:
        /*02ec*/ 	.word	0x00000000


	//----- nvinfo : EIATTR_CBANK_PARAM_SIZE
	.align		4
.L_752:
        /*02f0*/ 	.byte	0x03, 0x19
        /*02f2*/ 	.short	0x0280


	//----- nvinfo : EIATTR_PARAM_CBANK
	.align		4
        /*02f4*/ 	.byte	0x04, 0x0a
        /*02f6*/ 	.short	(.L_754 - .L_753)
	.align		4
.L_753:
        /*02f8*/ 	.word	index@(.nv.constant0._ZN5flash44flash_bwd_dq_dk_dv_loop_seqk_parallel_kernelI23Flash_bwd_kernel_traitsILi32ELi128ELi128ELi8ELi4ELi4ELi4ELb0ELb0EN7cutlass10bfloat16_tE19Flash_kernel_traitsILi32ELi128ELi128ELi8ES3_EELb0ELb0ELb1ELb1ELb0ELb0ELb1EEEvNS_16Flash_bwd_paramsE)
        /*02fc*/ 	.short	0x0210
        /*02fe*/ 	.short	0x0280


	//----- nvinfo : EIATTR_SW_WAR
	.align		4
.L_754:
        /*0300*/ 	.byte	0x04, 0x36
        /*0302*/ 	.short	(.L_756 - .L_755)
.L_755:
        /*0304*/ 	.word	0x00000008
.L_756:


//--------------------- .nv.info._ZN5flash25flash_bwd_dot_do_o_kernelILb0E23Flash_bwd_kernel_traitsILi32ELi128ELi128ELi8ELi4ELi4ELi4ELb0ELb0EN7cutlass10bfloat16_tE19Flash_kernel_traitsILi32ELi128ELi128ELi8ES3_EEEEvNS_16Flash_bwd_paramsE --------------------------
	.section	.nv.info._ZN5flash25flash_bwd_dot_do_o_kernelILb0E23Flash_bwd_kernel_traitsILi32ELi128ELi128ELi8ELi4ELi4ELi4ELb0ELb0EN7cutlass10bfloat16_tE19Flash_kernel_traitsILi32ELi128ELi128ELi8ES3_EEEEvNS_16Flash_bwd_paramsE,"",@"SHT_CUDA_INFO"
	.sectionflags	@""
	.align	4


	//----- nvinfo : EIATTR_CUDA_API_VERSION
	.align		4
        /*0000*/ 	.byte	0x04, 0x37
        /*0002*/ 	.short	(.L_758 - .L_757)
.L_757:
        /*0004*/ 	.word	0x00000082


	//----- nvinfo : EIATTR_KPARAM_INFO
	.align		4
.L_758:
        /*0008*/ 	.byte	0x04, 0x17
        /*000a*/ 	.short	(.L_760 - .L_759)
.L_759:
        /*000c*/ 	.word	0x00000000
        /*0010*/ 	.short	0x0000
        /*0012*/ 	.short	0x0000
        /*0014*/ 	.byte	0x00, 0xf0, 0x01, 0x0a


	//----- nvinfo : EIATTR_SPARSE_MMA_MASK
	.align		4
.L_760:
        /*0018*/ 	.byte	0x03, 0x50
        /*001a*/ 	.short	0x0000


	//----- nvinfo : EIATTR_MAXREG_COUNT
	.align		4
        /*001c*/ 	.byte	0x03, 0x1b
        /*001e*/ 	.short	0x00ff


	//----- nvinfo : EIATTR_MERCURY_ISA_VERSION
	.align		4
        /*0020*/ 	.byte	0x03, 0x5f
        /*0022*/ 	.short	0x0101


	//----- nvinfo : EIATTR_COOP_GROUP_MASK_REGIDS
	.align		4
        /*0024*/ 	.byte	0x04, 0x29
        /*0026*/ 	.short	(.L_762 - .L_761)


	//   ....[0]....
.L_761:
        /*0028*/ 	.word	0xffffffff


	//   ....[1]....
        /*002c*/ 	.word	0xffffffff


	//   ....[2]....
        /*0030*/ 	.word	0xffffffff


	//   ....[3]....
        /*0034*/ 	.word	0xffffffff


	//----- nvinfo : EIATTR_COOP_GROUP_INSTR_OFFSETS
	.align		4
.L_762:
        /*0038*/ 	.byte	0x04, 0x28
        /*003a*/ 	.short	(.L_764 - .L_763)


	//   ....[0]....
.L_763:
        /*003c*/ 	.word	0x00000c30


	//   ....[1]....
        /*0040*/ 	.word	0x00000c40


	//   ....[2]....
        /*0044*/ 	.word	0x00000c90


	//   ....[3]....
        /*0048*/ 	.word	0x00000ca0


	//----- nvinfo : EIATTR_EXIT_INSTR_OFFSETS
	.align		4
.L_764:
        /*004c*/ 	.byte	0x04, 0x1c
        /*004e*/ 	.short	(.L_766 - .L_765)


	//   ....[0]....
.L_765:
        /*0050*/ 	.word	0x00000130


	//   ....[1]....
        /*0054*/ 	.word	0x00000d60


	//   ....[2]....
        /*0058*/ 	.word	0x00000d80


	//----- nvinfo : EIATTR_CBANK_PARAM_SIZE
	.align		4
.L_766:
        /*005c*/ 	.byte	0x03, 0x19
        /*005e*/ 	.short	0x0280


	//----- nvinfo : EIATTR_PARAM_CBANK
	.align		4
        /*0060*/ 	.byte	0x04, 0x0a
        /*0062*/ 	.short	(.L_768 - .L_767)
	.align		4
.L_767:
        /*0064*/ 	.word	index@(.nv.constant0._ZN5flash25flash_bwd_dot_do_o_kernelILb0E23Flash_bwd_kernel_traitsILi32ELi128ELi128ELi8ELi4ELi4ELi4ELb0ELb0EN7cutlass10bfloat16_tE19Flash_kernel_traitsILi32ELi128ELi128ELi8ES3_EEEEvNS_16Flash_bwd_paramsE)
        /*0068*/ 	.short	0x0210
        /*006a*/ 	.short	0x0280


	//----- nvinfo : EIATTR_SW_WAR
	.align		4
.L_768:
        /*006c*/ 	.byte	0x04, 0x36
        /*006e*/ 	.short	(.L_770 - .L_769)
.L_769:
        /*0070*/ 	.word	0x00000008
.L_770:


//--------------------- .nv.info._ZN5flash25flash_bwd_dot_do_o_kernelILb1E23Flash_bwd_kernel_traitsILi32ELi128ELi128ELi8ELi4ELi4ELi4ELb0ELb0EN7cutlass10bfloat16_tE19Flash_kernel_traitsILi32ELi128ELi128ELi8ES3_EEEEvNS_16Flash_bwd_paramsE --------------------------
	.section	.nv.info._ZN5flash25flash_bwd_dot_do_o_kernelILb1E23Flash_bwd_kernel_traitsILi32ELi128ELi128ELi8ELi4ELi4ELi4ELb0ELb0EN7cutlass10bfloat16_tE19Flash_kernel_traitsILi32ELi128ELi128ELi8ES3_EEEEvNS_16Flash_bwd_paramsE,"",@"SHT_CUDA_INFO"
	.sectionflags	@""
	.align	4


	//----- nvinfo : EIATTR_CUDA_API_VERSION
	.align		4
        /*0000*/ 	.byte	0x04, 0x37
        /*0002*/ 	.short	(.L_772 - .L_771)
.L_771:
        /*0004*/ 	.word	0x00000082


	//----- nvinfo : EIATTR_KPARAM_INFO
	.align		4
.L_772:
        /*0008*/ 	.byte	0x04, 0x17
        /*000a*/ 	.short	(.L_774 - .L_773)
.L_773:
        /*000c*/ 	.word	0x00000000
        /*0010*/ 	.short	0x0000
        /*0012*/ 	.short	0x0000
        /*0014*/ 	.byte	0x00, 0xf0, 0x01, 0x0a


	//----- nvinfo : EIATTR_SPARSE_MMA_MASK
	.align		4
.L_774:
        /*0018*/ 	.byte	0x03, 0x50
        /*001a*/ 	.short	0x0000


	//----- nvinfo : EIATTR_MAXREG_COUNT
	.align		4
        /*001c*/ 	.byte	0x03, 0x1b
        /*001e*/ 	.short	0x00ff


	//----- nvinfo : EIATTR_MERCURY_ISA_VERSION
	.align		4
        /*0020*/ 	.byte	0x03, 0x5f
        /*0022*/ 	.short	0x0101


	//----- nvinfo : EIATTR_COOP_GROUP_MASK_REGIDS
	.align		4
        /*0024*/ 	.byte	0x04, 0x29
        /*0026*/ 	.short	(.L_776 - .L_775)


	//   ....[0]....
.L_775:
        /*0028*/ 	.word	0xffffffff


	//   ....[1]....
        /*002c*/ 	.word	0xffffffff


	//   ....[2]....
        /*0030*/ 	.word	0xffffffff


	//   ....[3]....
        /*0034*/ 	.word	0xffffffff


	//----- nvinfo : EIATTR_COOP_GROUP_INSTR_OFFSETS
	.align		4
.L_776:
        /*0038*/ 	.byte	0x04, 0x28
        /*003a*/ 	.short	(.L_778 - .L_777)


	//   ....[0]....
.L_777:
        /*003c*/ 	.word	0x00000eb0


	//   ....[1]....
        /*0040*/ 	.word	0x00000ed0


	//   ....[2]....
        /*0044*/ 	.word	0x00000f80


	//   ....[3]....
        /*0048*/ 	.word	0x00000fc0


	//----- nvinfo : EIATTR_EXIT_INSTR_OFFSETS
	.align		4
.L_778:
        /*004c*/ 	.byte	0x04, 0x1c
        /*004e*/ 	.short	(.L_780 - .L_779)


	//   ....[0]....
.L_779:
        /*0050*/ 	.word	0x00000130


	//   ....[1]....
        /*0054*/ 	.word	0x000010e0


	//----- nvinfo : EIATTR_CBANK_PARAM_SIZE
	.align		4
.L_780:
        /*0058*/ 	.byte	0x03, 0x19
        /*005a*/ 	.short	0x0280


	//----- nvinfo : EIATTR_PARAM_CBANK
	.align		4
        /*005c*/ 	.byte	0x04, 0x0a
        /*005e*/ 	.short	(.L_782 - .L_781)
	.align		4
.L_781:
        /*0060*/ 	.word	index@(.nv.constant0._ZN5flash25flash_bwd_dot_do_o_kernelILb1E23Flash_bwd_kernel_traitsILi32ELi128ELi128ELi8ELi4ELi4ELi4ELb0ELb0EN7cutlass10bfloat16_tE19Flash_kernel_traitsILi32ELi128ELi128ELi8ES3_EEEEvNS_16Flash_bwd_paramsE)
        /*0064*/ 	.short	0x0210
        /*0066*/ 	.short	0x0280


	//----- nvinfo : EIATTR_SW_WAR
	.align		4
.L_782:
        /*0068*/ 	.byte	0x04, 0x36
        /*006a*/ 	.short	(.L_784 - .L_783)
.L_783:
        /*006c*/ 	.word	0x00000008
.L_784:


//--------------------- .nv.callgraph             --------------------------
	.section	.nv.callgraph,"",@"SHT_CUDA_CALLGRAPH"
	.align	4
	.sectionentsize	8
	.align		4
        /*0000*/ 	.word	0x00000000
	.align		4
        /*0004*/ 	.word	0xffffffff
	.align		4
        /*0008*/ 	.word	0x00000000
	.align		4
        /*000c*/ 	.word	0xfffffffe
	.align		4
        /*0010*/ 	.word	0x00000000
	.align		4
        /*0014*/ 	.word	0xfffffffd
	.align		4
        /*0018*/ 	.word	0x00000000
	.align		4
        /*001c*/ 	.word	0xfffffffc


//--------------------- .nv.constant4             --------------------------
	.section	.nv.constant4,"a",@progbits
	.align	8
	.align		8
.nv.constant4:
        /*0000*/ 	.dword	_ZN65_INTERNAL_e8a190e6_29_flash_bwd_hdim32_bf16_sm80_cu_d53ad458_28174cuda3std3__45__cpo5beginE
	.align		8
        /*0008*/ 	.dword	_ZN65_INTERNAL_e8a190e6_29_flash_bwd_hdim32_bf16_sm80_cu_d53ad458_28174cuda3std3__45__cpo3endE
	.align		8
        /*0010*/ 	.dword	_ZN65_INTERNAL_e8a190e6_29_flash_bwd_hdim32_bf16_sm80_cu_d53ad458_28174cuda3std3__45__cpo6cbeginE
	.align		8
        /*0018*/ 	.dword	_ZN65_INTERNAL_e8a190e6_29_flash_bwd_hdim32_bf16_sm80_cu_d53ad458_28174cuda3std3__45__cpo4cendE
	.align		8
        /*0020*/ 	.dword	_ZN65_INTERNAL_e8a190e6_29_flash_bwd_hdim32_bf16_sm80_cu_d53ad458_28174cuda3std3__467_GLOBAL__N__e8a190e6_29_flash_bwd_hdim32_bf16_sm80_cu_d53ad458_28176ignoreE
	.align		8
        /*0028*/ 	.dword	_ZN65_INTERNAL_e8a190e6_29_flash_bwd_hdim32_bf16_sm80_cu_d53ad458_28174cuda3std3__419piecewise_constructE
	.align		8
        /*0030*/ 	.dword	_ZN65_INTERNAL_e8a190e6_29_flash_bwd_hdim32_bf16_sm80_cu_d53ad458_28174cuda3std3__48in_placeE
	.align		8
        /*0038*/ 	.dword	_ZN65_INTERNAL_e8a190e6_29_flash_bwd_hdim32_bf16_sm80_cu_d53ad458_28174cuda3std6ranges3__45__cpo4swapE
	.align		8
        /*0040*/ 	.dword	_ZN65_INTERNAL_e8a190e6_29_flash_bwd_hdim32_bf16_sm80_cu_d53ad458_28174cuda3std6ranges3__45__cpo9iter_moveE
	.align		8
        /*0048*/ 	.dword	_ZN65_INTERNAL_e8a190e6_29_flash_bwd_hdim32_bf16_sm80_cu_d53ad458_28174cute7productE
	.align		8
        /*0050*/ 	.dword	_ZN65_INTERNAL_e8a190e6_29_flash_bwd_hdim32_bf16_sm80_cu_d53ad458_28174cute1_E


//--------------------- .text._ZN5flash44flash_bwd_dq_dk_dv_loop_seqk_parallel_kernelI23Flash_bwd_kernel_traitsILi32ELi128ELi128ELi8ELi4ELi4ELi4ELb1ELb0EN7cutlass10bfloat16_tE19Flash_kernel_traitsILi32ELi128ELi128ELi8ES3_EELb0ELb0ELb0ELb0ELb0ELb1ELb0EEEvNS_16Flash_bwd_paramsE --------------------------
	.section	.text._ZN5flash44flash_bwd_dq_dk_dv_loop_seqk_parallel_kernelI23Flash_bwd_kernel_traitsILi32ELi128ELi128ELi8ELi4ELi4ELi4ELb1ELb0EN7cutlass10bfloat16_tE19Flash_kernel_traitsILi32ELi128ELi128ELi8ES3_EELb0ELb0ELb0ELb0ELb0ELb1ELb0EEEvNS_16Flash_bwd_paramsE,"ax",@progbits
	.align	128
        .global         _ZN5flash44flash_bwd_dq_dk_dv_loop_seqk_parallel_kernelI23Flash_bwd_kernel_traitsILi32ELi128ELi128ELi8ELi4ELi4ELi4ELb1ELb0EN7cutlass10bfloat16_tE19Flash_kernel_traitsILi32ELi128ELi128ELi8ES3_EELb0ELb0ELb0ELb0ELb0ELb1ELb0EEEvNS_16Flash_bwd_paramsE
        .type           _ZN5flash44flash_bwd_dq_dk_dv_loop_seqk_parallel_kernelI23Flash_bwd_kernel_traitsILi32ELi128ELi128ELi8ELi4ELi4ELi4ELb1ELb0EN7cutlass10bfloat16_tE19Flash_kernel_traitsILi32ELi128ELi128ELi8ES3_EELb0ELb0ELb0ELb0ELb0ELb1ELb0EEEvNS_16Flash_bwd_paramsE,@function
        .size           _ZN5flash44flash_bwd_dq_dk_dv_loop_seqk_parallel_kernelI23Flash_bwd_kernel_traitsILi32ELi128ELi128ELi8ELi4ELi4ELi4ELb1ELb0EN7cutlass10bfloat16_tE19Flash_kernel_traitsILi32ELi128ELi128ELi8ES3_EELb0ELb0ELb0ELb0ELb0ELb1ELb0EEEvNS_16Flash_bwd_paramsE,(.L_x_1328 - _ZN5flash44flash_bwd_dq_dk_dv_loop_seqk_parallel_kernelI23Flash_bwd_kernel_traitsILi32ELi128ELi128ELi8ELi4ELi4ELi4ELb1ELb0EN7cutlass10bfloat16_tE19Flash_kernel_traitsILi32ELi128ELi128ELi8ES3_EELb0ELb0ELb0ELb0ELb0ELb1ELb0EEEvNS_16Flash_bwd_paramsE)
        .other          _ZN5flash44flash_bwd_dq_dk_dv_loop_seqk_parallel_kernelI23Flash_bwd_kernel_traitsILi32ELi128ELi128ELi8ELi4ELi4ELi4ELb1ELb0EN7cutlass10bfloat16_tE19Flash_kernel_traitsILi32ELi128ELi128ELi8ES3_EELb0ELb0ELb0ELb0ELb0ELb1ELb0EEEvNS_16Flash_bwd_paramsE,@"STO_CUDA_ENTRY STV_DEFAULT"
_ZN5flash44flash_bwd_dq_dk_dv_loop_seqk_parallel_kernelI23Flash_bwd_kernel_traitsILi32ELi128ELi128ELi8ELi4ELi4ELi4ELb1ELb0EN7cutlass10bfloat16_tE19Flash_kernel_traitsILi32ELi128ELi128ELi8ES3_EELb0ELb0ELb0ELb0ELb0ELb1ELb0EEEvNS_16Flash_bwd_paramsE:
.text._ZN5flash44flash_bwd_dq_dk_dv_loop_seqk_parallel_kernelI23Flash_bwd_kernel_traitsILi32ELi128ELi128ELi8ELi4ELi4ELi4ELb1ELb0EN7cutlass10bfloat16_tE19Flash_kernel_traitsILi32ELi128ELi128ELi8ES3_EELb0ELb0ELb0ELb0ELb0ELb1ELb0EEEvNS_16Flash_bwd_paramsE:
[----:B------:R-:W-:Y:S08]  /*0000*/  LDC R1, c[0x0][0x28] ;  /* 0x00000a00ff017b82 */ /* 0x000ff00000000800 */
[----:B------:R-:W1:Y:S01]  /*0010*/  S2UR UR32, SR_CTAID.X ;  /* 0x00000000002079c3 */ /* 0x000e620000002500 */
[----:B------:R-:W-:Y:S02]  /*0020*/  ULDC UR4, c[0x0][0x2c8] ;  /* 0x0000b20000047ab9 */ /* 0x000fe40000000800 */
[----:B------:R-:W-:-:S04]  /*0030*/  UIADD3 UR5, UR4, 0x7f, URZ ;  /* 0x0000007f04057890 */ /* 0x000fc8000fffe03f */
[----:B------:R-:W-:-:S04]  /*0040*/  USHF.R.S32.HI UR4, URZ, 0x1f, UR5 ;  /* 0x0000001f3f047899 */ /* 0x000fc80008011405 */
[----:B------:R-:W-:-:S04]  /*0050*/  ULEA.HI UR4, UR4, UR5, URZ, 0x7 ;  /* 0x0000000504047291 */ /* 0x000fc8000f8f383f */
[----:B------:R-:W-:-:S04]  /*0060*/  USHF.R.S32.HI UR4, URZ, 0x7, UR4 ;  /* 0x000000073f047899 */ /* 0x000fc80008011404 */
[----:B-1----:R-:W-:-:S06]  /*0070*/  UISETP.GE.AND UP0, UPT, UR32, UR4, UPT ;  /* 0x000000042000728c */ /* 0x002fcc000bf06270 */
[----:B------:R-:W-:-:S13]  /*0080*/  PLOP3.LUT P0, PT, PT, PT, UP0, 0x80, 0x0 ;  /* 0x000000000000781c */ /* 0x000fda0003f0f008 */
[----:B------:R-:W-:Y:S05]  /*0090*/  @P0 EXIT ;  /* 0x000000000000094d */ /* 0x000fea0003800000 */
[----:B------:R-:W1:Y:S01]  /*00a0*/  S2R R20, SR_TID.X ;  /* 0x0000000000147919 */ /* 0x000e620000002100 */
[----:B------:R-:W2:Y:S01]  /*00b0*/  S2UR UR4, SR_CgaCtaId ;  /* 0x00000000000479c3 */ /* 0x000ea20000008800 */
[----:B------:R-:W-:Y:S01]  /*00c0*/  UMOV UR5, 0x400 ;  /* 0x0000040000057882 */ /* 0x000fe20000000000 */
[----:B------:R-:W-:Y:S01]  /*00d0*/  IMAD.MOV.U32 R202, RZ, RZ, -0x10 ;  /* 0xfffffff0ffca7424 */ /* 0x000fe200078e00ff */
[----:B------:R-:W-:Y:S01]  /*00e0*/  ULDC.64 UR8, c[0x0][0x208] ;  /* 0x0000820000087ab9 */ /* 0x000fe20000000a00 */
[----:B------:R-:W-:Y:S02]  /*00f0*/  IMAD.MOV.U32 R155, RZ, RZ, 0x20 ;  /* 0x00000020ff9b7424 */ /* 0x000fe400078e00ff */
[----:B------:R-:W-:Y:S02]  /*0100*/  IMAD.MOV.U32 R152, RZ, RZ, 0x40 ;  /* 0x00000040ff987424 */ /* 0x000fe400078e00ff */
[----:B------:R-:W3:Y:S08]  /*0110*/  S2UR UR59, SR_CTAID.Z ;  /* 0x00000000003b79c3 */ /* 0x000ef00000002700 */
[----:B------:R-:W4:Y:S01]  /*0120*/  S2UR UR48, SR_CTAID.Y ;  /* 0x00000000003079c3 */ /* 0x000f220000002600 */
[----:B--2---:R-:W-:Y:S01]  /*0130*/  ULEA UR4, UR4, UR5, 0x18 ;  /* 0x0000000504047291 */ /* 0x004fe2000f8ec03f */
[----:B-1----:R-:W-:Y:S01]  /*0140*/  SHF.R.S32.HI R11, RZ, 0x1f, R20 ;  /* 0x0000001fff0b7819 */ /* 0x002fe20000011414 */
[----:B---3--:R-:W-:Y:S01]  /*0150*/  USHF.R.S32.HI UR5, URZ, 0x1f, UR59 ;  /* 0x0000001f3f057899 */ /* 0x008fe2000801143b */
[----:B------:R-:W-:-:S02]  /*0160*/  IMAD.SHL.U32 R246, R20, 0x2, RZ ;  /* 0x0000000214f67824 */ /* 0x000fc400078e00ff */
[CC--:B------:R-:W-:Y:S02]  /*0170*/  LEA.HI R3, R11.reuse, R20.reuse, RZ, 0x2 ;  /* 0x000000140b037211 */ /* 0x0c0fe400078f10ff */
[----:B------:R-:W-:Y:S02]  /*0180*/  LEA.HI R10, R11, R20, RZ, 0x5 ;  /* 0x000000140b0a7211 */ /* 0x000fe400078f28ff */
[--C-:B------:R-:W-:Y:S01]  /*0190*/  SHF.R.S32.HI R4, RZ, 0x2, R3.reuse ;  /* 0x00000002ff047819 */ /* 0x100fe20000011403 */
[----:B----4-:R-:W-:Y:S01]  /*01a0*/  USHF.L.U32 UR6, UR48, 0x7, URZ ;  /* 0x0000000730067899 */ /* 0x010fe2000800063f */
[----:B------:R-:W-:Y:S02]  /*01b0*/  SHF.R.S32.HI R0, RZ, 0x1f, R3 ;  /* 0x0000001fff007819 */ /* 0x000fe40000011403 */
[-C--:B------:R-:W-:Y:S02]  /*01c0*/  LEA.HI R2, R3, R4.reuse, RZ, 0x1 ;  /* 0x0000000403027211 */ /* 0x080fe400078f08ff */
[----:B------:R-:W-:-:S02]  /*01d0*/  LEA.HI R0, R0, R4, RZ, 0x3 ;  /* 0x0000000400007211 */ /* 0x000fc400078f18ff */
[----:B------:R-:W-:Y:S02]  /*01e0*/  LOP3.LUT R2, R2, 0x7fffffe, RZ, 0xc0, !PT ;  /* 0x07fffffe02027812 */ /* 0x000fe400078ec0ff */
[----:B------:R-:W-:Y:S02]  /*01f0*/  LOP3.LUT R0, R0, 0xfffffff8, RZ, 0xc0, !PT ;  /* 0xfffffff800007812 */ /* 0x000fe400078ec0ff */
[----:B------:R-:W-:Y:S01]  /*0200*/  LOP3.LUT R5, R10, 0xffffffe0, RZ, 0xc0, !PT ;  /* 0xffffffe00a057812 */ /* 0x000fe200078ec0ff */
[C---:B------:R-:W-:Y:S01]  /*0210*/  IMAD.IADD R9, R4.reuse, 0x1, -R2 ;  /* 0x0000000104097824 */ /* 0x040fe200078e0a02 */
[CC--:B------:R-:W-:Y:S01]  /*0220*/  LEA.HI R21, R11.reuse, R20.reuse, RZ, 0x3 ;  /* 0x000000140b157211 */ /* 0x0c0fe200078f18ff */
[----:B------:R-:W-:Y:S01]  /*0230*/  IMAD.IADD R7, R4, 0x1, -R0 ;  /* 0x0000000104077824 */ /* 0x000fe200078e0a00 */
[----:B------:R-:W-:Y:S01]  /*0240*/  LEA.HI R6, R11, R20, RZ, 0x4 ;  /* 0x000000140b067211 */ /* 0x000fe200078f20ff */
[----:B------:R-:W-:Y:S01]  /*0250*/  IMAD.IADD R0, R20, 0x1, -R5 ;  /* 0x0000000114007824 */ /* 0x000fe200078e0a05 */
[----:B------:R-:W-:-:S02]  /*0260*/  SHF.R.S32.HI R2, RZ, 0x3, R21 ;  /* 0x00000003ff027819 */ /* 0x000fc40000011415 */
[----:B------:R-:W-:Y:S02]  /*0270*/  LOP3.LUT R3, R3, 0xfffffffc, RZ, 0xc0, !PT ;  /* 0xfffffffc03037812 */ /* 0x000fe400078ec0ff */
[----:B------:R-:W-:Y:S01]  /*0280*/  SHF.R.S32.HI R8, RZ, 0x4, R6 ;  /* 0x00000004ff087819 */ /* 0x000fe20000011406 */
[----:B------:R-:W-:Y:S01]  /*0290*/  IMAD.SHL.U32 R2, R2, 0x40, RZ ;  /* 0x0000004002027824 */ /* 0x000fe200078e00ff */
[----:B------:R-:W-:Y:S01]  /*02a0*/  SHF.R.S32.HI R4, RZ, 0x1f, R0 ;  /* 0x0000001fff047819 */ /* 0x000fe20000011400 */
[----:B------:R-:W-:Y:S01]  /*02b0*/  IMAD.IADD R13, R20, 0x1, -R3 ;  /* 0x00000001140d7824 */ /* 0x000fe200078e0a03 */
[----:B------:R-:W-:Y:S02]  /*02c0*/  LEA.HI R3, R6, R8, RZ, 0x1 ;  /* 0x0000000806037211 */ /* 0x000fe400078f08ff */
[----:B------:R-:W-:Y:S01]  /*02d0*/  LEA.HI R247, R4, R0, RZ, 0x2 ;  /* 0x0000000004f77211 */ /* 0x000fe200078f10ff */
[----:B------:R-:W-:Y:S01]  /*02e0*/  IMAD.SHL.U32 R5, R13, 0x8, RZ ;  /* 0x000000080d057824 */ /* 0x000fe200078e00ff */
[----:B------:R-:W-:-:S02]  /*02f0*/  LOP3.LUT R0, R2, 0xc0, RZ, 0xc0, !PT ;  /* 0x000000c002007812 */ /* 0x000fc400078ec0ff */
[----:B------:R-:W-:Y:S02]  /*0300*/  LOP3.LUT R2, R3, 0xfffffffe, RZ, 0xc0, !PT ;  /* 0xfffffffe03027812 */ /* 0x000fe400078ec0ff */
[----:B------:R-:W-:Y:S02]  /*0310*/  LOP3.LUT R5, R0, 0x18, R5, 0xf8, !PT ;  /* 0x0000001800057812 */ /* 0x000fe400078ef805 */
[----:B------:R-:W-:Y:S01]  /*0320*/  SHF.R.U32.HI R0, RZ, 0x3, R0 ;  /* 0x00000003ff007819 */ /* 0x000fe20000011600 */
[----:B------:R-:W-:Y:S01]  /*0330*/  IMAD.IADD R14, R8, 0x1, -R2 ;  /* 0x00000001080e7824 */ /* 0x000fe200078e0a02 */
[----:B------:R-:W-:Y:S02]  /*0340*/  LOP3.LUT R8, R21, 0xfffffff8, RZ, 0xc0, !PT ;  /* 0xfffffff815087812 */ /* 0x000fe400078ec0ff */
[--C-:B------:R-:W-:Y:S02]  /*0350*/  SHF.R.S32.HI R4, RZ, 0x5, R10.reuse ;  /* 0x00000005ff047819 */ /* 0x100fe4000001140a */
[----:B------:R-:W-:Y:S01]  /*0360*/  SHF.R.S32.HI R3, RZ, 0x1f, R10 ;  /* 0x0000001fff037819 */ /* 0x000fe2000001140a */
[----:B------:R-:W-:Y:S01]  /*0370*/  IMAD.IADD R8, R20, 0x1, -R8 ;  /* 0x0000000114087824 */ /* 0x000fe200078e0a08 */
[----:B------:R-:W-:-:S02]  /*0380*/  LOP3.LUT R245, R5, R0, RZ, 0x3c, !PT ;  /* 0x0000000005f57212 */ /* 0x000fc400078e3cff */
[----:B------:R-:W-:Y:S01]  /*0390*/  LOP3.LUT R0, R6, 0xfffffff0, RZ, 0xc0, !PT ;  /* 0xfffffff006007812 */ /* 0x000fe200078ec0ff */
[----:B------:R-:W-:Y:S01]  /*03a0*/  IMAD R6, R4, 0x8, R9 ;  /* 0x0000000804067824 */ /* 0x000fe200078e0209 */
[----:B------:R-:W-:Y:S02]  /*03b0*/  LEA.HI R2, R3, R4, RZ, 0x2 ;  /* 0x0000000403027211 */ /* 0x000fe400078f10ff */
[----:B------:R-:W-:Y:S01]  /*03c0*/  LEA.HI R10, R8, R8, RZ, 0x1 ;  /* 0x00000008080a7211 */ /* 0x000fe200078f08ff */
[----:B------:R-:W-:Y:S01]  /*03d0*/  IMAD.IADD R0, R20, 0x1, -R0 ;  /* 0x0000000114007824 */ /* 0x000fe200078e0a00 */
[----:B------:R-:W-:Y:S01]  /*03e0*/  LEA.HI R11, R11, R20, RZ, 0x7 ;  /* 0x000000140b0b7211 */ /* 0x000fe200078f38ff */
[----:B------:R-:W-:Y:S01]  /*03f0*/  IMAD.U32 R245, R6, 0x20, R245 ;  /* 0x0000002006f57824 */ /* 0x000fe200078e00f5 */
[----:B------:R-:W-:Y:S02]  /*0400*/  LOP3.LUT R2, R2, 0xfffffffc, RZ, 0xc0, !PT ;  /* 0xfffffffc02027812 */ /* 0x000fe400078ec0ff */
[----:B------:R-:W-:-:S02]  /*0410*/  LOP3.LUT R3, R10, 0x3fffffe, RZ, 0xc0, !PT ;  /* 0x03fffffe0a037812 */ /* 0x000fc400078ec0ff */
[----:B------:R-:W-:Y:S01]  /*0420*/  SHF.R.S32.HI R11, RZ, 0x7, R11 ;  /* 0x00000007ff0b7819 */ /* 0x000fe2000001140b */
[----:B------:R-:W-:Y:S01]  /*0430*/  IMAD.IADD R161, R4, 0x1, -R2 ;  /* 0x0000000104a17824 */ /* 0x000fe200078e0a02 */
[----:B------:R-:W-:Y:S01]  /*0440*/  SHF.R.S32.HI R12, RZ, 0x1f, R0 ;  /* 0x0000001fff0c7819 */ /* 0x000fe20000011400 */
[----:B------:R-:W-:Y:S01]  /*0450*/  IMAD.IADD R4, R8, 0x1, -R3 ;  /* 0x0000000108047824 */ /* 0x000fe200078e0a03 */
[-C--:B------:R-:W-:Y:S01]  /*0460*/  LEA.HI R2, R0, R0.reuse, RZ, 0x1 ;  /* 0x0000000000027211 */ /* 0x080fe200078f08ff */
[----:B------:R-:W-:Y:S01]  /*0470*/  IMAD R3, R11, 0x8, R14 ;  /* 0x000000080b037824 */ /* 0x000fe200078e020e */
[----:B------:R-:W-:Y:S02]  /*0480*/  LEA.HI R12, R12, R0, RZ, 0x3 ;  /* 0x000000000c0c7211 */ /* 0x000fe400078f18ff */
[----:B------:R-:W-:Y:S01]  /*0490*/  SHF.R.S32.HI R9, RZ, 0x1, R2 ;  /* 0x00000001ff097819 */ /* 0x000fe20000011402 */
[----:B------:R-:W-:Y:S01]  /*04a0*/  IMAD R18, R3, 0x8, R4 ;  /* 0x0000000803127824 */ /* 0x000fe200078e0204 */
[----:B------:R-:W-:-:S02]  /*04b0*/  SHF.R.S32.HI R5, RZ, 0x1f, R2 ;  /* 0x0000001fff057819 */ /* 0x000fc40000011402 */
[----:B------:R-:W-:Y:S02]  /*04c0*/  LOP3.LUT R4, R2, 0x7fffffe, RZ, 0xc0, !PT ;  /* 0x07fffffe02047812 */ /* 0x000fe400078ec0ff */
[----:B------:R-:W-:Y:S02]  /*04d0*/  LOP3.LUT R2, R12, 0xfffffff8, RZ, 0xc0, !PT ;  /* 0xfffffff80c027812 */ /* 0x000fe400078ec0ff */
[----:B------:R-:W-:Y:S01]  /*04e0*/  LEA.HI R5, R5, R9, RZ, 0x2 ;  /* 0x0000000905057211 */ /* 0x000fe200078f10ff */
[C---:B------:R-:W-:Y:S01]  /*04f0*/  IMAD.IADD R17, R0.reuse, 0x1, -R4 ;  /* 0x0000000100117824 */ /* 0x040fe200078e0a04 */
[----:B------:R-:W-:Y:S01]  /*0500*/  LOP3.LUT R3, R7, 0x1, RZ, 0xc0, !PT ;  /* 0x0000000107037812 */ /* 0x000fe200078ec0ff */
[----:B------:R-:W-:Y:S01]  /*0510*/  IMAD.IADD R16, R0, 0x1, -R2 ;  /* 0x0000000100107824 */ /* 0x000fe200078e0a02 */
[----:B------:R-:W-:Y:S01]  /*0520*/  LOP3.LUT R5, R5, 0xfffffffc, RZ, 0xc0, !PT ;  /* 0xfffffffc05057812 */ /* 0x000fe200078ec0ff */
[----:B------:R-:W-:Y:S01]  /*0530*/  IMAD.SHL.U32 R0, R8, 0x40, RZ ;  /* 0x0000004008007824 */ /* 0x000fe200078e00ff */
[----:B------:R-:W-:Y:S01]  /*0540*/  ISETP.NE.U32.AND P6, PT, R3, 0x1, PT ;  /* 0x000000010300780c */ /* 0x000fe20003fc5070 */
[----:B------:R-:W-:Y:S01]  /*0550*/  IMAD.SHL.U32 R8, R13, 0x2, RZ ;  /* 0x000000020d087824 */ /* 0x000fe200078e00ff */
[----:B------:R-:W-:Y:S01]  /*0560*/  LEA.HI R13, R7, R7, RZ, 0x1 ;  /* 0x00000007070d7211 */ /* 0x000fe200078f08ff */
[----:B------:R-:W-:Y:S01]  /*0570*/  IMAD.IADD R15, R9, 0x1, -R5 ;  /* 0x00000001090f7824 */ /* 0x000fe200078e0a05 */
[----:B------:R-:W-:Y:S01]  /*0580*/  LOP3.LUT R9, R0, 0x1c0, RZ, 0xc0, !PT ;  /* 0x000001c000097812 */ /* 0x000fe200078ec0ff */
[----:B------:R-:W-:Y:S01]  /*0590*/  IMAD.SHL.U32 R3, R7, 0x40, RZ ;  /* 0x0000004007037824 */ /* 0x000fe200078e00ff */
[----:B------:R-:W-:Y:S01]  /*05a0*/  LOP3.LUT R0, R13, 0x3fffffe, RZ, 0xc0, !PT ;  /* 0x03fffffe0d007812 */ /* 0x000fe200078ec0ff */
[----:B------:R-:W-:Y:S01]  /*05b0*/  IMAD R19, R11, 0x2000, R8 ;  /* 0x000020000b137824 */ /* 0x000fe200078e0208 */
[----:B------:R-:W-:-:S02]  /*05c0*/  SHF.R.S32.HI R2, RZ, 0x1, R10 ;  /* 0x00000001ff027819 */ /* 0x000fc4000001140a */
[----:B------:R-:W-:Y:S01]  /*05d0*/  SHF.R.S32.HI R4, RZ, 0x3, R12 ;  /* 0x00000003ff047819 */ /* 0x000fe2000001140c */
[----:B------:R-:W-:Y:S01]  /*05e0*/  IMAD.IADD R10, R7, 0x1, -R0 ;  /* 0x00000001070a7824 */ /* 0x000fe200078e0a00 */
[C---:B------:R-:W-:Y:S01]  /*05f0*/  LOP3.LUT P0, RZ, R2.reuse, 0x2, RZ, 0xc0, !PT ;  /* 0x0000000202ff7812 */ /* 0x040fe2000780c0ff */
[----:B------:R-:W-:Y:S01]  /*0600*/  IMAD.SHL.U32 R6, R2, 0x40, RZ ;  /* 0x0000004002067824 */ /* 0x000fe200078e00ff */
[----:B------:R-:W-:Y:S01]  /*0610*/  LOP3.LUT R2, R3, 0x1c0, RZ, 0xc0, !PT ;  /* 0x000001c003027812 */ /* 0x000fe200078ec0ff */
[----:B------:R-:W-:Y:S01]  /*0620*/  IMAD.SHL.U32 R0, R161, 0x10, RZ ;  /* 0x00000010a1007824 */ /* 0x000fe200078e00ff */
[----:B------:R-:W-:Y:S01]  /*0630*/  LOP3.LUT P5, RZ, R7, 0x2, RZ, 0xc0, !PT ;  /* 0x0000000207ff7812 */ /* 0x000fe200078ac0ff */
[----:B------:R-:W-:Y:S01]  /*0640*/  IMAD.SHL.U32 R3, R161, 0x400, RZ ;  /* 0x00000400a1037824 */ /* 0x000fe200078e00ff */
[----:B------:R-:W-:Y:S01]  /*0650*/  LEA.HI R2, R2, R2, RZ, 0x1d ;  /* 0x0000000202027211 */ /* 0x000fe200078fe8ff */
[C---:B------:R-:W-:Y:S01]  /*0660*/  IMAD R17, R4.reuse, 0x8, R17 ;  /* 0x0000000804117824 */ /* 0x040fe200078e0211 */
[----:B------:R-:W-:Y:S01]  /*0670*/  LEA.HI.SX32 R247, R247, R0, 0x1e ;  /* 0x00000000f7f77211 */ /* 0x000fe200078ff2ff */
[--C-:B------:R-:W-:Y:S01]  /*0680*/  IMAD R12, R4, 0x200, R3.reuse ;  /* 0x00000200040c7824 */ /* 0x100fe200078e0203 */
[----:B------:R-:W-:Y:S01]  /*0690*/  LOP3.LUT R5, R9, 0x30, R0, 0xf8, !PT ;  /* 0x0000003009057812 */ /* 0x000fe200078ef800 */
[----:B------:R-:W-:Y:S01]  /*06a0*/  IMAD.SHL.U32 R4, R16, 0x40, RZ ;  /* 0x0000004010047824 */ /* 0x000fe200078e00ff */
[----:B------:R-:W-:Y:S01]  /*06b0*/  LOP3.LUT R0, R6, 0xc0, RZ, 0xc0, !PT ;  /* 0x000000c006007812 */ /* 0x000fe200078ec0ff */
[----:B------:R-:W-:Y:S01]  /*06c0*/  IMAD.SHL.U32 R6, R14, 0x8, RZ ;  /* 0x000000080e067824 */ /* 0x000fe200078e00ff */
[----:B------:R-:W-:-:S02]  /*06d0*/  IADD3 R19, R2, R19, R3 ;  /* 0x0000001302137210 */ /* 0x000fc40007ffe003 */
[----:B------:R-:W-:Y:S02]  /*06e0*/  LOP3.LUT R3, R0, 0x8, R21, 0xf8, !PT ;  /* 0x0000000800037812 */ /* 0x000fe400078ef815 */
[----:B------:R-:W-:Y:S01]  /*06f0*/  SHF.R.U32.HI R149, RZ, 0x3, R0 ;  /* 0x00000003ff957819 */ /* 0x000fe20000011600 */
[----:B------:R-:W-:Y:S01]  /*0700*/  IMAD R0, R161, 0x200, R8 ;  /* 0x00000200a1007824 */ /* 0x000fe200078e0208 */
[----:B------:R-:W-:Y:S02]  /*0710*/  LOP3.LUT P4, RZ, R7, 0x4, RZ, 0xc0, !PT ;  /* 0x0000000407ff7812 */ /* 0x000fe4000788c0ff */
[----:B------:R-:W-:Y:S01]  /*0720*/  LOP3.LUT R4, R4, 0x1c0, RZ, 0xc0, !PT ;  /* 0x000001c004047812 */ /* 0x000fe200078ec0ff */
[----:B------:R-:W-:Y:S01]  /*0730*/  IMAD R10, R10, 0x20, R0 ;  /* 0x000000200a0a7824 */ /* 0x000fe200078e0200 */
[----:B------:R-:W-:Y:S01]  /*0740*/  R2P PR, R16, 0x6 ;  /* 0x0000000610007804 */ /* 0x000fe20000000000 */
[----:B------:R-:W-:Y:S01]  /*0750*/  IMAD.SHL.U32 R0, R11, 0x8, RZ ;  /* 0x000000080b007824 */ /* 0x000fe200078e00ff */
[----:B------:R-:W-:-:S02]  /*0760*/  LOP3.LUT R6, R6, 0x8, RZ, 0xc0, !PT ;  /* 0x0000000806067812 */ /* 0x000fc400078ec0ff */
[----:B------:R-:W-:Y:S02]  /*0770*/  SHF.R.U32.HI R151, RZ, 0x3, R4 ;  /* 0x00000003ff977819 */ /* 0x000fe40000011604 */
[----:B------:R-:W-:Y:S02]  /*0780*/  LOP3.LUT R7, R0, 0x8, RZ, 0xc0, !PT ;  /* 0x0000000800077812 */ /* 0x000fe400078ec0ff */
[----:B------:R-:W-:Y:S02]  /*0790*/  SHF.R.S32.HI R0, RZ, 0x1, R13 ;  /* 0x00000001ff007819 */ /* 0x000fe4000001140d */
[----:B------:R-:W-:Y:S02]  /*07a0*/  LOP3.LUT R5, R5, 0x8, R21, 0xf8, !PT ;  /* 0x0000000805057812 */ /* 0x000fe400078ef815 */
[C---:B------:R-:W-:Y:S01]  /*07b0*/  LOP3.LUT P3, RZ, R0.reuse, 0x2, RZ, 0xc0, !PT ;  /* 0x0000000200ff7812 */ /* 0x040fe2000786c0ff */
[----:B------:R-:W-:Y:S01]  /*07c0*/  IMAD.SHL.U32 R0, R0, 0x40, RZ ;  /* 0x0000004000007824 */ /* 0x000fe200078e00ff */
[----:B------:R-:W-:Y:S01]  /*07d0*/  SHF.R.U32.HI R2, RZ, 0x3, R9 ;  /* 0x00000003ff027819 */ /* 0x000fe20000011609 */
[----:B------:R-:W-:Y:S01]  /*07e0*/  IMAD.SHL.U32 R9, R14, 0x10, RZ ;  /* 0x000000100e097824 */ /* 0x000fe200078e00ff */
[----:B------:R-:W-:Y:S01]  /*07f0*/  LOP3.LUT R151, R151, R4, R6, 0x1e, !PT ;  /* 0x0000000497977212 */ /* 0x000fe200078e1e06 */
[----:B------:R-:W-:Y:S01]  /*0800*/  IMAD.U32 R4, RZ, RZ, UR5 ;  /* 0x00000005ff047e24 */ /* 0x000fe2000f8e00ff */
[----:B------:R-:W-:Y:S01]  /*0810*/  LOP3.LUT R0, R0, 0xc0, RZ, 0xc0, !PT ;  /* 0x000000c000007812 */ /* 0x000fe200078ec0ff */
[----:B------:R-:W-:Y:S01]  /*0820*/  USHF.R.S32.HI UR5, URZ, 0x1f, UR48 ;  /* 0x0000001f3f057899 */ /* 0x000fe20008011430 */
[----:B------:R-:W-:Y:S01]  /*0830*/  LOP3.LUT R149, R3, R149, RZ, 0x3c, !PT ;  /* 0x0000009503957212 */ /* 0x000fe200078e3cff */
[----:B------:R-:W-:Y:S01]  /*0840*/  IMAD.U32 R4, RZ, RZ, UR6 ;  /* 0x00000006ff047e24 */ /* 0x000fe2000f8e00ff */
[----:B------:R-:W-:Y:S01]  /*0850*/  LOP3.LUT R3, R5, R2, RZ, 0x3c, !PT ;  /* 0x0000000205037212 */ /* 0x000fe200078e3cff */
[----:B------:R-:W-:Y:S01]  /*0860*/  IMAD.SHL.U32 R2, R15, 0x40, RZ ;  /* 0x000000400f027824 */ /* 0x000fe200078e00ff */
[----:B------:R-:W-:Y:S01]  /*0870*/  SHF.R.U32.HI R8, RZ, 0x3, R0 ;  /* 0x00000003ff087819 */ /* 0x000fe20000011600 */
[----:B------:R-:W-:Y:S01]  /*0880*/  USHF.R.S32.HI UR6, URZ, 0x1f, UR59 ;  /* 0x0000001f3f067899 */ /* 0x000fe2000801143b */
[----:B------:R-:W-:Y:S01]  /*0890*/  IMAD.U32 R4, RZ, RZ, UR5 ;  /* 0x00000005ff047e24 */ /* 0x000fe2000f8e00ff */
[----:B------:R-:W-:Y:S01]  /*08a0*/  LEA R208, R19, UR4, 0x1 ;  /* 0x0000000413d07c11 */ /* 0x000fe2000f8e08ff */
[----:B------:R-:W-:Y:S01]  /*08b0*/  IMAD.U32 R251, RZ, RZ, UR5 ;  /* 0x00000005fffb7e24 */ /* 0x000fe2000f8e00ff */
[----:B------:R-:W-:Y:S01]  /*08c0*/  LOP3.LUT R8, R8, R0, R7, 0x1e, !PT ;  /* 0x0000000008087212 */ /* 0x000fe200078e1e07 */
[----:B------:R-:W-:Y:S01]  /*08d0*/  UIADD3 UR5, UR4, 0x8000, URZ ;  /* 0x0000800004057890 */ /* 0x000fe2000fffe03f */
[----:B------:R-:W-:Y:S01]  /*08e0*/  LOP3.LUT R2, R2, 0xc0, RZ, 0xc0, !PT ;  /* 0x000000c002027812 */ /* 0x000fe200078ec0ff */
[----:B------:R-:W-:Y:S01]  /*08f0*/  IMAD.IADD R151, R12, 0x1, R151 ;  /* 0x000000010c977824 */ /* 0x000fe200078e0297 */
[----:B------:R-:W-:Y:S01]  /*0900*/  LOP3.LUT R9, R7, 0x10, R9, 0xf8, !PT ;  /* 0x0000001007097812 */ /* 0x000fe200078ef809 */
[----:B------:R-:W-:Y:S01]  /*0910*/  IMAD.U32 R252, RZ, RZ, UR6 ;  /* 0x00000006fffc7e24 */ /* 0x000fe2000f8e00ff */
[----:B------:R-:W-:Y:S01]  /*0920*/  SHF.R.U32.HI R5, RZ, 0x3, R2 ;  /* 0x00000003ff057819 */ /* 0x000fe20000011602 */
[----:B------:R-:W-:Y:S01]  /*0930*/  IMAD.U32 R250, RZ, RZ, UR6 ;  /* 0x00000006fffa7e24 */ /* 0x000fe2000f8e00ff */
[----:B------:R-:W-:Y:S01]  /*0940*/  UIADD3 UR6, UR4, 0x6000, URZ ;  /* 0x0000600004067890 */ /* 0x000fe2000fffe03f */
[----:B------:R-:W-:Y:S01]  /*0950*/  IMAD.IADD R8, R8, 0x1, R10 ;  /* 0x0000000108087824 */ /* 0x000fe200078e020a */
[----:B------:R-:W-:Y:S01]  /*0960*/  SEL R202, R202, 0x10, !P6 ;  /* 0x00000010caca7807 */ /* 0x000fe20007000000 */
[----:B------:R-:W-:Y:S01]  /*0970*/  IMAD.U32 R149, R18, 0x20, R149 ;  /* 0x0000002012957824 */ /* 0x000fe200078e0095 */
[----:B------:R-:W-:Y:S01]  /*0980*/  LEA R151, R151, UR5, 0x1 ;  /* 0x0000000597977c11 */ /* 0x000fe2000f8e08ff */
[C---:B------:R-:W-:Y:S01]  /*0990*/  VIADD R203, R208.reuse, 0x40 ;  /* 0x00000040d0cb7836 */ /* 0x040fe20000000000 */
[----:B------:R-:W-:Y:S01]  /*09a0*/  LOP3.LUT R6, R5, R2, R6, 0x1e, !PT ;  /* 0x0000000205067212 */ /* 0x000fe200078e1e06 */
[----:B------:R-:W-:Y:S01]  /*09b0*/  IMAD.SHL.U32 R0, R17, 0x20, RZ ;  /* 0x0000002011007824 */ /* 0x000fe200078e00ff */
[----:B------:R-:W-:Y:S01]  /*09c0*/  LOP3.LUT R2, R5, R9, R2, 0x1e, !PT ;  /* 0x0000000905027212 */ /* 0x000fe200078e1e02 */
[----:B------:R-:W-:Y:S01]  /*09d0*/  @P4 VIADD R203, R208, 0xffffffc0 ;  /* 0xffffffc0d0cb4836 */ /* 0x000fe20000000000 */
[----:B------:R-:W-:Y:S01]  /*09e0*/  SEL R204, R155, 0xffffffe0, !P5 ;  /* 0xffffffe09bcc7807 */ /* 0x000fe20006800000 */
[----:B------:R-:W-:Y:S01]  /*09f0*/  IMAD R3, R14, 0x200, R3 ;  /* 0x000002000e037824 */ /* 0x000fe200078e0203 */
[----:B------:R-:W-:Y:S01]  /*0a00*/  SEL R152, R152, 0xffffffc0, !P2 ;  /* 0xffffffc098987807 */ /* 0x000fe20005000000 */
[----:B------:R-:W-:Y:S01]  /*0a10*/  IMAD.IADD R207, R208, 0x1, R202 ;  /* 0x00000001d0cf7824 */ /* 0x000fe200078e02ca */
[----:B------:R-:W-:Y:S01]  /*0a20*/  LEA R248, R8, UR6, 0x1 ;  /* 0x0000000608f87c11 */ /* 0x000fe2000f8e08ff */
[----:B------:R-:W-:Y:S01]  /*0a30*/  VIADD R157, R151, 0x20 ;  /* 0x00000020979d7836 */ /* 0x000fe20000000000 */
[----:B------:R-:W-:Y:S01]  /*0a40*/  LOP3.LUT R246, R246, 0x6, RZ, 0xc0, !PT ;  /* 0x00000006f6f67812 */ /* 0x000fe200078ec0ff */
[----:B------:R-:W-:Y:S01]  /*0a50*/  IMAD R161, R161, 0x200, R0 ;  /* 0x00000200a1a17824 */ /* 0x000fe200078e0200 */
[----:B------:R-:W-:Y:S01]  /*0a60*/  SEL R150, R155, 0xffffffe0, !P0 ;  /* 0xffffffe09b967807 */ /* 0x000fe20004000000 */
[----:B------:R-:W-:Y:S01]  /*0a70*/  IMAD.IADD R202, R202, 0x1, R203 ;  /* 0x00000001caca7824 */ /* 0x000fe200078e02cb */
[----:B------:R-:W-:Y:S01]  /*0a80*/  LEA R149, R149, UR4, 0x1 ;  /* 0x0000000495957c11 */ /* 0x000fe2000f8e08ff */
[----:B------:R-:W-:Y:S01]  /*0a90*/  @P1 VIADD R157, R151, 0xffffffe0 ;  /* 0xffffffe0979d1836 */ /* 0x000fe20000000000 */
[----:B------:R-:W-:Y:S01]  /*0aa0*/  LOP3.LUT P0, RZ, R15, 0x2, RZ, 0xc0, !PT ;  /* 0x000000020fff7812 */ /* 0x000fe2000780c0ff */
[----:B------:R-:W-:Y:S01]  /*0ab0*/  IMAD.IADD R156, R0, 0x1, R2 ;  /* 0x00000001009c7824 */ /* 0x000fe200078e0202 */
[----:B------:R-:W-:Y:S01]  /*0ac0*/  LEA R2, R3, UR4, 0x1 ;  /* 0x0000000403027c11 */ /* 0x000fe2000f8e08ff */
[--C-:B------:R-:W-:Y:S01]  /*0ad0*/  IMAD.IADD R209, R208, 0x1, R204.reuse ;  /* 0x00000001d0d17824 */ /* 0x100fe200078e02cc */
[----:B------:R-:W-:Y:S01]  /*0ae0*/  SEL R155, R155, 0xffffffe0, !P0 ;  /* 0xffffffe09b9b7807 */ /* 0x000fe20004000000 */
[----:B------:R-:W-:-:S02]  /*0af0*/  IMAD.IADD R206, R207, 0x1, R204 ;  /* 0x00000001cfce7824 */ /* 0x000fc400078e02cc */
[----:B------:R-:W-:Y:S02]  /*0b00*/  IMAD.IADD R205, R204, 0x1, R203 ;  /* 0x00000001cccd7824 */ /* 0x000fe400078e02cb */
[----:B------:R-:W-:Y:S02]  /*0b10*/  VIADD R249, R248, 0x20 ;  /* 0x00000020f8f97836 */ /* 0x000fe40000000000 */
[----:B------:R-:W-:Y:S02]  /*0b20*/  IMAD.IADD R153, R151, 0x1, R152 ;  /* 0x0000000197997824 */ /* 0x000fe400078e0298 */
[----:B------:R-:W-:Y:S02]  /*0b30*/  IMAD R246, R11, 0x40, R246 ;  /* 0x000000400bf67824 */ /* 0x000fe400078e02f6 */
[----:B------:R-:W-:Y:S02]  /*0b40*/  IMAD.IADD R161, R161, 0x1, R6 ;  /* 0x00000001a1a17824 */ /* 0x000fe400078e0206 */
[----:B------:R-:W-:-:S02]  /*0b50*/  IMAD.IADD R150, R150, 0x1, R149 ;  /* 0x0000000196967824 */ /* 0x000fc400078e0295 */
[----:B------:R-:W-:Y:S02]  /*0b60*/  IMAD.IADD R204, R204, 0x1, R202 ;  /* 0x00000001cccc7824 */ /* 0x000fe400078e02ca */
[----:B------:R-:W-:Y:S02]  /*0b70*/  @P3 VIADD R249, R248, 0xffffffe0 ;  /* 0xffffffe0f8f93836 */ /* 0x000fe40000000000 */
[----:B------:R-:W-:Y:S02]  /*0b80*/  IMAD.IADD R152, R152, 0x1, R157 ;  /* 0x0000000198987824 */ /* 0x000fe400078e029d */
[C---:B------:R-:W-:Y:S02]  /*0b90*/  VIADD R160, R157.reuse, 0x2000 ;  /* 0x000020009da07836 */ /* 0x040fe40000000000 */
[C---:B------:R-:W-:Y:S02]  /*0ba0*/  VIADD R159, R157.reuse, 0x4000 ;  /* 0x000040009d9f7836 */ /* 0x040fe40000000000 */
[----:B------:R-:W-:-:S07]  /*0bb0*/  VIADD R158, R157, 0x6000 ;  /* 0x000060009d9e7836 */ /* 0x000fce0000000000 */
.L_x_28:
[----:B------:R-:W-:Y:S01]  /*0bc0*/  ULDC.64 UR6, c[0x0][0x308] ;  /* 0x0000c20000067ab9 */ /* 0x000fe20000000a00 */
[----:B------:R-:W-:Y:S01]  /*0bd0*/  ULDC.64 UR10, c[0x0][0x300] ;  /* 0x0000c000000a7ab9 */ /* 0x000fe20000000a00 */
[----:B------:R-:W-:Y:S02]  /*0be0*/  UISETP.NE.U32.AND UP3, UPT, UR6, URZ, UPT ;  /* 0x0000003f0600728c */ /* 0x000fe4000bf65070 */
[----:B------:R-:W-:Y:S02]  /*0bf0*/  UISETP.NE.U32.AND UP4, UPT, UR10, URZ, UPT ;  /* 0x0000003f0a00728c */ /* 0x000fe4000bf85070 */
[----:B------:R-:W-:Y:S02]  /*0c00*/  UISETP.NE.AND.EX UP3, UPT, UR7, URZ, UPT, UP3 ;  /* 0x0000003f0700728c */ /* 0x000fe4000bf65330 */
[----:B------:R-:W-:Y:S02]  /*0c10*/  UISETP.NE.AND.EX UP4, UPT, UR11, URZ, UPT, UP4 ;  /* 0x0000003f0b00728c */ /* 0x000fe4000bf85340 */
[----:B------:R-:W-:-:S02]  /*0c20*/  USHF.R.S32.HI UR60, URZ, 0x1f, UR48 ;  /* 0x0000001f3f3c7899 */ /* 0x000fc40008011430 */
[----:B------:R-:W-:Y:S01]  /*0c30*/  USHF.L.U32 UR16, UR48, 0x2, URZ ;  /* 0x0000000230107899 */ /* 0x000fe2000800063f */
[----:B------:R-:W-:Y:S01]  /*0c40*/  PLOP3.LUT P0, PT, PT, PT, UP3, 0x80, 0x0 ;  /* 0x000000000000781c */ /* 0x000fe20003f0f038 */
[----:B------:R-:W-:Y:S01]  /*0c50*/  USHF.L.U64.HI UR5, UR48, 0x2, UR60 ;  /* 0x0000000230057899 */ /* 0x000fe2000801023c */
[----:B------:R-:W-:Y:S01]  /*0c60*/  PLOP3.LUT P1, PT, PT, PT, UP4, 0x80, 0x0 ;  /* 0x000000000000781c */ /* 0x000fe20003f2f048 */
[----:B------:R-:W-:Y:S01]  /*0c70*/  ULDC.64 UR12, c[0x0][0x2f0] ;  /* 0x0000bc00000c7ab9 */ /* 0x000fe20000000a00 */
[----:B------:R-:W-:Y:S02]  /*0c80*/  @UP3 UIADD3 UR6, UP0, UR16, UR6, URZ ;  /* 0x0000000610063290 */ /* 0x000fe4000ff1e03f */
[----:B------:R-:W-:Y:S02]  /*0c90*/  @UP4 UIADD3 UR10, UP1, UR16, UR10, URZ ;  /* 0x0000000a100a4290 */ /* 0x000fe4000ff3e03f */
[----:B------:R-:W-:Y:S02]  /*0ca0*/  UIADD3 UR15, UP2, UR16, UR12, URZ ;  /* 0x0000000c100f7290 */ /* 0x000fe4000ff5e03f */
[----:B------:R-:W-:Y:S01]  /*0cb0*/  @UP3 UIADD3.X UR7, UR5, UR7, URZ, UP0, !UPT ;  /* 0x0000000705073290 */ /* 0x000fe200087fe43f */
[----:B--2-4-:R-:W-:Y:S01]  /*0cc0*/  IMAD.U32 R4, RZ, RZ, UR6 ;  /* 0x00000006ff047e24 */ /* 0x014fe2000f8e00ff */
[----:B------:R-:W-:Y:S01]  /*0cd0*/  UISETP.NE.U32.AND UP0, UPT, UR12, URZ, UPT ;  /* 0x0000003f0c00728c */ /* 0x000fe2000bf05070 */
[----:B------:R-:W-:Y:S01]  /*0ce0*/  IMAD.U32 R6, RZ, RZ, UR10 ;  /* 0x0000000aff067e24 */ /* 0x000fe2000f8e00ff */
[----:B------:R-:W-:-:S02]  /*0cf0*/  @UP4 UIADD3.X UR11, UR5, UR11, URZ, UP1, !UPT ;  /* 0x0000000b050b4290 */ /* 0x000fc40008ffe43f */
[----:B------:R-:W-:Y:S01]  /*0d00*/  UIADD3.X UR14, UR5, UR13, URZ, UP2, !UPT ;  /* 0x0000000d050e7290 */ /* 0x000fe200097fe43f */
[----:B------:R-:W-:Y:S01]  /*0d10*/  IMAD.U32 R5, RZ, RZ, UR7 ;  /* 0x00000007ff057e24 */ /* 0x000fe2000f8e00ff */
[----:B------:R-:W-:Y:S01]  /*0d20*/  UISETP.NE.AND.EX UP2, UPT, UR13, URZ, UPT, UP0 ;  /* 0x0000003f0d00728c */ /* 0x000fe2000bf45300 */
[----:B------:R-:W-:Y:S02]  /*0d30*/  ULDC.U8 UR17, c[0x0][0x3c2] ;  /* 0x0000f08000117ab9 */ /* 0x000fe40000000000 */
[----:B------:R-:W-:Y:S01]  /*0d40*/  ULDC.64 UR12, c[0x0][0x2f8] ;  /* 0x0000be00000c7ab9 */ /* 0x000fe20000000a00 */
[----:B------:R-:W-:Y:S01]  /*0d50*/  UISETP.NE.AND UP1, UPT, UR17, URZ, UPT ;  /* 0x0000003f1100728c */ /* 0x000fe2000bf25270 */
[----:B------:R-:W-:Y:S01]  /*0d60*/  IMAD.U32 R7, RZ, RZ, UR11 ;  /* 0x0000000bff077e24 */ /* 0x000fe2000f8e00ff */
[----:B------:R-:W-:Y:S01]  /*0d70*/  UISETP.EQ.U32.AND UP4, UPT, UR12, URZ, UPT ;  /* 0x0000003f0c00728c */ /* 0x000fe2000bf82070 */
[----:B------:R-:W-:-:S03]  /*0d80*/  PLOP3.LUT P3, PT, PT, PT, UP2, 0x80, 0x0 ;  /* 0x000000000000781c */ /* 0x000fc60003f6f028 */
[----:B------:R-:W-:Y:S01]  /*0d90*/  UISETP.EQ.OR.EX UP4, UPT, UR13, URZ, !UP1, UP4 ;  /* 0x0000003f0d00728c */ /* 0x000fe2000cf82740 */
[----:B-1-3--:R-:W2:Y:S01]  /*0da0*/  @P1 LDG.E R8, desc[UR8][R6.64] ;  /* 0x0000000806081981 */ /* 0x00aea2000c1e1900 */
[----:B------:R-:W-:-:S04]  /*0db0*/  UIADD3 UR6, UP0, UR16, UR12, URZ ;  /* 0x0000000c10067290 */ /* 0x000fc8000ff1e03f */
[----:B------:R-:W-:Y:S01]  /*0dc0*/  PLOP3.LUT P2, PT, PT, PT, UP4, 0x80, 0x0 ;  /* 0x000000000000781c */ /* 0x000fe20003f4f048 */
[----:B------:R-:W-:Y:S01]  /*0dd0*/  UIADD3.X UR5, UR5, UR13, URZ, UP0, !UPT ;  /* 0x0000000d05057290 */ /* 0x000fe200087fe43f */
[----:B------:R1:W3:Y:S02]  /*0de0*/  @P0 LDG.E R6, desc[UR8][R4.64] ;  /* 0x0000000804060981 */ /* 0x0002e4000c1e1900 */
[----:B-1----:R-:W-:Y:S02]  /*0df0*/  IMAD.U32 R4, RZ, RZ, UR15 ;  /* 0x0000000fff047e24 */ /* 0x002fe4000f8e00ff */
[----:B------:R-:W-:-:S05]  /*0e00*/  IMAD.U32 R5, RZ, RZ, UR14 ;  /* 0x0000000eff057e24 */ /* 0x000fca000f8e00ff */
[----:B------:R-:W4:Y:S04]  /*0e10*/  @P3 LDG.E R7, desc[UR8][R4.64] ;  /* 0x0000000804073981 */ /* 0x000f28000c1e1900 */
[----:B-----5:R1:W5:Y:S02]  /*0e20*/  @P3 LDG.E R0, desc[UR8][R4.64+0x4] ;  /* 0x0000040804003981 */ /* 0x020364000c1e1900 */
[----:B-1----:R-:W-:Y:S01]  /*0e30*/  IMAD.U32 R4, RZ, RZ, UR6 ;  /* 0x00000006ff047e24 */ /* 0x002fe2000f8e00ff */
[----:B------:R-:W-:Y:S01]  /*0e40*/  UMOV UR31, URZ ;  /* 0x0000003f001f7c82 */ /* 0x000fe20008000000 */
[----:B------:R-:W-:Y:S01]  /*0e50*/  IMAD.U32 R5, RZ, RZ, UR5 ;  /* 0x00000005ff057e24 */ /* 0x000fe2000f8e00ff */
[----:B------:R-:W-:Y:S01]  /*0e60*/  @!UP3 ULDC.64 UR6, c[0x0][0x318] ;  /* 0x0000c6000006bab9 */ /* 0x000fe20000000a00 */
[----:B------:R-:W-:-:S03]  /*0e70*/  @!UP3 ULDC UR5, c[0x0][0x2cc] ;  /* 0x0000b3000005bab9 */ /* 0x000fc60000000800 */
[----:B------:R-:W5:Y:S01]  /*0e80*/  @!P2 LDG.E R3, desc[UR8][R4.64] ;  /* 0x000000080403a981 */ /* 0x000f62000c1e1900 */
[----:B------:R-:W-:Y:S01]  /*0e90*/  @!UP3 UISETP.NE.U32.AND UP0, UPT, UR6, URZ, UPT ;  /* 0x0000003f0600b28c */ /* 0x000fe2000bf05070 */
[----:B------:R-:W-:Y:S01]  /*0ea0*/  UMOV UR16, 0xffffffff ;  /* 0xffffffff00107882 */ /* 0x000fe20000000000 */
[----:B------:R-:W-:Y:S02]  /*0eb0*/  UMOV UR33, 0xffffffff ;  /* 0xffffffff00217882 */ /* 0x000fe40000000000 */
[----:B------:R-:W-:Y:S02]  /*0ec0*/  @!UP3 UISETP.NE.AND.EX UP0, UPT, UR7, URZ, UPT, UP0 ;  /* 0x0000003f0700b28c */ /* 0x000fe4000bf05300 */
[----:B------:R-:W-:Y:S02]  /*0ed0*/  USHF.L.U32 UR30, UR32, 0x7, URZ ;  /* 0x00000007201e7899 */ /* 0x000fe4000800063f */
[----:B------:R-:W-:Y:S01]  /*0ee0*/  @!UP3 USEL UR7, UR5, URZ, UP0 ;  /* 0x0000003f0507b287 */ /* 0x000fe20008000000 */
[----:B------:R-:W-:Y:S01]  /*0ef0*/  ULDC UR6, c[0x0][0x2c8] ;  /* 0x0000b20000067ab9 */ /* 0x000fe20000000800 */
[----:B--2---:R-:W-:-:S02]  /*0f00*/  @P1 R2UR UR31, R8 ;  /* 0x00000000081f12ca */ /* 0x004fc400000e0000 */
[----:B---3--:R-:W-:Y:S02]  /*0f10*/  @P0 R2UR UR10, R6 ;  /* 0x00000000060a02ca */ /* 0x008fe400000e0000 */
[----:B------:R-:W-:-:S04]  /*0f20*/  ISETP.NE.U32.AND P0, PT, RZ, UR12, PT ;  /* 0x0000000cff007c0c */ /* 0x000fc8000bf05070 */
[----:B------:R-:W-:-:S07]  /*0f30*/  ISETP.NE.AND.EX P0, PT, RZ, UR13, PT, P0 ;  /* 0x0000000dff007c0c */ /* 0x000fce000bf05300 */
[----:B------:R-:W-:Y:S01]  /*0f40*/  @UP3 UIADD3 UR5, UR10, -UR31, URZ ;  /* 0x8000001f0a053290 */ /* 0x000fe2000fffe03f */
[----:B----4-:R-:W-:Y:S02]  /*0f50*/  @P3 R2UR UR16, R7 ;  /* 0x00000000071032ca */ /* 0x010fe400000e0000 */
[----:B-----5:R-:W-:Y:S02]  /*0f60*/  @P3 R2UR UR11, R0 ;  /* 0x00000000000b32ca */ /* 0x020fe400000e0000 */
[----:B------:R-:W-:Y:S01]  /*0f70*/  @!P2 R2UR UR33, R3 ;  /* 0x000000000321a2ca */ /* 0x000fe200000e0000 */
[----:B------:R-:W-:-:S14]  /*0f80*/  @!P0 BRA `(.L_x_0) ;  /* 0x0000000000188947 */ /* 0x000fdc0003800000 */
[----:B------:R-:W-:-:S13]  /*0f90*/  PLOP3.LUT P0, PT, PT, PT, UP1, 0x80, 0x0 ;  /* 0x000000000000781c */ /* 0x000fda0003f0f018 */
[----:B------:R-:W2:Y:S04]  /*0fa0*/  @P0 LDG.E R0, desc[UR8][R4.64+0x4] ;  /* 0x0000040804000981 */ /* 0x000ea8000c1e1900 */
[----:B------:R-:W3:Y:S01]  /*0fb0*/  @!P0 LDG.E R4, desc[UR8][R4.64] ;  /* 0x0000000804048981 */ /* 0x000ee2000c1e1900 */
[----:B--2---:R-:W-:-:S13]  /*0fc0*/  @P0 R2UR UR6, R0 ;  /* 0x00000000000602ca */ /* 0x004fda00000e0000 */
[----:B------:R-:W-:-:S07]  /*0fd0*/  @UP1 UIADD3 UR6, UR6, -UR33, URZ ;  /* 0x8000002106061290 */ /* 0x000fce000fffe03f */
[----:B---3--:R-:W-:-:S15]  /*0fe0*/  @!P0 R2UR UR6, R4 ;  /* 0x00000000040682ca */ /* 0x008fde00000e0000 */
.L_x_0:
[----:B------:R-:W-:Y:S02]  /*0ff0*/  @!UP3 UIADD3 UR5, UR7, UR6, -UR31 ;  /* 0x000000060705b290 */ /* 0x000fe4000fffe81f */
[----:B------:R-:W-:Y:S02]  /*1000*/  @UP2 UIADD3 UR38, UR11, -UR16, URZ ;  /* 0x800000100b262290 */ /* 0x000fe4000fffe03f */
[----:B------:R-:W-:-:S05]  /*1010*/  UISETP.GT.AND UP0, UPT, UR5, UR30, UPT ;  /* 0x0000001e0500728c */ /* 0x000fca000bf04270 */
[----:B------:R-:W-:Y:S01]  /*1020*/  @!UP2 ULDC UR38, c[0x0][0x2c4] ;  /* 0x0000b1000026aab9 */ /* 0x000fe20000000800 */
[----:B------:R-:W-:-:S13]  /*1030*/  PLOP3.LUT P0, PT, PT, PT, UP0, 0x80, 0x0 ;  /* 0x000000000000781c */ /* 0x000fda0003f0f008 */
[----:B------:R-:W-:Y:S05]  /*1040*/  @!P0 BRA `(.L_x_1) ;  /* 0x0000006c00fc8947 */ /* 0x000fea0003800000 */
[----:B------:R-:W1:Y:S01]  /*1050*/  LDC R7, c[0x0][0x278] ;  /* 0x00009e00ff077b82 */ /* 0x000e620000000800 */
[----:B------:R-:W-:Y:S01]  /*1060*/  ULDC.64 UR10, c[0x0][0x488] ;  /* 0x00012200000a7ab9 */ /* 0x000fe20000000a00 */
[----:B------:R-:W-:Y:S01]  /*1070*/  UISETP.NE.AND UP1, UPT, UR16, -0x1, UPT ;  /* 0xffffffff1000788c */ /* 0x000fe2000bf25270 */
[----:B------:R-:W-:Y:S01]  /*1080*/  ULDC.64 UR6, c[0x0][0x228] ;  /* 0x00008a0000067ab9 */ /* 0x000fe20000000a00 */
[----:B------:R-:W-:Y:S01]  /*1090*/  ULDC UR61, c[0x0][0x2d4] ;  /* 0x0000b500003d7ab9 */ /* 0x000fe20000000800 */
[----:B------:R-:W-:-:S03]  /*10a0*/  UIMAD.WIDE.U32 UR18, UR48, UR6, URZ ;  /* 0x00000006301272a5 */ /* 0x000fc6000f8e003f */
[----:B------:R-:W2:Y:S01]  /*10b0*/  S2UR UR12, SR_CTAID.X ;  /* 0x00000000000c79c3 */ /* 0x000ea20000002500 */
[----:B------:R-:W-:Y:S02]  /*10c0*/  UIMAD UR6, UR60, UR6, URZ ;  /* 0x000000063c0672a4 */ /* 0x000fe4000f8e023f */
[----:B------:R-:W-:Y:S02]  /*10d0*/  USHF.R.S32.HI UR39, URZ, 0x1f, UR61 ;  /* 0x0000001f3f277899 */ /* 0x000fe4000801143d */
[----:B------:R-:W-:Y:S02]  /*10e0*/  UIMAD UR23, UR48, UR7, UR6 ;  /* 0x00000007301772a4 */ /* 0x000fe4000f8e0206 */
[----:B------:R-:W-:Y:S01]  /*10f0*/  USHF.L.U32 UR14, UR48, 0x7, URZ ;  /* 0x00000007300e7899 */ /* 0x000fe2000800063f */
[----:B------:R-:W-:Y:S01]  /*1100*/  @!UP1 ULDC.64 UR6, c[0x0][0x418] ;  /* 0x0001060000069ab9 */ /* 0x000fe20000000a00 */
[----:B------:R-:W-:Y:S01]  /*1110*/  ULDC.64 UR42, c[0x0][0x240] ;  /* 0x00009000002a7ab9 */ /* 0x000fe20000000a00 */
[----:B------:R-:W-:Y:S01]  /*1120*/  ULDC UR44, c[0x0][0x2dc] ;  /* 0x0000b700002c7ab9 */ /* 0x000fe20000000800 */
[----:B------:R-:W-:Y:S01]  /*1130*/  ULDC UR41, c[0x0][0x270] ;  /* 0x00009c0000297ab9 */ /* 0x000fe20000000800 */
[----:B------:R-:W-:-:S02]  /*1140*/  USEL UR36, UR14, URZ, UP2 ;  /* 0x0000003f0e247287 */ /* 0x000fc40009000000 */
[----:B------:R-:W-:Y:S01]  /*1150*/  @!UP1 UIMAD.WIDE.U32 UR28, UR48, UR6, URZ ;  /* 0x00000006301c92a5 */ /* 0x000fe2000f8e003f */
[----:B-1----:R-:W-:Y:S01]  /*1160*/  IABS R6, R7 ;  /* 0x0000000700067213 */ /* 0x002fe20000000000 */
[----:B------:R-:W-:Y:S01]  /*1170*/  UIMAD.WIDE.U32 UR14, UR16, UR42, URZ ;  /* 0x0000002a100e72a5 */ /* 0x000fe2000f8e003f */
[----:B------:R-:W-:Y:S01]  /*1180*/  ISETP.NE.AND P3, PT, R7, RZ, PT ;  /* 0x000000ff0700720c */ /* 0x000fe20003f65270 */
[----:B------:R-:W-:Y:S01]  /*1190*/  ULDC.U8 UR20, c[0x0][0x3d8] ;  /* 0x0000f60000147ab9 */ /* 0x000fe20000000000 */
[----:B------:R-:W1:Y:S01]  /*11a0*/  I2F.RP R4, R6 ;  /* 0x0000000600047306 */ /* 0x000e620000209400 */
[----:B------:R-:W-:Y:S02]  /*11b0*/  USHF.L.U64.HI UR13, UR48, 0x7, UR60 ;  /* 0x00000007300d7899 */ /* 0x000fe4000801023c */
[----:B------:R-:W-:Y:S02]  /*11c0*/  UISETP.NE.AND UP3, UPT, UR20, URZ, UPT ;  /* 0x0000003f1400728c */ /* 0x000fe4000bf65270 */
[----:B--2---:R-:W-:-:S02]  /*11d0*/  UIMAD.WIDE.U32 UR26, UR12, UR10, URZ ;  /* 0x0000000a0c1a72a5 */ /* 0x004fc4000f8e003f */
[----:B------:R-:W-:Y:S02]  /*11e0*/  USEL UR57, UR18, UR14, !UP1 ;  /* 0x0000000e12397287 */ /* 0x000fe4000c800000 */
[----:B------:R-:W-:Y:S02]  /*11f0*/  UIMAD UR45, UR12, UR11, UR27 ;  /* 0x0000000b0c2d72a4 */ /* 0x000fe4000f8e021b */
[----:B------:R-:W-:Y:S01]  /*1200*/  UIADD3 UR12, UR38, 0x7f, URZ ;  /* 0x0000007f260c7890 */ /* 0x000fe2000fffe03f */
[----:B------:R-:W-:Y:S01]  /*1210*/  @UP1 ULDC.64 UR10, c[0x0][0x420] ;  /* 0x00010800000a1ab9 */ /* 0x000fe20000000a00 */
[----:B------:R-:W-:Y:S01]  /*1220*/  UIMAD UR24, UR16, UR43, URZ ;  /* 0x0000002b101872a4 */ /* 0x000fe2000f8e023f */
[----:B-1----:R-:W1:Y:S01]  /*1230*/  MUFU.RCP R4, R4 ;  /* 0x0000000400047308 */ /* 0x002e620000001000 */
[----:B------:R-:W-:Y:S02]  /*1240*/  USHF.R.S32.HI UR17, URZ, 0x1f, UR12 ;  /* 0x0000001f3f117899 */ /* 0x000fe4000801140c */
[----:B------:R-:W-:-:S02]  /*1250*/  @UP1 UIMAD.WIDE.U32 UR34, UR16, UR10, URZ ;  /* 0x0000000a102212a5 */ /* 0x000fc4000f8e003f */
[----:B------:R-:W-:Y:S02]  /*1260*/  @!UP1 UIMAD UR10, UR60, UR6, URZ ;  /* 0x000000063c0a92a4 */ /* 0x000fe4000f8e023f */
[----:B------:R-:W-:Y:S02]  /*1270*/  ULEA.HI UR46, UR17, UR12, URZ, 0x7 ;  /* 0x0000000c112e7291 */ /* 0x000fe4000f8f383f */
[----:B------:R-:W-:Y:S02]  /*1280*/  UIMAD UR12, UR39, UR48, URZ ;  /* 0x00000030270c72a4 */ /* 0x000fe4000f8e023f */
[----:B------:R-:W-:Y:S02]  /*1290*/  @UP1 UIMAD UR50, UR16, UR11, UR35 ;  /* 0x0000000b103212a4 */ /* 0x000fe4000f8e0223 */
[----:B------:R-:W-:Y:S02]  /*12a0*/  @!UP1 UIMAD UR27, UR48, UR7, UR10 ;  /* 0x00000007301b92a4 */ /* 0x000fe4000f8e020a */
[----:B------:R-:W-:Y:S01]  /*12b0*/  UIMAD.WIDE UR6, UR44, UR41, URZ ;  /* 0x000000292c0672a5 */ /* 0x000fe2000f8e023f */
[----:B-1----:R-:W-:Y:S01]  /*12c0*/  VIADD R4, R4, 0xffffffe ;  /* 0x0ffffffe04047836 */ /* 0x002fe20000000000 */
[----:B------:R-:W-:-:S02]  /*12d0*/  UIMAD.WIDE.U32 UR10, UR48, UR61, URZ ;  /* 0x0000003d300a72a5 */ /* 0x000fc4000f8e003f */
[----:B------:R-:W-:Y:S01]  /*12e0*/  UIMAD UR12, UR60, UR61, UR12 ;  /* 0x0000003d3c0c72a4 */ /* 0x000fe2000f8e020c */
[----:B------:R-:W1:Y:S01]  /*12f0*/  F2I.FTZ.U32.TRUNC.NTZ R5, R4 ;  /* 0x0000000400057305 */ /* 0x000e62000021f000 */
[----:B------:R-:W-:Y:S02]  /*1300*/  UIMAD UR17, UR7, UR10, URZ ;  /* 0x0000000a071172a4 */ /* 0x000fe4000f8e023f */
[----:B------:R-:W-:Y:S02]  /*1310*/  UIADD3 UR14, UR11, UR12, URZ ;  /* 0x0000000c0b0e7290 */ /* 0x000fe4000fffe03f */
[----:B------:R-:W-:Y:S02]  /*1320*/  USEL UR37, UR13, URZ, UP2 ;  /* 0x0000003f0d257287 */ /* 0x000fe40009000000 */
[----:B------:R-:W-:Y:S02]  /*1330*/  UIADD3 UR47, UR19, UR23, URZ ;  /* 0x00000017132f7290 */ /* 0x000fe4000fffe03f */
[----:B------:R-:W-:-:S02]  /*1340*/  UIMAD.WIDE.U32 UR12, UR6, UR10, URZ ;  /* 0x0000000a060c72a5 */ /* 0x000fc4000f8e003f */
[----:B------:R-:W-:Y:S02]  /*1350*/  @UP1 UIADD3 UR47, UR15, UR24, URZ ;  /* 0x000000180f2f1290 */ /* 0x000fe4000fffe03f */
[----:B------:R-:W-:Y:S01]  /*1360*/  UIMAD.WIDE.U32 UR10, UR6, UR16, URZ ;  /* 0x00000010060a72a5 */ /* 0x000fe2000f8e003f */
[--C-:B-1----:R-:W-:Y:S01]  /*1370*/  IMAD.MOV R0, RZ, RZ, -R5.reuse ;  /* 0x000000ffff007224 */ /* 0x102fe200078e0a05 */
[----:B------:R-:W-:Y:S01]  /*1380*/  UIMAD UR14, UR6, UR14, UR17 ;  /* 0x0000000e060e72a4 */ /* 0x000fe2000f8e0211 */
[----:B------:R-:W-:Y:S01]  /*1390*/  IMAD.MOV.U32 R4, RZ, RZ, RZ ;  /* 0x000000ffff047224 */ /* 0x000fe200078e00ff */
[----:B------:R-:W-:Y:S01]  /*13a0*/  UIMAD UR15, UR7, UR16, URZ ;  /* 0x00000010070f72a4 */ /* 0x000fe2000f8e023f */
[----:B------:R-:W-:Y:S01]  /*13b0*/  IMAD R3, R0, R6, RZ ;  /* 0x0000000600037224 */ /* 0x000fe200078e02ff */
[----:B------:R-:W-:Y:S01]  /*13c0*/  IABS R0, UR59 ;  /* 0x0000003b00007c13 */ /* 0x000fe20008000000 */
[----:B------:R-:W-:Y:S01]  /*13d0*/  ULDC UR40, c[0x0][0x2c4] ;  /* 0x0000b10000287ab9 */ /* 0x000fe20000000800 */
[----:B------:R-:W-:Y:S01]  /*13e0*/  USEL UR58, UR12, UR10, !UP1 ;  /* 0x0000000a0c3a7287 */ /* 0x000fe2000c800000 */
[----:B------:R-:W-:Y:S01]  /*13f0*/  IMAD.HI.U32 R3, R5, R3, R4 ;  /* 0x0000000305037227 */ /* 0x000fe200078e0004 */
[----:B------:R-:W-:-:S02]  /*1400*/  UIADD3 UR49, UR13, UR14, URZ ;  /* 0x0000000e0d317290 */ /* 0x000fc4000fffe03f */
[----:B------:R-:W-:Y:S02]  /*1410*/  @UP1 UIADD3 UR49, UR11, UR15, URZ ;  /* 0x0000000f0b311290 */ /* 0x000fe4000fffe03f */
[----:B------:R-:W-:Y:S01]  /*1420*/  @UP3 UIMAD UR10, UR48, UR40, URZ ;  /* 0x00000028300a32a4 */ /* 0x000fe2000f8e023f */
[----:B------:R-:W-:Y:S01]  /*1430*/  IMAD.HI.U32 R3, R3, R0, RZ ;  /* 0x0000000003037227 */ /* 0x000fe200078e00ff */
[----:B------:R-:W-:Y:S02]  /*1440*/  ULOP3.LUT UR11, UR46, 0xffffff80, URZ, 0xc0, !UPT ;  /* 0xffffff802e0b7892 */ /* 0x000fe4000f8ec03f */
[----:B------:R-:W-:Y:S01]  /*1450*/  UISETP.NE.AND UP0, UPT, UR33, -0x1, UPT ;  /* 0xffffffff2100788c */ /* 0x000fe2000bf05270 */
[----:B------:R-:W-:Y:S01]  /*1460*/  IMAD.MOV R4, RZ, RZ, -R3 ;  /* 0x000000ffff047224 */ /* 0x000fe200078e0a03 */
[----:B------:R-:W-:Y:S02]  /*1470*/  @UP3 USEL UR10, UR10, UR16, !UP1 ;  /* 0x000000100a0a3287 */ /* 0x000fe4000c800000 */
[----:B------:R-:W-:Y:S01]  /*1480*/  UIADD3 UR14, UR11, -0x80, URZ ;  /* 0xffffff800b0e7890 */ /* 0x000fe2000fffe03f */
[----:B------:R-:W-:Y:S01]  /*1490*/  IMAD R0, R6, R4, R0 ;  /* 0x0000000406007224 */ /* 0x000fe200078e0200 */
[----:B------:R-:W-:Y:S01]  /*14a0*/  @UP3 ULDC UR15, c[0x0][0x2e4] ;  /* 0x0000b900000f3ab9 */ /* 0x000fe20000000800 */
[----:B------:R-:W-:-:S02]  /*14b0*/  @!UP3 UIMAD UR11, UR48, UR41, UR59 ;  /* 0x00000029300bb2a4 */ /* 0x000fc4000f8e023b */
[----:B------:R-:W-:Y:S01]  /*14c0*/  @UP3 UIMAD UR23, UR59, UR15, UR10 ;  /* 0x0000000f3b1732a4 */ /* 0x000fe2000f8e020a */
[----:B------:R-:W-:Y:S01]  /*14d0*/  ISETP.GT.U32.AND P1, PT, R6, R0, PT ;  /* 0x000000000600720c */ /* 0x000fe20003f24070 */
[----:B------:R-:W-:Y:S02]  /*14e0*/  USHF.R.S32.HI UR17, URZ, 0x1f, UR14 ;  /* 0x0000001f3f117899 */ /* 0x000fe4000801140e */
[----:B------:R-:W-:Y:S02]  /*14f0*/  UIADD3 UR10, UP2, UR14, UR36, URZ ;  /* 0x000000240e0a7290 */ /* 0x000fe4000ff5e03f */
[----:B------:R-:W-:Y:S01]  /*1500*/  @!UP3 UIMAD UR23, UR11, UR40, URZ ;  /* 0x000000280b17b2a4 */ /* 0x000fe2000f8e023f */
[----:B------:R-:W-:Y:S01]  /*1510*/  ULDC.U8 UR21, c[0x0][0x480] ;  /* 0x0001200000157ab9 */ /* 0x000fe20000000000 */
[----:B------:R-:W-:Y:S02]  /*1520*/  UIADD3.X UR11, UR17, UR37, URZ, UP2, !UPT ;  /* 0x00000025110b7290 */ /* 0x000fe400097fe43f */
[----:B------:R-:W-:-:S02]  /*1530*/  UIMAD UR7, UR7, UR10, URZ ;  /* 0x0000000a070772a4 */ /* 0x000fc4000f8e023f */
[----:B------:R-:W-:Y:S02]  /*1540*/  @UP0 UIADD3 UR22, UR31, UR33, URZ ;  /* 0x000000211f160290 */ /* 0x000fe4000fffe03f */
[-C--:B------:R-:W-:Y:S01]  /*1550*/  @!P1 IADD3 R0, R0, -R6.reuse, RZ ;  /* 0x8000000600009210 */ /* 0x080fe20007ffe0ff */
[----:B------:R-:W-:Y:S01]  /*1560*/  @!P1 VIADD R3, R3, 0x1 ;  /* 0x0000000103039836 */ /* 0x000fe20000000000 */
[----:B------:R-:W-:Y:S01]  /*1570*/  PLOP3.LUT P1, PT, PT, PT, UP0, 0x80, 0x0 ;  /* 0x000000000000781c */ /* 0x000fe20003f2f008 */
[----:B------:R-:W-:Y:S01]  /*1580*/  @UP0 UIADD3 UR25, UR31, UR33, URZ ;  /* 0x000000211f190290 */ /* 0x000fe2000fffe03f */
[----:B------:R-:W-:Y:S01]  /*1590*/  ISETP.GE.U32.AND P0, PT, R0, R6, PT ;  /* 0x000000060000720c */ /* 0x000fe20003f06070 */
[----:B------:R-:W-:Y:S01]  /*15a0*/  UISETP.NE.AND UP5, UPT, UR21, URZ, UPT ;  /* 0x0000003f1500728c */ /* 0x000fe2000bfa5270 */
[----:B------:R-:W-:Y:S01]  /*15b0*/  LOP3.LUT R0, R7, UR59, RZ, 0x3c, !PT ;  /* 0x0000003b07007c12 */ /* 0x000fe2000f8e3cff */
[----:B------:R-:W-:Y:S01]  /*15c0*/  @UP0 ULDC.64 UR18, c[0x0][0x250] ;  /* 0x0000940000120ab9 */ /* 0x000fe20000000a00 */
[----:B------:R-:W-:Y:S01]  /*15d0*/  @UP0 ULDC.64 UR20, c[0x0][0x248] ;  /* 0x0000920000140ab9 */ /* 0x000fe20000000a00 */
[----:B------:R-:W-:Y:S01]  /*15e0*/  UIMAD.WIDE.U32 UR40, UR6, UR10, URZ ;  /* 0x0000000a062872a5 */ /* 0x000fe2000f8e003f */
[----:B------:R-:W-:Y:S01]  /*15f0*/  ISETP.GE.AND P2, PT, R0, RZ, PT ;  /* 0x000000ff0000720c */ /* 0x000fe20003f46270 */
[----:B------:R-:W-:-:S02]  /*1600*/  UIMAD UR10, UR6, UR11, UR7 ;  /* 0x0000000b060a72a4 */ /* 0x000fc4000f8e0207 */
[----:B------:R-:W-:Y:S02]  /*1610*/  @UP0 UIMAD.WIDE.U32 UR12, UR22, UR20, URZ ;  /* 0x00000014160c02a5 */ /* 0x000fe4000f8e003f */
[----:B------:R-:W-:Y:S02]  /*1620*/  @UP0 UIMAD.WIDE.U32 UR6, UR25, UR18, URZ ;  /* 0x00000012190602a5 */ /* 0x000fe4000f8e003f */
[----:B------:R-:W-:Y:S01]  /*1630*/  UIMAD UR52, UR59, UR44, URZ ;  /* 0x0000002c3b3472a4 */ /* 0x000fe2000f8e023f */
[----:B------:R-:W-:Y:S01]  /*1640*/  @P0 VIADD R3, R3, 0x1 ;  /* 0x0000000103030836 */ /* 0x000fe20000000000 */
[----:B------:R-:W-:Y:S01]  /*1650*/  @UP0 UIMAD UR15, UR22, UR21, URZ ;  /* 0x00000015160f02a4 */ /* 0x000fe2000f8e023f */
[----:B------:R-:W-:Y:S01]  /*1660*/  PLOP3.LUT P0, PT, PT, PT, UP3, 0x80, 0x0 ;  /* 0x000000000000781c */ /* 0x000fe20003f0f038 */
[----:B------:R-:W-:Y:S02]  /*1670*/  @UP0 UIMAD UR11, UR25, UR19, URZ ;  /* 0x00000013190b02a4 */ /* 0x000fe4000f8e023f */
[----:B------:R-:W-:Y:S01]  /*1680*/  USEL UR54, UR45, URZ, UP5 ;  /* 0x0000003f2d367287 */ /* 0x000fe2000a800000 */
[----:B------:R-:W-:Y:S01]  /*1690*/  @!P2 IADD3 R3, -R3, RZ, RZ ;  /* 0x000000ff0303a210 */ /* 0x000fe20007ffe1ff */
[----:B------:R-:W-:Y:S01]  /*16a0*/  USHF.R.S32.HI UR51, URZ, 0x1f, UR30 ;  /* 0x0000001f3f337899 */ /* 0x000fe2000801141e */
[----:B------:R-:W-:Y:S01]  /*16b0*/  @!P3 LOP3.LUT R3, RZ, R7, RZ, 0x33, !PT ;  /* 0x00000007ff03b212 */ /* 0x000fe200078e33ff */
[----:B------:R-:W-:-:S02]  /*16c0*/  @!UP1 UIADD3 UR50, UR29, UR27, URZ ;  /* 0x0000001b1d329290 */ /* 0x000fc4000fffe03f */
[----:B------:R-:W-:Y:S02]  /*16d0*/  USHF.R.S32.HI UR56, URZ, 0x1f, UR52 ;  /* 0x0000001f3f387899 */ /* 0x000fe40008011434 */
[----:B------:R-:W-:Y:S02]  /*16e0*/  USEL UR55, UR26, URZ, UP5 ;  /* 0x0000003f1a377287 */ /* 0x000fe4000a800000 */
[----:B------:R-:W-:Y:S02]  /*16f0*/  @UP0 UIADD3 UR44, UR7, UR11, URZ ;  /* 0x0000000b072c0290 */ /* 0x000fe4000fffe03f */
[----:B------:R-:W-:Y:S02]  /*1700*/  UIADD3 UR53, UR41, UR10, URZ ;  /* 0x0000000a29357290 */ /* 0x000fe4000fffe03f */
[----:B------:R-:W-:Y:S01]  /*1710*/  @UP0 UIADD3 UR45, UR13, UR15, URZ ;  /* 0x0000000f0d2d0290 */ /* 0x000fe2000fffe03f */
[----:B------:R-:W-:Y:S01]  /*1720*/  @UP0 UMOV UR39, UR12 ;  /* 0x0000000c00270c82 */ /* 0x000fe20008000000 */
[----:B------:R-:W-:Y:S01]  /*1730*/  @UP0 UMOV UR37, UR6 ;  /* 0x0000000600250c82 */ /* 0x000fe20008000000 */
[----:B------:R-:W-:Y:S09]  /*1740*/  @P1 BRA `(.L_x_2) ;  /* 0x0000000000301947 */ /* 0x000ff20003800000 */
[----:B------:R-:W-:Y:S01]  /*1750*/  USHF.R.S32.HI UR6, URZ, 0x1f, UR31 ;  /* 0x0000001f3f067899 */ /* 0x000fe2000801141f */
[----:B------:R-:W-:-:S03]  /*1760*/  ULDC.64 UR20, c[0x0][0x248] ;  /* 0x0000920000147ab9 */ /* 0x000fc60000000a00 */
[----:B------:R-:W-:Y:S02]  /*1770*/  UIMAD UR10, UR6, UR20, URZ ;  /* 0x00000014060a72a4 */ /* 0x000fe4000f8e023f */
[----:B------:R-:W-:Y:S02]  /*1780*/  UIMAD.WIDE.U32 UR6, UR31, UR20, URZ ;  /* 0x000000141f0672a5 */ /* 0x000fe4000f8e003f */
[----:B------:R-:W-:-:S04]  /*1790*/  UIMAD UR10, UR31, UR21, UR10 ;  /* 0x000000151f0a72a4 */ /* 0x000fc8000f8e020a */
[----:B------:R-:W-:-:S03]  /*17a0*/  UIADD3 UR7, UR7, UR10, URZ ;  /* 0x0000000a07077290 */ /* 0x000fc6000fffe03f */
[----:B------:R-:W-:Y:S02]  /*17b0*/  ULDC.64 UR10, c[0x0][0x230] ;  /* 0x00008c00000a7ab9 */ /* 0x000fe40000000a00 */
[----:B------:R-:W-:Y:S02]  /*17c0*/  UIMAD UR12, UR60, UR10, URZ ;  /* 0x0000000a3c0c72a4 */ /* 0x000fe4000f8e023f */
[----:B------:R-:W-:Y:S02]  /*17d0*/  UIMAD.WIDE.U32 UR6, UR48, UR10, UR6 ;  /* 0x0000000a300672a5 */ /* 0x000fe4000f8e0006 */
[----:B------:R-:W-:-:S04]  /*17e0*/  UIMAD UR11, UR48, UR11, UR12 ;  /* 0x0000000b300b72a4 */ /* 0x000fc8000f8e020c */
[----:B------:R-:W-:Y:S01]  /*17f0*/  UIADD3 UR45, UR7, UR11, URZ ;  /* 0x0000000b072d7290 */ /* 0x000fe2000fffe03f */
[----:B------:R-:W-:-:S11]  /*1800*/  UMOV UR39, UR6 ;  /* 0x0000000600277c82 */ /* 0x000fd60008000000 */
.L_x_2:
[----:B------:R-:W-:Y:S05]  /*1810*/  @P1 BRA `(.L_x_3) ;  /* 0x0000000000301947 */ /* 0x000fea0003800000 */
[----:B------:R-:W-:Y:S01]  /*1820*/  USHF.R.S32.HI UR6, URZ, 0x1f, UR31 ;  /* 0x0000001f3f067899 */ /* 0x000fe2000801141f */
[----:B------:R-:W-:-:S03]  /*1830*/  ULDC.64 UR18, c[0x0][0x250] ;  /* 0x0000940000127ab9 */ /* 0x000fc60000000a00 */
[----:B------:R-:W-:Y:S02]  /*1840*/  UIMAD UR10, UR6, UR18, URZ ;  /* 0x00000012060a72a4 */ /* 0x000fe4000f8e023f */
[----:B------:R-:W-:Y:S02]  /*1850*/  UIMAD.WIDE.U32 UR6, UR31, UR18, URZ ;  /* 0x000000121f0672a5 */ /* 0x000fe4000f8e003f */
[----:B------:R-:W-:-:S03]  /*1860*/  UIMAD UR12, UR31, UR19, UR10 ;  /* 0x000000131f0c72a4 */ /* 0x000fc6000f8e020a */
[----:B------:R-:W-:Y:S01]  /*1870*/  ULDC.64 UR10, c[0x0][0x238] ;  /* 0x00008e00000a7ab9 */ /* 0x000fe20000000a00 */
[----:B------:R-:W-:Y:S02]  /*1880*/  UIADD3 UR7, UR7, UR12, URZ ;  /* 0x0000000c07077290 */ /* 0x000fe4000fffe03f */
[----:B------:R-:W-:Y:S02]  /*1890*/  UIMAD UR12, UR60, UR10, URZ ;  /* 0x0000000a3c0c72a4 */ /* 0x000fe4000f8e023f */
[----:B------:R-:W-:Y:S02]  /*18a0*/  UIMAD.WIDE.U32 UR6, UR48, UR10, UR6 ;  /* 0x0000000a300672a5 */ /* 0x000fe4000f8e0006 */
[----:B------:R-:W-:-:S04]  /*18b0*/  UIMAD UR11, UR48, UR11, UR12 ;  /* 0x0000000b300b72a4 */ /* 0x000fc8000f8e020c */
[----:B------:R-:W-:Y:S01]  /*18c0*/  UIADD3 UR44, UR7, UR11, URZ ;  /* 0x0000000b072c7290 */ /* 0x000fe2000fffe03f */
[----:B------:R-:W-:-:S11]  /*18d0*/  UMOV UR37, UR6 ;  /* 0x0000000600257c82 */ /* 0x000fd60008000000 */
.L_x_3:
[----:B------:R-:W-:Y:S01]  /*18e0*/  @UP1 UMOV UR7, UR34 ;  /* 0x0000002200071c82 */ /* 0x000fe20008000000 */
[----:B------:R-:W-:Y:S01]  /*18f0*/  @!UP1 UMOV UR7, UR28 ;  /* 0x0000001c00079c82 */ /* 0x000fe20008000000 */
[----:B------:R-:W-:Y:S01]  /*1900*/  SHF.R.S32.HI R16, RZ, 0x1f, R3 ;  /* 0x0000001fff107819 */ /* 0x000fe20000011403 */
[----:B------:R-:W-:Y:S06]  /*1910*/  @!P0 BRA `(.L_x_4) ;  /* 0x00000000001c8947 */ /* 0x000fec0003800000 */
[----:B------:R-:W-:Y:S01]  /*1920*/  @!UP1 UIMAD UR16, UR48, UR61, URZ ;  /* 0x0000003d301092a4 */ /* 0x000fe2000f8e023f */
[----:B------:R-:W-:Y:S01]  /*1930*/  ULDC UR6, c[0x0][0x2c0] ;  /* 0x0000b00000067ab9 */ /* 0x000fe20000000800 */
[----:B------:R-:W-:Y:S02]  /*1940*/  ULDC UR10, c[0x0][0x2e4] ;  /* 0x0000b900000a7ab9 */ /* 0x000fe40000000800 */
[----:B------:R-:W-:Y:S02]  /*1950*/  ULEA UR10, UR6, UR10, 0x7 ;  /* 0x0000000a060a7291 */ /* 0x000fe4000f8e383f */
[----:B------:R-:W-:-:S04]  /*1960*/  ULEA UR6, UR48, UR16, 0x7 ;  /* 0x0000001030067291 */ /* 0x000fc8000f8e383f */
[----:B------:R-:W-:Y:S01]  /*1970*/  UIMAD UR6, UR10, UR59, UR6 ;  /* 0x0000003b0a0672a4 */ /* 0x000fe2000f8e0206 */
[----:B------:R-:W-:Y:S11]  /*1980*/  BRA `(.L_x_5) ;  /* 0x00000000000c7947 */ /* 0x000ff60003800000 */
.L_x_4:
[----:B------:R-:W-:Y:S02]  /*1990*/  ULDC UR6, c[0x0][0x270] ;  /* 0x00009c0000067ab9 */ /* 0x000fe40000000800 */
[----:B------:R-:W-:-:S04]  /*19a0*/  UIMAD UR6, UR48, UR6, UR59 ;  /* 0x00000006300672a4 */ /* 0x000fc8000f8e023b */
[----:B------:R-:W-:-:S12]  /*19b0*/  UIMAD UR6, UR6, UR61, URZ ;  /* 0x0000003d060672a4 */ /* 0x000fd8000f8e023f */
.L_x_5:
[----:B------:R-:W1:Y:S01]  /*19c0*/  S2R R5, SR_TID.X ;  /* 0x0000000000057919 */ /* 0x000e620000002100 */
[----:B------:R-:W2:Y:S01]  /*19d0*/  LDC.64 R12, c[0x0][0x420] ;  /* 0x00010800ff0c7b82 */ /* 0x000ea20000000a00 */
[----:B------:R-:W-:Y:S01]  /*19e0*/  USHF.R.S32.HI UR12, URZ, 0x1f, UR59 ;  /* 0x0000001f3f0c7899 */ /* 0x000fe2000801143b */
[----:B------:R-:W-:Y:S01]  /*19f0*/  BSSY B1, `(.L_x_1) ;  /* 0x0000664000017945 */ /* 0x000fe20003800000 */
[----:B------:R-:W-:Y:S01]  /*1a00*/  UIADD3 UR34, UR14, UR6, URZ ;  /* 0x000000060e227290 */ /* 0x000fe2000fffe03f */
[----:B------:R-:W-:Y:S01]  /*1a10*/  ULDC UR10, c[0x0][0x2dc] ;  /* 0x0000b700000a7ab9 */ /* 0x000fe20000000800 */
[----:B------:R-:W-:Y:S01]  /*1a20*/  ULDC UR11, c[0x0][0x270] ;  /* 0x00009c00000b7ab9 */ /* 0x000fe20000000800 */
[----:B------:R-:W-:Y:S01]  /*1a30*/  ULDC.64 UR24, c[0x0][0x210] ;  /* 0x0000840000187ab9 */ /* 0x000fe20000000a00 */
[----:B------:R-:W-:Y:S02]  /*1a40*/  UIMAD UR16, UR10, UR11, URZ ;  /* 0x0000000b0a1072a4 */ /* 0x000fe4000f8e023f */
[----:B------:R-:W-:-:S02]  /*1a50*/  UISETP.GE.AND UP4, UPT, UR38, 0x1, UPT ;  /* 0x000000012600788c */ /* 0x000fc4000bf86270 */
[----:B------:R-:W-:Y:S01]  /*1a60*/  USHF.L.U32 UR15, UR16, 0x7, URZ ;  /* 0x00000007100f7899 */ /* 0x000fe2000800063f */
[----:B------:R-:W-:Y:S01]  /*1a70*/  ULDC.64 UR28, c[0x0][0x3e0] ;  /* 0x0000f800001c7ab9 */ /* 0x000fe20000000a00 */
[----:B------:R-:W-:Y:S01]  /*1a80*/  ULDC.64 UR26, c[0x0][0x400] ;  /* 0x00010000001a7ab9 */ /* 0x000fe20000000a00 */
[----:B------:R-:W-:Y:S01]  /*1a90*/  UIADD3 UR13, UR14, UR23, URZ ;  /* 0x000000170e0d7290 */ /* 0x000fe2000fffe03f */
[----:B------:R-:W-:Y:S02]  /*1aa0*/  ULDC.64 UR60, c[0x0][0x478] ;  /* 0x00011e00003c7ab9 */ /* 0x000fe40000000a00 */
[----:B------:R-:W-:Y:S01]  /*1ab0*/  ULDC.64 UR22, c[0x0][0x2b0] ;  /* 0x0000ac0000167ab9 */ /* 0x000fe20000000a00 */
[----:B------:R-:W-:Y:S02]  /*1ac0*/  ULEA.HI.SX32 UR36, UR46, 0xffffffff, 0x19 ;  /* 0xffffffff2e247891 */ /* 0x000fe4000f8fca3f */
[----:B------:R-:W-:Y:S01]  /*1ad0*/  UIMAD.WIDE UR22, UR13, 0x4, UR22 ;  /* 0x000000040d1678a5 */ /* 0x000fe2000f8e0216 */
[----:B--2---:R-:W-:Y:S01]  /*1ae0*/  IMAD R10, R12, UR17, RZ ;  /* 0x000000110c0a7c24 */ /* 0x004fe2000f8e02ff */
[----:B------:R-:W-:Y:S01]  /*1af0*/  UIMAD.WIDE UR34, UR34, 0x4, UR60 ;  /* 0x00000004222278a5 */ /* 0x000fe2000f8e023c */
[----:B-1----:R-:W-:-:S04]  /*1b00*/  SHF.R.S32.HI R14, RZ, 0x1f, R5 ;  /* 0x0000001fff0e7819 */ /* 0x002fc80000011405 */
[CC--:B------:R-:W-:Y:S02]  /*1b10*/  LEA.HI R0, R14.reuse, R5.reuse, RZ, 0x2 ;  /* 0x000000050e007211 */ /* 0x0c0fe400078f10ff */
[----:B------:R-:W-:Y:S02]  /*1b20*/  LEA.HI R14, R14, R5, RZ, 0x5 ;  /* 0x000000050e0e7211 */ /* 0x000fe400078f28ff */
[----:B------:R-:W-:Y:S02]  /*1b30*/  LOP3.LUT R4, R0, 0xfffffffc, RZ, 0xc0, !PT ;  /* 0xfffffffc00047812 */ /* 0x000fe400078ec0ff */
[----:B------:R-:W-:Y:S02]  /*1b40*/  SHF.R.S32.HI R0, RZ, 0x2, R0 ;  /* 0x00000002ff007819 */ /* 0x000fe40000011400 */
[----:B------:R-:W-:Y:S01]  /*1b50*/  LOP3.LUT R15, R14, 0xffffffe0, RZ, 0xc0, !PT ;  /* 0xffffffe00e0f7812 */ /* 0x000fe200078ec0ff */
[----:B------:R-:W-:Y:S01]  /*1b60*/  IMAD.IADD R4, R5, 0x1, -R4 ;  /* 0x0000000105047824 */ /* 0x000fe200078e0a04 */
[----:B------:R-:W-:-:S02]  /*1b70*/  SHF.R.S32.HI R22, RZ, 0x1f, R0 ;  /* 0x0000001fff167819 */ /* 0x000fc40000011400 */
[----:B------:R-:W-:Y:S01]  /*1b80*/  IADD3 R6, P0, R0, UR14, RZ ;  /* 0x0000000e00067c10 */ /* 0x000fe2000ff1e0ff */
[----:B------:R-:W-:Y:S02]  /*1b90*/  IMAD.SHL.U32 R4, R4, 0x8, RZ ;  /* 0x0000000804047824 */ /* 0x000fe400078e00ff */
[----:B------:R-:W-:Y:S01]  /*1ba0*/  IMAD.IADD R15, R5, 0x1, -R15 ;  /* 0x00000001050f7824 */ /* 0x000fe200078e0a0f */
[----:B------:R-:W-:Y:S02]  /*1bb0*/  IADD3.X R7, R22, UR17, RZ, P0, !PT ;  /* 0x0000001116077c10 */ /* 0x000fe400087fe4ff */
[----:B------:R-:W-:-:S03]  /*1bc0*/  SHF.R.S32.HI R5, RZ, 0x1f, R4 ;  /* 0x0000001fff057819 */ /* 0x000fc60000011404 */
[----:B------:R-:W-:Y:S02]  /*1bd0*/  IMAD R7, R7, UR42, RZ ;  /* 0x0000002a07077c24 */ /* 0x000fe4000f8e02ff */
[----:B------:R-:W-:-:S04]  /*1be0*/  IMAD.WIDE.U32 R8, R6, UR42, R4 ;  /* 0x0000002a06087c25 */ /* 0x000fc8000f8e0004 */
[----:B------:R-:W-:Y:S01]  /*1bf0*/  IMAD R11, R6, UR43, R7 ;  /* 0x0000002b060b7c24 */ /* 0x000fe2000f8e0207 */
[----:B------:R-:W-:Y:S01]  /*1c00*/  IADD3 R6, P0, R4, UR7, RZ ;  /* 0x0000000704067c10 */ /* 0x000fe2000ff1e0ff */
[----:B------:R-:W-:Y:S01]  /*1c10*/  ULDC.64 UR6, c[0x0][0x428] ;  /* 0x00010a0000067ab9 */ /* 0x000fe20000000a00 */
[----:B------:R-:W-:Y:S01]  /*1c20*/  IADD3 R8, P1, R8, UR57, RZ ;  /* 0x0000003908087c10 */ /* 0x000fe2000ff3e0ff */
[----:B------:R-:W-:Y:S01]  /*1c30*/  UIMAD UR10, UR12, UR6, URZ ;  /* 0x000000060c0a72a4 */ /* 0x000fe2000f8e023f */
[----:B------:R-:W-:Y:S02]  /*1c40*/  IADD3.X R7, R5, UR50, RZ, P0, !PT ;  /* 0x0000003205077c10 */ /* 0x000fe400087fe4ff */
[----:B------:R-:W-:Y:S01]  /*1c50*/  IADD3.X R9, R9, UR47, R11, P1, !PT ;  /* 0x0000002f09097c10 */ /* 0x000fe20008ffe40b */
[----:B------:R-:W-:Y:S01]  /*1c60*/  IMAD R11, R13, UR14, R10 ;  /* 0x0000000e0d0b7c24 */ /* 0x000fe2000f8e020a */
[----:B------:R-:W-:Y:S01]  /*1c70*/  UIMAD UR11, UR59, UR7, UR10 ;  /* 0x000000073b0b72a4 */ /* 0x000fe2000f8e020a */
[----:B------:R-:W-:-:S04]  /*1c80*/  IMAD.WIDE.U32 R6, R12, UR14, R6 ;  /* 0x0000000e0c067c25 */ /* 0x000fc8000f8e0006 */
[----:B------:R-:W-:Y:S01]  /*1c90*/  IMAD.U32 R10, RZ, RZ, UR6 ;  /* 0x00000006ff0a7e24 */ /* 0x000fe2000f8e00ff */
[----:B------:R-:W-:Y:S01]  /*1ca0*/  ULDC.64 UR6, c[0x0][0x258] ;  /* 0x0000960000067ab9 */ /* 0x000fe20000000a00 */
[----:B------:R-:W-:Y:S01]  /*1cb0*/  IMAD.IADD R7, R7, 0x1, R11 ;  /* 0x0000000107077824 */ /* 0x000fe200078e020b */
[----:B------:R-:W-:Y:S01]  /*1cc0*/  UIMAD UR10, UR12, UR6, URZ ;  /* 0x000000060c0a72a4 */ /* 0x000fe2000f8e023f */
[----:B------:R-:W-:Y:S01]  /*1cd0*/  SHF.R.S32.HI R11, RZ, 0x5, R14 ;  /* 0x00000005ff0b7819 */ /* 0x000fe2000001140e */
[----:B------:R-:W-:Y:S02]  /*1ce0*/  IMAD.WIDE.U32 R6, R10, UR59, R6 ;  /* 0x0000003b0a067c25 */ /* 0x000fe4000f8e0006 */
[----:B------:R-:W-:Y:S02]  /*1cf0*/  UIMAD UR12, UR59, UR7, UR10 ;  /* 0x000000073b0c72a4 */ /* 0x000fe4000f8e020a */
[----:B------:R-:W-:Y:S01]  /*1d00*/  USHF.R.S32.HI UR7, URZ, 0x1f, UR15 ;  /* 0x0000001f3f077899 */ /* 0x000fe2000801140f */
[----:B------:R-:W-:Y:S01]  /*1d10*/  IMAD.U32 R10, RZ, RZ, UR6 ;  /* 0x00000006ff0a7e24 */ /* 0x000fe2000f8e00ff */
[----:B------:R-:W-:Y:S01]  /*1d20*/  UIADD3 UR6, UP3, UP2, UR40, UR15, UR52 ;  /* 0x0000000f28067290 */ /* 0x000fe2000fa7e034 */
[----:B------:R-:W-:-:S02]  /*1d30*/  IMAD R11, R11, UR16, R15 ;  /* 0x000000100b0b7c24 */ /* 0x000fc4000f8e020f */
[----:B------:R-:W-:Y:S01]  /*1d40*/  IMAD.WIDE.U32 R8, R10, UR59, R8 ;  /* 0x0000003b0a087c25 */ /* 0x000fe2000f8e0008 */
[----:B------:R-:W-:Y:S02]  /*1d50*/  UIADD3 UR10, UP1, UP0, UR55, UR6, UR58 ;  /* 0x00000006370a7290 */ /* 0x000fe4000f83e03a */
[----:B------:R-:W-:Y:S01]  /*1d60*/  UIADD3.X UR6, UR53, UR7, UR56, UP3, UP2 ;  /* 0x0000000735067290 */ /* 0x000fe20009fe4438 */
[----:B------:R-:W-:Y:S01]  /*1d70*/  VIADD R14, R9, UR12 ;  /* 0x0000000c090e7c36 */ /* 0x000fe20008000000 */
[----:B------:R-:W-:Y:S01]  /*1d80*/  LEA R214, P0, R8, UR24, 0x1 ;  /* 0x0000001808d67c11 */ /* 0x000fe2000f8008ff */
[----:B------:R-:W-:Y:S01]  /*1d90*/  VIADD R7, R7, UR11 ;  /* 0x0000000b07077c36 */ /* 0x000fe20008000000 */
[----:B------:R-:W-:Y:S01]  /*1da0*/  UIADD3.X UR6, UR54, UR6, UR49, UP1, UP0 ;  /* 0x0000000636067290 */ /* 0x000fe20008fe0431 */
[-C--:B------:R-:W-:Y:S01]  /*1db0*/  IMAD R10, R22, R12.reuse, RZ ;  /* 0x0000000c160a7224 */ /* 0x080fe200078e02ff */
[----:B------:R-:W-:Y:S01]  /*1dc0*/  LEA.HI.X R215, R8, UR25, R14, 0x1, P0 ;  /* 0x0000001908d77c11 */ /* 0x000fe200080f0c0e */
[----:B------:R-:W-:Y:S01]  /*1dd0*/  IMAD.WIDE.U32 R6, R0, R12, R6 ;  /* 0x0000000c00067225 */ /* 0x000fe200078e0006 */
[----:B------:R-:W-:-:S02]  /*1de0*/  PLOP3.LUT P0, PT, PT, PT, UP4, 0x80, 0x0 ;  /* 0x000000000000781c */ /* 0x000fc40003f0f048 */
[----:B------:R-:W-:Y:S01]  /*1df0*/  IADD3 R8, P2, R11, UR10, RZ ;  /* 0x0000000a0b087c10 */ /* 0x000fe2000ff5e0ff */
[----:B------:R-:W-:Y:S01]  /*1e00*/  IMAD R9, R0, R13, R10 ;  /* 0x0000000d00097224 */ /* 0x000fe200078e020a */
[----:B------:R-:W-:Y:S02]  /*1e10*/  LEA R10, P3, R6, UR28, 0x1 ;  /* 0x0000001c060a7c11 */ /* 0x000fe4000f8608ff */
[----:B------:R-:W-:Y:S01]  /*1e20*/  LEA R221, P1, R8, UR26, 0x2 ;  /* 0x0000001a08dd7c11 */ /* 0x000fe2000f8210ff */
[----:B------:R-:W-:Y:S01]  /*1e30*/  IMAD.IADD R9, R7, 0x1, R9 ;  /* 0x0000000107097824 */ /* 0x000fe200078e0209 */
[----:B------:R-:W-:-:S04]  /*1e40*/  LEA.HI.X.SX32 R7, R11, UR6, 0x1, P2 ;  /* 0x000000060b077c11 */ /* 0x000fc800090f0eff */
[----:B------:R-:W-:Y:S02]  /*1e50*/  LEA.HI.X R11, R6, UR29, R9, 0x1, P3 ;  /* 0x0000001d060b7c11 */ /* 0x000fe400098f0c09 */
[----:B------:R-:W-:Y:S01]  /*1e60*/  LEA.HI.X R220, R8, UR27, R7, 0x2, P1 ;  /* 0x0000001b08dc7c11 */ /* 0x000fe200088f1407 */
[----:B------:R-:W-:Y:S06]  /*1e70*/  @!P0 BRA `(.L_x_6) ;  /* 0x0000005800508947 */ /* 0x000fec0003800000 */
[----:B------:R-:W-:Y:S01]  /*1e80*/  UIMAD UR6, UR51, UR18, URZ ;  /* 0x00000012330672a4 */ /* 0x000fe2000f8e023f */
[C---:B------:R-:W-:Y:S01]  /*1e90*/  VIADD R15, R0.reuse, 0x40 ;  /* 0x00000040000f7836 */ /* 0x040fe20000000000 */
[----:B------:R-:W-:Y:S01]  /*1ea0*/  UIMAD UR10, UR32, -0x80, UR5 ;  /* 0xffffff80200a78a4 */ /* 0x000fe2000f8e0205 */
[----:B------:R-:W-:Y:S01]  /*1eb0*/  IMAD.U32 R6, RZ, RZ, UR18 ;  /* 0x00000012ff067e24 */ /* 0x000fe2000f8e00ff */
[----:B------:R-:W-:Y:S01]  /*1ec0*/  UMOV UR7, UR36 ;  /* 0x0000002400077c82 */ /* 0x000fe20008000000 */
[----:B------:R-:W-:Y:S01]  /*1ed0*/  UIMAD UR11, UR30, UR19, UR6 ;  /* 0x000000131e0b72a4 */ /* 0x000fe2000f8e0206 */
[----:B------:R-:W-:Y:S01]  /*1ee0*/  IMAD.U32 R8, RZ, RZ, UR20 ;  /* 0x00000014ff087e24 */ /* 0x000fe2000f8e00ff */
[----:B------:R-:W-:Y:S01]  /*1ef0*/  UIMAD UR6, UR7, -0x80, UR38 ;  /* 0xffffff80070678a4 */ /* 0x000fe2000f8e0226 */
[----:B------:R-:W-:Y:S01]  /*1f00*/  ISETP.GE.AND P4, PT, R0, UR10, PT ;  /* 0x0000000a00007c0c */ /* 0x000fe2000bf86270 */
[----:B------:R-:W-:Y:S01]  /*1f10*/  IMAD.WIDE.U32 R6, R6, UR30, R4 ;  /* 0x0000001e06067c25 */ /* 0x000fe2000f8e0004 */
[----:B------:R-:W-:Y:S01]  /*1f20*/  ISETP.GE.AND P3, PT, R15, UR10, PT ;  /* 0x0000000a0f007c0c */ /* 0x000fe2000bf66270 */
[----:B------:R-:W-:-:S02]  /*1f30*/  ULDC.64 UR12, c[0x0][0x268] ;  /* 0x00009a00000c7ab9 */ /* 0x000fc40000000a00 */
[----:B------:R-:W-:Y:S01]  /*1f40*/  ISETP.GE.AND P1, PT, R15, UR6, PT ;  /* 0x000000060f007c0c */ /* 0x000fe2000bf26270 */
[----:B------:R-:W-:Y:S01]  /*1f50*/  IMAD.U32 R14, RZ, RZ, UR11 ;  /* 0x0000000bff0e7e24 */ /* 0x000fe2000f8e00ff */
[----:B------:R-:W-:Y:S01]  /*1f60*/  UIMAD UR11, UR51, UR20, URZ ;  /* 0x00000014330b72a4 */ /* 0x000fe2000f8e023f */
[----:B------:R-:W-:Y:S01]  /*1f70*/  IMAD.WIDE.U32 R8, R8, UR30, R4 ;  /* 0x0000001e08087c25 */ /* 0x000fe2000f8e0004 */
[----:B------:R-:W-:Y:S02]  /*1f80*/  IADD3 R4, P0, R6, UR37, RZ ;  /* 0x0000002506047c10 */ /* 0x000fe4000ff1e0ff */
[----:B------:R-:W-:Y:S01]  /*1f90*/  UIMAD UR14, UR30, UR21, UR11 ;  /* 0x000000151e0e72a4 */ /* 0x000fe2000f8e020b */
[----:B------:R-:W-:Y:S01]  /*1fa0*/  VIADD R5, R247, 0x8 ;  /* 0x00000008f7057836 */ /* 0x000fe20000000000 */
[----:B------:R-:W1:Y:S01]  /*1fb0*/  @!P4 LDC.64 R18, c[0x0][0x220] ;  /* 0x00008800ff12cb82 */ /* 0x000e620000000a00 */
[----:B------:R-:W-:Y:S01]  /*1fc0*/  IMAD.SHL.U32 R15, R13, 0x80, RZ ;  /* 0x000000800d0f7824 */ /* 0x000fe200078e00ff */
[----:B------:R-:W-:Y:S01]  /*1fd0*/  ULDC.64 UR10, c[0x0][0x260] ;  /* 0x00009800000a7ab9 */ /* 0x000fe20000000a00 */
[----:B------:R-:W-:Y:S01]  /*1fe0*/  IMAD.WIDE.U32 R12, R12, 0x80, RZ ;  /* 0x000000800c0c7825 */ /* 0x000fe200078e00ff */
[----:B------:R-:W-:-:S02]  /*1ff0*/  ISETP.GE.AND P6, PT, R5, UR6, PT ;  /* 0x0000000605007c0c */ /* 0x000fc4000bfc6270 */
[----:B------:R-:W-:Y:S01]  /*2000*/  IADD3.X R5, R7, UR44, R14, P0, !PT ;  /* 0x0000002c07057c10 */ /* 0x000fe200087fe40e */
[----:B------:R-:W-:Y:S01]  /*2010*/  IMAD.MOV.U32 R216, RZ, RZ, R10 ;  /* 0x000000ffffd87224 */ /* 0x000fe200078e000a */
[----:B------:R-:W-:Y:S01]  /*2020*/  IADD3 R10, P0, R8, UR39, RZ ;  /* 0x00000027080a7c10 */ /* 0x000fe2000ff1e0ff */
[----:B------:R-:W-:Y:S01]  /*2030*/  IMAD R6, R16, UR12, RZ ;  /* 0x0000000c10067c24 */ /* 0x000fe2000f8e02ff */
[----:B------:R-:W2:Y:S01]  /*2040*/  @!P3 LDC.64 R20, c[0x0][0x220] ;  /* 0x00008800ff14bb82 */ /* 0x000ea20000000a00 */
[----:B------:R-:W-:Y:S01]  /*2050*/  IMAD.U32 R8, RZ, RZ, UR14 ;  /* 0x0000000eff087e24 */ /* 0x000fe2000f8e00ff */
[----:B------:R-:W-:Y:S01]  /*2060*/  @!P1 IADD3 R14, P2, R216, R12, RZ ;  /* 0x0000000cd80e9210 */ /* 0x000fe20007f5e0ff */
[----:B------:R-:W-:Y:S01]  /*2070*/  IMAD R7, R3, UR13, R6 ;  /* 0x0000000d03077c24 */ /* 0x000fe2000f8e0206 */
[----:B------:R-:W-:Y:S01]  /*2080*/  @!P3 IADD3 R12, P5, R0, 0x40, RZ ;  /* 0x00000040000cb810 */ /* 0x000fe20007fbe0ff */
[----:B------:R-:W-:Y:S02]  /*2090*/  IMAD R6, R16, UR10, RZ ;  /* 0x0000000a10067c24 */ /* 0x000fe4000f8e02ff */
[----:B------:R-:W-:Y:S01]  /*20a0*/  IMAD.MOV.U32 R217, RZ, RZ, R11 ;  /* 0x000000ffffd97224 */ /* 0x000fe200078e000b */
[----:B------:R-:W-:Y:S01]  /*20b0*/  IADD3.X R11, R9, UR45, R8, P0, !PT ;  /* 0x0000002d090b7c10 */ /* 0x000fe200087fe408 */
[----:B------:R-:W-:Y:S01]  /*20c0*/  IMAD R9, R3, UR11, R6 ;  /* 0x0000000b03097c24 */ /* 0x000fe2000f8e0206 */
[----:B------:R-:W-:Y:S01]  /*20d0*/  USHF.L.U32 UR11, UR43, 0x7, URZ ;  /* 0x000000072b0b7899 */ /* 0x000fe2000800063f */
[----:B------:R-:W-:Y:S01]  /*20e0*/  @!P3 IMAD.X R6, RZ, RZ, R22, P5 ;  /* 0x000000ffff06b224 */ /* 0x000fe200028e0616 */
[----:B------:R-:W-:Y:S01]  /*20f0*/  @!P1 IADD3.X R15, R217, R13, R15, P2, !PT ;  /* 0x0000000dd90f9210 */ /* 0x000fe200017fe40f */
[----:B------:R-:W-:Y:S01]  /*2100*/  IMAD.WIDE.U32 R4, R3, UR12, R4 ;  /* 0x0000000c03047c25 */ /* 0x000fe2000f8e0004 */
[----:B------:R-:W-:-:S03]  /*2110*/  UIMAD.WIDE.U32 UR12, UR42, 0x80, URZ ;  /* 0x000000802a0c78a5 */ /* 0x000fc6000f8e003f */
[----:B------:R-:W-:Y:S01]  /*2120*/  IMAD.WIDE.U32 R10, R3, UR10, R10 ;  /* 0x0000000a030a7c25 */ /* 0x000fe2000f8e000a */
[----:B------:R-:W-:-:S03]  /*2130*/  ULEA.HI UR10, UR7, UR7, URZ, 0x1 ;  /* 0x00000007070a7291 */ /* 0x000fc6000f8f083f */
[----:B------:R-:W-:Y:S01]  /*2140*/  @!P3 IMAD R8, R6, UR18, RZ ;  /* 0x000000120608bc24 */ /* 0x000fe2000f8e02ff */
[----:B------:R-:W-:Y:S01]  /*2150*/  ULOP3.LUT UR10, UR10, 0xfffffffe, URZ, 0xc0, !UPT ;  /* 0xfffffffe0a0a7892 */ /* 0x000fe2000f8ec03f */
[----:B------:R-:W-:Y:S02]  /*2160*/  IMAD.IADD R7, R5, 0x1, R7 ;  /* 0x0000000105077824 */ /* 0x000fe400078e0207 */
[----:B------:R-:W-:Y:S01]  /*2170*/  @!P4 IMAD R3, R22, UR18, RZ ;  /* 0x000000121603cc24 */ /* 0x000fe2000f8e02ff */
[----:B------:R-:W-:Y:S01]  /*2180*/  UIADD3 UR10, UR7, -UR10, URZ ;  /* 0x8000000a070a7290 */ /* 0x000fe2000fffe03f */
[----:B------:R-:W-:Y:S02]  /*2190*/  @!P4 IMAD.MOV.U32 R6, RZ, RZ, R4 ;  /* 0x000000ffff06c224 */ /* 0x000fe400078e0004 */
[----:B------:R-:W-:Y:S01]  /*21a0*/  IMAD.IADD R5, R11, 0x1, R9 ;  /* 0x000000010b057824 */ /* 0x000fe200078e0209 */
[----:B------:R-:W-:Y:S01]  /*21b0*/  UISETP.NE.AND UP0, UPT, UR10, 0x1, UPT ;  /* 0x000000010a00788c */ /* 0x000fe2000bf05270 */
[----:B------:R-:W-:-:S02]  /*21c0*/  @!P3 IMAD R11, R12, UR19, R8 ;  /* 0x000000130c0bbc24 */ /* 0x000fc4000f8e0208 */
[----:B------:R-:W-:Y:S01]  /*21d0*/  @!P3 IMAD.MOV.U32 R16, RZ, RZ, R4 ;  /* 0x000000ffff10b224 */ /* 0x000fe200078e0004 */
[----:B------:R-:W-:Y:S01]  /*21e0*/  UMOV UR10, UR23 ;  /* 0x00000017000a7c82 */ /* 0x000fe20008000000 */
[----:B------:R-:W-:Y:S02]  /*21f0*/  @!P3 IMAD.MOV.U32 R17, RZ, RZ, R7 ;  /* 0x000000ffff11b224 */ /* 0x000fe400078e0007 */
[C---:B------:R-:W-:Y:S01]  /*2200*/  @!P4 IMAD R13, R0.reuse, UR19, R3 ;  /* 0x00000013000dcc24 */ /* 0x040fe2000f8e0203 */
[C---:B------:R-:W-:Y:S01]  /*2210*/  @!P3 IADD3 R3, P2, R0.reuse, 0x40, RZ ;  /* 0x000000400003b810 */ /* 0x040fe20007f5e0ff */
[----:B------:R-:W-:-:S04]  /*2220*/  @!P4 IMAD.WIDE.U32 R8, R0, UR18, R6 ;  /* 0x000000120008cc25 */ /* 0x000fc8000f8e0006 */
[----:B------:R-:W-:Y:S01]  /*2230*/  @!P3 IMAD.WIDE.U32 R6, R12, UR18, R16 ;  /* 0x000000120c06bc25 */ /* 0x000fe2000f8e0010 */
[----:B-1----:R-:W-:-:S03]  /*2240*/  @!P4 LEA R12, P0, R8, R18, 0x1 ;  /* 0x00000012080cc211 */ /* 0x002fc600078008ff */
[----:B------:R-:W-:Y:S02]  /*2250*/  @!P4 IMAD.IADD R9, R9, 0x1, R13 ;  /* 0x000000010909c824 */ /* 0x000fe400078e020d */
[--C-:B------:R-:W-:Y:S02]  /*2260*/  @!P4 IMAD.MOV.U32 R4, RZ, RZ, R10.reuse ;  /* 0x000000ffff04c224 */ /* 0x100fe400078e000a */
[----:B------:R-:W-:Y:S01]  /*2270*/  @!P3 IMAD.MOV.U32 R16, RZ, RZ, R10 ;  /* 0x000000ffff10b224 */ /* 0x000fe200078e000a */
[----:B------:R-:W-:Y:S01]  /*2280*/  @!P4 LEA.HI.X R13, R8, R19, R9, 0x1, P0 ;  /* 0x00000013080dc211 */ /* 0x000fe200000f0c09 */
[----:B------:R-:W-:Y:S01]  /*2290*/  @!P3 IMAD.X R18, RZ, RZ, R22, P2 ;  /* 0x000000ffff12b224 */ /* 0x000fe200010e0616 */
[----:B------:R-:W-:Y:S01]  /*22a0*/  PLOP3.LUT P0, PT, PT, PT, UP5, 0x80, 0x0 ;  /* 0x000000000000781c */ /* 0x000fe20003f0f058 */
[----:B------:R-:W-:Y:S01]  /*22b0*/  @!P3 IMAD.IADD R11, R7, 0x1, R11 ;  /* 0x00000001070bb824 */ /* 0x000fe200078e020b */
[----:B--2---:R-:W-:Y:S01]  /*22c0*/  @!P3 LEA R10, P2, R6, R20, 0x1 ;  /* 0x00000014060ab211 */ /* 0x004fe200078408ff */
[----:B------:R-:W-:-:S02]  /*22d0*/  @!P3 IMAD.MOV.U32 R17, RZ, RZ, R5 ;  /* 0x000000ffff11b224 */ /* 0x000fc400078e0005 */
[----:B------:R-:W-:Y:S01]  /*22e0*/  @!P4 IMAD R7, R22, UR20, RZ ;  /* 0x000000141607cc24 */ /* 0x000fe2000f8e02ff */
[----:B------:R-:W-:Y:S01]  /*22f0*/  @!P3 LEA.HI.X R11, R6, R21, R11, 0x1, P2 ;  /* 0x00000015060bb211 */ /* 0x000fe200010f0c0b */
[----:B------:R-:W-:Y:S01]  /*2300*/  @!P3 IMAD R6, R18, UR20, RZ ;  /* 0x000000141206bc24 */ /* 0x000fe2000f8e02ff */
[C---:B------:R-:W-:Y:S01]  /*2310*/  ISETP.GE.AND P2, PT, R0.reuse, UR6, PT ;  /* 0x0000000600007c0c */ /* 0x040fe2000bf46270 */
[----:B------:R-:W-:Y:S01]  /*2320*/  @!P4 IMAD R9, R0, UR21, R7 ;  /* 0x000000150009cc24 */ /* 0x000fe2000f8e0207 */
[----:B------:R-:W1:Y:S01]  /*2330*/  @!P3 LDC.64 R18, c[0x0][0x218] ;  /* 0x00008600ff12bb82 */ /* 0x000e620000000a00 */
[----:B------:R-:W-:-:S07]  /*2340*/  @!P3 IMAD R20, R3, UR21, R6 ;  /* 0x000000150314bc24 */ /* 0x000fce000f8e0206 */
[----:B------:R-:W-:Y:S01]  /*2350*/  @P0 BAR.SYNC.DEFER_BLOCKING 0x0 ;  /* 0x0000000000000b1d */ /* 0x000fe20000010000 */
[----:B------:R-:W-:Y:S01]  /*2360*/  @!P3 IMAD.WIDE.U32 R6, R3, UR20, R16 ;  /* 0x000000140306bc25 */ /* 0x000fe2000f8e0010 */
[----:B------:R-:W-:-:S03]  /*2370*/  PLOP3.LUT P0, PT, PT, PT, UP0, 0x80, 0x0 ;  /* 0x000000000000781c */ /* 0x000fc60003f0f008 */
[----:B------:R-:W-:-:S03]  /*2380*/  @!P4 IMAD.WIDE.U32 R4, R0, UR20, R4 ;  /* 0x000000140004cc25 */ /* 0x000fc6000f8e0004 */
[----:B------:R-:W2:Y:S01]  /*2390*/  @!P4 LDC.64 R16, c[0x0][0x218] ;  /* 0x00008600ff10cb82 */ /* 0x000ea20000000a00 */
[C---:B------:R-:W-:Y:S01]  /*23a0*/  LEA R0, R245.reuse, UR4, 0x1 ;  /* 0x00000004f5007c11 */ /* 0x040fe2000f8e08ff */
[----:B------:R-:W-:Y:S02]  /*23b0*/  VIADD R8, R245, 0x1000 ;  /* 0x00001000f5087836 */ /* 0x000fe40000000000 */
[----:B------:R-:W-:Y:S01]  /*23c0*/  IMAD.U32 R3, RZ, RZ, UR11 ;  /* 0x0000000bff037e24 */ /* 0x000fe2000f8e00ff */
[----:B------:R-:W-:Y:S01]  /*23d0*/  UMOV UR11, UR22 ;  /* 0x00000016000b7c82 */ /* 0x000fe20008000000 */
[----:B------:R-:W-:Y:S02]  /*23e0*/  @!P3 IMAD.IADD R7, R7, 0x1, R20 ;  /* 0x000000010707b824 */ /* 0x000fe400078e0214 */
[----:B------:R-:W-:Y:S02]  /*23f0*/  IMAD.MOV.U32 R239, RZ, RZ, 0x7f800000 ;  /* 0x7f800000ffef7424 */ /* 0x000fe400078e00ff */
[----:B------:R-:W-:-:S02]  /*2400*/  IMAD.MOV.U32 R240, RZ, RZ, 0x7f800000 ;  /* 0x7f800000fff07424 */ /* 0x000fc400078e00ff */
[----:B------:R-:W-:Y:S02]  /*2410*/  IMAD.MOV.U32 R237, RZ, RZ, 0x7f800000 ;  /* 0x7f800000ffed7424 */ /* 0x000fe400078e00ff */
[----:B------:R-:W-:Y:S01]  /*2420*/  IMAD.MOV.U32 R238, RZ, RZ, 0x7f800000 ;  /* 0x7f800000ffee7424 */ /* 0x000fe200078e00ff */
[----:B------:R-:W-:Y:S04]  /*2430*/  @P4 STS [R0+0x8000], RZ ;  /* 0x008000ff00004388 */ /* 0x000fe80000000800 */
[----:B------:R-:W-:Y:S04]  /*2440*/  @P4 STS [R0+0x8004], RZ ;  /* 0x008004ff00004388 */ /* 0x000fe80000000800 */
[----:B------:R-:W-:Y:S04]  /*2450*/  @P4 STS.64 [R0+0x8008], RZ ;  /* 0x008008ff00004388 */ /* 0x000fe80000000a00 */
[----:B------:R-:W-:Y:S01]  /*2460*/  @!PT LDS RZ, [RZ] ;  /* 0x00000000fffff984 */ /* 0x000fe20000000800 */
[----:B------:R-:W-:Y:S01]  /*2470*/  @!PT LDS RZ, [RZ] ;  /* 0x00000000fffff984 */ /* 0x000fe20000000800 */
[----:B------:R-:W-:Y:S01]  /*2480*/  @!PT LDS RZ, [RZ] ;  /* 0x00000000fffff984 */ /* 0x000fe20000000800 */
[----:B------:R3:W-:Y:S04]  /*2490*/  @!P4 LDGSTS.E.BYPASS.LTC128B.128 [R0+0x8000], desc[UR8][R12.64] ;  /* 0x080000000c00cfae */ /* 0x0007e8000b901d48 */
[----:B------:R-:W-:Y:S04]  /*24a0*/  @P3 STS.128 [R0+0x9000], RZ ;  /* 0x009000ff00003388 */ /* 0x000fe80000000c00 */
[----:B------:R-:W-:Y:S01]  /*24b0*/  @!PT LDS RZ, [RZ] ;  /* 0x00000000fffff984 */ /* 0x000fe20000000800 */
[----:B------:R-:W-:Y:S01]  /*24c0*/  @!PT LDS RZ, [RZ] ;  /* 0x00000000fffff984 */ /* 0x000fe20000000800 */
[----:B------:R-:W-:Y:S01]  /*24d0*/  @!PT LDS RZ, [RZ] ;  /* 0x00000000fffff984 */ /* 0x000fe20000000800 */
[----:B------:R4:W-:Y:S04]  /*24e0*/  @!P3 LDGSTS.E.BYPASS.LTC128B.128 [R0+0x9000], desc[UR8][R10.64] ;  /* 0x090000000a00bfae */ /* 0x0009e8000b901d48 */
[----:B------:R-:W0:Y:S04]  /*24f0*/  LDGDEPBAR ;  /* 0x00000000000079af */ /* 0x000e280000000000 */
[----:B------:R-:W-:Y:S04]  /*2500*/  @P2 STS [R0+0x4000], RZ ;  /* 0x004000ff00002388 */ /* 0x000fe80000000800 */
[----:B------:R-:W-:Y:S04]  /*2510*/  @P2 STS [R0+0x4004], RZ ;  /* 0x004004ff00002388 */ /* 0x000fe80000000800 */
[----:B------:R-:W-:Y:S01]  /*2520*/  @P2 STS.64 [R0+0x4008], RZ ;  /* 0x004008ff00002388 */ /* 0x000fe20000000a00 */
[----:B---3--:R-:W-:-:S03]  /*2530*/  SEL R12, R8, R245, !P0 ;  /* 0x000000f5080c7207 */ /* 0x008fc60004000000 */
[----:B------:R-:W-:Y:S01]  /*2540*/  @!PT LDS RZ, [RZ] ;  /* 0x00000000fffff984 */ /* 0x000fe20000000800 */
[----:B------:R-:W-:Y:S01]  /*2550*/  @!PT LDS RZ, [RZ] ;  /* 0x00000000fffff984 */ /* 0x000fe20000000800 */
[----:B------:R-:W-:Y:S01]  /*2560*/  @!PT LDS RZ, [RZ] ;  /* 0x00000000fffff984 */ /* 0x000fe20000000800 */
[----:B------:R-:W-:Y:S01]  /*2570*/  @!P2 LDGSTS.E.BYPASS.LTC128B.128 [R0+0x4000], desc[UR8][R216.64] ;  /* 0x04000000d800afae */ /* 0x000fe2000b901d48 */
[----:B------:R-:W-:-:S03]  /*2580*/  LEA R222, R12, UR4, 0x1 ;  /* 0x000000040cde7c11 */ /* 0x000fc6000f8e08ff */
[----:B------:R-:W-:Y:S01]  /*2590*/  @P1 STS.128 [R0+0x5000], RZ ;  /* 0x005000ff00001388 */ /* 0x000fe20000000c00 */
[----:B----4-:R-:W-:-:S03]  /*25a0*/  @!P1 IADD3 R10, P5, R214, UR12, RZ ;  /* 0x0000000cd60a9c10 */ /* 0x010fc6000ffbe0ff */
[----:B------:R-:W-:Y:S01]  /*25b0*/  @!PT LDS RZ, [RZ] ;  /* 0x00000000fffff984 */ /* 0x000fe20000000800 */
[----:B------:R-:W-:Y:S01]  /*25c0*/  @!PT LDS RZ, [RZ] ;  /* 0x00000000fffff984 */ /* 0x000fe20000000800 */
[----:B------:R-:W-:Y:S01]  /*25d0*/  @!PT LDS RZ, [RZ] ;  /* 0x00000000fffff984 */ /* 0x000fe20000000800 */
[----:B------:R-:W-:Y:S01]  /*25e0*/  @!P1 LDGSTS.E.BYPASS.LTC128B.128 [R0+0x5000], desc[UR8][R14.64] ;  /* 0x050000000e009fae */ /* 0x000fe2000b901d48 */
[----:B------:R-:W-:Y:S01]  /*25f0*/  @!P1 IADD3.X R11, R215, UR13, R3, P5, !PT ;  /* 0x0000000dd70b9c10 */ /* 0x000fe2000affe403 */
[----:B------:R-:W-:Y:S01]  /*2600*/  @!P4 IMAD.IADD R3, R5, 0x1, R9 ;  /* 0x000000010503c824 */ /* 0x000fe200078e0209 */
[C---:B--2---:R-:W-:Y:S01]  /*2610*/  @!P4 LEA R8, P5, R4.reuse, R16, 0x1 ;  /* 0x000000100408c211 */ /* 0x044fe200078a08ff */
[C---:B------:R-:W-:Y:S01]  /*2620*/  VIADD R5, R247.reuse, 0x40 ;  /* 0x00000040f7057836 */ /* 0x040fe20000000000 */
[----:B------:R-:W-:Y:S02]  /*2630*/  @P2 STS [R222], RZ ;  /* 0x000000ffde002388 */ /* 0x000fe40000000800 */
[----:B------:R-:W-:Y:S01]  /*2640*/  @!P4 LEA.HI.X R9, R4, R17, R3, 0x1, P5 ;  /* 0x000000110409c211 */ /* 0x000fe200028f0c03 */
[C---:B------:R-:W-:Y:S01]  /*2650*/  VIADD R3, R247.reuse, 0x48 ;  /* 0x00000048f7037836 */ /* 0x040fe20000000000 */
[----:B------:R-:W-:Y:S01]  /*2660*/  @P2 STS [R222+0x4], RZ ;  /* 0x000004ffde002388 */ /* 0x000fe20000000800 */
[----:B------:R-:W-:-:S03]  /*2670*/  ISETP.GE.AND P5, PT, R247, UR6, PT ;  /* 0x00000006f7007c0c */ /* 0x000fc6000bfa6270 */
[----:B------:R-:W-:Y:S04]  /*2680*/  @P2 STS [R222+0x8], RZ ;  /* 0x000008ffde002388 */ /* 0x000fe80000000800 */
[----:B------:R-:W-:Y:S04]  /*2690*/  @P2 STS [R222+0xc], RZ ;  /* 0x00000cffde002388 */ /* 0x000fe80000000800 */
[----:B------:R-:W-:Y:S01]  /*26a0*/  @!PT LDS RZ, [RZ] ;  /* 0x00000000fffff984 */ /* 0x000fe20000000800 */
[----:B------:R-:W-:Y:S01]  /*26b0*/  @!PT LDS RZ, [RZ] ;  /* 0x00000000fffff984 */ /* 0x000fe20000000800 */
[----:B------:R-:W-:Y:S01]  /*26c0*/  @!PT LDS RZ, [RZ] ;  /* 0x00000000fffff984 */ /* 0x000fe20000000800 */
[----:B------:R-:W-:Y:S01]  /*26d0*/  @!P2 LDGSTS.E.BYPASS.LTC128B.128 [R222], desc[UR8][R214.64] ;  /* 0x00000000d6deafae */ /* 0x000fe2000b901d48 */
[----:B-1----:R-:W-:-:S03]  /*26e0*/  @!P3 LEA R4, P2, R6, R18, 0x1 ;  /* 0x000000120604b211 */ /* 0x002fc600078408ff */
[----:B------:R-:W-:Y:S04]  /*26f0*/  @P1 STS [R222+0x1000], RZ ;  /* 0x001000ffde001388 */ /* 0x000fe80000000800 */
[----:B------:R-:W-:Y:S04]  /*2700*/  @P1 STS [R222+0x1004], RZ ;  /* 0x001004ffde001388 */ /* 0x000fe80000000800 */
[----:B------:R-:W-:Y:S04]  /*2710*/  @P1 STS [R222+0x1008], RZ ;  /* 0x001008ffde001388 */ /* 0x000fe80000000800 */
[----:B------:R-:W-:Y:S04]  /*2720*/  @P1 STS [R222+0x100c], RZ ;  /* 0x00100cffde001388 */ /* 0x000fe80000000800 */
[----:B------:R-:W-:Y:S01]  /*2730*/  @!PT LDS RZ, [RZ] ;  /* 0x00000000fffff984 */ /* 0x000fe20000000800 */
[----:B------:R-:W-:Y:S01]  /*2740*/  @!PT LDS RZ, [RZ] ;  /* 0x00000000fffff984 */ /* 0x000fe20000000800 */
[----:B------:R-:W-:Y:S01]  /*2750*/  @!PT LDS RZ, [RZ] ;  /* 0x00000000fffff984 */ /* 0x000fe20000000800 */
[----:B------:R-:W-:Y:S01]  /*2760*/  @!P1 LDGSTS.E.BYPASS.LTC128B.128 [R222+0x1000], desc[UR8][R10.64] ;  /* 0x010000000ade9fae */ /* 0x000fe2000b901d48 */
[----:B------:R-:W-:-:S02]  /*2770*/  ISETP.GE.AND P1, PT, R5, UR6, PT ;  /* 0x0000000605007c0c */ /* 0x000fc4000bf26270 */
[----:B------:R-:W-:Y:S01]  /*2780*/  @!P3 LEA.HI.X R5, R6, R19, R7, 0x1, P2 ;  /* 0x000000130605b211 */ /* 0x000fe200010f0c07 */
[----:B------:R-:W-:Y:S01]  /*2790*/  @P4 STS [R0+0x6000], RZ ;  /* 0x006000ff00004388 */ /* 0x000fe20000000800 */
[----:B------:R-:W-:Y:S01]  /*27a0*/  ISETP.GE.AND P2, PT, R3, UR6, PT ;  /* 0x0000000603007c0c */ /* 0x000fe2000bf46270 */
[----:B------:R-:W-:Y:S02]  /*27b0*/  IMAD.SHL.U32 R6, R247, 0x4, RZ ;  /* 0x00000004f7067824 */ /* 0x000fe400078e00ff */
[----:B------:R-:W-:Y:S04]  /*27c0*/  @P4 STS [R0+0x6004], RZ ;  /* 0x006004ff00004388 */ /* 0x000fe80000000800 */
[----:B------:R-:W-:Y:S04]  /*27d0*/  @P4 STS.64 [R0+0x6008], RZ ;  /* 0x006008ff00004388 */ /* 0x000fe80000000a00 */
[----:B------:R-:W-:Y:S01]  /*27e0*/  @!PT LDS RZ, [RZ] ;  /* 0x00000000fffff984 */ /* 0x000fe20000000800 */
[----:B------:R-:W-:Y:S01]  /*27f0*/  @!PT LDS RZ, [RZ] ;  /* 0x00000000fffff984 */ /* 0x000fe20000000800 */
[----:B------:R-:W-:Y:S01]  /*2800*/  @!PT LDS RZ, [RZ] ;  /* 0x00000000fffff984 */ /* 0x000fe20000000800 */
[----:B------:R1:W-:Y:S04]  /*2810*/  @!P4 LDGSTS.E.BYPASS.LTC128B.128 [R0+0x6000], desc[UR8][R8.64] ;  /* 0x060000000800cfae */ /* 0x0003e8000b901d48 */
[----:B------:R2:W-:Y:S04]  /*2820*/  @P3 STS.128 [R0+0x7000], RZ ;  /* 0x007000ff00003388 */ /* 0x0005e80000000c00 */
[----:B------:R-:W-:Y:S01]  /*2830*/  @!PT LDS RZ, [RZ] ;  /* 0x00000000fffff984 */ /* 0x000fe20000000800 */
[----:B------:R-:W-:Y:S01]  /*2840*/  @!PT LDS RZ, [RZ] ;  /* 0x00000000fffff984 */ /* 0x000fe20000000800 */
[----:B------:R-:W-:Y:S01]  /*2850*/  @!PT LDS RZ, [RZ] ;  /* 0x00000000fffff984 */ /* 0x000fe20000000800 */
[----:B------:R3:W-:Y:S04]  /*2860*/  @!P3 LDGSTS.E.BYPASS.LTC128B.128 [R0+0x7000], desc[UR8][R4.64] ;  /* 0x070000000400bfae */ /* 0x0007e8000b901d48 */
[----:B------:R-:W0:Y:S01]  /*2870*/  LDGDEPBAR ;  /* 0x00000000000079af */ /* 0x000e220000000000 */
[----:B-1----:R-:W-:-:S02]  /*2880*/  SHF.R.S32.HI R8, RZ, 0x1f, R247 ;  /* 0x0000001fff087819 */ /* 0x002fc400000114f7 */
[----:B---3--:R-:W-:Y:S01]  /*2890*/  IADD3 R4, P4, R6, UR11, RZ ;  /* 0x0000000b06047c10 */ /* 0x008fe2000ff9e0ff */
[----:B------:R-:W-:-:S04]  /*28a0*/  DEPBAR.LE SB0, 0x1 ;  /* 0x000080400000791a */ /* 0x000fc80000000000 */
[----:B--2---:R-:W-:Y:S02]  /*28b0*/  SHF.R.S32.HI R0, RZ, 0x1f, R3 ;  /* 0x0000001fff007819 */ /* 0x004fe40000011403 */
[----:B------:R-:W-:Y:S02]  /*28c0*/  @!P2 LEA R6, P3, R3, UR11, 0x2 ;  /* 0x0000000b0306ac11 */ /* 0x000fe4000f8610ff */
[----:B------:R-:W-:Y:S02]  /*28d0*/  SHF.L.U64.HI R5, R247, 0x2, R8 ;  /* 0x00000002f7057819 */ /* 0x000fe40000010208 */
[----:B------:R-:W-:Y:S02]  /*28e0*/  @!P2 LEA.HI.X R7, R3, UR10, R0, 0x2, P3 ;  /* 0x0000000a0307ac11 */ /* 0x000fe400098f1400 */
[----:B------:R-:W-:-:S03]  /*28f0*/  IADD3.X R5, R5, UR10, RZ, P4, !PT ;  /* 0x0000000a05057c10 */ /* 0x000fc6000a7fe4ff */
[----:B------:R-:W5:Y:S04]  /*2900*/  @!P2 LDG.E R238, desc[UR8][R6.64] ;  /* 0x0000000806eea981 */ /* 0x000f68000c1e1900 */
[----:B------:R-:W5:Y:S04]  /*2910*/  @!P5 LDG.E R239, desc[UR8][R4.64] ;  /* 0x0000000804efd981 */ /* 0x000f68000c1e1900 */
[----:B------:R-:W5:Y:S04]  /*2920*/  @!P6 LDG.E R240, desc[UR8][R4.64+0x20] ;  /* 0x0000200804f0e981 */ /* 0x000f68000c1e1900 */
[----:B------:R1:W5:Y:S01]  /*2930*/  @!P1 LDG.E R237, desc[UR8][R4.64+0x100] ;  /* 0x0001000804ed9981 */ /* 0x000362000c1e1900 */
[----:B------:R-:W-:Y:S01]  /*2940*/  BAR.SYNC.DEFER_BLOCKING 0x0 ;  /* 0x0000000000007b1d */ /* 0x000fe20000010000 */
[----:B------:R-:W-:-:S05]  /*2950*/  VIADD R0, R247, 0xffffff80 ;  /* 0xffffff80f7007836 */ /* 0x000fca0000000000 */
[----:B------:R2:W3:Y:S04]  /*2960*/  LDSM.16.M88.4 R116, [R149+0x8000] ;  /* 0x008000009574783b */ /* 0x0004e80000000200 */
[----:B------:R2:W4:Y:S04]  /*2970*/  LDSM.16.M88.4 R120, [R149+0x8400] ;  /* 0x008400009578783b */ /* 0x0005280000000200 */
[----:B------:R2:W2:Y:S04]  /*2980*/  LDSM.16.M88.4 R124, [R149+0x8800] ;  /* 0x00880000957c783b */ /* 0x0004a80000000200 */
[----:B------:R2:W2:Y:S04]  /*2990*/  LDSM.16.M88.4 R128, [R149+0x8c00] ;  /* 0x008c00009580783b */ /* 0x0004a80000000200 */
[----:B------:R2:W2:Y:S04]  /*29a0*/  LDSM.16.M88.4 R132, [R150+0x8000] ;  /* 0x008000009684783b */ /* 0x0004a80000000200 */
[----:B------:R2:W2:Y:S04]  /*29b0*/  LDSM.16.M88.4 R136, [R150+0x8400] ;  /* 0x008400009688783b */ /* 0x0004a80000000200 */
[----:B------:R2:W2:Y:S04]  /*29c0*/  LDSM.16.M88.4 R140, [R150+0x8800] ;  /* 0x00880000968c783b */ /* 0x0004a80000000200 */
[----:B------:R2:W2:Y:S01]  /*29d0*/  LDSM.16.M88.4 R144, [R150+0x8c00] ;  /* 0x008c00009690783b */ /* 0x0004a20000000200 */
[----:B------:R-:W-:Y:S01]  /*29e0*/  VIADD R148, R161, 0x1000 ;  /* 0x00001000a1947836 */ /* 0x000fe20000000000 */
[----:B------:R-:W-:Y:S01]  /*29f0*/  SHF.R.S32.HI R3, RZ, 0x1f, R0 ;  /* 0x0000001fff037819 */ /* 0x000fe20000011400 */
[----:B-1----:R-:W-:Y:S01]  /*2a00*/  VIADD R4, R156, 0x1000 ;  /* 0x000010009c047836 */ /* 0x002fe20000000000 */
[----:B------:R-:W-:-:S02]  /*2a10*/  UIADD3 UR6, UR30, 0x80, URZ ;  /* 0x000000801e067890 */ /* 0x000fc4000fffe03f */
[----:B------:R-:W-:Y:S02]  /*2a20*/  SHF.L.U64.HI R242, R0, 0x2, R3 ;  /* 0x0000000200f27819 */ /* 0x000fe40000010203 */
[----:B------:R-:W-:Y:S02]  /*2a30*/  SEL R148, R148, R161, !P0 ;  /* 0x000000a194947207 */ /* 0x000fe40004000000 */
[----:B------:R-:W-:Y:S01]  /*2a40*/  SEL R3, R4, R156, !P0 ;  /* 0x0000009c04037207 */ /* 0x000fe20004000000 */
[----:B------:R-:W-:Y:S01]  /*2a50*/  IMAD.SHL.U32 R244, R247, 0x4, RZ ;  /* 0x00000004f7f47824 */ /* 0x000fe200078e00ff */
[----:B------:R-:W-:Y:S01]  /*2a60*/  CS2R R94, SRZ ;  /* 0x00000000005e7805 */ /* 0x000fe2000001ff00 */
[----:B------:R-:W-:Y:S01]  /*2a70*/  IMAD.SHL.U32 R154, R161, 0x2, RZ ;  /* 0x00000002a19a7824 */ /* 0x000fe200078e00ff */
[----:B------:R-:W-:Y:S02]  /*2a80*/  CS2R R92, SRZ ;  /* 0x00000000005c7805 */ /* 0x000fe4000001ff00 */
[----:B------:R-:W-:-:S02]  /*2a90*/  CS2R R98, SRZ ;  /* 0x0000000000627805 */ /* 0x000fc4000001ff00 */
[----:B------:R-:W-:Y:S02]  /*2aa0*/  CS2R R96, SRZ ;  /* 0x0000000000607805 */ /* 0x000fe4000001ff00 */
[----:B------:R-:W-:Y:S02]  /*2ab0*/  CS2R R90, SRZ ;  /* 0x00000000005a7805 */ /* 0x000fe4000001ff00 */
[----:B------:R-:W-:Y:S02]  /*2ac0*/  CS2R R88, SRZ ;  /* 0x0000000000587805 */ /* 0x000fe4000001ff00 */
[----:B------:R-:W-:Y:S02]  /*2ad0*/  CS2R R86, SRZ ;  /* 0x0000000000567805 */ /* 0x000fe4000001ff00 */
        /* <DEDUP_REMOVED lines=9> */
[----:B------:R-:W-:Y:S01]  /*2b70*/  SHF.L.U64.HI R243, R247, 0x2, R8 ;  /* 0x00000002f7f37819 */ /* 0x000fe20000010208 */
[----:B------:R-:W-:Y:S01]  /*2b80*/  IMAD.SHL.U32 R241, R0, 0x4, RZ ;  /* 0x0000000400f17824 */ /* 0x000fe200078e00ff */
[----:B------:R-:W-:Y:S02]  /*2b90*/  LEA R148, R148, UR4, 0x1 ;  /* 0x0000000494947c11 */ /* 0x000fe4000f8e08ff */
[----:B------:R-:W-:Y:S01]  /*2ba0*/  LEA R3, R3, UR4, 0x1 ;  /* 0x0000000403037c11 */ /* 0x000fe2000f8e08ff */
[----:B------:R-:W-:Y:S02]  /*2bb0*/  USHF.L.U32 UR30, UR16, 0x3, URZ ;  /* 0x00000003101e7899 */ /* 0x000fe4000800063f */
[----:B------:R-:W-:Y:S02]  /*2bc0*/  USHF.L.U32 UR29, UR16, 0x4, URZ ;  /* 0x00000004101d7899 */ /* 0x000fe4000800063f */
[----:B------:R-:W-:-:S02]  /*2bd0*/  UIMAD UR28, UR16, 0x18, URZ ;  /* 0x00000018101c78a4 */ /* 0x000fc4000f8e023f */
[----:B------:R-:W-:Y:S02]  /*2be0*/  USHF.L.U32 UR27, UR16, 0x5, URZ ;  /* 0x00000005101b7899 */ /* 0x000fe4000800063f */
[----:B------:R-:W-:Y:S02]  /*2bf0*/  UIMAD UR26, UR16, 0x28, URZ ;  /* 0x00000028101a78a4 */ /* 0x000fe4000f8e023f */
[----:B------:R-:W-:Y:S02]  /*2c00*/  UIMAD UR25, UR16, 0x30, URZ ;  /* 0x00000030101978a4 */ /* 0x000fe4000f8e023f */
[----:B------:R-:W-:Y:S02]  /*2c10*/  UIMAD UR24, UR16, 0x38, URZ ;  /* 0x00000038101878a4 */ /* 0x000fe4000f8e023f */
[----:B------:R-:W-:Y:S02]  /*2c20*/  USHF.L.U32 UR23, UR16, 0x6, URZ ;  /* 0x0000000610177899 */ /* 0x000fe4000800063f */
[----:B------:R-:W-:-:S02]  /*2c30*/  UIMAD UR22, UR16, 0x48, URZ ;  /* 0x00000048101678a4 */ /* 0x000fc4000f8e023f */
[----:B------:R-:W-:Y:S02]  /*2c40*/  UIMAD UR21, UR16, 0x50, URZ ;  /* 0x00000050101578a4 */ /* 0x000fe4000f8e023f */
[----:B------:R-:W-:Y:S02]  /*2c50*/  UIMAD UR20, UR16, 0x58, URZ ;  /* 0x00000058101478a4 */ /* 0x000fe4000f8e023f */
[----:B------:R-:W-:Y:S02]  /*2c60*/  UIMAD UR19, UR16, 0x60, URZ ;  /* 0x00000060101378a4 */ /* 0x000fe4000f8e023f */
[----:B------:R-:W-:Y:S02]  /*2c70*/  UIMAD UR18, UR16, 0x68, URZ ;  /* 0x00000068101278a4 */ /* 0x000fe4000f8e023f */
[----:B------:R-:W-:Y:S02]  /*2c80*/  UIMAD UR17, UR16, 0x70, URZ ;  /* 0x00000070101178a4 */ /* 0x000fe4000f8e023f */
[----:B------:R-:W-:Y:S01]  /*2c90*/  UISETP.GE.AND UP0, UPT, UR6, UR5, UPT ;  /* 0x000000050600728c */ /* 0x000fe2000bf06270 */
[----:B------:R-:W-:Y:S01]  /*2ca0*/  UMOV UR13, UR34 ;  /* 0x00000022000d7c82 */ /* 0x000fe20008000000 */
[----:B------:R-:W-:-:S02]  /*2cb0*/  UIADD3 UR15, -UR15, URZ, URZ ;  /* 0x0000003f0f0f7290 */ /* 0x000fc4000fffe13f */
[----:B------:R-:W-:Y:S01]  /*2cc0*/  UIMAD UR16, UR16, 0x78, URZ ;  /* 0x00000078101078a4 */ /* 0x000fe2000f8e023f */
[----:B------:R-:W-:Y:S01]  /*2cd0*/  UMOV UR12, UR35 ;  /* 0x00000023000c7c82 */ /* 0x000fe20008000000 */
[----:B--234-:R-:W-:-:S10]  /*2ce0*/  ULDC UR6, c[0x0][0x2ec] ;  /* 0x0000bb0000067ab9 */ /* 0x01cfd40000000800 */
.L_x_9:
[----:B------:R-:W0:Y:S01]  /*2cf0*/  LDGDEPBAR ;  /* 0x00000000000079af */ /* 0x000e220000000000 */
[----:B------:R-:W-:Y:S01]  /*2d00*/  IMAD.IADD R112, R155, 0x1, R148 ;  /* 0x000000019b707824 */ /* 0x000fe200078e0294 */
[----:B------:R-:W-:Y:S01]  /*2d10*/  PLOP3.LUT P0, PT, PT, PT, UP0, 0x80, 0x0 ;  /* 0x000000000000781c */ /* 0x000fe20003f0f008 */
[----:B------:R-:W-:Y:S01]  /*2d20*/  UISETP.GE.AND UP3, UPT, UR7, 0x1, UPT ;  /* 0x000000010700788c */ /* 0x000fe2000bf66270 */
[----:B------:R-:W-:Y:S02]  /*2d30*/  PLOP3.LUT P2, PT, PT, PT, UP0, 0x80, 0x0 ;  /* 0x000000000000781c */ /* 0x000fe40003f4f008 */
[----:B------:R-:W-:Y:S02]  /*2d40*/  PLOP3.LUT P6, PT, PT, PT, UP0, 0x80, 0x0 ;  /* 0x000000000000781c */ /* 0x000fe40003fcf008 */
[----:B------:R-:W-:Y:S02]  /*2d50*/  PLOP3.LUT P5, PT, PT, PT, UP0, 0x80, 0x0 ;  /* 0x000000000000781c */ /* 0x000fe40003faf008 */
[----:B------:R-:W-:Y:S02]  /*2d60*/  PLOP3.LUT P1, PT, PT, PT, UP0, 0x80, 0x0 ;  /* 0x000000000000781c */ /* 0x000fe40003f2f008 */
[----:B-----5:R-:W-:Y:S02]  /*2d70*/  FSETP.NEU.FTZ.AND P3, PT, R239, -INF , PT ;  /* 0xff800000ef00780b */ /* 0x020fe40003f7d000 */
[----:B------:R-:W-:Y:S01]  /*2d80*/  PLOP3.LUT P4, PT, PT, PT, UP0, 0x80, 0x0 ;  /* 0x000000000000781c */ /* 0x000fe20003f8f008 */
[----:B------:R-:W-:Y:S04]  /*2d90*/  DEPBAR.LE SB0, 0x0 ;  /* 0x000080000000791a */ /* 0x000fe80000000000 */
[----:B------:R-:W-:Y:S06]  /*2da0*/  BAR.SYNC.DEFER_BLOCKING 0x0 ;  /* 0x0000000000007b1d */ /* 0x000fec0000010000 */
[----:B------:R-:W-:Y:S08]  /*2db0*/  LDSM.16.M88.4 R64, [R148] ;  /* 0x000000009440783b */ /* 0x000ff00000000200 */
[----:B------:R-:W1:Y:S08]  /*2dc0*/  LDSM.16.M88.4 R16, [R149+0x6000] ;  /* 0x006000009510783b */ /* 0x000e700000000200 */
[----:B------:R-:W2:Y:S08]  /*2dd0*/  LDSM.16.M88.4 R60, [R148+0x1000] ;  /* 0x00100000943c783b */ /* 0x000eb00000000200 */
[----:B------:R-:W3:Y:S08]  /*2de0*/  LDSM.16.M88.4 R32, [R149+0x6400] ;  /* 0x006400009520783b */ /* 0x000ef00000000200 */
[----:B------:R-:W4:Y:S08]  /*2df0*/  LDSM.16.M88.4 R48, [R149+0x6800] ;  /* 0x006800009530783b */ /* 0x000f300000000200 */
[----:B------:R-:W4:Y:S01]  /*2e00*/  LDSM.16.M88.4 R100, [R149+0x6c00] ;  /* 0x006c00009564783b */ /* 0x000f220000000200 */
[-C--:B-1----:R-:W-:Y:S07]  /*2e10*/  HMMA.16816.F32.BF16 R4, R64, R16.reuse, RZ ;  /* 0x000000104004723c */ /* 0x082fee00000418ff */
[----:B------:R-:W-:Y:S01]  /*2e20*/  LDSM.16.M88.4 R104, [R112] ;  /* 0x000000007068783b */ /* 0x000fe20000000200 */
[C---:B--2---:R-:W-:Y:S07]  /*2e30*/  HMMA.16816.F32.BF16 R8, R60.reuse, R16, RZ ;  /* 0x000000103c08723c */ /* 0x044fee00000418ff */
[----:B------:R-:W1:Y:S01]  /*2e40*/  LDSM.16.M88.4 R108, [R150+0x6000] ;  /* 0x00600000966c783b */ /* 0x000e620000000200 */
[-C--:B------:R-:W-:Y:S07]  /*2e50*/  HMMA.16816.F32.BF16 R12, R60, R18.reuse, RZ ;  /* 0x000000123c0c723c */ /* 0x080fee00000418ff */
[----:B------:R-:W2:Y:S01]  /*2e60*/  LDSM.16.M88.4 R112, [R112+0x1000] ;  /* 0x001000007070783b */ /* 0x000ea20000000200 */
[C---:B------:R-:W-:Y:S06]  /*2e70*/  HMMA.16816.F32.BF16 R16, R64.reuse, R18, RZ ;  /* 0x000000124010723c */ /* 0x040fec00000418ff */
[-C--:B---3--:R-:W-:Y:S06]  /*2e80*/  HMMA.16816.F32.BF16 R20, R64, R32.reuse, RZ ;  /* 0x000000204014723c */ /* 0x088fec00000418ff */
[C---:B------:R-:W-:Y:S06]  /*2e90*/  HMMA.16816.F32.BF16 R24, R60.reuse, R32, RZ ;  /* 0x000000203c18723c */ /* 0x040fec00000418ff */
[-C--:B------:R-:W-:Y:S06]  /*2ea0*/  HMMA.16816.F32.BF16 R28, R60, R34.reuse, RZ ;  /* 0x000000223c1c723c */ /* 0x080fec00000418ff */
[C---:B------:R-:W-:Y:S06]  /*2eb0*/  HMMA.16816.F32.BF16 R32, R64.reuse, R34, RZ ;  /* 0x000000224020723c */ /* 0x040fec00000418ff */
[-C--:B----4-:R-:W-:Y:S06]  /*2ec0*/  HMMA.16816.F32.BF16 R36, R64, R48.reuse, RZ ;  /* 0x000000304024723c */ /* 0x090fec00000418ff */
[C---:B------:R-:W-:Y:S06]  /*2ed0*/  HMMA.16816.F32.BF16 R40, R60.reuse, R48, RZ ;  /* 0x000000303c28723c */ /* 0x040fec00000418ff */
[-C--:B------:R-:W-:Y:S06]  /*2ee0*/  HMMA.16816.F32.BF16 R44, R60, R50.reuse, RZ ;  /* 0x000000323c2c723c */ /* 0x080fec00000418ff */
[C---:B------:R-:W-:Y:S06]  /*2ef0*/  HMMA.16816.F32.BF16 R48, R64.reuse, R50, RZ ;  /* 0x000000324030723c */ /* 0x040fec00000418ff */
[-C--:B------:R-:W-:Y:S06]  /*2f00*/  HMMA.16816.F32.BF16 R52, R64, R100.reuse, RZ ;  /* 0x000000644034723c */ /* 0x080fec00000418ff */
[C---:B------:R-:W-:Y:S06]  /*2f10*/  HMMA.16816.F32.BF16 R56, R60.reuse, R100, RZ ;  /* 0x000000643c38723c */ /* 0x040fec00000418ff */
[-C--:B------:R-:W-:Y:S01]  /*2f20*/  HMMA.16816.F32.BF16 R60, R60, R102.reuse, RZ ;  /* 0x000000663c3c723c */ /* 0x080fe200000418ff */
[----:B------:R-:W-:Y:S01]  /*2f30*/  FMUL.FTZ R101, R240, 1.4426950216293334961 ;  /* 0x3fb8aa3bf0657820 */ /* 0x000fe20000410000 */
[----:B------:R-:W-:Y:S04]  /*2f40*/  FMUL.FTZ R100, R237, 1.4426950216293334961 ;  /* 0x3fb8aa3bed647820 */ /* 0x000fe80000410000 */
[----:B------:R-:W-:Y:S06]  /*2f50*/  HMMA.16816.F32.BF16 R64, R64, R102, RZ ;  /* 0x000000664040723c */ /* 0x000fec00000418ff */
[-C--:B-1----:R-:W-:Y:S01]  /*2f60*/  HMMA.16816.F32.BF16 R4, R104, R108.reuse, R4 ;  /* 0x0000006c6804723c */ /* 0x082fe20000041804 */
[----:B------:R-:W-:Y:S04]  /*2f70*/  IMAD.U32 R102, RZ, RZ, UR32 ;  /* 0x00000020ff667e24 */ /* 0x000fe8000f8e00ff */
[----:B------:R-:W-:Y:S01]  /*2f80*/  @P0 IMAD R102, R102, 0x80, R246 ;  /* 0x0000008066660824 */ /* 0x000fe200078e02f6 */
[----:B------:R-:W-:Y:S01]  /*2f90*/  PLOP3.LUT P0, PT, PT, PT, UP0, 0x80, 0x0 ;  /* 0x000000000000781c */ /* 0x000fe20003f0f008 */
[----:B------:R-:W-:Y:S01]  /*2fa0*/  FMUL.FTZ R103, R239, 1.4426950216293334961 ;  /* 0x3fb8aa3bef677820 */ /* 0x000fe20000410000 */
[C---:B--2---:R-:W-:Y:S04]  /*2fb0*/  HMMA.16816.F32.BF16 R8, R112.reuse, R108, R8 ;  /* 0x0000006c7008723c */ /* 0x044fe80000041808 */
[C---:B------:R-:W-:Y:S01]  /*2fc0*/  @P2 VIADD R0, R102.reuse, 0x1 ;  /* 0x0000000166002836 */ /* 0x040fe20000000000 */
[----:B------:R-:W-:Y:S01]  /*2fd0*/  @P6 ISETP.GE.AND P6, PT, R102, UR5, PT ;  /* 0x0000000566006c0c */ /* 0x000fe2000bfc6270 */
[-C--:B------:R-:W-:Y:S03]  /*2fe0*/  HMMA.16816.F32.BF16 R12, R112, R110.reuse, R12 ;  /* 0x0000006e700c723c */ /* 0x080fe6000004180c */
[----:B------:R-:W-:Y:S02]  /*2ff0*/  @P5 ISETP.GE.AND P5, PT, R0, UR5, PT ;  /* 0x0000000500005c0c */ /* 0x000fe4000bfa6270 */
[----:B------:R-:W-:Y:S01]  /*3000*/  FSEL R103, R103, RZ, P3 ;  /* 0x000000ff67677208 */ /* 0x000fe20001800000 */
[----:B------:R-:W-:Y:S01]  /*3010*/  FMUL.FTZ R0, R238, 1.4426950216293334961 ;  /* 0x3fb8aa3bee007820 */ /* 0x000fe20000410000 */
[----:B------:R-:W-:Y:S01]  /*3020*/  FSETP.NEU.FTZ.AND P2, PT, R240, -INF , PT ;  /* 0xff800000f000780b */ /* 0x000fe20003f5d000 */
[C---:B------:R-:W-:Y:S01]  /*3030*/  HMMA.16816.F32.BF16 R16, R104.reuse, R110, R16 ;  /* 0x0000006e6810723c */ /* 0x040fe20000041810 */
[----:B------:R-:W-:Y:S03]  /*3040*/  PLOP3.LUT P3, PT, PT, PT, UP0, 0x80, 0x0 ;  /* 0x000000000000781c */ /* 0x000fe60003f6f008 */
[----:B------:R-:W-:Y:S02]  /*3050*/  @P1 FSEL R4, R4, -INF , !P6 ;  /* 0xff80000004041808 */ /* 0x000fe40007000000 */
[----:B------:R-:W-:Y:S02]  /*3060*/  @P0 FSEL R5, R5, -INF , !P5 ;  /* 0xff80000005050808 */ /* 0x000fe40006800000 */
[----:B------:R-:W-:Y:S02]  /*3070*/  PLOP3.LUT P1, PT, PT, PT, UP0, 0x80, 0x0 ;  /* 0x000000000000781c */ /* 0x000fe40003f2f008 */
[----:B------:R-:W-:Y:S01]  /*3080*/  PLOP3.LUT P0, PT, PT, PT, UP0, 0x80, 0x0 ;  /* 0x000000000000781c */ /* 0x000fe20003f0f008 */
[--C-:B------:R-:W-:Y:S01]  /*3090*/  FFMA.FTZ R4, R4, UR6, -R103.reuse ;  /* 0x0000000604047c23 */ /* 0x100fe20008010867 */
[----:B------:R-:W-:Y:S01]  /*30a0*/  FSEL R101, R101, RZ, P2 ;  /* 0x000000ff65657208 */ /* 0x000fe20001000000 */
[----:B------:R-:W-:Y:S01]  /*30b0*/  FFMA.FTZ R5, R5, UR6, -R103 ;  /* 0x0000000605057c23 */ /* 0x000fe20008010867 */
[----:B------:R-:W-:Y:S01]  /*30c0*/  PLOP3.LUT P2, PT, PT, PT, UP0, 0x80, 0x0 ;  /* 0x000000000000781c */ /* 0x000fe20003f4f008 */
[----:B------:R1:W-:Y:S06]  /*30d0*/  MUFU.EX2 R236, R4 ;  /* 0x0000000400ec7308 */ /* 0x0003ec0000000800 */
[----:B------:R-:W-:Y:S04]  /*30e0*/  @P1 FSEL R6, R6, -INF , !P6 ;  /* 0xff80000006061808 */ /* 0x000fe80007000000 */
[----:B------:R-:W2:Y:S01]  /*30f0*/  MUFU.EX2 R235, R5 ;  /* 0x0000000500eb7308 */ /* 0x000ea20000000800 */
[----:B------:R-:W-:Y:S02]  /*3100*/  @P0 FSEL R7, R7, -INF , !P5 ;  /* 0xff80000007070808 */ /* 0x000fe40006800000 */
[----:B------:R-:W-:Y:S01]  /*3110*/  PLOP3.LUT P1, PT, PT, PT, UP0, 0x80, 0x0 ;  /* 0x000000000000781c */ /* 0x000fe20003f2f008 */
[--C-:B------:R-:W-:Y:S01]  /*3120*/  FFMA.FTZ R6, R6, UR6, -R101.reuse ;  /* 0x0000000606067c23 */ /* 0x100fe20008010865 */
[----:B------:R-:W-:Y:S01]  /*3130*/  @P2 FSEL R9, R9, -INF , !P5 ;  /* 0xff80000009092808 */ /* 0x000fe20006800000 */
[--C-:B------:R-:W-:Y:S01]  /*3140*/  FFMA.FTZ R7, R7, UR6, -R101.reuse ;  /* 0x0000000607077c23 */ /* 0x100fe20008010865 */
[----:B------:R-:W-:Y:S03]  /*3150*/  FSETP.NEU.FTZ.AND P0, PT, R237, -INF , PT ;  /* 0xff800000ed00780b */ /* 0x000fe60003f1d000 */
[----:B------:R-:W-:Y:S01]  /*3160*/  MUFU.EX2 R193, R6 ;  /* 0x0000000600c17308 */ /* 0x000fe20000000800 */
[----:B-1----:R-:W-:Y:S01]  /*3170*/  @P3 VIADD R4, R102, 0x8 ;  /* 0x0000000866043836 */ /* 0x002fe20000000000 */
[----:B------:R-:W-:Y:S02]  /*3180*/  FSETP.NEU.FTZ.AND P2, PT, R238, -INF , PT ;  /* 0xff800000ee00780b */ /* 0x000fe40003f5d000 */
[----:B------:R-:W-:Y:S02]  /*3190*/  FSEL R100, R100, RZ, P0 ;  /* 0x000000ff64647208 */ /* 0x000fe40000000000 */
[----:B------:R-:W-:Y:S04]  /*31a0*/  @P4 ISETP.GE.AND P4, PT, R4, UR5, PT ;  /* 0x0000000504004c0c */ /* 0x000fe8000bf86270 */
[----:B------:R1:W-:Y:S01]  /*31b0*/  MUFU.EX2 R192, R7 ;  /* 0x0000000700c07308 */ /* 0x0003e20000000800 */
[----:B------:R-:W-:Y:S01]  /*31c0*/  @P1 FSEL R8, R8, -INF , !P6 ;  /* 0xff80000008081808 */ /* 0x000fe20007000000 */
[--C-:B------:R-:W-:Y:S01]  /*31d0*/  FFMA.FTZ R9, R9, UR6, -R100.reuse ;  /* 0x0000000609097c23 */ /* 0x100fe20008010864 */
[----:B------:R-:W-:Y:S02]  /*31e0*/  PLOP3.LUT P1, PT, PT, PT, UP0, 0x80, 0x0 ;  /* 0x000000000000781c */ /* 0x000fe40003f2f008 */
[----:B------:R-:W-:Y:S01]  /*31f0*/  PLOP3.LUT P0, PT, PT, PT, UP0, 0x80, 0x0 ;  /* 0x000000000000781c */ /* 0x000fe20003f0f008 */
[----:B------:R-:W-:Y:S01]  /*3200*/  FFMA.FTZ R8, R8, UR6, -R100 ;  /* 0x0000000608087c23 */ /* 0x000fe20008010864 */
[----:B------:R-:W-:Y:S03]  /*3210*/  FSEL R0, R0, RZ, P2 ;  /* 0x000000ff00007208 */ /* 0x000fe60001000000 */
[----:B------:R-:W-:Y:S01]  /*3220*/  MUFU.EX2 R200, R9 ;  /* 0x0000000900c87308 */ /* 0x000fe20000000800 */
[----:B------:R-:W-:Y:S02]  /*3230*/  PLOP3.LUT P2, PT, PT, PT, UP0, 0x80, 0x0 ;  /* 0x000000000000781c */ /* 0x000fe40003f4f008 */
[----:B------:R-:W-:Y:S07]  /*3240*/  PLOP3.LUT P3, PT, PT, PT, UP0, 0x80, 0x0 ;  /* 0x000000000000781c */ /* 0x000fee0003f6f008 */
[----:B------:R3:W4:Y:S01]  /*3250*/  MUFU.EX2 R201, R8 ;  /* 0x0000000800c97308 */ /* 0x0007220000000800 */
[----:B-1----:R-:W1:Y:S01]  /*3260*/  LDSM.16.M88.4 R4, [R150+0x6400] ;  /* 0x006400009604783b */ /* 0x002e620000000200 */
[----:B------:R-:W-:Y:S02]  /*3270*/  @P1 FSEL R10, R10, -INF , !P6 ;  /* 0xff8000000a0a1808 */ /* 0x000fe40007000000 */
[----:B------:R-:W-:Y:S02]  /*3280*/  PLOP3.LUT P6, PT, PT, PT, UP0, 0x80, 0x0 ;  /* 0x000000000000781c */ /* 0x000fe40003fcf008 */
[----:B------:R-:W-:Y:S01]  /*3290*/  PLOP3.LUT P1, PT, PT, PT, UP0, 0x80, 0x0 ;  /* 0x000000000000781c */ /* 0x000fe20003f2f008 */
[--C-:B------:R-:W-:Y:S01]  /*32a0*/  FFMA.FTZ R10, R10, UR6, -R0.reuse ;  /* 0x000000060a0a7c23 */ /* 0x100fe20008010800 */
[----:B------:R-:W-:Y:S02]  /*32b0*/  @P0 FSEL R11, R11, -INF , !P5 ;  /* 0xff8000000b0b0808 */ /* 0x000fe40006800000 */
[----:B------:R-:W-:Y:S01]  /*32c0*/  PLOP3.LUT P0, PT, PT, PT, UP0, 0x80, 0x0 ;  /* 0x000000000000781c */ /* 0x000fe20003f0f008 */
[----:B------:R-:W-:Y:S01]  /*32d0*/  MUFU.EX2 R213, R10 ;  /* 0x0000000a00d57308 */ /* 0x000fe20000000800 */
[----:B------:R-:W-:Y:S01]  /*32e0*/  PLOP3.LUT P5, PT, PT, PT, UP0, 0x80, 0x0 ;  /* 0x000000000000781c */ /* 0x000fe20003faf008 */
[----:B------:R-:W-:Y:S01]  /*32f0*/  FFMA.FTZ R11, R11, UR6, -R0 ;  /* 0x000000060b0b7c23 */ /* 0x000fe20008010800 */
[----:B---3--:R-:W-:Y:S01]  /*3300*/  @P2 VIADD R8, R102, 0x9 ;  /* 0x0000000966082836 */ /* 0x008fe20000000000 */
[----:B------:R-:W-:Y:S06]  /*3310*/  PLOP3.LUT P2, PT, PT, PT, UP0, 0x80, 0x0 ;  /* 0x000000000000781c */ /* 0x000fec0003f4f008 */
[----:B------:R3:W-:Y:S01]  /*3320*/  MUFU.EX2 R212, R11 ;  /* 0x0000000b00d47308 */ /* 0x0007e20000000800 */
[----:B------:R-:W-:Y:S02]  /*3330*/  @P1 FSEL R12, R12, -INF , !P4 ;  /* 0xff8000000c0c1808 */ /* 0x000fe40006000000 */
[----:B------:R-:W-:Y:S02]  /*3340*/  @P6 ISETP.GE.AND P6, PT, R8, UR5, PT ;  /* 0x0000000508006c0c */ /* 0x000fe4000bfc6270 */
[----:B------:R-:W-:Y:S01]  /*3350*/  PLOP3.LUT P1, PT, PT, PT, UP0, 0x80, 0x0 ;  /* 0x000000000000781c */ /* 0x000fe20003f2f008 */
[----:B------:R-:W-:Y:S01]  /*3360*/  @P5 VIADD R8, R102, 0x10 ;  /* 0x0000001066085836 */ /* 0x000fe20000000000 */
[----:B------:R-:W-:Y:S01]  /*3370*/  @P0 FSEL R13, R13, -INF , !P6 ;  /* 0xff8000000d0d0808 */ /* 0x000fe20007000000 */
[--C-:B------:R-:W-:Y:S01]  /*3380*/  FFMA.FTZ R12, R12, UR6, -R100.reuse ;  /* 0x000000060c0c7c23 */ /* 0x100fe20008010864 */
[----:B------:R-:W-:Y:S02]  /*3390*/  PLOP3.LUT P0, PT, PT, PT, UP0, 0x80, 0x0 ;  /* 0x000000000000781c */ /* 0x000fe40003f0f008 */
[----:B------:R-:W-:Y:S01]  /*33a0*/  PLOP3.LUT P5, PT, PT, PT, UP0, 0x80, 0x0 ;  /* 0x000000000000781c */ /* 0x000fe20003faf008 */
[----:B------:R2:W-:Y:S01]  /*33b0*/  MUFU.EX2 R199, R12 ;  /* 0x0000000c00c77308 */ /* 0x0005e20000000800 */
[----:B------:R-:W-:Y:S01]  /*33c0*/  @P2 FSEL R18, R18, -INF , !P4 ;  /* 0xff80000012122808 */ /* 0x000fe20006000000 */
[----:B------:R-:W-:Y:S01]  /*33d0*/  FFMA.FTZ R13, R13, UR6, -R100 ;  /* 0x000000060d0d7c23 */ /* 0x000fe20008010864 */
[----:B------:R-:W-:Y:S03]  /*33e0*/  PLOP3.LUT P2, PT, PT, PT, UP0, 0x80, 0x0 ;  /* 0x000000000000781c */ /* 0x000fe60003f4f008 */
[----:B------:R-:W-:Y:S01]  /*33f0*/  @P1 FSEL R14, R14, -INF , !P4 ;  /* 0xff8000000e0e1808 */ /* 0x000fe20006000000 */
[----:B------:R-:W-:Y:S03]  /*3400*/  FFMA.FTZ R18, R18, UR6, -R101 ;  /* 0x0000000612127c23 */ /* 0x000fe60008010865 */
[----:B------:R-:W-:Y:S01]  /*3410*/  MUFU.EX2 R197, R13 ;  /* 0x0000000d00c57308 */ /* 0x000fe20000000800 */
[----:B------:R-:W-:Y:S01]  /*3420*/  PLOP3.LUT P1, PT, PT, PT, UP0, 0x80, 0x0 ;  /* 0x000000000000781c */ /* 0x000fe20003f2f008 */
[-C--:B-1----:R-:W-:Y:S03]  /*3430*/  HMMA.16816.F32.BF16 R20, R104, R4.reuse, R20 ;  /* 0x000000046814723c */ /* 0x082fe60000041814 */
[----:B------:R-:W-:Y:S01]  /*3440*/  @P0 FSEL R15, R15, -INF , !P6 ;  /* 0xff8000000f0f0808 */ /* 0x000fe20007000000 */
[--C-:B------:R-:W-:Y:S01]  /*3450*/  FFMA.FTZ R14, R14, UR6, -R0.reuse ;  /* 0x000000060e0e7c23 */ /* 0x100fe20008010800 */
[----:B------:R-:W-:Y:S03]  /*3460*/  PLOP3.LUT P0, PT, PT, PT, UP0, 0x80, 0x0 ;  /* 0x000000000000781c */ /* 0x000fe60003f0f008 */
[----:B------:R-:W-:Y:S01]  /*3470*/  MUFU.EX2 R185, R18 ;  /* 0x0000001200b97308 */ /* 0x000fe20000000800 */
[C---:B------:R-:W-:Y:S04]  /*3480*/  HMMA.16816.F32.BF16 R24, R112.reuse, R4, R24 ;  /* 0x000000047018723c */ /* 0x040fe80000041818 */
[----:B------:R-:W-:Y:S01]  /*3490*/  FFMA.FTZ R15, R15, UR6, -R0 ;  /* 0x000000060f0f7c23 */ /* 0x000fe20008010800 */
[----:B------:R-:W-:Y:S01]  /*34a0*/  @P1 FSEL R16, R16, -INF , !P4 ;  /* 0xff80000010101808 */ /* 0x000fe20006000000 */
[-C--:B------:R-:W-:Y:S03]  /*34b0*/  HMMA.16816.F32.BF16 R28, R112, R6.reuse, R28 ;  /* 0x00000006701c723c */ /* 0x080fe6000004181c */
[----:B------:R-:W-:Y:S01]  /*34c0*/  MUFU.EX2 R211, R14 ;  /* 0x0000000e00d37308 */ /* 0x000fe20000000800 */
[----:B------:R-:W-:Y:S02]  /*34d0*/  PLOP3.LUT P1, PT, PT, PT, UP0, 0x80, 0x0 ;  /* 0x000000000000781c */ /* 0x000fe40003f2f008 */
[----:B------:R-:W-:Y:S01]  /*34e0*/  PLOP3.LUT P4, PT, PT, PT, UP0, 0x80, 0x0 ;  /* 0x000000000000781c */ /* 0x000fe20003f8f008 */
[----:B------:R-:W-:Y:S01]  /*34f0*/  @P3 VIADD R4, R102, 0x11 ;  /* 0x0000001166043836 */ /* 0x000fe20000000000 */
[----:B------:R-:W-:Y:S01]  /*3500*/  @P0 FSEL R17, R17, -INF , !P6 ;  /* 0xff80000011110808 */ /* 0x000fe20007000000 */
[C---:B------:R-:W-:Y:S01]  /*3510*/  HMMA.16816.F32.BF16 R32, R104.reuse, R6, R32 ;  /* 0x000000066820723c */ /* 0x040fe20000041820 */
[----:B------:R-:W-:Y:S03]  /*3520*/  PLOP3.LUT P0, PT, PT, PT, UP0, 0x80, 0x0 ;  /* 0x000000000000781c */ /* 0x000fe60003f0f008 */
[----:B------:R-:W-:Y:S01]  /*3530*/  MUFU.EX2 R210, R15 ;  /* 0x0000000f00d27308 */ /* 0x000fe20000000800 */
[----:B------:R-:W-:Y:S01]  /*3540*/  PLOP3.LUT P3, PT, PT, PT, UP0, 0x80, 0x0 ;  /* 0x000000000000781c */ /* 0x000fe20003f6f008 */
[--C-:B------:R-:W-:Y:S01]  /*3550*/  FFMA.FTZ R16, R16, UR6, -R103.reuse ;  /* 0x0000000610107c23 */ /* 0x100fe20008010867 */
[----:B------:R-:W-:Y:S01]  /*3560*/  FFMA.FTZ R17, R17, UR6, -R103 ;  /* 0x0000000611117c23 */ /* 0x000fe20008010867 */
[----:B------:R-:W-:Y:S06]  /*3570*/  @P1 ISETP.GE.AND P1, PT, R8, UR5, PT ;  /* 0x0000000508001c0c */ /* 0x000fec000bf26270 */
[----:B------:R-:W-:Y:S01]  /*3580*/  MUFU.EX2 R234, R16 ;  /* 0x0000001000ea7308 */ /* 0x000fe20000000800 */
[----:B------:R-:W-:Y:S01]  /*3590*/  @P4 ISETP.GE.AND P4, PT, R4, UR5, PT ;  /* 0x0000000504004c0c */ /* 0x000fe2000bf86270 */
[----:B---3--:R-:W1:Y:S01]  /*35a0*/  LDSM.16.M88.4 R8, [R150+0x6800] ;  /* 0x006800009608783b */ /* 0x008e620000000200 */
[----:B------:R-:W-:Y:S02]  /*35b0*/  @P2 FSEL R20, R20, -INF , !P1 ;  /* 0xff80000014142808 */ /* 0x000fe40004800000 */
[----:B------:R-:W-:Y:S02]  /*35c0*/  @P0 FSEL R19, R19, -INF , !P6 ;  /* 0xff80000013130808 */ /* 0x000fe40007000000 */
[----:B------:R-:W-:Y:S03]  /*35d0*/  PLOP3.LUT P0, PT, PT, PT, UP0, 0x80, 0x0 ;  /* 0x000000000000781c */ /* 0x000fe60003f0f008 */
[----:B------:R-:W3:Y:S01]  /*35e0*/  MUFU.EX2 R233, R17 ;  /* 0x0000001100e97308 */ /* 0x000ee20000000800 */
[----:B------:R-:W-:Y:S01]  /*35f0*/  PLOP3.LUT P2, PT, PT, PT, UP0, 0x80, 0x0 ;  /* 0x000000000000781c */ /* 0x000fe20003f4f008 */
[----:B------:R-:W-:Y:S01]  /*3600*/  FFMA.FTZ R19, R19, UR6, -R101 ;  /* 0x0000000613137c23 */ /* 0x000fe20008010865 */
[----:B------:R-:W-:Y:S01]  /*3610*/  @P3 FSEL R22, R22, -INF , !P1 ;  /* 0xff80000016163808 */ /* 0x000fe20004800000 */
[----:B------:R-:W-:Y:S01]  /*3620*/  FFMA.FTZ R20, R20, UR6, -R103 ;  /* 0x0000000614147c23 */ /* 0x000fe20008010867 */
[----:B------:R-:W-:Y:S02]  /*3630*/  PLOP3.LUT P3, PT, PT, PT, UP0, 0x80, 0x0 ;  /* 0x000000000000781c */ /* 0x000fe40003f6f008 */
[----:B------:R-:W-:Y:S03]  /*3640*/  @P5 FSEL R24, R24, -INF , !P1 ;  /* 0xff80000018185808 */ /* 0x000fe60004800000 */
[----:B------:R-:W-:Y:S01]  /*3650*/  MUFU.EX2 R182, R19 ;  /* 0x0000001300b67308 */ /* 0x000fe20000000800 */
[----:B------:R-:W-:Y:S01]  /*3660*/  PLOP3.LUT P5, PT, PT, PT, UP0, 0x80, 0x0 ;  /* 0x000000000000781c */ /* 0x000fe20003faf008 */
[----:B------:R-:W-:Y:S01]  /*3670*/  FFMA.FTZ R22, R22, UR6, -R101 ;  /* 0x0000000616167c23 */ /* 0x000fe20008010865 */
[----:B------:R-:W-:Y:S01]  /*3680*/  PLOP3.LUT P6, PT, PT, PT, UP0, 0x80, 0x0 ;  /* 0x000000000000781c */ /* 0x000fe20003fcf008 */
[----:B------:R-:W-:Y:S01]  /*3690*/  FFMA.FTZ R24, R24, UR6, -R100 ;  /* 0x0000000618187c23 */ /* 0x000fe20008010864 */
[----:B------:R-:W-:Y:S02]  /*36a0*/  @P0 FSEL R21, R21, -INF , !P4 ;  /* 0xff80000015150808 */ /* 0x000fe40006000000 */
[----:B------:R-:W-:Y:S03]  /*36b0*/  @P2 FSEL R23, R23, -INF , !P4 ;  /* 0xff80000017172808 */ /* 0x000fe60006000000 */
[----:B------:R-:W-:Y:S01]  /*36c0*/  MUFU.EX2 R232, R20 ;  /* 0x0000001400e87308 */ /* 0x000fe20000000800 */
[----:B------:R-:W-:Y:S01]  /*36d0*/  PLOP3.LUT P0, PT, PT, PT, UP0, 0x80, 0x0 ;  /* 0x000000000000781c */ /* 0x000fe20003f0f008 */
[----:B------:R-:W-:Y:S01]  /*36e0*/  @P3 VIADD R4, R102, 0x18 ;  /* 0x0000001866043836 */ /* 0x000fe20000000000 */
[----:B------:R-:W-:Y:S01]  /*36f0*/  PLOP3.LUT P2, PT, PT, PT, UP0, 0x80, 0x0 ;  /* 0x000000000000781c */ /* 0x000fe20003f4f008 */
[----:B------:R-:W-:Y:S01]  /*3700*/  FFMA.FTZ R21, R21, UR6, -R103 ;  /* 0x0000000615157c23 */ /* 0x000fe20008010867 */
[----:B------:R-:W-:Y:S01]  /*3710*/  PLOP3.LUT P3, PT, PT, PT, UP0, 0x80, 0x0 ;  /* 0x000000000000781c */ /* 0x000fe20003f6f008 */
[----:B------:R-:W-:Y:S01]  /*3720*/  FFMA.FTZ R23, R23, UR6, -R101 ;  /* 0x0000000617177c23 */ /* 0x000fe20008010865 */
[----:B------:R-:W-:Y:S03]  /*3730*/  @P5 ISETP.GE.AND P5, PT, R4, UR5, PT ;  /* 0x0000000504005c0c */ /* 0x000fe6000bfa6270 */
[----:B------:R-:W-:Y:S04]  /*3740*/  MUFU.EX2 R231, R21 ;  /* 0x0000001500e77308 */ /* 0x000fe80000000800 */
[----:B------:R-:W-:Y:S06]  /*3750*/  @P0 FSEL R25, R25, -INF , !P4 ;  /* 0xff80000019190808 */ /* 0x000fec0006000000 */
[----:B------:R-:W-:Y:S01]  /*3760*/  MUFU.EX2 R181, R22 ;  /* 0x0000001600b57308 */ /* 0x000fe20000000800 */
[----:B------:R-:W-:Y:S01]  /*3770*/  @P2 FSEL R26, R26, -INF , !P1 ;  /* 0xff8000001a1a2808 */ /* 0x000fe20004800000 */
[-C--:B-1----:R-:W-:Y:S01]  /*3780*/  HMMA.16816.F32.BF16 R36, R104, R8.reuse, R36 ;  /* 0x000000086824723c */ /* 0x082fe20000041824 */
[----:B------:R-:W-:Y:S02]  /*3790*/  PLOP3.LUT P0, PT, PT, PT, UP0, 0x80, 0x0 ;  /* 0x000000000000781c */ /* 0x000fe40003f0f008 */
[----:B------:R-:W-:Y:S01]  /*37a0*/  PLOP3.LUT P1, PT, PT, PT, UP0, 0x80, 0x0 ;  /* 0x000000000000781c */ /* 0x000fe20003f2f008 */
[----:B------:R-:W-:Y:S01]  /*37b0*/  FFMA.FTZ R26, R26, UR6, -R0 ;  /* 0x000000061a1a7c23 */ /* 0x000fe20008010800 */
[----:B------:R-:W-:Y:S03]  /*37c0*/  PLOP3.LUT P2, PT, PT, PT, UP0, 0x80, 0x0 ;  /* 0x000000000000781c */ /* 0x000fe60003f4f008 */
[----:B------:R-:W-:Y:S01]  /*37d0*/  MUFU.EX2 R180, R23 ;  /* 0x0000001700b47308 */ /* 0x000fe20000000800 */
[C---:B------:R-:W-:Y:S04]  /*37e0*/  HMMA.16816.F32.BF16 R40, R112.reuse, R8, R40 ;  /* 0x000000087028723c */ /* 0x040fe80000041828 */
[----:B------:R-:W-:Y:S02]  /*37f0*/  FFMA.FTZ R25, R25, UR6, -R100 ;  /* 0x0000000619197c23 */ /* 0x000fe40008010864 */
[-C--:B------:R-:W-:Y:S03]  /*3800*/  HMMA.16816.F32.BF16 R44, R112, R10.reuse, R44 ;  /* 0x0000000a702c723c */ /* 0x080fe6000004182c */
[----:B------:R-:W-:Y:S02]  /*3810*/  MUFU.EX2 R198, R26 ;  /* 0x0000001a00c67308 */ /* 0x000fe40000000800 */
[----:B------:R-:W-:Y:S01]  /*3820*/  @P0 FSEL R27, R27, -INF , !P4 ;  /* 0xff8000001b1b0808 */ /* 0x000fe20006000000 */
[----:B------:R-:W-:Y:S01]  /*3830*/  @P2 VIADD R4, R102, 0x19 ;  /* 0x0000001966042836 */ /* 0x000fe20000000000 */
[----:B------:R-:W-:Y:S01]  /*3840*/  @P1 FSEL R28, R28, -INF , !P5 ;  /* 0xff8000001c1c1808 */ /* 0x000fe20006800000 */
[C---:B------:R-:W-:Y:S05]  /*3850*/  HMMA.16816.F32.BF16 R48, R104.reuse, R10, R48 ;  /* 0x0000000a6830723c */ /* 0x040fea0000041830 */
[----:B------:R-:W-:Y:S01]  /*3860*/  MUFU.EX2 R191, R24 ;  /* 0x0000001800bf7308 */ /* 0x000fe20000000800 */
[----:B------:R-:W-:Y:S02]  /*3870*/  PLOP3.LUT P0, PT, PT, PT, UP0, 0x80, 0x0 ;  /* 0x000000000000781c */ /* 0x000fe40003f0f008 */
[----:B------:R-:W-:Y:S03]  /*3880*/  PLOP3.LUT P1, PT, PT, PT, UP0, 0x80, 0x0 ;  /* 0x000000000000781c */ /* 0x000fe60003f2f008 */
[----:B------:R-:W-:Y:S01]  /*3890*/  FFMA.FTZ R27, R27, UR6, -R0 ;  /* 0x000000061b1b7c23 */ /* 0x000fe20008010800 */
[----:B------:R-:W-:Y:S01]  /*38a0*/  @P6 ISETP.GE.AND P6, PT, R4, UR5, PT ;  /* 0x0000000504006c0c */ /* 0x000fe2000bfc6270 */
[--C-:B------:R-:W-:Y:S01]  /*38b0*/  FFMA.FTZ R28, R28, UR6, -R100.reuse ;  /* 0x000000061c1c7c23 */ /* 0x100fe20008010864 */
[----:B------:R-:W-:Y:S01]  /*38c0*/  PLOP3.LUT P4, PT, PT, PT, UP0, 0x80, 0x0 ;  /* 0x000000000000781c */ /* 0x000fe20003f8f008 */
[----:B------:R-:W-:Y:S01]  /*38d0*/  MUFU.EX2 R196, R27 ;  /* 0x0000001b00c47308 */ /* 0x000fe20000000800 */
[----:B------:R-:W-:Y:S03]  /*38e0*/  PLOP3.LUT P2, PT, PT, PT, UP0, 0x80, 0x0 ;  /* 0x000000000000781c */ /* 0x000fe60003f4f008 */
[----:B------:R-:W-:Y:S06]  /*38f0*/  @P0 FSEL R29, R29, -INF , !P6 ;  /* 0xff8000001d1d0808 */ /* 0x000fec0007000000 */
[----:B------:R-:W-:Y:S01]  /*3900*/  MUFU.EX2 R190, R25 ;  /* 0x0000001900be7308 */ /* 0x000fe20000000800 */
[----:B------:R-:W-:Y:S02]  /*3910*/  @P1 FSEL R30, R30, -INF , !P5 ;  /* 0xff8000001e1e1808 */ /* 0x000fe40006800000 */
[----:B------:R-:W-:Y:S01]  /*3920*/  PLOP3.LUT P0, PT, PT, PT, UP0, 0x80, 0x0 ;  /* 0x000000000000781c */ /* 0x000fe20003f0f008 */
[----:B------:R-:W-:Y:S01]  /*3930*/  @P4 VIADD R4, R102, 0x20 ;  /* 0x0000002066044836 */ /* 0x000fe20000000000 */
[----:B------:R-:W-:Y:S01]  /*3940*/  PLOP3.LUT P1, PT, PT, PT, UP0, 0x80, 0x0 ;  /* 0x000000000000781c */ /* 0x000fe20003f2f008 */
[----:B------:R-:W-:Y:S01]  /*3950*/  FFMA.FTZ R29, R29, UR6, -R100 ;  /* 0x000000061d1d7c23 */ /* 0x000fe20008010864 */
[----:B------:R-:W-:Y:S03]  /*3960*/  PLOP3.LUT P4, PT, PT, PT, UP0, 0x80, 0x0 ;  /* 0x000000000000781c */ /* 0x000fe60003f8f008 */
[----:B------:R-:W-:Y:S01]  /*3970*/  MUFU.EX2 R188, R28 ;  /* 0x0000001c00bc7308 */ /* 0x000fe20000000800 */
[----:B------:R-:W-:Y:S01]  /*3980*/  @P2 ISETP.GE.AND P2, PT, R4, UR5, PT ;  /* 0x0000000504002c0c */ /* 0x000fe2000bf46270 */
[----:B------:R-:W-:Y:S01]  /*3990*/  @P3 VIADD R4, R102, 0x21 ;  /* 0x0000002166043836 */ /* 0x000fe20000000000 */
[----:B------:R-:W-:Y:S01]  /*39a0*/  PLOP3.LUT P3, PT, PT, PT, UP0, 0x80, 0x0 ;  /* 0x000000000000781c */ /* 0x000fe20003f6f008 */
[--C-:B------:R-:W-:Y:S06]  /*39b0*/  FFMA.FTZ R30, R30, UR6, -R0.reuse ;  /* 0x000000061e1e7c23 */ /* 0x100fec0008010800 */
[----:B------:R-:W-:Y:S01]  /*39c0*/  MUFU.EX2 R187, R29 ;  /* 0x0000001d00bb7308 */ /* 0x000fe20000000800 */
[----:B------:R-:W-:Y:S02]  /*39d0*/  @P0 FSEL R31, R31, -INF , !P6 ;  /* 0xff8000001f1f0808 */ /* 0x000fe40007000000 */
[----:B------:R-:W-:Y:S02]  /*39e0*/  @P1 FSEL R32, R32, -INF , !P5 ;  /* 0xff80000020201808 */ /* 0x000fe40006800000 */
[----:B------:R-:W-:Y:S01]  /*39f0*/  PLOP3.LUT P0, PT, PT, PT, UP0, 0x80, 0x0 ;  /* 0x000000000000781c */ /* 0x000fe20003f0f008 */
[----:B------:R-:W-:Y:S01]  /*3a00*/  FFMA.FTZ R31, R31, UR6, -R0 ;  /* 0x000000061f1f7c23 */ /* 0x000fe20008010800 */
[----:B------:R-:W-:Y:S03]  /*3a10*/  PLOP3.LUT P1, PT, PT, PT, UP0, 0x80, 0x0 ;  /* 0x000000000000781c */ /* 0x000fe60003f2f008 */
[----:B------:R-:W-:Y:S01]  /*3a20*/  MUFU.EX2 R195, R30 ;  /* 0x0000001e00c37308 */ /* 0x000fe20000000800 */
[----:B------:R-:W-:Y:S01]  /*3a30*/  @P3 FSEL R38, R38, -INF , !P2 ;  /* 0xff80000026263808 */ /* 0x000fe20005000000 */
[----:B------:R-:W-:Y:S01]  /*3a40*/  FFMA.FTZ R32, R32, UR6, -R103 ;  /* 0x0000000620207c23 */ /* 0x000fe20008010867 */
[----:B------:R-:W-:Y:S03]  /*3a50*/  PLOP3.LUT P3, PT, PT, PT, UP0, 0x80, 0x0 ;  /* 0x000000000000781c */ /* 0x000fe60003f6f008 */
[----:B------:R-:W-:Y:S04]  /*3a60*/  FFMA.FTZ R38, R38, UR6, -R101 ;  /* 0x0000000626267c23 */ /* 0x000fe80008010865 */
[----:B------:R-:W-:Y:S01]  /*3a70*/  MUFU.EX2 R230, R32 ;  /* 0x0000002000e67308 */ /* 0x000fe20000000800 */
[----:B------:R-:W-:Y:S02]  /*3a80*/  @P0 FSEL R33, R33, -INF , !P6 ;  /* 0xff80000021210808 */ /* 0x000fe40007000000 */
[----:B------:R-:W-:Y:S02]  /*3a90*/  @P1 FSEL R34, R34, -INF , !P5 ;  /* 0xff80000022221808 */ /* 0x000fe40006800000 */
[----:B------:R-:W-:Y:S01]  /*3aa0*/  PLOP3.LUT P0, PT, PT, PT, UP0, 0x80, 0x0 ;  /* 0x000000000000781c */ /* 0x000fe20003f0f008 */
[----:B------:R-:W-:Y:S04]  /*3ab0*/  FFMA.FTZ R33, R33, UR6, -R103 ;  /* 0x0000000621217c23 */ /* 0x000fe80008010867 */
[----:B------:R-:W-:Y:S01]  /*3ac0*/  MUFU.EX2 R194, R31 ;  /* 0x0000001f00c27308 */ /* 0x000fe20000000800 */
[----:B------:R-:W-:Y:S01]  /*3ad0*/  PLOP3.LUT P1, PT, PT, PT, UP0, 0x80, 0x0 ;  /* 0x000000000000781c */ /* 0x000fe20003f2f008 */
[--C-:B------:R-:W-:Y:S01]  /*3ae0*/  FFMA.FTZ R34, R34, UR6, -R101.reuse ;  /* 0x0000000622227c23 */ /* 0x100fe20008010865 */
[----:B------:R-:W-:Y:S07]  /*3af0*/  PLOP3.LUT P5, PT, PT, PT, UP0, 0x80, 0x0 ;  /* 0x000000000000781c */ /* 0x000fee0003faf008 */
[----:B------:R-:W-:Y:S01]  /*3b00*/  MUFU.EX2 R229, R33 ;  /* 0x0000002100e57308 */ /* 0x000fe20000000800 */
[----:B------:R-:W-:Y:S02]  /*3b10*/  @P0 FSEL R35, R35, -INF , !P6 ;  /* 0xff80000023230808 */ /* 0x000fe40007000000 */
[----:B------:R-:W-:Y:S02]  /*3b20*/  PLOP3.LUT P0, PT, PT, PT, UP0, 0x80, 0x0 ;  /* 0x000000000000781c */ /* 0x000fe40003f0f008 */
[----:B------:R-:W-:Y:S05]  /*3b30*/  @P1 FSEL R36, R36, -INF , !P2 ;  /* 0xff80000024241808 */ /* 0x000fea0005000000 */
[----:B------:R-:W-:Y:S01]  /*3b40*/  MUFU.EX2 R175, R34 ;  /* 0x0000002200af7308 */ /* 0x000fe20000000800 */
[----:B------:R-:W-:Y:S01]  /*3b50*/  PLOP3.LUT P1, PT, PT, PT, UP0, 0x80, 0x0 ;  /* 0x000000000000781c */ /* 0x000fe20003f2f008 */
[----:B------:R-:W-:Y:S01]  /*3b60*/  FFMA.FTZ R35, R35, UR6, -R101 ;  /* 0x0000000623237c23 */ /* 0x000fe20008010865 */
[----:B------:R-:W-:Y:S01]  /*3b70*/  @P5 ISETP.GE.AND P5, PT, R4, UR5, PT ;  /* 0x0000000504005c0c */ /* 0x000fe2000bfa6270 */
[--C-:B------:R-:W-:Y:S01]  /*3b80*/  FFMA.FTZ R36, R36, UR6, -R103.reuse ;  /* 0x0000000624247c23 */ /* 0x100fe20008010867 */
[----:B------:R-:W-:Y:S01]  /*3b90*/  PLOP3.LUT P6, PT, PT, PT, UP0, 0x80, 0x0 ;  /* 0x000000000000781c */ /* 0x000fe20003fcf008 */
[----:B------:R-:W1:Y:S01]  /*3ba0*/  LDSM.16.M88.4 R4, [R150+0x6c00] ;  /* 0x006c00009604783b */ /* 0x000e620000000200 */
[----:B------:R-:W-:Y:S03]  /*3bb0*/  @P4 FSEL R41, R41, -INF , !P5 ;  /* 0xff80000029294808 */ /* 0x000fe60006800000 */
[----:B------:R-:W-:Y:S01]  /*3bc0*/  MUFU.EX2 R173, R35 ;  /* 0x0000002300ad7308 */ /* 0x000fe20000000800 */
[----:B------:R-:W-:Y:S02]  /*3bd0*/  IADD3 R8, P4, R244, UR13, RZ ;  /* 0x0000000df4087c10 */ /* 0x000fe4000ff9e0ff */
[----:B------:R-:W-:Y:S01]  /*3be0*/  @P0 FSEL R37, R37, -INF , !P5 ;  /* 0xff80000025250808 */ /* 0x000fe20006800000 */
[--C-:B------:R-:W-:Y:S01]  /*3bf0*/  FFMA.FTZ R41, R41, UR6, -R100.reuse ;  /* 0x0000000629297c23 */ /* 0x100fe20008010864 */
[----:B------:R-:W-:Y:S02]  /*3c00*/  PLOP3.LUT P0, PT, PT, PT, UP0, 0x80, 0x0 ;  /* 0x000000000000781c */ /* 0x000fe40003f0f008 */
[----:B------:R-:W-:Y:S03]  /*3c10*/  @P1 FSEL R39, R39, -INF , !P5 ;  /* 0xff80000027271808 */ /* 0x000fe60006800000 */
[----:B------:R-:W-:Y:S01]  /*3c20*/  MUFU.EX2 R228, R36 ;  /* 0x0000002400e47308 */ /* 0x000fe20000000800 */
[----:B------:R-:W-:Y:S01]  /*3c30*/  PLOP3.LUT P1, PT, PT, PT, UP0, 0x80, 0x0 ;  /* 0x000000000000781c */ /* 0x000fe20003f2f008 */
[----:B------:R-:W-:Y:S01]  /*3c40*/  FFMA.FTZ R37, R37, UR6, -R103 ;  /* 0x0000000625257c23 */ /* 0x000fe20008010867 */
[----:B------:R-:W-:Y:S01]  /*3c50*/  IADD3.X R9, R243, UR12, RZ, P4, !PT ;  /* 0x0000000cf3097c10 */ /* 0x000fe2000a7fe4ff */
[----:B------:R-:W-:Y:S01]  /*3c60*/  FFMA.FTZ R39, R39, UR6, -R101 ;  /* 0x0000000627277c23 */ /* 0x000fe20008010865 */
[----:B------:R-:W-:Y:S02]  /*3c70*/  PLOP3.LUT P4, PT, PT, PT, UP0, 0x80, 0x0 ;  /* 0x000000000000781c */ /* 0x000fe40003f8f008 */
[----:B------:R-:W-:Y:S03]  /*3c80*/  @P3 FSEL R43, R43, -INF , !P5 ;  /* 0xff8000002b2b3808 */ /* 0x000fe60006800000 */
[----:B------:R-:W-:Y:S01]  /*3c90*/  MUFU.EX2 R227, R37 ;  /* 0x0000002500e37308 */ /* 0x000fe20000000800 */
[----:B------:R-:W3:Y:S01]  /*3ca0*/  LDG.E R111, desc[UR8][R8.64] ;  /* 0x00000008086f7981 */ /* 0x000ee2000c1e1900 */
[----:B------:R-:W-:Y:S02]  /*3cb0*/  @P0 FSEL R40, R40, -INF , !P2 ;  /* 0xff80000028280808 */ /* 0x000fe40005000000 */
[----:B------:R-:W-:Y:S01]  /*3cc0*/  PLOP3.LUT P0, PT, PT, PT, UP0, 0x80, 0x0 ;  /* 0x000000000000781c */ /* 0x000fe20003f0f008 */
[----:B------:R-:W3:Y:S01]  /*3cd0*/  LDG.E R110, desc[UR8][R8.64+0x20] ;  /* 0x00002008086e7981 */ /* 0x000ee2000c1e1900 */
[----:B------:R-:W-:Y:S01]  /*3ce0*/  @P1 FSEL R42, R42, -INF , !P2 ;  /* 0xff8000002a2a1808 */ /* 0x000fe20005000000 */
[----:B------:R-:W-:Y:S03]  /*3cf0*/  FFMA.FTZ R40, R40, UR6, -R100 ;  /* 0x0000000628287c23 */ /* 0x000fe60008010864 */
[----:B------:R-:W-:Y:S01]  /*3d00*/  MUFU.EX2 R172, R38 ;  /* 0x0000002600ac7308 */ /* 0x000fe20000000800 */
[----:B------:R-:W-:Y:S01]  /*3d10*/  PLOP3.LUT P2, PT, PT, PT, UP0, 0x80, 0x0 ;  /* 0x000000000000781c */ /* 0x000fe20003f4f008 */
[----:B------:R-:W5:Y:S01]  /*3d20*/  LDG.E R109, desc[UR8][R8.64+0x100] ;  /* 0x00010008086d7981 */ /* 0x000f62000c1e1900 */
[----:B------:R-:W-:Y:S01]  /*3d30*/  PLOP3.LUT P3, PT, PT, PT, UP0, 0x80, 0x0 ;  /* 0x000000000000781c */ /* 0x000fe20003f6f008 */
[--C-:B------:R-:W-:Y:S01]  /*3d40*/  FFMA.FTZ R42, R42, UR6, -R0.reuse ;  /* 0x000000062a2a7c23 */ /* 0x100fe20008010800 */
[----:B------:R-:W-:Y:S01]  /*3d50*/  PLOP3.LUT P5, PT, PT, PT, UP0, 0x80, 0x0 ;  /* 0x000000000000781c */ /* 0x000fe20003faf008 */
[----:B------:R4:W5:Y:S01]  /*3d60*/  LDG.E R108, desc[UR8][R8.64+0x120] ;  /* 0x00012008086c7981 */ /* 0x000962000c1e1900 */
[----:B------:R-:W-:Y:S03]  /*3d70*/  PLOP3.LUT P1, PT, PT, PT, UP0, 0x80, 0x0 ;  /* 0x000000000000781c */ /* 0x000fe60003f2f008 */
[----:B------:R-:W-:Y:S01]  /*3d80*/  MUFU.EX2 R171, R39 ;  /* 0x0000002700ab7308 */ /* 0x000fe20000000800 */
[C---:B--2---:R-:W-:Y:S01]  /*3d90*/  @P0 VIADD R12, R102.reuse, 0x28 ;  /* 0x00000028660c0836 */ /* 0x044fe20000000000 */
[----:B------:R-:W-:Y:S01]  /*3da0*/  PLOP3.LUT P0, PT, PT, PT, UP0, 0x80, 0x0 ;  /* 0x000000000000781c */ /* 0x000fe20003f0f008 */
[----:B------:R-:W-:Y:S01]  /*3db0*/  FFMA.FTZ R43, R43, UR6, -R0 ;  /* 0x000000062b2b7c23 */ /* 0x000fe20008010800 */
[----:B------:R-:W-:Y:S01]  /*3dc0*/  @P2 VIADD R10, R102, 0x29 ;  /* 0x00000029660a2836 */ /* 0x000fe20000000000 */
[----:B------:R-:W-:Y:S05]  /*3dd0*/  PLOP3.LUT P2, PT, PT, PT, UP0, 0x80, 0x0 ;  /* 0x000000000000781c */ /* 0x000fea0003f4f008 */
[----:B------:R-:W-:Y:S01]  /*3de0*/  MUFU.EX2 R179, R40 ;  /* 0x0000002800b37308 */ /* 0x000fe20000000800 */
[----:B------:R-:W-:Y:S01]  /*3df0*/  @P6 ISETP.GE.AND P6, PT, R12, UR5, PT ;  /* 0x000000050c006c0c */ /* 0x000fe2000bfc6270 */
[-C--:B-1----:R-:W-:Y:S03]  /*3e00*/  HMMA.16816.F32.BF16 R52, R104, R4.reuse, R52 ;  /* 0x000000046834723c */ /* 0x082fe60000041834 */
[----:B------:R-:W-:Y:S02]  /*3e10*/  @P4 ISETP.GE.AND P4, PT, R10, UR5, PT ;  /* 0x000000050a004c0c */ /* 0x000fe4000bf86270 */
[----:B------:R-:W-:Y:S03]  /*3e20*/  @P1 FSEL R44, R44, -INF , !P6 ;  /* 0xff8000002c2c1808 */ /* 0x000fe60007000000 */
[----:B------:R-:W-:Y:S01]  /*3e30*/  MUFU.EX2 R178, R41 ;  /* 0x0000002900b27308 */ /* 0x000fe20000000800 */
[C---:B------:R-:W-:Y:S01]  /*3e40*/  HMMA.16816.F32.BF16 R56, R112.reuse, R4, R56 ;  /* 0x000000047038723c */ /* 0x040fe20000041838 */
[----:B------:R-:W-:Y:S03]  /*3e50*/  PLOP3.LUT P1, PT, PT, PT, UP0, 0x80, 0x0 ;  /* 0x000000000000781c */ /* 0x000fe60003f2f008 */
[----:B------:R-:W-:Y:S01]  /*3e60*/  @P2 FSEL R46, R46, -INF , !P6 ;  /* 0xff8000002e2e2808 */ /* 0x000fe20007000000 */
[----:B------:R-:W-:Y:S01]  /*3e70*/  FFMA.FTZ R44, R44, UR6, -R100 ;  /* 0x000000062c2c7c23 */ /* 0x000fe20008010864 */
[----:B------:R-:W-:Y:S03]  /*3e80*/  PLOP3.LUT P2, PT, PT, PT, UP0, 0x80, 0x0 ;  /* 0x000000000000781c */ /* 0x000fe60003f4f008 */
[----:B------:R-:W-:Y:S01]  /*3e90*/  MUFU.EX2 R189, R42 ;  /* 0x0000002a00bd7308 */ /* 0x000fe20000000800 */
[-C--:B------:R-:W-:Y:S03]  /*3ea0*/  HMMA.16816.F32.BF16 R60, R112, R6.reuse, R60 ;  /* 0x00000006703c723c */ /* 0x080fe6000004183c */
[----:B----4-:R-:W-:Y:S01]  /*3eb0*/  @P3 VIADD R8, R102, 0x30 ;  /* 0x0000003066083836 */ /* 0x010fe20000000000 */
[----:B------:R-:W-:Y:S01]  /*3ec0*/  PLOP3.LUT P3, PT, PT, PT, UP0, 0x80, 0x0 ;  /* 0x000000000000781c */ /* 0x000fe20003f6f008 */
[----:B------:R-:W-:Y:S01]  /*3ed0*/  FFMA.FTZ R46, R46, UR6, -R0 ;  /* 0x000000062e2e7c23 */ /* 0x000fe20008010800 */
[----:B------:R-:W-:Y:S03]  /*3ee0*/  F2FP.BF16.F32.PACK_AB R5, R235, R236 ;  /* 0x000000eceb05723e */ /* 0x000fe600000010ff */
[----:B------:R-:W-:Y:S01]  /*3ef0*/  MUFU.EX2 R186, R43 ;  /* 0x0000002b00ba7308 */ /* 0x000fe20000000800 */
[----:B------:R-:W-:Y:S01]  /*3f00*/  HMMA.16816.F32.BF16 R64, R104, R6, R64 ;  /* 0x000000066840723c */ /* 0x000fe20000041840 */
[----:B------:R3:W-:Y:S03]  /*3f10*/  STS [R208+0x10000], R5 ;  /* 0x01000005d0007388 */ /* 0x0007e60000000800 */
[----:B------:R-:W-:Y:S02]  /*3f20*/  @P2 FSEL R49, R49, -INF , !P4 ;  /* 0xff80000031312808 */ /* 0x000fe40006000000 */
[----:B------:R-:W-:Y:S03]  /*3f30*/  PLOP3.LUT P2, PT, PT, PT, UP0, 0x80, 0x0 ;  /* 0x000000000000781c */ /* 0x000fe60003f4f008 */
[----:B------:R-:W-:Y:S01]  /*3f40*/  MUFU.EX2 R177, R44 ;  /* 0x0000002c00b17308 */ /* 0x000fe20000000800 */
[----:B------:R-:W-:Y:S01]  /*3f50*/  @P5 ISETP.GE.AND P5, PT, R8, UR5, PT ;  /* 0x0000000508005c0c */ /* 0x000fe2000bfa6270 */
[----:B------:R-:W-:Y:S01]  /*3f60*/  @P3 VIADD R4, R102, 0x38 ;  /* 0x0000003866043836 */ /* 0x000fe20000000000 */
[----:B------:R-:W-:Y:S01]  /*3f70*/  F2FP.BF16.F32.PACK_AB R6, R200, R201 ;  /* 0x000000c9c806723e */ /* 0x000fe200000010ff */
[----:B------:R-:W-:Y:S01]  /*3f80*/  FFMA.FTZ R49, R49, UR6, -R103 ;  /* 0x0000000631317c23 */ /* 0x000fe20008010867 */
[----:B------:R-:W-:Y:S05]  /*3f90*/  @P0 FSEL R45, R45, -INF , !P4 ;  /* 0xff8000002d2d0808 */ /* 0x000fea0006000000 */
[----:B------:R-:W-:Y:S01]  /*3fa0*/  MUFU.EX2 R184, R46 ;  /* 0x0000002e00b87308 */ /* 0x000fe20000000800 */
[----:B------:R-:W-:Y:S01]  /*3fb0*/  PLOP3.LUT P0, PT, PT, PT, UP0, 0x80, 0x0 ;  /* 0x000000000000781c */ /* 0x000fe20003f0f008 */
[----:B------:R-:W-:Y:S01]  /*3fc0*/  IMAD.U32 R104, RZ, RZ, UR4 ;  /* 0x00000004ff687e24 */ /* 0x000fe2000f8e00ff */
[----:B------:R-:W-:Y:S01]  /*3fd0*/  @P1 FSEL R47, R47, -INF , !P4 ;  /* 0xff8000002f2f1808 */ /* 0x000fe20006000000 */
[----:B------:R-:W-:Y:S01]  /*3fe0*/  @P2 VIADD R8, R102, 0x31 ;  /* 0x0000003166082836 */ /* 0x000fe20000000000 */
[----:B------:R-:W-:Y:S01]  /*3ff0*/  PLOP3.LUT P2, PT, PT, PT, UP0, 0x80, 0x0 ;  /* 0x000000000000781c */ /* 0x000fe20003f4f008 */
[----:B------:R-:W-:Y:S01]  /*4000*/  FFMA.FTZ R45, R45, UR6, -R100 ;  /* 0x000000062d2d7c23 */ /* 0x000fe20008010864 */
[----:B------:R-:W-:Y:S03]  /*4010*/  PLOP3.LUT P1, PT, PT, PT, UP0, 0x80, 0x0 ;  /* 0x000000000000781c */ /* 0x000fe60003f2f008 */
[----:B------:R-:W-:Y:S01]  /*4020*/  MUFU.EX2 R225, R49 ;  /* 0x0000003100e17308 */ /* 0x000fe20000000800 */
[----:B------:R-:W-:Y:S01]  /*4030*/  PLOP3.LUT P3, PT, PT, PT, UP0, 0x80, 0x0 ;  /* 0x000000000000781c */ /* 0x000fe20003f6f008 */
[----:B------:R-:W-:Y:S01]  /*4040*/  FFMA.FTZ R47, R47, UR6, -R0 ;  /* 0x000000062f2f7c23 */ /* 0x000fe20008010800 */
[----:B------:R-:W-:Y:S02]  /*4050*/  IADD3 R104, R154, 0x4000, R104 ;  /* 0x000040009a687810 */ /* 0x000fe40007ffe068 */
[----:B---3--:R-:W-:Y:S02]  /*4060*/  F2FP.BF16.F32.PACK_AB R5, R233, R234 ;  /* 0x000000eae905723e */ /* 0x008fe400000010ff */
[----:B------:R-:W-:Y:S03]  /*4070*/  @P0 FSEL R48, R48, -INF , !P6 ;  /* 0xff80000030300808 */ /* 0x000fe60007000000 */
[----:B------:R-:W-:Y:S01]  /*4080*/  MUFU.EX2 R176, R45 ;  /* 0x0000002d00b07308 */ /* 0x000fe20000000800 */
[----:B------:R-:W-:Y:S01]  /*4090*/  PLOP3.LUT P0, PT, PT, PT, UP0, 0x80, 0x0 ;  /* 0x000000000000781c */ /* 0x000fe20003f0f008 */
[----:B------:R-:W-:Y:S01]  /*40a0*/  IMAD.IADD R104, R104, 0x1, R155 ;  /* 0x0000000168687824 */ /* 0x000fe200078e029b */
[----:B------:R-:W-:Y:S01]  /*40b0*/  @P2 ISETP.GE.AND P2, PT, R4, UR5, PT ;  /* 0x0000000504002c0c */ /* 0x000fe2000bf46270 */
[----:B------:R-:W-:Y:S01]  /*40c0*/  FFMA.FTZ R48, R48, UR6, -R103 ;  /* 0x0000000630307c23 */ /* 0x000fe20008010867 */
[----:B------:R-:W-:Y:S02]  /*40d0*/  F2FP.BF16.F32.PACK_AB R4, R192, R193 ;  /* 0x000000c1c004723e */ /* 0x000fe400000010ff */
[----:B------:R-:W-:Y:S03]  /*40e0*/  @P1 FSEL R50, R50, -INF , !P6 ;  /* 0xff80000032321808 */ /* 0x000fe60007000000 */
[----:B------:R-:W1:Y:S01]  /*40f0*/  MUFU.EX2 R226, R48 ;  /* 0x0000003000e27308 */ /* 0x000e620000000800 */
[----:B------:R-:W-:Y:S01]  /*4100*/  PLOP3.LUT P6, PT, PT, PT, UP0, 0x80, 0x0 ;  /* 0x000000000000781c */ /* 0x000fe20003fcf008 */
[----:B------:R2:W-:Y:S01]  /*4110*/  STS [R208+0x10400], R4 ;  /* 0x01040004d0007388 */ /* 0x0005e20000000800 */
[----:B------:R-:W-:Y:S01]  /*4120*/  PLOP3.LUT P1, PT, PT, PT, UP0, 0x80, 0x0 ;  /* 0x000000000000781c */ /* 0x000fe20003f2f008 */
[--C-:B------:R-:W-:Y:S02]  /*4130*/  FFMA.FTZ R50, R50, UR6, -R101.reuse ;  /* 0x0000000632327c23 */ /* 0x100fe40008010865 */
[----:B------:R3:W-:Y:S01]  /*4140*/  STS [R207+0x10000], R5 ;  /* 0x01000005cf007388 */ /* 0x0007e20000000800 */
[----:B------:R-:W-:Y:S03]  /*4150*/  @P0 FSEL R51, R51, -INF , !P4 ;  /* 0xff80000033330808 */ /* 0x000fe60006000000 */
[----:B------:R-:W-:Y:S01]  /*4160*/  MUFU.EX2 R165, R50 ;  /* 0x0000003200a57308 */ /* 0x000fe20000000800 */
[----:B------:R-:W-:Y:S02]  /*4170*/  PLOP3.LUT P0, PT, PT, PT, UP0, 0x80, 0x0 ;  /* 0x000000000000781c */ /* 0x000fe40003f0f008 */
[----:B------:R-:W-:Y:S01]  /*4180*/  PLOP3.LUT P4, PT, PT, PT, UP0, 0x80, 0x0 ;  /* 0x000000000000781c */ /* 0x000fe20003f8f008 */
[----:B------:R-:W-:Y:S01]  /*4190*/  FFMA.FTZ R51, R51, UR6, -R101 ;  /* 0x0000000633337c23 */ /* 0x000fe20008010865 */
[----:B------:R-:W-:Y:S02]  /*41a0*/  @P6 ISETP.GE.AND P6, PT, R8, UR5, PT ;  /* 0x0000000508006c0c */ /* 0x000fe4000bfc6270 */
[----:B------:R-:W-:Y:S03]  /*41b0*/  @P1 FSEL R52, R52, -INF , !P5 ;  /* 0xff80000034341808 */ /* 0x000fe60006800000 */
[----:B------:R-:W-:Y:S01]  /*41c0*/  MUFU.EX2 R164, R51 ;  /* 0x0000003300a47308 */ /* 0x000fe20000000800 */
[----:B------:R-:W-:Y:S02]  /*41d0*/  PLOP3.LUT P1, PT, PT, PT, UP0, 0x80, 0x0 ;  /* 0x000000000000781c */ /* 0x000fe40003f2f008 */
[----:B-1----:R-:W-:Y:S01]  /*41e0*/  F2FP.BF16.F32.PACK_AB R7, R225, R226 ;  /* 0x000000e2e107723e */ /* 0x002fe200000010ff */
[--C-:B------:R-:W-:Y:S01]  /*41f0*/  FFMA.FTZ R52, R52, UR6, -R103.reuse ;  /* 0x0000000634347c23 */ /* 0x100fe20008010867 */
[----:B------:R-:W-:Y:S02]  /*4200*/  @P0 FSEL R53, R53, -INF , !P6 ;  /* 0xff80000035350808 */ /* 0x000fe40007000000 */
[----:B------:R-:W-:Y:S01]  /*4210*/  PLOP3.LUT P0, PT, PT, PT, UP0, 0x80, 0x0 ;  /* 0x000000000000781c */ /* 0x000fe20003f0f008 */
[----:B------:R-:W-:Y:S02]  /*4220*/  @P4 VIADD R102, R102, 0x39 ;  /* 0x0000003966664836 */ /* 0x000fe40000000000 */
[----:B------:R-:W-:Y:S01]  /*4230*/  MUFU.EX2 R183, R47 ;  /* 0x0000002f00b77308 */ /* 0x000fe20000000800 */
[----:B--2---:R-:W-:Y:S01]  /*4240*/  F2FP.BF16.F32.PACK_AB R4, R182, R185 ;  /* 0x000000b9b604723e */ /* 0x004fe200000010ff */
[----:B------:R-:W-:Y:S01]  /*4250*/  FFMA.FTZ R53, R53, UR6, -R103 ;  /* 0x0000000635357c23 */ /* 0x000fe20008010867 */
[----:B------:R-:W-:Y:S03]  /*4260*/  @P3 ISETP.GE.AND P3, PT, R102, UR5, PT ;  /* 0x0000000566003c0c */ /* 0x000fe6000bf66270 */
[----:B------:R1:W-:Y:S01]  /*4270*/  STS [R207+0x10400], R4 ;  /* 0x01040004cf007388 */ /* 0x0003e20000000800 */
[----:B---3--:R-:W-:Y:S03]  /*4280*/  F2FP.BF16.F32.PACK_AB R5, R197, R199 ;  /* 0x000000c7c505723e */ /* 0x008fe600000010ff */
[----:B------:R-:W-:Y:S01]  /*4290*/  MUFU.EX2 R224, R52 ;  /* 0x0000003400e07308 */ /* 0x000fe20000000800 */
[----:B------:R-:W-:Y:S01]  /*42a0*/  @P1 FSEL R54, R54, -INF , !P5 ;  /* 0xff80000036361808 */ /* 0x000fe20006800000 */
[----:B------:R2:W-:Y:S01]  /*42b0*/  STS [R208+0x12000], R6 ;  /* 0x01200006d0007388 */ /* 0x0005e20000000800 */
[----:B------:R-:W-:Y:S02]  /*42c0*/  @P0 FSEL R55, R55, -INF , !P6 ;  /* 0xff80000037370808 */ /* 0x000fe40007000000 */
[----:B------:R-:W-:Y:S01]  /*42d0*/  PLOP3.LUT P0, PT, PT, PT, UP0, 0x80, 0x0 ;  /* 0x000000000000781c */ /* 0x000fe20003f0f008 */
[--C-:B------:R-:W-:Y:S01]  /*42e0*/  FFMA.FTZ R54, R54, UR6, -R101.reuse ;  /* 0x0000000636367c23 */ /* 0x100fe20008010865 */
[----:B------:R-:W-:Y:S01]  /*42f0*/  PLOP3.LUT P1, PT, PT, PT, UP0, 0x80, 0x0 ;  /* 0x000000000000781c */ /* 0x000fe20003f2f008 */
[----:B------:R-:W-:Y:S02]  /*4300*/  FFMA.FTZ R55, R55, UR6, -R101 ;  /* 0x0000000637377c23 */ /* 0x000fe40008010865 */
[----:B------:R-:W-:Y:S10]  /*4310*/  MUFU.EX2 R223, R53 ;  /* 0x0000003500df7308 */ /* 0x000ff40000000800 */
[----:B------:R-:W-:Y:S01]  /*4320*/  MUFU.EX2 R163, R54 ;  /* 0x0000003600a37308 */ /* 0x000fe20000000800 */
[----:B------:R-:W-:Y:S02]  /*4330*/  @P0 FSEL R57, R57, -INF , !P6 ;  /* 0xff80000039390808 */ /* 0x000fe40007000000 */
[----:B------:R-:W-:Y:S02]  /*4340*/  PLOP3.LUT P0, PT, PT, PT, UP0, 0x80, 0x0 ;  /* 0x000000000000781c */ /* 0x000fe40003f0f008 */
[----:B------:R-:W-:Y:S01]  /*4350*/  @P1 FSEL R56, R56, -INF , !P5 ;  /* 0xff80000038381808 */ /* 0x000fe20006800000 */
[--C-:B------:R-:W-:Y:S01]  /*4360*/  FFMA.FTZ R57, R57, UR6, -R100.reuse ;  /* 0x0000000639397c23 */ /* 0x100fe20008010864 */
[----:B-1----:R-:W-:Y:S03]  /*4370*/  F2FP.BF16.F32.PACK_AB R4, R210, R211 ;  /* 0x000000d3d204723e */ /* 0x002fe600000010ff */
[----:B------:R-:W-:Y:S01]  /*4380*/  MUFU.EX2 R162, R55 ;  /* 0x0000003700a27308 */ /* 0x000fe20000000800 */
[----:B------:R-:W-:Y:S01]  /*4390*/  PLOP3.LUT P1, PT, PT, PT, UP0, 0x80, 0x0 ;  /* 0x000000000000781c */ /* 0x000fe20003f2f008 */
[----:B------:R-:W-:Y:S01]  /*43a0*/  FFMA.FTZ R56, R56, UR6, -R100 ;  /* 0x0000000638387c23 */ /* 0x000fe20008010864 */
[----:B--2---:R-:W-:Y:S05]  /*43b0*/  F2FP.BF16.F32.PACK_AB R6, R212, R213 ;  /* 0x000000d5d406723e */ /* 0x004fea00000010ff */
[----:B------:R1:W-:Y:S01]  /*43c0*/  STS [R208+0x12400], R6 ;  /* 0x01240006d0007388 */ /* 0x0003e20000000800 */
[----:B------:R-:W-:Y:S01]  /*43d0*/  @P0 FSEL R59, R59, -INF , !P6 ;  /* 0xff8000003b3b0808 */ /* 0x000fe20007000000 */
[----:B------:R-:W-:Y:S01]  /*43e0*/  MUFU.EX2 R168, R56 ;  /* 0x0000003800a87308 */ /* 0x000fe20000000800 */
[----:B------:R-:W-:Y:S01]  /*43f0*/  PLOP3.LUT P0, PT, PT, PT, UP0, 0x80, 0x0 ;  /* 0x000000000000781c */ /* 0x000fe20003f0f008 */
[----:B------:R2:W-:Y:S02]  /*4400*/  STS [R207+0x12000], R5 ;  /* 0x01200005cf007388 */ /* 0x0005e40000000800 */
[----:B------:R-:W-:Y:S01]  /*4410*/  @P1 FSEL R58, R58, -INF , !P5 ;  /* 0xff8000003a3a1808 */ /* 0x000fe20006800000 */
[--C-:B------:R-:W-:Y:S01]  /*4420*/  FFMA.FTZ R59, R59, UR6, -R0.reuse ;  /* 0x000000063b3b7c23 */ /* 0x100fe20008010800 */
[----:B------:R3:W-:Y:S01]  /*4430*/  STS [R207+0x12400], R4 ;  /* 0x01240004cf007388 */ /* 0x0007e20000000800 */
[----:B------:R-:W-:Y:S03]  /*4440*/  PLOP3.LUT P1, PT, PT, PT, UP0, 0x80, 0x0 ;  /* 0x000000000000781c */ /* 0x000fe60003f2f008 */
[----:B------:R-:W-:Y:S01]  /*4450*/  MUFU.EX2 R167, R57 ;  /* 0x0000003900a77308 */ /* 0x000fe20000000800 */
[----:B------:R-:W-:Y:S03]  /*4460*/  FFMA.FTZ R58, R58, UR6, -R0 ;  /* 0x000000063a3a7c23 */ /* 0x000fe60008010800 */
[----:B------:R-:W-:Y:S02]  /*4470*/  @P0 FSEL R61, R61, -INF , !P3 ;  /* 0xff8000003d3d0808 */ /* 0x000fe40005800000 */
[----:B------:R-:W-:Y:S04]  /*4480*/  PLOP3.LUT P0, PT, PT, PT, UP0, 0x80, 0x0 ;  /* 0x000000000000781c */ /* 0x000fe80003f0f008 */
[----:B------:R-:W-:Y:S01]  /*4490*/  MUFU.EX2 R174, R58 ;  /* 0x0000003a00ae7308 */ /* 0x000fe20000000800 */
[----:B------:R-:W-:Y:S02]  /*44a0*/  @P1 FSEL R60, R60, -INF , !P2 ;  /* 0xff8000003c3c1808 */ /* 0x000fe40005000000 */
[----:B------:R-:W-:Y:S02]  /*44b0*/  PLOP3.LUT P1, PT, PT, PT, UP0, 0x80, 0x0 ;  /* 0x000000000000781c */ /* 0x000fe40003f2f008 */
[----:B-1----:R-:W-:Y:S01]  /*44c0*/  F2FP.BF16.F32.PACK_AB R6, R231, R232 ;  /* 0x000000e8e706723e */ /* 0x002fe200000010ff */
[--C-:B------:R-:W-:Y:S01]  /*44d0*/  FFMA.FTZ R60, R60, UR6, -R100.reuse ;  /* 0x000000063c3c7c23 */ /* 0x100fe20008010864 */
[----:B------:R-:W-:Y:S01]  /*44e0*/  FFMA.FTZ R100, R61, UR6, -R100 ;  /* 0x000000063d647c23 */ /* 0x000fe20008010864 */
[----:B--2---:R-:W-:Y:S02]  /*44f0*/  F2FP.BF16.F32.PACK_AB R5, R180, R181 ;  /* 0x000000b5b405723e */ /* 0x004fe400000010ff */
[----:B------:R-:W-:Y:S01]  /*4500*/  MUFU.EX2 R170, R59 ;  /* 0x0000003b00aa7308 */ /* 0x000fe20000000800 */
[----:B------:R1:W-:Y:S01]  /*4510*/  STS [R209+0x10000], R6 ;  /* 0x01000006d1007388 */ /* 0x0003e20000000800 */
[----:B------:R-:W-:Y:S02]  /*4520*/  @P0 FSEL R64, R64, -INF , !P2 ;  /* 0xff80000040400808 */ /* 0x000fe40005000000 */
[----:B---3--:R-:W-:Y:S01]  /*4530*/  F2FP.BF16.F32.PACK_AB R4, R229, R230 ;  /* 0x000000e6e504723e */ /* 0x008fe200000010ff */
[----:B------:R2:W-:Y:S01]  /*4540*/  STS [R209+0x10400], R5 ;  /* 0x01040005d1007388 */ /* 0x0005e20000000800 */
[----:B------:R-:W-:Y:S01]  /*4550*/  PLOP3.LUT P0, PT, PT, PT, UP0, 0x80, 0x0 ;  /* 0x000000000000781c */ /* 0x000fe20003f0f008 */
[----:B------:R-:W-:Y:S01]  /*4560*/  FFMA.FTZ R64, R64, UR6, -R103 ;  /* 0x0000000640407c23 */ /* 0x000fe20008010867 */
[----:B------:R-:W-:Y:S01]  /*4570*/  @P1 FSEL R62, R62, -INF , !P2 ;  /* 0xff8000003e3e1808 */ /* 0x000fe20005000000 */
[----:B------:R3:W-:Y:S01]  /*4580*/  STS [R206+0x10000], R4 ;  /* 0x01000004ce007388 */ /* 0x0007e20000000800 */
[----:B------:R-:W-:Y:S01]  /*4590*/  PLOP3.LUT P1, PT, PT, PT, UP0, 0x80, 0x0 ;  /* 0x000000000000781c */ /* 0x000fe20003f2f008 */
[----:B------:R-:W-:Y:S02]  /*45a0*/  MUFU.EX2 R219, R64 ;  /* 0x0000004000db7308 */ /* 0x000fe40000000800 */
[--C-:B------:R-:W-:Y:S06]  /*45b0*/  FFMA.FTZ R62, R62, UR6, -R0.reuse ;  /* 0x000000063e3e7c23 */ /* 0x100fec0008010800 */
[----:B------:R-:W-:Y:S02]  /*45c0*/  @P0 FSEL R66, R66, -INF , !P2 ;  /* 0xff80000042420808 */ /* 0x000fe40005000000 */
[----:B------:R-:W-:Y:S01]  /*45d0*/  MUFU.EX2 R115, R60 ;  /* 0x0000003c00737308 */ /* 0x000fe20000000800 */
[----:B------:R-:W-:Y:S02]  /*45e0*/  PLOP3.LUT P0, PT, PT, PT, UP0, 0x80, 0x0 ;  /* 0x000000000000781c */ /* 0x000fe40003f0f008 */
[----:B------:R-:W-:Y:S01]  /*45f0*/  @P1 FSEL R65, R65, -INF , !P3 ;  /* 0xff80000041411808 */ /* 0x000fe20005800000 */
[----:B------:R-:W-:Y:S01]  /*4600*/  FFMA.FTZ R66, R66, UR6, -R101 ;  /* 0x0000000642427c23 */ /* 0x000fe20008010865 */
[----:B------:R-:W-:Y:S02]  /*4610*/  PLOP3.LUT P1, PT, PT, PT, UP0, 0x80, 0x0 ;  /* 0x000000000000781c */ /* 0x000fe40003f2f008 */
[----:B-1----:R-:W-:Y:S01]  /*4620*/  F2FP.BF16.F32.PACK_AB R6, R194, R195 ;  /* 0x000000c3c206723e */ /* 0x002fe200000010ff */
[----:B------:R-:W-:Y:S02]  /*4630*/  FFMA.FTZ R103, R65, UR6, -R103 ;  /* 0x0000000641677c23 */ /* 0x000fe40008010867 */
[----:B------:R-:W-:Y:S01]  /*4640*/  MUFU.EX2 R113, R66 ;  /* 0x0000004200717308 */ /* 0x000fe20000000800 */
[----:B--2---:R-:W-:Y:S02]  /*4650*/  F2FP.BF16.F32.PACK_AB R5, R190, R191 ;  /* 0x000000bfbe05723e */ /* 0x004fe400000010ff */
[----:B---3--:R-:W-:Y:S02]  /*4660*/  F2FP.BF16.F32.PACK_AB R4, R173, R175 ;  /* 0x000000afad04723e */ /* 0x008fe400000010ff */
[----:B------:R-:W-:Y:S05]  /*4670*/  @P0 FSEL R63, R63, -INF , !P3 ;  /* 0xff8000003f3f0808 */ /* 0x000fea0005800000 */
[----:B------:R-:W1:Y:S01]  /*4680*/  MUFU.EX2 R218, R103 ;  /* 0x0000006700da7308 */ /* 0x000e620000000800 */
[----:B------:R-:W-:Y:S01]  /*4690*/  @P1 FSEL R67, R67, -INF , !P3 ;  /* 0xff80000043431808 */ /* 0x000fe20005800000 */
[----:B------:R2:W-:Y:S01]  /*46a0*/  STS [R206+0x10400], R4 ;  /* 0x01040004ce007388 */ /* 0x0005e20000000800 */
[----:B------:R-:W-:Y:S01]  /*46b0*/  PLOP3.LUT P1, PT, PT, PT, UP3, 0x80, 0x0 ;  /* 0x000000000000781c */ /* 0x000fe20003f2f038 */
[----:B------:R-:W-:Y:S02]  /*46c0*/  FFMA.FTZ R0, R63, UR6, -R0 ;  /* 0x000000063f007c23 */ /* 0x000fe40008010800 */
[----:B------:R3:W-:Y:S01]  /*46d0*/  STS [R209+0x12000], R5 ;  /* 0x01200005d1007388 */ /* 0x0007e20000000800 */
[----:B------:R-:W-:Y:S03]  /*46e0*/  FFMA.FTZ R101, R67, UR6, -R101 ;  /* 0x0000000643657c23 */ /* 0x000fe60008010865 */
[----:B------:R1:W-:Y:S10]  /*46f0*/  MUFU.EX2 R166, R0 ;  /* 0x0000000000a67308 */ /* 0x0003f40000000800 */
[----:B------:R-:W4:Y:S10]  /*4700*/  MUFU.EX2 R112, R101 ;  /* 0x0000006500707308 */ /* 0x000f340000000800 */
[----:B------:R-:W4:Y:S01]  /*4710*/  MUFU.EX2 R114, R100 ;  /* 0x0000006400727308 */ /* 0x000f220000000800 */
[----:B-1----:R-:W-:Y:S02]  /*4720*/  F2FP.BF16.F32.PACK_AB R0, R218, R219 ;  /* 0x000000dbda00723e */ /* 0x002fe400000010ff */
[----:B--2---:R-:W-:Y:S02]  /*4730*/  F2FP.BF16.F32.PACK_AB R4, R196, R198 ;  /* 0x000000c6c404723e */ /* 0x004fe400000010ff */
[----:B---3--:R-:W-:Y:S03]  /*4740*/  F2FP.BF16.F32.PACK_AB R5, R227, R228 ;  /* 0x000000e4e305723e */ /* 0x008fe600000010ff */
[----:B------:R1:W-:Y:S02]  /*4750*/  STS [R209+0x12400], R4 ;  /* 0x01240004d1007388 */ /* 0x0003e40000000800 */
[----:B------:R-:W2:Y:S02]  /*4760*/  MUFU.EX2 R169, R62 ;  /* 0x0000003e00a97308 */ /* 0x000ea40000000800 */
[----:B------:R3:W-:Y:S01]  /*4770*/  STS [R206+0x12400], R6 ;  /* 0x01240006ce007388 */ /* 0x0007e20000000800 */
[----:B-1----:R-:W-:Y:S02]  /*4780*/  F2FP.BF16.F32.PACK_AB R4, R187, R188 ;  /* 0x000000bcbb04723e */ /* 0x002fe400000010ff */
[----:B---3--:R-:W-:Y:S03]  /*4790*/  F2FP.BF16.F32.PACK_AB R6, R164, R165 ;  /* 0x000000a5a406723e */ /* 0x008fe600000010ff */
[----:B------:R1:W-:Y:S04]  /*47a0*/  STS [R206+0x12000], R4 ;  /* 0x01200004ce007388 */ /* 0x0003e80000000800 */
[----:B------:R3:W-:Y:S01]  /*47b0*/  STS [R203+0x10000], R5 ;  /* 0x01000005cb007388 */ /* 0x0007e20000000800 */
[----:B-1----:R-:W-:Y:S02]  /*47c0*/  F2FP.BF16.F32.PACK_AB R4, R171, R172 ;  /* 0x000000acab04723e */ /* 0x002fe400000010ff */
[----:B---3--:R-:W-:Y:S03]  /*47d0*/  F2FP.BF16.F32.PACK_AB R5, R178, R179 ;  /* 0x000000b3b205723e */ /* 0x008fe600000010ff */
[----:B------:R1:W-:Y:S04]  /*47e0*/  STS [R203+0x10400], R4 ;  /* 0x01040004cb007388 */ /* 0x0003e80000000800 */
[----:B------:R3:W-:Y:S04]  /*47f0*/  STS [R202+0x10000], R7 ;  /* 0x01000007ca007388 */ /* 0x0007e80000000800 */
[----:B------:R4:W-:Y:S04]  /*4800*/  STS [R202+0x10400], R6 ;  /* 0x01040006ca007388 */ /* 0x0009e80000000800 */
[----:B------:R2:W-:Y:S01]  /*4810*/  STS [R203+0x12000], R5 ;  /* 0x01200005cb007388 */ /* 0x0005e20000000800 */
[----:B-1----:R-:W-:Y:S02]  /*4820*/  F2FP.BF16.F32.PACK_AB R4, R186, R189 ;  /* 0x000000bdba04723e */ /* 0x002fe400000010ff */
[----:B---3--:R-:W-:Y:S03]  /*4830*/  F2FP.BF16.F32.PACK_AB R7, R176, R177 ;  /* 0x000000b1b007723e */ /* 0x008fe600000010ff */
[----:B------:R1:W-:Y:S01]  /*4840*/  STS [R203+0x12400], R4 ;  /* 0x01240004cb007388 */ /* 0x0003e20000000800 */
[----:B----4-:R-:W-:Y:S03]  /*4850*/  F2FP.BF16.F32.PACK_AB R6, R183, R184 ;  /* 0x000000b8b706723e */ /* 0x010fe600000010ff */
[----:B------:R3:W-:Y:S01]  /*4860*/  STS [R202+0x12000], R7 ;  /* 0x01200007ca007388 */ /* 0x0007e20000000800 */
[----:B--2---:R-:W-:Y:S03]  /*4870*/  F2FP.BF16.F32.PACK_AB R5, R223, R224 ;  /* 0x000000e0df05723e */ /* 0x004fe600000010ff */
[----:B------:R2:W-:Y:S04]  /*4880*/  STS [R202+0x12400], R6 ;  /* 0x01240006ca007388 */ /* 0x0005e80000000800 */
[----:B------:R4:W-:Y:S01]  /*4890*/  STS [R205+0x10000], R5 ;  /* 0x01000005cd007388 */ /* 0x0009e20000000800 */
[----:B-1----:R-:W-:Y:S02]  /*48a0*/  F2FP.BF16.F32.PACK_AB R4, R162, R163 ;  /* 0x000000a3a204723e */ /* 0x002fe400000010ff */
[----:B---3--:R-:W-:Y:S03]  /*48b0*/  F2FP.BF16.F32.PACK_AB R7, R167, R168 ;  /* 0x000000a8a707723e */ /* 0x008fe600000010ff */
[----:B------:R1:W-:Y:S01]  /*48c0*/  STS [R205+0x10400], R4 ;  /* 0x01040004cd007388 */ /* 0x0003e20000000800 */
[----:B--2---:R-:W-:Y:S03]  /*48d0*/  F2FP.BF16.F32.PACK_AB R6, R170, R174 ;  /* 0x000000aeaa06723e */ /* 0x004fe600000010ff */
[----:B------:R2:W-:Y:S01]  /*48e0*/  STS [R204+0x10000], R0 ;  /* 0x01000000cc007388 */ /* 0x0005e20000000800 */
[----:B----4-:R-:W-:Y:S05]  /*48f0*/  F2FP.BF16.F32.PACK_AB R5, R112, R113 ;  /* 0x000000717005723e */ /* 0x010fea00000010ff */
[----:B------:R-:W-:Y:S04]  /*4900*/  STS [R204+0x10400], R5 ;  /* 0x01040005cc007388 */ /* 0x000fe80000000800 */
[----:B------:R-:W-:Y:S04]  /*4910*/  STS [R205+0x12000], R7 ;  /* 0x01200007cd007388 */ /* 0x000fe80000000800 */
[----:B------:R-:W-:Y:S01]  /*4920*/  STS [R205+0x12400], R6 ;  /* 0x01240006cd007388 */ /* 0x000fe20000000800 */
[----:B-1----:R-:W-:Y:S02]  /*4930*/  F2FP.BF16.F32.PACK_AB R4, R114, R115 ;  /* 0x000000737204723e */ /* 0x002fe400000010ff */
[----:B--2---:R-:W-:Y:S03]  /*4940*/  F2FP.BF16.F32.PACK_AB R0, R166, R169 ;  /* 0x000000a9a600723e */ /* 0x004fe600000010ff */
[----:B------:R-:W-:Y:S04]  /*4950*/  STS [R204+0x12000], R4 ;  /* 0x01200004cc007388 */ /* 0x000fe80000000800 */
[----:B------:R-:W-:Y:S04]  /*4960*/  STS [R204+0x12400], R0 ;  /* 0x01240000cc007388 */ /* 0x000fe80000000800 */
[----:B------:R-:W1:Y:S08]  /*4970*/  LDSM.16.M88.4 R64, [R154+UR4+0x4000] ;  /* 0x004000049a40783b */ /* 0x000e700008000200 */
[----:B------:R-:W2:Y:S08]  /*4980*/  LDSM.16.M88.4 R60, [R154+UR4+0x5000] ;  /* 0x005000049a3c783b */ /* 0x000eb00008000200 */
[----:B------:R-:W3:Y:S08]  /*4990*/  LDSM.16.M88.4 R100, [R104] ;  /* 0x000000006864783b */ /* 0x000ef00000000200 */
[----:B------:R-:W4:Y:S01]  /*49a0*/  LDSM.16.M88.4 R104, [R104+0x1000] ;  /* 0x001000006868783b */ /* 0x000f220000000200 */
[-C--:B-1----:R-:W-:Y:S06]  /*49b0*/  HMMA.16816.F32.BF16 R4, R64, R116.reuse, RZ ;  /* 0x000000744004723c */ /* 0x082fec00000418ff */
[C---:B--2---:R-:W-:Y:S06]  /*49c0*/  HMMA.16816.F32.BF16 R8, R60.reuse, R116, RZ ;  /* 0x000000743c08723c */ /* 0x044fec00000418ff */
[-C--:B------:R-:W-:Y:S06]  /*49d0*/  HMMA.16816.F32.BF16 R12, R60, R118.reuse, RZ ;  /* 0x000000763c0c723c */ /* 0x080fec00000418ff */
[C---:B------:R-:W-:Y:S06]  /*49e0*/  HMMA.16816.F32.BF16 R16, R64.reuse, R118, RZ ;  /* 0x000000764010723c */ /* 0x040fec00000418ff */
        /* <DEDUP_REMOVED lines=11> */
[----:B------:R-:W-:Y:S06]  /*4aa0*/  HMMA.16816.F32.BF16 R64, R64, R130, RZ ;  /* 0x000000824040723c */ /* 0x000fec00000418ff */
[-C--:B---3--:R-:W-:Y:S06]  /*4ab0*/  HMMA.16816.F32.BF16 R4, R100, R132.reuse, R4 ;  /* 0x000000846404723c */ /* 0x088fec0000041804 */
[C---:B----4-:R-:W-:Y:S06]  /*4ac0*/  HMMA.16816.F32.BF16 R8, R104.reuse, R132, R8 ;  /* 0x000000846808723c */ /* 0x050fec0000041808 */
[-C--:B------:R-:W-:Y:S06]  /*4ad0*/  HMMA.16816.F32.BF16 R12, R104, R134.reuse, R12 ;  /* 0x00000086680c723c */ /* 0x080fec000004180c */
[C---:B------:R-:W-:Y:S06]  /*4ae0*/  HMMA.16816.F32.BF16 R16, R100.reuse, R134, R16 ;  /* 0x000000866410723c */ /* 0x040fec0000041810 */
[-C--:B------:R-:W-:Y:S05]  /*4af0*/  HMMA.16816.F32.BF16 R20, R100, R136.reuse, R20 ;  /* 0x000000886414723c */ /* 0x080fea0000041814 */
[C---:B------:R-:W-:Y:S01]  /*4b00*/  FADD.FTZ R4, -R111.reuse, R4 ;  /* 0x000000046f047221 */ /* 0x040fe20000010100 */
[C---:B------:R-:W-:Y:S05]  /*4b10*/  HMMA.16816.F32.BF16 R24, R104.reuse, R136, R24 ;  /* 0x000000886818723c */ /* 0x040fea0000041818 */
[----:B------:R-:W-:Y:S01]  /*4b20*/  FADD.FTZ R0, -R111, R5 ;  /* 0x000000056f007221 */ /* 0x000fe20000010100 */
[-C--:B------:R-:W-:Y:S05]  /*4b30*/  HMMA.16816.F32.BF16 R28, R104, R138.reuse, R28 ;  /* 0x0000008a681c723c */ /* 0x080fea000004181c */
[----:B------:R-:W-:Y:S01]  /*4b40*/  FMUL.FTZ R0, R235, R0 ;  /* 0x00000000eb007220 */ /* 0x000fe20000410000 */
[C---:B------:R-:W-:Y:S05]  /*4b50*/  HMMA.16816.F32.BF16 R32, R100.reuse, R138, R32 ;  /* 0x0000008a6420723c */ /* 0x040fea0000041820 */
[----:B------:R-:W-:Y:S01]  /*4b60*/  FADD.FTZ R6, -R110, R6 ;  /* 0x000000066e067221 */ /* 0x000fe20000010100 */
[-C--:B------:R-:W-:Y:S05]  /*4b70*/  HMMA.16816.F32.BF16 R36, R100, R140.reuse, R36 ;  /* 0x0000008c6424723c */ /* 0x080fea0000041824 */
[C---:B------:R-:W-:Y:S01]  /*4b80*/  FADD.FTZ R5, -R111.reuse, R20 ;  /* 0x000000146f057221 */ /* 0x040fe20000010100 */
[C---:B------:R-:W-:Y:S05]  /*4b90*/  HMMA.16816.F32.BF16 R40, R104.reuse, R140, R40 ;  /* 0x0000008c6828723c */ /* 0x040fea0000041828 */
[C---:B------:R-:W-:Y:S01]  /*4ba0*/  FADD.FTZ R21, -R111.reuse, R21 ;  /* 0x000000156f157221 */ /* 0x040fe20000010100 */
[-C--:B------:R-:W-:Y:S05]  /*4bb0*/  HMMA.16816.F32.BF16 R44, R104, R142.reuse, R44 ;  /* 0x0000008e682c723c */ /* 0x080fea000004182c */
[----:B------:R-:W-:Y:S01]  /*4bc0*/  FMUL.FTZ R5, R232, R5 ;  /* 0x00000005e8057220 */ /* 0x000fe20000410000 */
[C---:B------:R-:W-:Y:S05]  /*4bd0*/  HMMA.16816.F32.BF16 R48, R100.reuse, R142, R48 ;  /* 0x0000008e6430723c */ /* 0x040fea0000041830 */
[C---:B------:R-:W-:Y:S01]  /*4be0*/  FADD.FTZ R32, -R111.reuse, R32 ;  /* 0x000000206f207221 */ /* 0x040fe20000010100 */
[-C--:B------:R-:W-:Y:S05]  /*4bf0*/  HMMA.16816.F32.BF16 R52, R100, R144.reuse, R52 ;  /* 0x000000906434723c */ /* 0x080fea0000041834 */
[----:B------:R-:W-:Y:S01]  /*4c00*/  FADD.FTZ R37, -R111, R37 ;  /* 0x000000256f257221 */ /* 0x000fe20000010100 */
[C---:B------:R-:W-:Y:S05]  /*4c10*/  HMMA.16816.F32.BF16 R56, R104.reuse, R144, R56 ;  /* 0x000000906838723c */ /* 0x040fea0000041838 */
[----:B------:R-:W-:Y:S01]  /*4c20*/  FMUL.FTZ R37, R227, R37 ;  /* 0x00000025e3257220 */ /* 0x000fe20000410000 */
[-C--:B------:R-:W-:Y:S05]  /*4c30*/  HMMA.16816.F32.BF16 R60, R104, R146.reuse, R60 ;  /* 0x00000092683c723c */ /* 0x080fea000004183c */
[----:B------:R-:W-:Y:S01]  /*4c40*/  FADD.FTZ R7, -R110, R7 ;  /* 0x000000076e077221 */ /* 0x000fe20000010100 */
[----:B------:R-:W-:Y:S05]  /*4c50*/  HMMA.16816.F32.BF16 R64, R100, R146, R64 ;  /* 0x000000926440723c */ /* 0x000fea0000041840 */
[C---:B------:R-:W-:Y:S02]  /*4c60*/  FADD.FTZ R20, -R111.reuse, R48 ;  /* 0x000000306f147221 */ /* 0x040fe40000010100 */
[----:B------:R-:W-:Y:S01]  /*4c70*/  FMUL.FTZ R101, R236, R4 ;  /* 0x00000004ec657220 */ /* 0x000fe20000410000 */
[C---:B------:R-:W-:Y:S03]  /*4c80*/  FADD.FTZ R4, -R111.reuse, R16 ;  /* 0x000000106f047221 */ /* 0x040fe60000010100 */
[----:B------:R-:W-:Y:S01]  /*4c90*/  FADD.FTZ R16, -R111, R17 ;  /* 0x000000116f107221 */ /* 0x000fe20000010100 */
[----:B------:R-:W-:Y:S01]  /*4ca0*/  F2FP.BF16.F32.PACK_AB R0, R0, R101 ;  /* 0x000000650000723e */ /* 0x000fe200000010ff */
[----:B------:R-:W-:Y:S01]  /*4cb0*/  FMUL.FTZ R4, R234, R4 ;  /* 0x00000004ea047220 */ /* 0x000fe20000410000 */
[----:B------:R-:W-:Y:S01]  /*4cc0*/  FMUL.FTZ R100, R231, R21 ;  /* 0x00000015e7647220 */ /* 0x000fe20000410000 */
[----:B------:R-:W-:Y:S01]  /*4cd0*/  FMUL.FTZ R16, R233, R16 ;  /* 0x00000010e9107220 */ /* 0x000fe20000410000 */
[C---:B------:R-:W-:Y:S01]  /*4ce0*/  FADD.FTZ R21, -R111.reuse, R33 ;  /* 0x000000216f157221 */ /* 0x040fe20000010100 */
[----:B------:R-:W-:Y:S01]  /*4cf0*/  FMUL.FTZ R101, R230, R32 ;  /* 0x00000020e6657220 */ /* 0x000fe20000410000 */
[C---:B------:R-:W-:Y:S01]  /*4d00*/  FADD.FTZ R17, -R111.reuse, R36 ;  /* 0x000000246f117221 */ /* 0x040fe20000010100 */
[----:B------:R-:W-:Y:S01]  /*4d10*/  F2FP.BF16.F32.PACK_AB R100, R100, R5 ;  /* 0x000000056464723e */ /* 0x000fe200000010ff */
[C---:B------:R-:W-:Y:S01]  /*4d20*/  FADD.FTZ R36, -R111.reuse, R49 ;  /* 0x000000316f247221 */ /* 0x040fe20000010100 */
[----:B------:R-:W-:Y:S01]  /*4d30*/  F2FP.BF16.F32.PACK_AB R16, R16, R4 ;  /* 0x000000041010723e */ /* 0x000fe200000010ff */
[C---:B------:R-:W-:Y:S01]  /*4d40*/  FADD.FTZ R4, -R111.reuse, R52 ;  /* 0x000000346f047221 */ /* 0x040fe20000010100 */
[C---:B------:R-:W-:Y:S01]  /*4d50*/  FADD.FTZ R33, -R111.reuse, R53 ;  /* 0x000000356f217221 */ /* 0x040fe20000010100 */
[C---:B------:R-:W-:Y:S01]  /*4d60*/  FADD.FTZ R5, -R111.reuse, R64 ;  /* 0x000000406f057221 */ /* 0x040fe20000010100 */
[----:B------:R-:W-:Y:S01]  /*4d70*/  FADD.FTZ R32, -R111, R65 ;  /* 0x000000416f207221 */ /* 0x000fe20000010100 */
[----:B------:R-:W-:Y:S01]  /*4d80*/  FMUL.FTZ R21, R229, R21 ;  /* 0x00000015e5157220 */ /* 0x000fe20000410000 */
[----:B------:R-:W-:Y:S01]  /*4d90*/  FMUL.FTZ R17, R228, R17 ;  /* 0x00000011e4117220 */ /* 0x000fe20000410000 */
[----:B------:R-:W-:Y:S01]  /*4da0*/  FMUL.FTZ R20, R226, R20 ;  /* 0x00000014e2147220 */ /* 0x000fe20000410000 */
[----:B------:R-:W-:Y:S01]  /*4db0*/  FMUL.FTZ R36, R225, R36 ;  /* 0x00000024e1247220 */ /* 0x000fe20000410000 */
[----:B------:R-:W-:Y:S01]  /*4dc0*/  FMUL.FTZ R4, R224, R4 ;  /* 0x00000004e0047220 */ /* 0x000fe20000410000 */
[----:B------:R-:W-:Y:S01]  /*4dd0*/  F2FP.BF16.F32.PACK_AB R48, R21, R101 ;  /* 0x000000651530723e */ /* 0x000fe200000010ff */
[----:B------:R-:W-:Y:S01]  /*4de0*/  FMUL.FTZ R33, R223, R33 ;  /* 0x00000021df217220 */ /* 0x000fe20000410000 */
[----:B------:R-:W-:Y:S01]  /*4df0*/  F2FP.BF16.F32.PACK_AB R37, R37, R17 ;  /* 0x000000112525723e */ /* 0x000fe200000010ff */
[----:B------:R-:W-:Y:S01]  /*4e00*/  FMUL.FTZ R5, R219, R5 ;  /* 0x00000005db057220 */ /* 0x000fe20000410000 */
[----:B------:R-:W-:Y:S01]  /*4e10*/  F2FP.BF16.F32.PACK_AB R36, R36, R20 ;  /* 0x000000142424723e */ /* 0x000fe200000010ff */
[----:B------:R-:W-:Y:S01]  /*4e20*/  FMUL.FTZ R32, R218, R32 ;  /* 0x00000020da207220 */ /* 0x000fe20000410000 */
[----:B------:R-:W-:Y:S04]  /*4e30*/  F2FP.BF16.F32.PACK_AB R33, R33, R4 ;  /* 0x000000042121723e */ /* 0x000fe800000010ff */
[----:B------:R-:W-:Y:S01]  /*4e40*/  F2FP.BF16.F32.PACK_AB R32, R32, R5 ;  /* 0x000000052020723e */ /* 0x000fe200000010ff */
[----:B------:R-:W-:Y:S06]  /*4e50*/  @!P1 BRA `(.L_x_7) ;  /* 0x0000000000549947 */ /* 0x000fec0003800000 */
[----:B------:R-:W1:Y:S01]  /*4e60*/  LDC R17, c[0x0][0x240] ;  /* 0x00009000ff117b82 */ /* 0x000e620000000800 */
[----:B------:R-:W-:Y:S01]  /*4e70*/  ULOP3.LUT UR14, UR7, 0x1, URZ, 0xc0, !UPT ;  /* 0x00000001070e7892 */ /* 0x000fe2000f8ec03f */
[----:B------:R-:W-:Y:S03]  /*4e80*/  UMOV UR34, 0xffffe000 ;  /* 0xffffe00000227882 */ /* 0x000fe60000000000 */
[----:B------:R-:W-:Y:S03]  /*4e90*/  UISETP.NE.U32.AND UP1, UPT, UR14, 0x1, UPT ;  /* 0x000000010e00788c */ /* 0x000fe6000bf25070 */
[----:B------:R-:W2:Y:S01]  /*4ea0*/  LDC R20, c[0x0][0x244] ;  /* 0x00009100ff147b82 */ /* 0x000ea20000000800 */
[----:B------:R-:W-:Y:S06]  /*4eb0*/  USEL UR14, UR34, 0x2000, !UP1 ;  /* 0x00002000220e7887 */ /* 0x000fec000c800000 */
[----:B------:R-:W-:Y:S01]  /*4ec0*/  VIADD R222, R222, UR14 ;  /* 0x0000000edede7c36 */ /* 0x000fe20008000000 */
[----:B------:R-:W-:Y:S01]  /*4ed0*/  IADD3 R148, R148, UR14, RZ ;  /* 0x0000000e94947c10 */ /* 0x000fe2000fffe0ff */
[C---:B-1----:R-:W-:Y:S05]  /*4ee0*/  IMAD.U32 R4, R17.reuse, -0x80, RZ ;  /* 0xffffff8011047824 */ /* 0x042fea00078e00ff */
[C---:B------:R-:W-:Y:S04]  /*4ef0*/  LEA R5, P0, R4.reuse, R214, 0x1 ;  /* 0x000000d604057211 */ /* 0x040fe800078008ff */
[----:B------:R-:W-:Y:S01]  /*4f00*/  LEA.HI.X.SX32 R4, R4, R215, 0x1, P0 ;  /* 0x000000d704047211 */ /* 0x000fe200000f0eff */
[----:B------:R-:W-:Y:S03]  /*4f10*/  IMAD.MOV.U32 R214, RZ, RZ, R5 ;  /* 0x000000ffffd67224 */ /* 0x000fe600078e0005 */
[----:B------:R-:W-:Y:S02]  /*4f20*/  MOV R215, R4 ;  /* 0x0000000400d77202 */ /* 0x000fe40000000f00 */
[C---:B------:R-:W-:Y:S03]  /*4f30*/  LEA R4, P0, R17.reuse, R214, 0x7 ;  /* 0x000000d611047211 */ /* 0x040fe600078038ff */
[----:B------:R-:W-:Y:S01]  /*4f40*/  @!PT LDS RZ, [RZ] ;  /* 0x00000000fffff984 */ /* 0x000fe20000000800 */
[----:B------:R-:W-:Y:S01]  /*4f50*/  @!PT LDS RZ, [RZ] ;  /* 0x00000000fffff984 */ /* 0x000fe20000000800 */
[----:B------:R-:W-:Y:S01]  /*4f60*/  @!PT LDS RZ, [RZ] ;  /* 0x00000000fffff984 */ /* 0x000fe20000000800 */
[----:B------:R1:W-:Y:S01]  /*4f70*/  LDGSTS.E.BYPASS.LTC128B.128 [R222], desc[UR8][R214.64] ;  /* 0x00000000d6de7fae */ /* 0x0003e2000b901d48 */
[----:B--2---:R-:W-:Y:S05]  /*4f80*/  LEA.HI.X R5, R17, R215, R20, 0x7, P0 ;  /* 0x000000d711057211 */ /* 0x004fea00000f3c14 */
[----:B------:R1:W-:Y:S04]  /*4f90*/  LDGSTS.E.BYPASS.LTC128B.128 [R222+0x1000], desc[UR8][R4.64] ;  /* 0x0100000004de7fae */ /* 0x0003e8000b901d48 */
[----:B------:R-:W0:Y:S02]  /*4fa0*/  LDGDEPBAR ;  /* 0x00000000000079af */ /* 0x000e240000000000 */
.L_x_7:
[----:B------:R2:W-:Y:S01]  /*4fb0*/  STS [R208+0x8000], R0 ;  /* 0x00800000d0007388 */ /* 0x0005e20000000800 */
[----:B------:R-:W-:Y:S01]  /*4fc0*/  FMUL.FTZ R6, R193, R6 ;  /* 0x00000006c1067220 */ /* 0x000fe20000410000 */
[----:B-1----:R-:W-:Y:S01]  /*4fd0*/  FMUL.FTZ R4, R192, R7 ;  /* 0x00000007c0047220 */ /* 0x002fe20000410000 */
[C---:B------:R-:W-:Y:S01]  /*4fe0*/  FADD.FTZ R19, -R110.reuse, R19 ;  /* 0x000000136e137221 */ /* 0x040fe20000010100 */
[----:B------:R-:W-:Y:S01]  /*4ff0*/  FADD.FTZ R18, -R110, R18 ;  /* 0x000000126e127221 */ /* 0x000fe20000010100 */
[C---:B-----5:R-:W-:Y:S01]  /*5000*/  FADD.FTZ R12, -R109.reuse, R12 ;  /* 0x0000000c6d0c7221 */ /* 0x060fe20000010100 */
[C---:B------:R-:W-:Y:S01]  /*5010*/  FADD.FTZ R13, -R109.reuse, R13 ;  /* 0x0000000d6d0d7221 */ /* 0x040fe20000010100 */
[----:B------:R-:W-:Y:S01]  /*5020*/  F2FP.BF16.F32.PACK_AB R4, R4, R6 ;  /* 0x000000060404723e */ /* 0x000fe200000010ff */
[C---:B------:R-:W-:Y:S01]  /*5030*/  FADD.FTZ R15, -R108.reuse, R15 ;  /* 0x0000000f6c0f7221 */ /* 0x040fe20000010100 */
[----:B------:R-:W-:Y:S01]  /*5040*/  FADD.FTZ R25, -R109, R25 ;  /* 0x000000196d197221 */ /* 0x000fe20000010100 */
[C---:B------:R-:W-:Y:S01]  /*5050*/  FADD.FTZ R27, -R108.reuse, R27 ;  /* 0x0000001b6c1b7221 */ /* 0x040fe20000010100 */
[----:B------:R-:W-:Y:S01]  /*5060*/  FMUL.FTZ R18, R185, R18 ;  /* 0x00000012b9127220 */ /* 0x000fe20000410000 */
[----:B------:R1:W-:Y:S01]  /*5070*/  STS [R208+0x8400], R4 ;  /* 0x00840004d0007388 */ /* 0x0003e20000000800 */
[----:B------:R-:W-:Y:S01]  /*5080*/  FMUL.FTZ R12, R199, R12 ;  /* 0x0000000cc70c7220 */ /* 0x000fe20000410000 */
[----:B------:R-:W-:Y:S01]  /*5090*/  FMUL.FTZ R13, R197, R13 ;  /* 0x0000000dc50d7220 */ /* 0x000fe20000410000 */
[C---:B------:R-:W-:Y:S01]  /*50a0*/  FADD.FTZ R8, -R109.reuse, R8 ;  /* 0x000000086d087221 */ /* 0x040fe20000010100 */
[----:B------:R-:W-:Y:S01]  /*50b0*/  STS [R207+0x8000], R16 ;  /* 0x00800010cf007388 */ /* 0x000fe20000000800 */
[----:B------:R-:W-:Y:S01]  /*50c0*/  FADD.FTZ R9, -R109, R9 ;  /* 0x000000096d097221 */ /* 0x000fe20000010100 */
[C---:B------:R-:W-:Y:S01]  /*50d0*/  FADD.FTZ R10, -R108.reuse, R10 ;  /* 0x0000000a6c0a7221 */ /* 0x040fe20000010100 */
[----:B------:R-:W-:Y:S01]  /*50e0*/  FMUL.FTZ R8, R201, R8 ;  /* 0x00000008c9087220 */ /* 0x000fe20000410000 */
[----:B------:R-:W-:Y:S01]  /*50f0*/  FADD.FTZ R14, -R108, R14 ;  /* 0x0000000e6c0e7221 */ /* 0x000fe20000010100 */
[----:B------:R-:W-:Y:S01]  /*5100*/  FMUL.FTZ R9, R200, R9 ;  /* 0x00000009c8097220 */ /* 0x000fe20000410000 */
[----:B------:R-:W-:Y:S01]  /*5110*/  FMUL.FTZ R10, R213, R10 ;  /* 0x0000000ad50a7220 */ /* 0x000fe20000410000 */
[C---:B------:R-:W-:Y:S01]  /*5120*/  FADD.FTZ R22, -R110.reuse, R22 ;  /* 0x000000166e167221 */ /* 0x040fe20000010100 */
[----:B------:R-:W-:Y:S01]  /*5130*/  FADD.FTZ R23, -R110, R23 ;  /* 0x000000176e177221 */ /* 0x000fe20000010100 */
[----:B--2---:R-:W-:Y:S01]  /*5140*/  FMUL.FTZ R0, R182, R19 ;  /* 0x00000013b6007220 */ /* 0x004fe20000410000 */
[----:B------:R-:W-:Y:S01]  /*5150*/  F2FP.BF16.F32.PACK_AB R19, R13, R12 ;  /* 0x0000000c0d13723e */ /* 0x000fe200000010ff */
[----:B------:R-:W-:Y:S01]  /*5160*/  FADD.FTZ R12, -R109, R57 ;  /* 0x000000396d0c7221 */ /* 0x000fe20000010100 */
[----:B------:R-:W-:Y:S01]  /*5170*/  FMUL.FTZ R14, R211, R14 ;  /* 0x0000000ed30e7220 */ /* 0x000fe20000410000 */
[----:B------:R-:W-:Y:S01]  /*5180*/  FMUL.FTZ R22, R181, R22 ;  /* 0x00000016b5167220 */ /* 0x000fe20000410000 */
[----:B------:R-:W-:Y:S01]  /*5190*/  F2FP.BF16.F32.PACK_AB R0, R0, R18 ;  /* 0x000000120000723e */ /* 0x000fe200000010ff */
[----:B------:R-:W-:Y:S01]  /*51a0*/  FMUL.FTZ R18, R190, R25 ;  /* 0x00000019be127220 */ /* 0x000fe20000410000 */
[----:B------:R-:W-:Y:S01]  /*51b0*/  FMUL.FTZ R12, R167, R12 ;  /* 0x0000000ca70c7220 */ /* 0x000fe20000410000 */
[----:B------:R-:W-:Y:S01]  /*51c0*/  FMUL.FTZ R23, R180, R23 ;  /* 0x00000017b4177220 */ /* 0x000fe20000410000 */
[C---:B------:R-:W-:Y:S01]  /*51d0*/  FADD.FTZ R24, -R109.reuse, R24 ;  /* 0x000000186d187221 */ /* 0x040fe20000010100 */
[----:B------:R2:W-:Y:S01]  /*51e0*/  STS [R207+0x8400], R0 ;  /* 0x00840000cf007388 */ /* 0x0005e20000000800 */
[C---:B------:R-:W-:Y:S01]  /*51f0*/  FADD.FTZ R34, -R110.reuse, R34 ;  /* 0x000000226e227221 */ /* 0x040fe20000010100 */
[----:B-1----:R-:W-:Y:S01]  /*5200*/  FADD.FTZ R4, -R109, R56 ;  /* 0x000000386d047221 */ /* 0x002fe20000010100 */
[C---:B------:R-:W-:Y:S01]  /*5210*/  FADD.FTZ R35, -R110.reuse, R35 ;  /* 0x000000236e237221 */ /* 0x040fe20000010100 */
[C---:B------:R-:W-:Y:S01]  /*5220*/  FADD.FTZ R17, -R110.reuse, R54 ;  /* 0x000000366e117221 */ /* 0x040fe20000010100 */
[----:B------:R-:W-:Y:S01]  /*5230*/  FADD.FTZ R7, -R110, R55 ;  /* 0x000000376e077221 */ /* 0x000fe20000010100 */
[----:B------:R-:W-:Y:S01]  /*5240*/  FMUL.FTZ R4, R168, R4 ;  /* 0x00000004a8047220 */ /* 0x000fe20000410000 */
[C---:B------:R-:W-:Y:S01]  /*5250*/  FADD.FTZ R6, -R110.reuse, R66 ;  /* 0x000000426e067221 */ /* 0x040fe20000010100 */
[----:B------:R-:W-:Y:S01]  /*5260*/  FADD.FTZ R5, -R110, R67 ;  /* 0x000000436e057221 */ /* 0x000fe20000010100 */
[----:B------:R-:W-:Y:S01]  /*5270*/  F2FP.BF16.F32.PACK_AB R23, R23, R22 ;  /* 0x000000161717723e */ /* 0x000fe200000010ff */
[----:B------:R-:W-:Y:S01]  /*5280*/  FMUL.FTZ R34, R175, R34 ;  /* 0x00000022af227220 */ /* 0x000fe20000410000 */
[----:B------:R-:W-:Y:S01]  /*5290*/  F2FP.BF16.F32.PACK_AB R12, R12, R4 ;  /* 0x000000040c0c723e */ /* 0x000fe200000010ff */
[C---:B------:R-:W-:Y:S01]  /*52a0*/  FADD.FTZ R4, -R108.reuse, R11 ;  /* 0x0000000b6c047221 */ /* 0x040fe20000010100 */
[----:B------:R-:W-:Y:S01]  /*52b0*/  FMUL.FTZ R22, R173, R35 ;  /* 0x00000023ad167220 */ /* 0x000fe20000410000 */
[----:B------:R-:W-:Y:S01]  /*52c0*/  FADD.FTZ R26, -R108, R26 ;  /* 0x0000001a6c1a7221 */ /* 0x000fe20000010100 */
[----:B------:R-:W-:Y:S01]  /*52d0*/  FMUL.FTZ R17, R163, R17 ;  /* 0x00000011a3117220 */ /* 0x000fe20000410000 */
        /* <DEDUP_REMOVED lines=8> */
[----:B------:R-:W-:Y:S01]  /*5360*/  FADD.FTZ R28, -R109, R28 ;  /* 0x0000001c6d1c7221 */ /* 0x000fe20000010100 */
[----:B--2---:R-:W-:Y:S01]  /*5370*/  F2FP.BF16.F32.PACK_AB R0, R9, R8 ;  /* 0x000000080900723e */ /* 0x004fe200000010ff */
[----:B------:R-:W-:Y:S01]  /*5380*/  STS [R208+0xa400], R10 ;  /* 0x00a4000ad0007388 */ /* 0x000fe20000000800 */
[----:B------:R-:W-:Y:S01]  /*5390*/  FMUL.FTZ R9, R210, R15 ;  /* 0x0000000fd2097220 */ /* 0x000fe20000410000 */
[----:B------:R-:W-:Y:S01]  /*53a0*/  FMUL.FTZ R8, R196, R27 ;  /* 0x0000001bc4087220 */ /* 0x000fe20000410000 */
[----:B------:R-:W-:Y:S01]  /*53b0*/  F2FP.BF16.F32.PACK_AB R21, R7, R17 ;  /* 0x000000110715723e */ /* 0x000fe200000010ff */
[----:B------:R1:W-:Y:S01]  /*53c0*/  STS [R208+0xa000], R0 ;  /* 0x00a00000d0007388 */ /* 0x0003e20000000800 */
[----:B------:R-:W-:Y:S01]  /*53d0*/  F2FP.BF16.F32.PACK_AB R20, R5, R6 ;  /* 0x000000060514723e */ /* 0x000fe200000010ff */
[----:B------:R-:W-:Y:S01]  /*53e0*/  FMUL.FTZ R28, R188, R28 ;  /* 0x0000001cbc1c7220 */ /* 0x000fe20000410000 */
[----:B------:R-:W-:Y:S01]  /*53f0*/  F2FP.BF16.F32.PACK_AB R9, R9, R14 ;  /* 0x0000000e0909723e */ /* 0x000fe200000010ff */
[----:B------:R-:W-:Y:S01]  /*5400*/  STS [R207+0xa000], R19 ;  /* 0x00a00013cf007388 */ /* 0x000fe20000000800 */
[----:B------:R-:W-:Y:S01]  /*5410*/  F2FP.BF16.F32.PACK_AB R18, R18, R24 ;  /* 0x000000181212723e */ /* 0x000fe200000010ff */
[----:B------:R-:W-:Y:S01]  /*5420*/  FADD.FTZ R29, -R109, R29 ;  /* 0x0000001d6d1d7221 */ /* 0x000fe20000010100 */
[----:B------:R-:W-:Y:S01]  /*5430*/  F2FP.BF16.F32.PACK_AB R8, R8, R26 ;  /* 0x0000001a0808723e */ /* 0x000fe200000010ff */
[----:B------:R-:W-:Y:S01]  /*5440*/  STS [R207+0xa400], R9 ;  /* 0x00a40009cf007388 */ /* 0x000fe20000000800 */
[C---:B------:R-:W-:Y:S01]  /*5450*/  FADD.FTZ R30, -R108.reuse, R30 ;  /* 0x0000001e6c1e7221 */ /* 0x040fe20000010100 */
[----:B------:R-:W-:Y:S01]  /*5460*/  FADD.FTZ R31, -R108, R31 ;  /* 0x0000001f6c1f7221 */ /* 0x000fe20000010100 */
[----:B------:R-:W-:Y:S01]  /*5470*/  FMUL.FTZ R17, R187, R29 ;  /* 0x0000001dbb117220 */ /* 0x000fe20000410000 */
[----:B------:R-:W-:Y:S01]  /*5480*/  STS [R209+0x8000], R100 ;  /* 0x00800064d1007388 */ /* 0x000fe20000000800 */
[----:B------:R-:W-:Y:S01]  /*5490*/  FMUL.FTZ R30, R195, R30 ;  /* 0x0000001ec31e7220 */ /* 0x000fe20000410000 */
[----:B------:R-:W-:Y:S01]  /*54a0*/  FMUL.FTZ R6, R194, R31 ;  /* 0x0000001fc2067220 */ /* 0x000fe20000410000 */
[----:B------:R-:W-:Y:S01]  /*54b0*/  FADD.FTZ R40, -R109, R40 ;  /* 0x000000286d287221 */ /* 0x000fe20000010100 */
[----:B------:R-:W-:Y:S01]  /*54c0*/  STS [R209+0x8400], R23 ;  /* 0x00840017d1007388 */ /* 0x000fe20000000800 */
[C---:B------:R-:W-:Y:S01]  /*54d0*/  FADD.FTZ R38, -R110.reuse, R38 ;  /* 0x000000266e267221 */ /* 0x040fe20000010100 */
[----:B------:R-:W-:Y:S01]  /*54e0*/  FADD.FTZ R39, -R110, R39 ;  /* 0x000000276e277221 */ /* 0x000fe20000010100 */
[----:B------:R-:W-:Y:S01]  /*54f0*/  F2FP.BF16.F32.PACK_AB R17, R17, R28 ;  /* 0x0000001c1111723e */ /* 0x000fe200000010ff */
[----:B------:R-:W-:Y:S01]  /*5500*/  STS [R206+0x8000], R48 ;  /* 0x00800030ce007388 */ /* 0x000fe20000000800 */
[----:B------:R-:W-:Y:S01]  /*5510*/  F2FP.BF16.F32.PACK_AB R6, R6, R30 ;  /* 0x0000001e0606723e */ /* 0x000fe200000010ff */
[----:B------:R-:W-:Y:S01]  /*5520*/  FMUL.FTZ R40, R179, R40 ;  /* 0x00000028b3287220 */ /* 0x000fe20000410000 */
[----:B------:R-:W-:Y:S01]  /*5530*/  FMUL.FTZ R38, R172, R38 ;  /* 0x00000026ac267220 */ /* 0x000fe20000410000 */
[----:B------:R-:W-:Y:S01]  /*5540*/  STS [R206+0x8400], R22 ;  /* 0x00840016ce007388 */ /* 0x000fe20000000800 */
[----:B------:R-:W-:Y:S01]  /*5550*/  FMUL.FTZ R39, R171, R39 ;  /* 0x00000027ab277220 */ /* 0x000fe20000410000 */
[C---:B------:R-:W-:Y:S01]  /*5560*/  FADD.FTZ R50, -R110.reuse, R50 ;  /* 0x000000326e327221 */ /* 0x040fe20000010100 */
[----:B------:R-:W-:Y:S01]  /*5570*/  FADD.FTZ R51, -R110, R51 ;  /* 0x000000336e337221 */ /* 0x000fe20000010100 */
[----:B------:R-:W-:Y:S01]  /*5580*/  STS [R209+0xa000], R18 ;  /* 0x00a00012d1007388 */ /* 0x000fe20000000800 */
[----:B------:R-:W-:Y:S01]  /*5590*/  FADD.FTZ R41, -R109, R41 ;  /* 0x000000296d297221 */ /* 0x000fe20000010100 */
[----:B------:R-:W-:Y:S01]  /*55a0*/  FMUL.FTZ R50, R165, R50 ;  /* 0x00000032a5327220 */ /* 0x000fe20000410000 */
[----:B------:R-:W-:Y:S01]  /*55b0*/  FMUL.FTZ R51, R164, R51 ;  /* 0x00000033a4337220 */ /* 0x000fe20000410000 */
[----:B------:R-:W-:Y:S01]  /*55c0*/  STS [R209+0xa400], R8 ;  /* 0x00a40008d1007388 */ /* 0x000fe20000000800 */
[C---:B------:R-:W-:Y:S01]  /*55d0*/  FADD.FTZ R42, -R108.reuse, R42 ;  /* 0x0000002a6c2a7221 */ /* 0x040fe20000010100 */
[----:B------:R-:W-:Y:S01]  /*55e0*/  FADD.FTZ R43, -R108, R43 ;  /* 0x0000002b6c2b7221 */ /* 0x000fe20000010100 */
[----:B------:R-:W-:Y:S01]  /*55f0*/  F2FP.BF16.F32.PACK_AB R38, R39, R38 ;  /* 0x000000262726723e */ /* 0x000fe200000010ff */
[----:B------:R-:W-:Y:S01]  /*5600*/  STS [R206+0xa000], R17 ;  /* 0x00a00011ce007388 */ /* 0x000fe20000000800 */
[----:B------:R-:W-:Y:S01]  /*5610*/  FMUL.FTZ R16, R178, R41 ;  /* 0x00000029b2107220 */ /* 0x000fe20000410000 */
[----:B------:R-:W-:Y:S01]  /*5620*/  FMUL.FTZ R42, R189, R42 ;  /* 0x0000002abd2a7220 */ /* 0x000fe20000410000 */
[----:B------:R-:W-:Y:S01]  /*5630*/  FMUL.FTZ R5, R186, R43 ;  /* 0x0000002bba057220 */ /* 0x000fe20000410000 */
[----:B------:R-:W-:Y:S01]  /*5640*/  STS [R206+0xa400], R6 ;  /* 0x00a40006ce007388 */ /* 0x000fe20000000800 */
[C---:B------:R-:W-:Y:S01]  /*5650*/  FADD.FTZ R44, -R109.reuse, R44 ;  /* 0x0000002c6d2c7221 */ /* 0x040fe20000010100 */
[----:B------:R-:W-:Y:S01]  /*5660*/  FADD.FTZ R45, -R109, R45 ;  /* 0x0000002d6d2d7221 */ /* 0x000fe20000010100 */
        /* <DEDUP_REMOVED lines=8> */
[----:B------:R-:W-:Y:S01]  /*56f0*/  FMUL.FTZ R4, R183, R47 ;  /* 0x0000002fb7047220 */ /* 0x000fe20000410000 */
[----:B------:R-:W-:Y:S01]  /*5700*/  F2FP.BF16.F32.PACK_AB R16, R16, R40 ;  /* 0x000000281010723e */ /* 0x000fe200000010ff */
[C---:B------:R-:W-:Y:S01]  /*5710*/  FADD.FTZ R58, -R108.reuse, R58 ;  /* 0x0000003a6c3a7221 */ /* 0x040fe20000010100 */
[----:B------:R-:W-:Y:S01]  /*5720*/  F2FP.BF16.F32.PACK_AB R5, R5, R42 ;  /* 0x0000002a0505723e */ /* 0x000fe200000010ff */
[----:B------:R-:W-:Y:S01]  /*5730*/  STS [R202+0x8000], R36 ;  /* 0x00800024ca007388 */ /* 0x000fe20000000800 */
[----:B------:R-:W-:Y:S01]  /*5740*/  F2FP.BF16.F32.PACK_AB R13, R13, R44 ;  /* 0x0000002c0d0d723e */ /* 0x000fe200000010ff */
[----:B------:R-:W-:Y:S01]  /*5750*/  FADD.FTZ R59, -R108, R59 ;  /* 0x0000003b6c3b7221 */ /* 0x000fe20000010100 */
[----:B------:R-:W-:Y:S01]  /*5760*/  F2FP.BF16.F32.PACK_AB R4, R4, R46 ;  /* 0x0000002e0404723e */ /* 0x000fe200000010ff */
[----:B------:R-:W-:Y:S01]  /*5770*/  STS [R202+0x8400], R50 ;  /* 0x00840032ca007388 */ /* 0x000fe20000000800 */
[----:B------:R-:W-:Y:S01]  /*5780*/  FMUL.FTZ R58, R174, R58 ;  /* 0x0000003aae3a7220 */ /* 0x000fe20000410000 */
[----:B-1----:R-:W-:Y:S01]  /*5790*/  FMUL.FTZ R0, R170, R59 ;  /* 0x0000003baa007220 */ /* 0x002fe20000410000 */
[C---:B------:R-:W-:Y:S01]  /*57a0*/  FADD.FTZ R60, -R109.reuse, R60 ;  /* 0x0000003c6d3c7221 */ /* 0x040fe20000010100 */
[----:B------:R-:W-:Y:S01]  /*57b0*/  STS [R203+0xa000], R16 ;  /* 0x00a00010cb007388 */ /* 0x000fe20000000800 */
[----:B------:R-:W-:Y:S01]  /*57c0*/  FADD.FTZ R61, -R109, R61 ;  /* 0x0000003d6d3d7221 */ /* 0x000fe20000010100 */
[C---:B------:R-:W-:Y:S01]  /*57d0*/  FADD.FTZ R62, -R108.reuse, R62 ;  /* 0x0000003e6c3e7221 */ /* 0x040fe20000010100 */
[----:B------:R-:W-:Y:S01]  /*57e0*/  FADD.FTZ R63, -R108, R63 ;  /* 0x0000003f6c3f7221 */ /* 0x000fe20000010100 */
[----:B------:R-:W-:Y:S01]  /*57f0*/  STS [R203+0xa400], R5 ;  /* 0x00a40005cb007388 */ /* 0x000fe20000000800 */
[----:B------:R-:W-:Y:S01]  /*5800*/  FMUL.FTZ R60, R115, R60 ;  /* 0x0000003c733c7220 */ /* 0x000fe20000410000 */
[----:B------:R-:W-:Y:S01]  /*5810*/  FMUL.FTZ R61, R114, R61 ;  /* 0x0000003d723d7220 */ /* 0x000fe20000410000 */
[----:B------:R-:W-:Y:S01]  /*5820*/  FMUL.FTZ R62, R169, R62 ;  /* 0x0000003ea93e7220 */ /* 0x000fe20000410000 */
[----:B------:R-:W-:Y:S01]  /*5830*/  STS [R202+0xa000], R13 ;  /* 0x00a0000dca007388 */ /* 0x000fe20000000800 */
[----:B------:R-:W-:Y:S01]  /*5840*/  FMUL.FTZ R7, R166, R63 ;  /* 0x0000003fa6077220 */ /* 0x000fe20000410000 */
[----:B------:R-:W-:Y:S02]  /*5850*/  F2FP.BF16.F32.PACK_AB R0, R0, R58 ;  /* 0x0000003a0000723e */ /* 0x000fe400000010ff */
[----:B------:R-:W-:Y:S01]  /*5860*/  STS [R202+0xa400], R4 ;  /* 0x00a40004ca007388 */ /* 0x000fe20000000800 */
[----:B------:R-:W-:Y:S02]  /*5870*/  F2FP.BF16.F32.PACK_AB R11, R61, R60 ;  /* 0x0000003c3d0b723e */ /* 0x000fe400000010ff */
[----:B------:R-:W-:Y:S01]  /*5880*/  F2FP.BF16.F32.PACK_AB R7, R7, R62 ;  /* 0x0000003e0707723e */ /* 0x000fe200000010ff */
[----:B------:R-:W-:Y:S01]  /*5890*/  STS [R205+0x8000], R33 ;  /* 0x00800021cd007388 */ /* 0x000fe20000000800 */
[----:B------:R-:W-:Y:S02]  /*58a0*/  LEA R59, R245, UR4, 0x1 ;  /* 0x00000004f53b7c11 */ /* 0x000fe4000f8e08ff */
[----:B------:R-:W-:Y:S01]  /*58b0*/  MOV R52, R221 ;  /* 0x000000dd00347202 */ /* 0x000fe20000000f00 */
[----:B------:R-:W-:Y:S01]  /*58c0*/  STS [R205+0x8400], R21 ;  /* 0x00840015cd007388 */ /* 0x000fe20000000800 */
[----:B------:R-:W-:Y:S03]  /*58d0*/  MOV R53, R220 ;  /* 0x000000dc00357202 */ /* 0x000fe60000000f00 */
[----:B------:R-:W-:Y:S04]  /*58e0*/  STS [R204+0x8000], R32 ;  /* 0x00800020cc007388 */ /* 0x000fe80000000800 */
[----:B------:R-:W-:Y:S04]  /*58f0*/  STS [R204+0x8400], R20 ;  /* 0x00840014cc007388 */ /* 0x000fe80000000800 */
[----:B------:R-:W-:Y:S04]  /*5900*/  STS [R205+0xa000], R12 ;  /* 0x00a0000ccd007388 */ /* 0x000fe80000000800 */
[----:B------:R1:W-:Y:S04]  /*5910*/  STS [R205+0xa400], R0 ;  /* 0x00a40000cd007388 */ /* 0x0003e80000000800 */
[----:B------:R-:W-:Y:S04]  /*5920*/  STS [R204+0xa000], R11 ;  /* 0x00a0000bcc007388 */ /* 0x000fe80000000800 */
[----:B------:R-:W-:Y:S01]  /*5930*/  STS [R204+0xa400], R7 ;  /* 0x00a40007cc007388 */ /* 0x000fe20000000800 */
[----:B------:R-:W-:Y:S01]  /*5940*/  BAR.SYNC.DEFER_BLOCKING 0x0 ;  /* 0x0000000000007b1d */ /* 0x000fe20000010000 */
[----:B-1----:R-:W-:Y:S05]  /*5950*/  LEA R0, R156, UR4, 0x1 ;  /* 0x000000049c007c11 */ /* 0x002fea000f8e08ff */
[----:B------:R-:W-:Y:S04]  /*5960*/  LDSM.16.MT88.4 R4, [R2+0x10000] ;  /* 0x010000000204783b */ /* 0x000fe80000004200 */
[----:B------:R-:W1:Y:S04]  /*5970*/  LDSM.16.MT88.4 R8, [R0+0x4000] ;  /* 0x004000000008783b */ /* 0x000e680000004200 */
[----:B------:R-:W2:Y:S04]  /*5980*/  LDSM.16.MT88.4 R12, [R2+0x14000] ;  /* 0x01400000020c783b */ /* 0x000ea80000004200 */
[----:B------:R-:W-:Y:S04]  /*5990*/  LDSM.16.MT88.4 R16, [R2+0x10800] ;  /* 0x010800000210783b */ /* 0x000fe80000004200 */
[----:B------:R-:W3:Y:S04]  /*59a0*/  LDSM.16.MT88.4 R20, [R0+0x4400] ;  /* 0x004400000014783b */ /* 0x000ee80000004200 */
[----:B------:R-:W4:Y:S01]  /*59b0*/  LDSM.16.MT88.4 R24, [R2+0x14800] ;  /* 0x014800000218783b */ /* 0x000f220000004200 */
[-C--:B-1----:R-:W-:Y:S06]  /*59c0*/  HMMA.16816.F32.BF16 R68, R4, R8.reuse, R68 ;  /* 0x000000080444723c */ /* 0x082fec0000041844 */
[C---:B--2---:R-:W-:Y:S06]  /*59d0*/  HMMA.16816.F32.BF16 R72, R12.reuse, R8, R72 ;  /* 0x000000080c48723c */ /* 0x044fec0000041848 */
[-C--:B------:R-:W-:Y:S01]  /*59e0*/  HMMA.16816.F32.BF16 R76, R12, R10.reuse, R76 ;  /* 0x0000000a0c4c723c */ /* 0x080fe2000004184c */
[----:B------:R-:W-:Y:S05]  /*59f0*/  LDSM.16.MT88.4 R12, [R2+0x15000] ;  /* 0x01500000020c783b */ /* 0x000fea0000004200 */
[----:B------:R-:W-:Y:S01]  /*5a00*/  HMMA.16816.F32.BF16 R80, R4, R10, R80 ;  /* 0x0000000a0450723c */ /* 0x000fe20000041850 */
[----:B------:R-:W-:Y:S04]  /*5a10*/  LDSM.16.MT88.4 R4, [R2+0x11000] ;  /* 0x011000000204783b */ /* 0x000fe80000004200 */
[----:B------:R-:W1:Y:S01]  /*5a20*/  LDSM.16.MT88.4 R8, [R0+0x4800] ;  /* 0x004800000008783b */ /* 0x000e620000004200 */
[-C--:B---3--:R-:W-:Y:S06]  /*5a30*/  HMMA.16816.F32.BF16 R68, R16, R20.reuse, R68 ;  /* 0x000000141044723c */ /* 0x088fec0000041844 */
[C---:B----4-:R-:W-:Y:S06]  /*5a40*/  HMMA.16816.F32.BF16 R72, R24.reuse, R20, R72 ;  /* 0x000000141848723c */ /* 0x050fec0000041848 */
[-C--:B------:R-:W-:Y:S01]  /*5a50*/  HMMA.16816.F32.BF16 R76, R24, R22.reuse, R76 ;  /* 0x00000016184c723c */ /* 0x080fe2000004184c */
[----:B------:R-:W-:Y:S05]  /*5a60*/  LDSM.16.MT88.4 R24, [R2+0x15800] ;  /* 0x015800000218783b */ /* 0x000fea0000004200 */
[----:B------:R-:W-:Y:S01]  /*5a70*/  HMMA.16816.F32.BF16 R80, R16, R22, R80 ;  /* 0x000000161050723c */ /* 0x000fe20000041850 */
[----:B------:R-:W-:Y:S04]  /*5a80*/  LDSM.16.MT88.4 R16, [R2+0x11800] ;  /* 0x011800000210783b */ /* 0x000fe80000004200 */
[----:B------:R-:W2:Y:S01]  /*5a90*/  LDSM.16.MT88.4 R20, [R0+0x4c00] ;  /* 0x004c00000014783b */ /* 0x000ea20000004200 */
[-C--:B-1----:R-:W-:Y:S06]  /*5aa0*/  HMMA.16816.F32.BF16 R68, R4, R8.reuse, R68 ;  /* 0x000000080444723c */ /* 0x082fec0000041844 */
[C---:B------:R-:W-:Y:S06]  /*5ab0*/  HMMA.16816.F32.BF16 R72, R12.reuse, R8, R72 ;  /* 0x000000080c48723c */ /* 0x040fec0000041848 */
[-C--:B------:R-:W-:Y:S01]  /*5ac0*/  HMMA.16816.F32.BF16 R76, R12, R10.reuse, R76 ;  /* 0x0000000a0c4c723c */ /* 0x080fe2000004184c */
[----:B------:R-:W-:Y:S05]  /*5ad0*/  LDSM.16.MT88.4 R12, [R2+0x16000] ;  /* 0x01600000020c783b */ /* 0x000fea0000004200 */
[----:B------:R-:W-:Y:S01]  /*5ae0*/  HMMA.16816.F32.BF16 R80, R4, R10, R80 ;  /* 0x0000000a0450723c */ /* 0x000fe20000041850 */
[----:B------:R-:W-:Y:S04]  /*5af0*/  LDSM.16.MT88.4 R4, [R2+0x12000] ;  /* 0x012000000204783b */ /* 0x000fe80000004200 */
[----:B------:R-:W1:Y:S01]  /*5b00*/  LDSM.16.MT88.4 R8, [R0+0x5000] ;  /* 0x005000000008783b */ /* 0x000e620000004200 */
[-C--:B--2---:R-:W-:Y:S06]  /*5b10*/  HMMA.16816.F32.BF16 R68, R16, R20.reuse, R68 ;  /* 0x000000141044723c */ /* 0x084fec0000041844 */
[C---:B------:R-:W-:Y:S06]  /*5b20*/  HMMA.16816.F32.BF16 R72, R24.reuse, R20, R72 ;  /* 0x000000141848723c */ /* 0x040fec0000041848 */
        /* <DEDUP_REMOVED lines=19> */
[----:B------:R-:W-:Y:S01]  /*5c60*/  BAR.SYNC.DEFER_BLOCKING 0x0 ;  /* 0x0000000000007b1d */ /* 0x000fe20000010000 */
[-C--:B-1----:R-:W-:Y:S06]  /*5c70*/  HMMA.16816.F32.BF16 R68, R4, R8.reuse, R68 ;  /* 0x000000080444723c */ /* 0x082fec0000041844 */
[C---:B------:R-:W-:Y:S06]  /*5c80*/  HMMA.16816.F32.BF16 R72, R12.reuse, R8, R72 ;  /* 0x000000080c48723c */ /* 0x040fec0000041848 */
[-C--:B------:R-:W-:Y:S06]  /*5c90*/  HMMA.16816.F32.BF16 R76, R12, R10.reuse, R76 ;  /* 0x0000000a0c4c723c */ /* 0x080fec000004184c */
[----:B------:R-:W-:Y:S06]  /*5ca0*/  HMMA.16816.F32.BF16 R80, R4, R10, R80 ;  /* 0x0000000a0450723c */ /* 0x000fec0000041850 */
[-C--:B--2---:R-:W-:Y:S06]  /*5cb0*/  HMMA.16816.F32.BF16 R68, R16, R20.reuse, R68 ;  /* 0x000000141044723c */ /* 0x084fec0000041844 */
[C---:B------:R-:W-:Y:S06]  /*5cc0*/  HMMA.16816.F32.BF16 R72, R24.reuse, R20, R72 ;  /* 0x000000141848723c */ /* 0x040fec0000041848 */
[-C--:B------:R-:W-:Y:S06]  /*5cd0*/  HMMA.16816.F32.BF16 R76, R24, R22.reuse, R76 ;  /* 0x00000016184c723c */ /* 0x080fec000004184c */
[----:B------:R-:W-:Y:S01]  /*5ce0*/  HMMA.16816.F32.BF16 R80, R16, R22, R80 ;  /* 0x000000161050723c */ /* 0x000fe20000041850 */
[----:B------:R-:W-:Y:S11]  /*5cf0*/  @!UPT UIADD3 URZ, URZ, URZ, URZ ;  /* 0x0000003f3f3ff290 */ /* 0x000ff6000fffe03f */
[----:B------:R-:W-:Y:S01]  /*5d00*/  @!UPT UIADD3 URZ, URZ, URZ, URZ ;  /* 0x0000003f3f3ff290 */ /* 0x000fe2000fffe03f */
[----:B------:R-:W-:Y:S11]  /*5d10*/  @!P1 BRA `(.L_x_8) ;  /* 0x00000000003c9947 */ /* 0x000ff60003800000 */
[----:B------:R-:W1:Y:S08]  /*5d20*/  LDC R6, c[0x0][0x420] ;  /* 0x00010800ff067b82 */ /* 0x000e700000000800 */
[----:B------:R-:W2:Y:S01]  /*5d30*/  LDC R7, c[0x0][0x424] ;  /* 0x00010900ff077b82 */ /* 0x000ea20000000800 */
[----:B-1----:R-:W-:Y:S05]  /*5d40*/  IMAD.U32 R4, R6, -0x80, RZ ;  /* 0xffffff8006047824 */ /* 0x002fea00078e00ff */
[C---:B------:R-:W-:Y:S04]  /*5d50*/  LEA R5, P0, R4.reuse, R216, 0x1 ;  /* 0x000000d804057211 */ /* 0x040fe800078008ff */
[----:B------:R-:W-:Y:S01]  /*5d60*/  LEA.HI.X.SX32 R4, R4, R217, 0x1, P0 ;  /* 0x000000d904047211 */ /* 0x000fe200000f0eff */
[----:B------:R-:W-:Y:S04]  /*5d70*/  IMAD.MOV.U32 R216, RZ, RZ, R5 ;  /* 0x000000ffffd87224 */ /* 0x000fe800078e0005 */
[----:B------:R-:W-:Y:S01]  /*5d80*/  IMAD.MOV.U32 R217, RZ, RZ, R4 ;  /* 0x000000ffffd97224 */ /* 0x000fe200078e0004 */
[C---:B------:R-:W-:Y:S04]  /*5d90*/  LEA R4, P0, R6.reuse, R216, 0x7 ;  /* 0x000000d806047211 */ /* 0x040fe800078038ff */
[----:B------:R-:W-:Y:S01]  /*5da0*/  @!PT LDS RZ, [RZ] ;  /* 0x00000000fffff984 */ /* 0x000fe20000000800 */
[----:B------:R-:W-:Y:S01]  /*5db0*/  @!PT LDS RZ, [RZ] ;  /* 0x00000000fffff984 */ /* 0x000fe20000000800 */
[----:B------:R-:W-:Y:S01]  /*5dc0*/  @!PT LDS RZ, [RZ] ;  /* 0x00000000fffff984 */ /* 0x000fe20000000800 */
[----:B------:R1:W-:Y:S01]  /*5dd0*/  LDGSTS.E.BYPASS.LTC128B.128 [R59+0x4000], desc[UR8][R216.64] ;  /* 0x04000000d83b7fae */ /* 0x0003e2000b901d48 */
[----:B--2---:R-:W-:Y:S05]  /*5de0*/  LEA.HI.X R5, R6, R217, R7, 0x7, P0 ;  /* 0x000000d906057211 */ /* 0x004fea00000f3c07 */
[----:B------:R1:W-:Y:S04]  /*5df0*/  LDGSTS.E.BYPASS.LTC128B.128 [R59+0x5000], desc[UR8][R4.64] ;  /* 0x05000000043b7fae */ /* 0x0003e8000b901d48 */
[----:B------:R-:W0:Y:S02]  /*5e00*/  LDGDEPBAR ;  /* 0x00000000000079af */ /* 0x000e240000000000 */
.L_x_8:
[----:B------:R-:W-:Y:S01]  /*5e10*/  LDSM.16.M88.4 R16, [R151] ;  /* 0x000000009710783b */ /* 0x000fe20000000200 */
[----:B------:R-:W-:Y:S01]  /*5e20*/  IMAD.U32 R58, RZ, RZ, UR22 ;  /* 0x00000016ff3a7e24 */ /* 0x000fe2000f8e00ff */
[----:B------:R-:W-:Y:S01]  /*5e30*/  MOV R55, UR19 ;  /* 0x0000001300377c02 */ /* 0x000fe20008000f00 */
[----:B------:R-:W-:Y:S01]  /*5e40*/  IMAD.U32 R57, RZ, RZ, UR21 ;  /* 0x00000015ff397e24 */ /* 0x000fe2000f8e00ff */
[----:B------:R-:W1:Y:S01]  /*5e50*/  LDSM.16.MT88.4 R20, [R0+0x6000] ;  /* 0x006000000014783b */ /* 0x000e620000004200 */
[----:B------:R-:W-:Y:S01]  /*5e60*/  IMAD.U32 R56, RZ, RZ, UR20 ;  /* 0x00000014ff387e24 */ /* 0x000fe2000f8e00ff */
[----:B------:R-:W-:Y:S01]  /*5e70*/  ULOP3.LUT UR14, UR7, 0x1, URZ, 0xc0, !UPT ;  /* 0x00000001070e7892 */ /* 0x000fe2000f8ec03f */
[----:B------:R-:W-:Y:S01]  /*5e80*/  IMAD.U32 R54, RZ, RZ, UR18 ;  /* 0x00000012ff367e24 */ /* 0x000fe2000f8e00ff */
[----:B------:R-:W2:Y:S02]  /*5e90*/  LDSM.16.M88.4 R12, [R151+0x2000] ;  /* 0x00200000970c783b */ /* 0x000ea40000000200 */
[----:B------:R-:W-:Y:S02]  /*5ea0*/  UISETP.NE.U32.AND UP1, UPT, UR14, 0x1, UPT ;  /* 0x000000010e00788c */ /* 0x000fe4000bf25070 */
[----:B------:R-:W-:Y:S01]  /*5eb0*/  LDSM.16.M88.4 R24, [R157] ;  /* 0x000000009d18783b */ /* 0x000fe20000000200 */
[----:B------:R-:W-:Y:S03]  /*5ec0*/  UIADD3 UR14, UR7, -0x1, URZ ;  /* 0xffffffff070e7890 */ /* 0x000fe6000fffe03f */
[----:B------:R-:W3:Y:S04]  /*5ed0*/  LDSM.16.MT88.4 R28, [R0+0x6400] ;  /* 0x00640000001c783b */ /* 0x000ee80000004200 */
[----:B------:R-:W4:Y:S04]  /*5ee0*/  LDSM.16.M88.4 R32, [R160] ;  /* 0x00000000a020783b */ /* 0x000f280000000200 */
[----:B------:R-:W-:Y:S04]  /*5ef0*/  LDSM.16.M88.4 R36, [R153] ;  /* 0x000000009924783b */ /* 0x000fe80000000200 */
[----:B------:R-:W4:Y:S04]  /*5f00*/  LDSM.16.MT88.4 R40, [R0+0x6800] ;  /* 0x006800000028783b */ /* 0x000f280000004200 */
[----:B------:R-:W4:Y:S04]  /*5f10*/  LDSM.16.M88.4 R44, [R153+0x2000] ;  /* 0x00200000992c783b */ /* 0x000f280000000200 */
[----:B------:R-:W-:Y:S01]  /*5f20*/  LDSM.16.MT88.4 R48, [R0+0x6c00] ;  /* 0x006c00000030783b */ /* 0x000fe20000004200 */
[-C--:B-1----:R-:W-:Y:S06]  /*5f30*/  HMMA.16816.F32.BF16 R4, R16, R20.reuse, RZ ;  /* 0x000000141004723c */ /* 0x082fec00000418ff */
[C---:B--2---:R-:W-:Y:S06]  /*5f40*/  HMMA.16816.F32.BF16 R8, R12.reuse, R20, RZ ;  /* 0x000000140c08723c */ /* 0x044fec00000418ff */
[-C--:B------:R-:W-:Y:S06]  /*5f50*/  HMMA.16816.F32.BF16 R12, R12, R22.reuse, RZ ;  /* 0x000000160c0c723c */ /* 0x080fec00000418ff */
[----:B------:R-:W-:Y:S01]  /*5f60*/  HMMA.16816.F32.BF16 R16, R16, R22, RZ ;  /* 0x000000161010723c */ /* 0x000fe200000418ff */
[----:B------:R-:W1:Y:S05]  /*5f70*/  LDSM.16.M88.4 R20, [R152] ;  /* 0x000000009814783b */ /* 0x000e6a0000000200 */
[-C--:B---3--:R-:W-:Y:S06]  /*5f80*/  HMMA.16816.F32.BF16 R4, R24, R28.reuse, R4 ;  /* 0x0000001c1804723c */ /* 0x088fec0000041804 */
[C---:B----4-:R-:W-:Y:S06]  /*5f90*/  HMMA.16816.F32.BF16 R8, R32.reuse, R28, R8 ;  /* 0x0000001c2008723c */ /* 0x050fec0000041808 */
[-C--:B------:R-:W-:Y:S01]  /*5fa0*/  HMMA.16816.F32.BF16 R12, R32, R30.reuse, R12 ;  /* 0x0000001e200c723c */ /* 0x080fe2000004180c */
[----:B------:R-:W2:Y:S05]  /*5fb0*/  LDSM.16.M88.4 R32, [R152+0x2000] ;  /* 0x002000009820783b */ /* 0x000eaa0000000200 */
[----:B------:R-:W-:Y:S01]  /*5fc0*/  HMMA.16816.F32.BF16 R16, R24, R30, R16 ;  /* 0x0000001e1810723c */ /* 0x000fe20000041810 */
[----:B------:R-:W-:Y:S04]  /*5fd0*/  LDSM.16.M88.4 R24, [R151+0x4000] ;  /* 0x004000009718783b */ /* 0x000fe80000000200 */
[----:B------:R-:W3:Y:S01]  /*5fe0*/  LDSM.16.MT88.4 R28, [R0+0x7000] ;  /* 0x00700000001c783b */ /* 0x000ee20000004200 */
[-C--:B------:R-:W-:Y:S06]  /*5ff0*/  HMMA.16816.F32.BF16 R4, R36, R40.reuse, R4 ;  /* 0x000000282404723c */ /* 0x080fec0000041804 */
[C---:B------:R-:W-:Y:S06]  /*6000*/  HMMA.16816.F32.BF16 R8, R44.reuse, R40, R8 ;  /* 0x000000282c08723c */ /* 0x040fec0000041808 */
[-C--:B------:R-:W-:Y:S01]  /*6010*/  HMMA.16816.F32.BF16 R12, R44, R42.reuse, R12 ;  /* 0x0000002a2c0c723c */ /* 0x080fe2000004180c */
[----:B------:R-:W4:Y:S05]  /*6020*/  LDSM.16.M88.4 R44, [R151+0x6000] ;  /* 0x00600000972c783b */ /* 0x000f2a0000000200 */
[----:B------:R-:W-:Y:S01]  /*6030*/  HMMA.16816.F32.BF16 R16, R36, R42, R16 ;  /* 0x0000002a2410723c */ /* 0x000fe20000041810 */
[----:B------:R-:W-:Y:S04]  /*6040*/  LDSM.16.M88.4 R36, [R159] ;  /* 0x000000009f24783b */ /* 0x000fe80000000200 */
[----:B------:R-:W4:Y:S01]  /*6050*/  LDSM.16.MT88.4 R40, [R0+0x7400] ;  /* 0x007400000028783b */ /* 0x000f220000004200 */
[-C--:B-1----:R-:W-:Y:S06]  /*6060*/  HMMA.16816.F32.BF16 R4, R20, R48.reuse, R4 ;  /* 0x000000301404723c */ /* 0x082fec0000041804 */
[C---:B--2---:R-:W-:Y:S06]  /*6070*/  HMMA.16816.F32.BF16 R8, R32.reuse, R48, R8 ;  /* 0x000000302008723c */ /* 0x044fec0000041808 */
[-C--:B------:R-:W-:Y:S01]  /*6080*/  HMMA.16816.F32.BF16 R12, R32, R50.reuse, R12 ;  /* 0x00000032200c723c */ /* 0x080fe2000004180c */
[----:B------:R-:W1:Y:S05]  /*6090*/  LDSM.16.M88.4 R32, [R158] ;  /* 0x000000009e20783b */ /* 0x000e6a0000000200 */
[----:B------:R-:W-:Y:S01]  /*60a0*/  HMMA.16816.F32.BF16 R16, R20, R50, R16 ;  /* 0x000000321410723c */ /* 0x000fe20000041810 */
[----:B------:R-:W-:Y:S04]  /*60b0*/  LDSM.16.M88.4 R20, [R153+0x4000] ;  /* 0x004000009914783b */ /* 0x000fe80000000200 */
[----:B------:R-:W2:Y:S01]  /*60c0*/  LDSM.16.MT88.4 R48, [R0+0x7800] ;  /* 0x007800000030783b */ /* 0x000ea20000004200 */
[-C--:B---3--:R-:W-:Y:S06]  /*60d0*/  HMMA.16816.F32.BF16 R4, R24, R28.reuse, R4 ;  /* 0x0000001c1804723c */ /* 0x088fec0000041804 */
[C---:B----4-:R-:W-:Y:S06]  /*60e0*/  HMMA.16816.F32.BF16 R8, R44.reuse, R28, R8 ;  /* 0x0000001c2c08723c */ /* 0x050fec0000041808 */
[-C--:B------:R-:W-:Y:S01]  /*60f0*/  HMMA.16816.F32.BF16 R12, R44, R30.reuse, R12 ;  /* 0x0000001e2c0c723c */ /* 0x080fe2000004180c */
[----:B------:R-:W3:Y:S05]  /*6100*/  LDSM.16.M88.4 R44, [R153+0x6000] ;  /* 0x00600000992c783b */ /* 0x000eea0000000200 */
[----:B------:R-:W-:Y:S01]  /*6110*/  HMMA.16816.F32.BF16 R16, R24, R30, R16 ;  /* 0x0000001e1810723c */ /* 0x000fe20000041810 */
[----:B------:R4:W-:Y:S04]  /*6120*/  LDSM.16.MT88.4 R28, [R0+0x7c00] ;  /* 0x007c0000001c783b */ /* 0x0009e80000004200 */
[----:B------:R-:W3:Y:S01]  /*6130*/  LDSM.16.M88.4 R24, [R152+0x4000] ;  /* 0x004000009818783b */ /* 0x000ee20000000200 */
[-C--:B------:R-:W-:Y:S06]  /*6140*/  HMMA.16816.F32.BF16 R4, R36, R40.reuse, R4 ;  /* 0x000000282404723c */ /* 0x080fec0000041804 */
[C---:B-1----:R-:W-:Y:S06]  /*6150*/  HMMA.16816.F32.BF16 R8, R32.reuse, R40, R8 ;  /* 0x000000282008723c */ /* 0x042fec0000041808 */
[-C--:B------:R-:W-:Y:S01]  /*6160*/  HMMA.16816.F32.BF16 R12, R32, R42.reuse, R12 ;  /* 0x0000002a200c723c */ /* 0x080fe2000004180c */
[----:B------:R-:W1:Y:S01]  /*6170*/  LDSM.16.M88.4 R32, [R152+0x6000] ;  /* 0x006000009820783b */ /* 0x000e620000000200 */
[----:B------:R-:W-:Y:S04]  /*6180*/  IMAD.U32 R40, RZ, RZ, UR25 ;  /* 0x00000019ff287e24 */ /* 0x000fe8000f8e00ff */
[----:B------:R-:W-:Y:S01]  /*6190*/  HMMA.16816.F32.BF16 R16, R36, R42, R16 ;  /* 0x0000002a2410723c */ /* 0x000fe20000041810 */
[----:B----4-:R-:W-:Y:S05]  /*61a0*/  IMAD.U32 R0, RZ, RZ, UR15 ;  /* 0x0000000fff007e24 */ /* 0x010fea000f8e00ff */
[-C--:B--2---:R-:W-:Y:S01]  /*61b0*/  HMMA.16816.F32.BF16 R4, R20, R48.reuse, R4 ;  /* 0x000000301404723c */ /* 0x084fe20000041804 */
[----:B------:R-:W-:Y:S04]  /*61c0*/  IMAD.U32 R42, RZ, RZ, UR26 ;  /* 0x0000001aff2a7e24 */ /* 0x000fe8000f8e00ff */
[----:B------:R-:W-:Y:S01]  /*61d0*/  IMAD.U32 R38, RZ, RZ, UR24 ;  /* 0x00000018ff267e24 */ /* 0x000fe2000f8e00ff */
[C---:B---3--:R-:W-:Y:S01]  /*61e0*/  HMMA.16816.F32.BF16 R8, R44.reuse, R48, R8 ;  /* 0x000000302c08723c */ /* 0x048fe20000041808 */
[----:B------:R-:W-:Y:S05]  /*61f0*/  IMAD.U32 R36, RZ, RZ, UR23 ;  /* 0x00000017ff247e24 */ /* 0x000fea000f8e00ff */
[-C--:B------:R-:W-:Y:S01]  /*6200*/  HMMA.16816.F32.BF16 R12, R44, R50.reuse, R12 ;  /* 0x000000322c0c723c */ /* 0x080fe2000004180c */
[----:B------:R-:W-:Y:S05]  /*6210*/  IMAD.U32 R48, RZ, RZ, UR29 ;  /* 0x0000001dff307e24 */ /* 0x000fea000f8e00ff */
[----:B------:R-:W-:Y:S01]  /*6220*/  HMMA.16816.F32.BF16 R16, R20, R50, R16 ;  /* 0x000000321410723c */ /* 0x000fe20000041810 */
[----:B------:R-:W-:Y:S04]  /*6230*/  IMAD.U32 R46, RZ, RZ, UR28 ;  /* 0x0000001cff2e7e24 */ /* 0x000fe8000f8e00ff */
[----:B------:R-:W-:Y:S01]  /*6240*/  IMAD.U32 R44, RZ, RZ, UR27 ;  /* 0x0000001bff2c7e24 */ /* 0x000fe2000f8e00ff */
[-C--:B------:R-:W-:Y:S01]  /*6250*/  HMMA.16816.F32.BF16 R4, R24, R28.reuse, R4 ;  /* 0x0000001c1804723c */ /* 0x080fe20000041804 */
[----:B------:R-:W-:Y:S04]  /*6260*/  IMAD.U32 R21, RZ, RZ, UR15 ;  /* 0x0000000fff157e24 */ /* 0x000fe8000f8e00ff */
[----:B------:R-:W-:Y:S01]  /*6270*/  @P1 IADD3 R20, P2, R241, UR11, RZ ;  /* 0x0000000bf1141c10 */ /* 0x000fe2000ff5e0ff */
[C---:B-1----:R-:W-:Y:S01]  /*6280*/  HMMA.16816.F32.BF16 R8, R32.reuse, R28, R8 ;  /* 0x0000001c2008723c */ /* 0x042fe20000041808 */
[----:B------:R-:W-:Y:S01]  /*6290*/  IMAD.U32 R50, RZ, RZ, UR30 ;  /* 0x0000001eff327e24 */ /* 0x000fe2000f8e00ff */
[----:B------:R-:W-:Y:S03]  /*62a0*/  @UP3 UIADD3 UR11, UP2, UR11, -0x200, URZ ;  /* 0xfffffe000b0b3890 */ /* 0x000fe6000ff5e03f */
[----:B------:R-:W-:Y:S01]  /*62b0*/  LEA R221, P0, R21, R52, 0x2 ;  /* 0x0000003415dd7211 */ /* 0x000fe200078010ff */
[-C--:B------:R-:W-:Y:S01]  /*62c0*/  HMMA.16816.F32.BF16 R12, R32, R30.reuse, R12 ;  /* 0x0000001e200c723c */ /* 0x080fe2000004180c */
[----:B------:R-:W-:Y:S01]  /*62d0*/  IMAD.U32 R22, RZ, RZ, UR29 ;  /* 0x0000001dff167e24 */ /* 0x000fe2000f8e00ff */
[----:B------:R-:W-:Y:S03]  /*62e0*/  MOV R28, UR19 ;  /* 0x00000013001c7c02 */ /* 0x000fe60008000f00 */
[----:B------:R-:W-:Y:S01]  /*62f0*/  @P1 IADD3.X R21, R242, UR10, RZ, P2, !PT ;  /* 0x0000000af2151c10 */ /* 0x000fe200097fe4ff */
[----:B------:R-:W-:Y:S01]  /*6300*/  HMMA.16816.F32.BF16 R16, R24, R30, R16 ;  /* 0x0000001e1810723c */ /* 0x000fe20000041810 */
[----:B------:R-:W-:Y:S01]  /*6310*/  IMAD.U32 R23, RZ, RZ, UR28 ;  /* 0x0000001cff177e24 */ /* 0x000fe2000f8e00ff */
[----:B------:R-:W-:Y:S02]  /*6320*/  @UP3 UIADD3.X UR10, UR10, -0x1, URZ, UP2, !UPT ;  /* 0xffffffff0a0a3890 */ /* 0x000fe400097fe43f */
[----:B------:R-:W5:Y:S01]  /*6330*/  @P1 LDG.E R239, desc[UR8][R20.64] ;  /* 0x0000000814ef1981 */ /* 0x000f62000c1e1900 */
[----:B------:R-:W-:Y:S01]  /*6340*/  LEA.HI.X.SX32 R220, R0, R53, 0x2, P0 ;  /* 0x0000003500dc7211 */ /* 0x000fe200000f16ff */
[----:B------:R-:W-:Y:S02]  /*6350*/  IMAD.U32 R0, RZ, RZ, UR30 ;  /* 0x0000001eff007e24 */ /* 0x000fe4000f8e00ff */
[----:B------:R-:W5:Y:S03]  /*6360*/  @P1 LDG.E R240, desc[UR8][R20.64+0x20] ;  /* 0x0000200814f01981 */ /* 0x000f66000c1e1900 */
[----:B------:R-:W-:Y:S01]  /*6370*/  IMAD.U32 R24, RZ, RZ, UR27 ;  /* 0x0000001bff187e24 */ /* 0x000fe2000f8e00ff */
[----:B------:R-:W5:Y:S01]  /*6380*/  @P1 LDG.E R237, desc[UR8][R20.64+0x100] ;  /* 0x0001000814ed1981 */ /* 0x000f62000c1e1900 */
[----:B------:R-:W-:Y:S02]  /*6390*/  IMAD.U32 R25, RZ, RZ, UR26 ;  /* 0x0000001aff197e24 */ /* 0x000fe4000f8e00ff */
[----:B------:R-:W-:Y:S01]  /*63a0*/  IMAD.U32 R27, RZ, RZ, UR25 ;  /* 0x00000019ff1b7e24 */ /* 0x000fe2000f8e00ff */
[----:B------:R1:W5:Y:S01]  /*63b0*/  @P1 LDG.E R238, desc[UR8][R20.64+0x120] ;  /* 0x0001200814ee1981 */ /* 0x000362000c1e1900 */
[----:B------:R-:W-:Y:S02]  /*63c0*/  IMAD.U32 R31, RZ, RZ, UR24 ;  /* 0x00000018ff1f7e24 */ /* 0x000fe4000f8e00ff */
        /* <DEDUP_REMOVED lines=9> */
[----:B-1----:R-:W-:Y:S02]  /*6460*/  IMAD.MOV.U32 R20, RZ, RZ, R221 ;  /* 0x000000ffff147224 */ /* 0x002fe400078e00dd */
[----:B------:R-:W-:Y:S03]  /*6470*/  IMAD.MOV.U32 R21, RZ, RZ, R220 ;  /* 0x000000ffff157224 */ /* 0x000fe600078e00dc */
[-C--:B------:R-:W-:Y:S02]  /*6480*/  LEA R50, P0, R50, R20.reuse, 0x2 ;  /* 0x0000001432327211 */ /* 0x080fe400078010ff */
[-C--:B------:R-:W-:Y:S01]  /*6490*/  LEA R48, P6, R48, R20.reuse, 0x2 ;  /* 0x0000001430307211 */ /* 0x080fe200078c10ff */
[----:B------:R-:W-:Y:S01]  /*64a0*/  REDG.E.ADD.F32.FTZ.RN.STRONG.GPU desc[UR8][R20.64], R4 ;  /* 0x00000004140079a6 */ /* 0x000fe2000c10f388 */
[-C--:B------:R-:W-:Y:S01]  /*64b0*/  LEA.HI.X.SX32 R51, R0, R21.reuse, 0x2, P0 ;  /* 0x0000001500337211 */ /* 0x080fe200000f16ff */
[----:B------:R-:W-:Y:S01]  /*64c0*/  VIADD R0, R3, 0xffffe000 ;  /* 0xffffe00003007836 */ /* 0x000fe20000000000 */
[-C--:B------:R-:W-:Y:S02]  /*64d0*/  LEA R46, P5, R46, R20.reuse, 0x2 ;  /* 0x000000142e2e7211 */ /* 0x080fe400078a10ff */
[-C--:B------:R-:W-:Y:S01]  /*64e0*/  LEA.HI.X.SX32 R49, R22, R21.reuse, 0x2, P6 ;  /* 0x0000001516317211 */ /* 0x080fe200030f16ff */
[----:B------:R-:W-:Y:S01]  /*64f0*/  REDG.E.ADD.F32.FTZ.RN.STRONG.GPU desc[UR8][R50.64], R5 ;  /* 0x00000005320079a6 */ /* 0x000fe2000c10f388 */
        /* <DEDUP_REMOVED lines=22> */
[-C--:B------:R-:W-:Y:S01]  /*6660*/  LEA R30, P4, R30, R20.reuse, 0x2 ;  /* 0x000000141e1e7211 */ /* 0x080fe200078810ff */
[----:B------:R-:W-:Y:S01]  /*6670*/  REDG.E.ADD.F32.FTZ.RN.STRONG.GPU desc[UR8][R34.64], R17 ;  /* 0x00000011220079a6 */ /* 0x000fe2000c10f388 */
[-C--:B------:R-:W-:Y:S02]  /*6680*/  LEA.HI.X.SX32 R33, R57, R21.reuse, 0x2, P5 ;  /* 0x0000001539217211 */ /* 0x080fe400028f16ff */
[-C--:B------:R-:W-:Y:S01]  /*6690*/  LEA R28, P3, R28, R20.reuse, 0x2 ;  /* 0x000000141c1c7211 */ /* 0x080fe200078610ff */
[----:B------:R-:W-:Y:S01]  /*66a0*/  LDSM.16.MT88.4 R4, [R2+0x8000] ;  /* 0x008000000204783b */ /* 0x000fe20000004200 */
[-C--:B------:R-:W-:Y:S02]  /*66b0*/  LEA.HI.X.SX32 R31, R56, R21.reuse, 0x2, P4 ;  /* 0x00000015381f7211 */ /* 0x080fe400020f16ff */
[-C--:B------:R-:W-:Y:S01]  /*66c0*/  LEA R24, P1, R29, R20.reuse, 0x2 ;  /* 0x000000141d187211 */ /* 0x080fe200078210ff */
[----:B------:R-:W-:Y:S01]  /*66d0*/  REDG.E.ADD.F32.FTZ.RN.STRONG.GPU desc[UR8][R32.64], R18 ;  /* 0x00000012200079a6 */ /* 0x000fe2000c10f388 */
[----:B------:R-:W-:Y:S02]  /*66e0*/  LEA R26, P2, R26, R20, 0x2 ;  /* 0x000000141a1a7211 */ /* 0x000fe400078410ff */
[-C--:B------:R-:W-:Y:S01]  /*66f0*/  LEA.HI.X.SX32 R29, R55, R21.reuse, 0x2, P3 ;  /* 0x00000015371d7211 */ /* 0x080fe200018f16ff */
[----:B------:R-:W-:Y:S01]  /*6700*/  REDG.E.ADD.F32.FTZ.RN.STRONG.GPU desc[UR8][R30.64], R19 ;  /* 0x000000131e0079a6 */ /* 0x000fe2000c10f388 */
[-C--:B------:R-:W-:Y:S02]  /*6710*/  LEA.HI.X.SX32 R27, R54, R21.reuse, 0x2, P2 ;  /* 0x00000015361b7211 */ /* 0x080fe400010f16ff */
[-C--:B------:R-:W-:Y:S01]  /*6720*/  LEA.HI.X.SX32 R25, R53, R21.reuse, 0x2, P1 ;  /* 0x0000001535197211 */ /* 0x080fe200008f16ff */
[----:B------:R-:W-:Y:S01]  /*6730*/  REDG.E.ADD.F32.FTZ.RN.STRONG.GPU desc[UR8][R28.64], R12 ;  /* 0x0000000c1c0079a6 */ /* 0x000fe2000c10f388 */
[----:B------:R-:W-:Y:S02]  /*6740*/  LEA.HI.X.SX32 R23, R52, R21, 0x2, P0 ;  /* 0x0000001534177211 */ /* 0x000fe400000f16ff */
[----:B------:R-:W-:Y:S01]  /*6750*/  PLOP3.LUT P0, PT, PT, PT, UP1, 0x80, 0x0 ;  /* 0x000000000000781c */ /* 0x000fe20003f0f018 */
[----:B------:R-:W-:Y:S01]  /*6760*/  REDG.E.ADD.F32.FTZ.RN.STRONG.GPU desc[UR8][R26.64], R13 ;  /* 0x0000000d1a0079a6 */ /* 0x000fe2000c10f388 */
[----:B------:R-:W-:Y:S01]  /*6770*/  ISETP.LT.AND P1, PT, RZ, UR7, PT ;  /* 0x00000007ff007c0c */ /* 0x000fe2000bf21270 */
[----:B------:R-:W-:Y:S02]  /*6780*/  @UP3 UIADD3 UR13, UP1, UR13, -0x200, URZ ;  /* 0xfffffe000d0d3890 */ /* 0x000fe4000ff3e03f */
[----:B------:R-:W-:Y:S01]  /*6790*/  REDG.E.ADD.F32.FTZ.RN.STRONG.GPU desc[UR8][R24.64], R14 ;  /* 0x0000000e180079a6 */ /* 0x000fe2000c10f388 */
[----:B------:R-:W-:Y:S01]  /*67a0*/  UMOV UR7, UR14 ;  /* 0x0000000e00077c82 */ /* 0x000fe20008000000 */
[----:B------:R-:W-:Y:S02]  /*67b0*/  @UP3 UIADD3.X UR12, UR12, -0x1, URZ, UP1, !UPT ;  /* 0xffffffff0c0c3890 */ /* 0x000fe40008ffe43f */
[----:B------:R-:W-:Y:S04]  /*67c0*/  REDG.E.ADD.F32.FTZ.RN.STRONG.GPU desc[UR8][R22.64], R15 ;  /* 0x0000000f160079a6 */ /* 0x000fe8000c10f388 */
[----:B------:R-:W1:Y:S01]  /*67d0*/  LDSM.16.MT88.4 R8, [R3] ;  /* 0x000000000308783b */ /* 0x000e620000004200 */
[----:B------:R-:W-:Y:S03]  /*67e0*/  @P0 VIADD R0, R3, 0x2000 ;  /* 0x0000200003000836 */ /* 0x000fe60000000000 */
[----:B------:R-:W2:Y:S04]  /*67f0*/  LDSM.16.MT88.4 R12, [R2+0xc000] ;  /* 0x00c00000020c783b */ /* 0x000ea80000004200 */
[----:B------:R-:W-:Y:S04]  /*6800*/  LDSM.16.MT88.4 R16, [R2+0x8800] ;  /* 0x008800000210783b */ /* 0x000fe80000004200 */
[----:B------:R-:W3:Y:S04]  /*6810*/  LDSM.16.MT88.4 R20, [R3+0x400] ;  /* 0x000400000314783b */ /* 0x000ee80000004200 */
[----:B------:R-:W4:Y:S04]  /*6820*/  LDSM.16.MT88.4 R24, [R2+0xc800] ;  /* 0x00c800000218783b */ /* 0x000f280000004200 */
[----:B------:R-:W-:Y:S01]  /*6830*/  LDSM.16.MT88.4 R28, [R3+0x800] ;  /* 0x00080000031c783b */ /* 0x000fe20000004200 */
[-C--:B-1----:R-:W-:Y:S06]  /*6840*/  HMMA.16816.F32.BF16 R84, R4, R8.reuse, R84 ;  /* 0x000000080454723c */ /* 0x082fec0000041854 */
[C---:B--2---:R-:W-:Y:S06]  /*6850*/  HMMA.16816.F32.BF16 R88, R12.reuse, R8, R88 ;  /* 0x000000080c58723c */ /* 0x044fec0000041858 */
[-C--:B------:R-:W-:Y:S01]  /*6860*/  HMMA.16816.F32.BF16 R92, R12, R10.reuse, R92 ;  /* 0x0000000a0c5c723c */ /* 0x080fe2000004185c */
[----:B------:R-:W1:Y:S05]  /*6870*/  LDSM.16.MT88.4 R12, [R2+0x9000] ;  /* 0x00900000020c783b */ /* 0x000e6a0000004200 */
[----:B------:R-:W-:Y:S01]  /*6880*/  HMMA.16816.F32.BF16 R96, R4, R10, R96 ;  /* 0x0000000a0460723c */ /* 0x000fe20000041860 */
[----:B------:R-:W2:Y:S04]  /*6890*/  LDSM.16.MT88.4 R4, [R2+0xd000] ;  /* 0x00d000000204783b */ /* 0x000ea80000004200 */
[----:B------:R-:W-:Y:S01]  /*68a0*/  LDSM.16.MT88.4 R8, [R2+0x9800] ;  /* 0x009800000208783b */ /* 0x000fe20000004200 */
[-C--:B---3--:R-:W-:Y:S06]  /*68b0*/  HMMA.16816.F32.BF16 R84, R16, R20.reuse, R84 ;  /* 0x000000141054723c */ /* 0x088fec0000041854 */
[C---:B----4-:R-:W-:Y:S06]  /*68c0*/  HMMA.16816.F32.BF16 R88, R24.reuse, R20, R88 ;  /* 0x000000141858723c */ /* 0x050fec0000041858 */
[-C--:B------:R-:W-:Y:S01]  /*68d0*/  HMMA.16816.F32.BF16 R92, R24, R22.reuse, R92 ;  /* 0x00000016185c723c */ /* 0x080fe2000004185c */
[----:B------:R-:W3:Y:S05]  /*68e0*/  LDSM.16.MT88.4 R24, [R3+0xc00] ;  /* 0x000c00000318783b */ /* 0x000eea0000004200 */
[----:B------:R-:W-:Y:S01]  /*68f0*/  HMMA.16816.F32.BF16 R96, R16, R22, R96 ;  /* 0x000000161060723c */ /* 0x000fe20000041860 */
        /* <DEDUP_REMOVED lines=22> */
[----:B------:R1:W-:Y:S01]  /*6a60*/  LDSM.16.MT88.4 R20, [R3+0x1c00] ;  /* 0x001c00000314783b */ /* 0x0003e20000004200 */
[-C--:B---3--:R-:W-:Y:S06]  /*6a70*/  HMMA.16816.F32.BF16 R84, R16, R28.reuse, R84 ;  /* 0x0000001c1054723c */ /* 0x088fec0000041854 */
[C---:B----4-:R-:W-:Y:S06]  /*6a80*/  HMMA.16816.F32.BF16 R88, R8.reuse, R28, R88 ;  /* 0x0000001c0858723c */ /* 0x050fec0000041858 */
[-C--:B------:R-:W-:Y:S01]  /*6a90*/  HMMA.16816.F32.BF16 R92, R8, R30.reuse, R92 ;  /* 0x0000001e085c723c */ /* 0x080fe2000004185c */
[----:B------:R-:W3:Y:S05]  /*6aa0*/  LDSM.16.MT88.4 R8, [R2+0xb800] ;  /* 0x00b800000208783b */ /* 0x000eea0000004200 */
[----:B------:R-:W-:Y:S01]  /*6ab0*/  HMMA.16816.F32.BF16 R96, R16, R30, R96 ;  /* 0x0000001e1060723c */ /* 0x000fe20000041860 */
[----:B------:R-:W4:Y:S04]  /*6ac0*/  LDSM.16.MT88.4 R16, [R2+0xf800] ;  /* 0x00f800000210783b */ /* 0x000f280000004200 */
[----:B-1----:R-:W-:Y:S01]  /*6ad0*/  IMAD.MOV.U32 R3, RZ, RZ, R0 ;  /* 0x000000ffff037224 */ /* 0x002fe200078e0000 */
[-C--:B------:R-:W-:Y:S06]  /*6ae0*/  HMMA.16816.F32.BF16 R84, R12, R24.reuse, R84 ;  /* 0x000000180c54723c */ /* 0x080fec0000041854 */
[C---:B--2---:R-:W-:Y:S06]  /*6af0*/  HMMA.16816.F32.BF16 R88, R4.reuse, R24, R88 ;  /* 0x000000180458723c */ /* 0x044fec0000041858 */
[-C--:B------:R-:W-:Y:S06]  /*6b00*/  HMMA.16816.F32.BF16 R92, R4, R26.reuse, R92 ;  /* 0x0000001a045c723c */ /* 0x080fec000004185c */
[----:B------:R-:W-:Y:S06]  /*6b10*/  HMMA.16816.F32.BF16 R96, R12, R26, R96 ;  /* 0x0000001a0c60723c */ /* 0x000fec0000041860 */
[-C--:B---3--:R-:W-:Y:S06]  /*6b20*/  HMMA.16816.F32.BF16 R84, R8, R20.reuse, R84 ;  /* 0x000000140854723c */ /* 0x088fec0000041854 */
[C---:B----4-:R-:W-:Y:S06]  /*6b30*/  HMMA.16816.F32.BF16 R88, R16.reuse, R20, R88 ;  /* 0x000000141058723c */ /* 0x050fec0000041858 */
[-C--:B------:R-:W-:Y:S06]  /*6b40*/  HMMA.16816.F32.BF16 R92, R16, R22.reuse, R92 ;  /* 0x00000016105c723c */ /* 0x080fec000004185c */
[----:B------:R-:W-:Y:S01]  /*6b50*/  HMMA.16816.F32.BF16 R96, R8, R22, R96 ;  /* 0x000000160860723c */ /* 0x000fe20000041860 */
[----:B------:R-:W-:Y:S11]  /*6b60*/  @!UPT UIADD3 URZ, URZ, URZ, URZ ;  /* 0x0000003f3f3ff290 */ /* 0x000ff6000fffe03f */
[----:B------:R-:W-:Y:S01]  /*6b70*/  @!UPT UIADD3 URZ, URZ, URZ, URZ ;  /* 0x0000003f3f3ff290 */ /* 0x000fe2000fffe03f */
[----:B------:R-:W-:Y:S11]  /*6b80*/  @P1 BRA `(.L_x_9) ;  /* 0xffffffc000581947 */ /* 0x000ff6000383ffff */
[----:B------:R-:W-:Y:S01]  /*6b90*/  @!UPT UIADD3 URZ, URZ, URZ, URZ ;  /* 0x0000003f3f3ff290 */ /* 0x000fe2000fffe03f */
[----:B------:R-:W-:Y:S01]  /*6ba0*/  BAR.SYNC.DEFER_BLOCKING 0x0 ;  /* 0x0000000000007b1d */ /* 0x000fe20000010000 */
[----:B------:R-:W-:Y:S01]  /*6bb0*/  F2FP.BF16.F32.PACK_AB R68, R69, R68 ;  /* 0x000000444544723e */ /* 0x000fe200000010ff */
[----:B------:R-:W-:Y:S01]  /*6bc0*/  UISETP.NE.AND UP0, UPT, UR33, -0x1, UPT ;  /* 0xffffffff2100788c */ /* 0x000fe2000bf05270 */
[----:B------:R-:W-:Y:S01]  /*6bd0*/  F2FP.BF16.F32.PACK_AB R70, R71, R70 ;  /* 0x000000464746723e */ /* 0x000fe200000010ff */
[----:B------:R-:W-:Y:S01]  /*6be0*/  USHF.L.U32 UR18, UR32, 0x7, URZ ;  /* 0x0000000720127899 */ /* 0x000fe2000800063f */
[----:B------:R-:W-:Y:S01]  /*6bf0*/  F2FP.BF16.F32.PACK_AB R80, R81, R80 ;  /* 0x000000505150723e */ /* 0x000fe200000010ff */
[----:B------:R-:W-:Y:S01]  /*6c00*/  ULDC UR6, c[0x0][0x390] ;  /* 0x0000e40000067ab9 */ /* 0x000fe20000000800 */
[----:B------:R-:W-:Y:S01]  /*6c10*/  F2FP.BF16.F32.PACK_AB R82, R83, R82 ;  /* 0x000000525352723e */ /* 0x000fe200000010ff */
[----:B------:R-:W-:Y:S01]  /*6c20*/  FMUL.FTZ R84, R84, UR6 ;  /* 0x0000000654547c20 */ /* 0x000fe20008410000 */
[----:B------:R-:W-:Y:S01]  /*6c30*/  FMUL.FTZ R9, R85, UR6 ;  /* 0x0000000655097c20 */ /* 0x000fe20008410000 */
[----:B------:R-:W-:Y:S01]  /*6c40*/  FMUL.FTZ R86, R86, UR6 ;  /* 0x0000000656567c20 */ /* 0x000fe20008410000 */
[----:B------:R-:W-:Y:S01]  /*6c50*/  FMUL.FTZ R8, R87, UR6 ;  /* 0x0000000657087c20 */ /* 0x000fe20008410000 */
[----:B------:R-:W-:Y:S01]  /*6c60*/  FMUL.FTZ R96, R96, UR6 ;  /* 0x0000000660607c20 */ /* 0x000fe20008410000 */
[----:B------:R-:W-:Y:S01]  /*6c70*/  FMUL.FTZ R5, R97, UR6 ;  /* 0x0000000661057c20 */ /* 0x000fe20008410000 */
[----:B------:R-:W-:Y:S01]  /*6c80*/  F2FP.BF16.F32.PACK_AB R9, R9, R84 ;  /* 0x000000540909723e */ /* 0x000fe200000010ff */
[----:B------:R-:W-:Y:S01]  /*6c90*/  FMUL.FTZ R98, R98, UR6 ;  /* 0x0000000662627c20 */ /* 0x000fe20008410000 */
        /* <DEDUP_REMOVED lines=9> */
[----:B------:R1:W-:Y:S01]  /*6d30*/  STS [R248], R9 ;  /* 0x00000009f8007388 */ /* 0x0003e20000000800 */
[----:B------:R-:W-:Y:S01]  /*6d40*/  F2FP.BF16.F32.PACK_AB R8, R8, R86 ;  /* 0x000000560808723e */ /* 0x000fe200000010ff */
[----:B------:R-:W-:Y:S01]  /*6d50*/  @UP0 UIADD3 UR12, UR31, UR33, URZ ;  /* 0x000000211f0c0290 */ /* 0x000fe2000fffe03f */
[----:B------:R-:W-:Y:S01]  /*6d60*/  F2FP.BF16.F32.PACK_AB R5, R5, R96 ;  /* 0x000000600505723e */ /* 0x000fe200000010ff */
[----:B------:R-:W-:Y:S01]  /*6d70*/  @UP0 ULDC.64 UR6, c[0x0][0x450] ;  /* 0x0001140000060ab9 */ /* 0x000fe20000000a00 */
[----:B------:R-:W-:Y:S01]  /*6d80*/  F2FP.BF16.F32.PACK_AB R4, R4, R98 ;  /* 0x000000620404723e */ /* 0x000fe200000010ff */
[----:B------:R-:W-:Y:S01]  /*6d90*/  STS [R248+0x200], R8 ;  /* 0x00020008f8007388 */ /* 0x000fe20000000800 */
[----:B------:R-:W-:Y:S01]  /*6da0*/  F2FP.BF16.F32.PACK_AB R7, R7, R88 ;  /* 0x000000580707723e */ /* 0x000fe200000010ff */
[----:B------:R-:W-:Y:S01]  /*6db0*/  @UP0 UIMAD.WIDE.U32 UR10, UR12, UR6, URZ ;  /* 0x000000060c0a02a5 */ /* 0x000fe2000f8e003f */
[----:B------:R-:W-:Y:S01]  /*6dc0*/  F2FP.BF16.F32.PACK_AB R6, R6, R90 ;  /* 0x0000005a0606723e */ /* 0x000fe200000010ff */
[----:B------:R-:W-:Y:S01]  /*6dd0*/  STS [R249], R5 ;  /* 0x00000005f9007388 */ /* 0x000fe20000000800 */
[----:B------:R-:W-:Y:S01]  /*6de0*/  F2FP.BF16.F32.PACK_AB R3, R3, R92 ;  /* 0x0000005c0303723e */ /* 0x000fe200000010ff */
[----:B------:R-:W-:Y:S01]  /*6df0*/  @UP0 UIMAD UR12, UR12, UR7, URZ ;  /* 0x000000070c0c02a4 */ /* 0x000fe2000f8e023f */
[----:B------:R-:W-:Y:S01]  /*6e00*/  F2FP.BF16.F32.PACK_AB R0, R0, R94 ;  /* 0x0000005e0000723e */ /* 0x000fe200000010ff */
[----:B------:R-:W-:Y:S01]  /*6e10*/  STS [R249+0x200], R4 ;  /* 0x00020004f9007388 */ /* 0x000fe20000000800 */
[----:B------:R-:W-:Y:S01]  /*6e20*/  F2FP.BF16.F32.PACK_AB R72, R73, R72 ;  /* 0x000000484948723e */ /* 0x000fe200000010ff */
[----:B------:R-:W-:Y:S01]  /*6e30*/  @UP0 UIADD3 UR20, UR11, UR12, URZ ;  /* 0x0000000c0b140290 */ /* 0x000fe2000fffe03f */
[----:B------:R-:W-:Y:S01]  /*6e40*/  F2FP.BF16.F32.PACK_AB R74, R75, R74 ;  /* 0x0000004a4b4a723e */ /* 0x000fe200000010ff */
[----:B------:R-:W-:Y:S01]  /*6e50*/  STS [R248+0x1000], R7 ;  /* 0x00100007f8007388 */ /* 0x000fe20000000800 */
[----:B------:R-:W-:Y:S01]  /*6e60*/  F2FP.BF16.F32.PACK_AB R76, R77, R76 ;  /* 0x0000004c4d4c723e */ /* 0x000fe200000010ff */
[----:B------:R-:W-:Y:S01]  /*6e70*/  @UP0 UMOV UR19, UR10 ;  /* 0x0000000a00130c82 */ /* 0x000fe20008000000 */
[----:B------:R-:W-:Y:S01]  /*6e80*/  F2FP.BF16.F32.PACK_AB R78, R79, R78 ;  /* 0x0000004e4f4e723e */ /* 0x000fe200000010ff */
[----:B------:R-:W-:Y:S01]  /*6e90*/  STS [R248+0x1200], R6 ;  /* 0x00120006f8007388 */ /* 0x000fe20000000800 */
[----:B------:R-:W-:Y:S01]  /*6ea0*/  PLOP3.LUT P0, PT, PT, PT, UP0, 0x80, 0x0 ;  /* 0x000000000000781c */ /* 0x000fe20003f0f008 */
[----:B-1----:R-:W1:Y:S02]  /*6eb0*/  S2R R9, SR_TID.X ;  /* 0x0000000000097919 */ /* 0x002e640000002100 */
[----:B------:R1:W-:Y:S04]  /*6ec0*/  STS [R249+0x1000], R3 ;  /* 0x00100003f9007388 */ /* 0x0003e80000000800 */
[----:B------:R2:W-:Y:S04]  /*6ed0*/  STS [R249+0x1200], R0 ;  /* 0x00120000f9007388 */ /* 0x0005e80000000800 */
[----:B------:R2:W-:Y:S04]  /*6ee0*/  STS [R248+0x2000], R68 ;  /* 0x00200044f8007388 */ /* 0x0005e80000000800 */
[----:B------:R2:W-:Y:S04]  /*6ef0*/  STS [R248+0x2200], R70 ;  /* 0x00220046f8007388 */ /* 0x0005e80000000800 */
[----:B------:R2:W-:Y:S04]  /*6f00*/  STS [R249+0x2000], R80 ;  /* 0x00200050f9007388 */ /* 0x0005e80000000800 */
[----:B------:R2:W-:Y:S04]  /*6f10*/  STS [R249+0x2200], R82 ;  /* 0x00220052f9007388 */ /* 0x0005e80000000800 */
[----:B------:R2:W-:Y:S04]  /*6f20*/  STS [R248+0x3000], R72 ;  /* 0x00300048f8007388 */ /* 0x0005e80000000800 */
[----:B------:R2:W-:Y:S01]  /*6f30*/  STS [R248+0x3200], R74 ;  /* 0x0032004af8007388 */ /* 0x0005e20000000800 */
[----:B-1----:R-:W-:-:S03]  /*6f40*/  SHF.R.S32.HI R3, RZ, 0x1f, R9 ;  /* 0x0000001fff037819 */ /* 0x002fc60000011409 */
[----:B------:R2:W-:Y:S04]  /*6f50*/  STS [R249+0x3000], R76 ;  /* 0x0030004cf9007388 */ /* 0x0005e80000000800 */
[----:B------:R2:W-:Y:S01]  /*6f60*/  STS [R249+0x3200], R78 ;  /* 0x0032004ef9007388 */ /* 0x0005e20000000800 */
[----:B------:R-:W-:Y:S05]  /*6f70*/  @P0 BRA `(.L_x_10) ;  /* 0x0000000000340947 */ /* 0x000fea0003800000 */
[----:B------:R-:W-:Y:S01]  /*6f80*/  USHF.R.S32.HI UR10, URZ, 0x1f, UR31 ;  /* 0x0000001f3f0a7899 */ /* 0x000fe2000801141f */
[----:B------:R-:W-:Y:S01]  /*6f90*/  ULDC.64 UR6, c[0x0][0x450] ;  /* 0x0001140000067ab9 */ /* 0x000fe20000000a00 */
[----:B------:R-:W-:Y:S02]  /*6fa0*/  USHF.R.S32.HI UR15, URZ, 0x1f, UR48 ;  /* 0x0000001f3f0f7899 */ /* 0x000fe40008011430 */
        /* <DEDUP_REMOVED lines=10> */
.L_x_10:
[----:B------:R-:W-:Y:S01]  /*7050*/  @UP0 UIADD3 UR14, UR31, UR33, URZ ;  /* 0x000000211f0e0290 */ /* 0x000fe2000fffe03f */
[----:B------:R-:W-:Y:S01]  /*7060*/  LEA.HI R3, R3, R9, RZ, 0x2 ;  /* 0x0000000903037211 */ /* 0x000fe200078f10ff */
[----:B------:R-:W-:Y:S02]  /*7070*/  @UP0 ULDC.64 UR10, c[0x0][0x458] ;  /* 0x00011600000a0ab9 */ /* 0x000fe40000000a00 */
[----:B------:R-:W-:Y:S01]  /*7080*/  @UP0 UIMAD.WIDE.U32 UR12, UR14, UR10, URZ ;  /* 0x0000000a0e0c02a5 */ /* 0x000fe2000f8e003f */
[----:B--2---:R-:W-:Y:S01]  /*7090*/  LOP3.LUT R0, R3, 0xfffffffc, RZ, 0xc0, !PT ;  /* 0xfffffffc03007812 */ /* 0x004fe200078ec0ff */
[----:B------:R-:W-:-:S04]  /*70a0*/  @UP0 UIMAD UR14, UR14, UR11, URZ ;  /* 0x0000000b0e0e02a4 */ /* 0x000fc8000f8e023f */
[----:B------:R-:W-:Y:S01]  /*70b0*/  @UP0 UIADD3 UR17, UR13, UR14, URZ ;  /* 0x0000000e0d110290 */ /* 0x000fe2000fffe03f */
[----:B------:R-:W-:Y:S01]  /*70c0*/  IMAD.IADD R0, R9, 0x1, -R0 ;  /* 0x0000000109007824 */ /* 0x000fe200078e0a00 */
[----:B------:R-:W-:Y:S01]  /*70d0*/  @UP0 UMOV UR16, UR12 ;  /* 0x0000000c00100c82 */ /* 0x000fe20008000000 */
[----:B------:R-:W-:Y:S09]  /*70e0*/  @P0 BRA `(.L_x_11) ;  /* 0x0000000000340947 */ /* 0x000ff20003800000 */
        /* <DEDUP_REMOVED lines=13> */
.L_x_11:
[----:B------:R-:W-:Y:S01]  /*71c0*/  BAR.SYNC.DEFER_BLOCKING 0x0 ;  /* 0x0000000000007b1d */ /* 0x000fe20000010000 */
[----:B------:R-:W-:Y:S01]  /*71d0*/  IMAD.SHL.U32 R4, R0, 0x8, RZ ;  /* 0x0000000800047824 */ /* 0x000fe200078e00ff */
[----:B------:R-:W-:Y:S01]  /*71e0*/  USHF.R.S32.HI UR12, URZ, 0x1f, UR18 ;  /* 0x0000001f3f0c7899 */ /* 0x000fe20008011412 */
[----:B------:R-:W-:Y:S01]  /*71f0*/  IMAD.U32 R0, RZ, RZ, UR6 ;  /* 0x00000006ff007e24 */ /* 0x000fe2000f8e00ff */
[----:B------:R-:W-:Y:S02]  /*7200*/  UIMAD UR5, UR32, -0x80, UR5 ;  /* 0xffffff80200578a4 */ /* 0x000fe4000f8e0205 */
[----:B------:R-:W-:Y:S01]  /*7210*/  UIMAD UR13, UR12, UR6, URZ ;  /* 0x000000060c0d72a4 */ /* 0x000fe2000f8e023f */
[--C-:B------:R-:W-:Y:S01]  /*7220*/  SHF.R.S32.HI R5, RZ, 0x1f, R4.reuse ;  /* 0x0000001fff057819 */ /* 0x100fe20000011404 */
[----:B------:R-:W-:Y:S01]  /*7230*/  USHF.R.S32.HI UR21, URZ, 0x1f, UR59 ;  /* 0x0000001f3f157899 */ /* 0x000fe2000801143b */
[----:B------:R-:W-:Y:S01]  /*7240*/  BSSY B0, `(.L_x_12) ;  /* 0x000001f000007945 */ /* 0x000fe20003800000 */
[----:B------:R-:W-:Y:S01]  /*7250*/  UIMAD UR13, UR18, UR7, UR13 ;  /* 0x00000007120d72a4 */ /* 0x000fe2000f8e020d */
[----:B------:R-:W-:Y:S01]  /*7260*/  IMAD.WIDE.U32 R6, R0, UR18, R4 ;  /* 0x0000001200067c25 */ /* 0x000fe2000f8e0004 */
[----:B------:R-:W-:Y:S01]  /*7270*/  SHF.R.S32.HI R0, RZ, 0x2, R3 ;  /* 0x00000002ff007819 */ /* 0x000fe20000011403 */
[----:B------:R-:W-:-:S03]  /*7280*/  ULDC.64 UR14, c[0x0][0x468] ;  /* 0x00011a00000e7ab9 */ /* 0x000fc60000000a00 */
[----:B------:R-:W-:Y:S01]  /*7290*/  IMAD.U32 R3, RZ, RZ, UR13 ;  /* 0x0000000dff037e24 */ /* 0x000fe2000f8e00ff */
[----:B------:R-:W-:Y:S01]  /*72a0*/  IADD3 R6, P0, R6, UR19, RZ ;  /* 0x0000001306067c10 */ /* 0x000fe2000ff1e0ff */
[----:B------:R-:W-:Y:S01]  /*72b0*/  UIMAD UR13, UR21, UR14, URZ ;  /* 0x0000000e150d72a4 */ /* 0x000fe2000f8e023f */
[C---:B------:R-:W-:Y:S02]  /*72c0*/  ISETP.GE.AND P2, PT, R0.reuse, UR5, PT ;  /* 0x0000000500007c0c */ /* 0x040fe4000bf46270 */
[----:B------:R-:W-:Y:S01]  /*72d0*/  IADD3.X R7, R7, UR20, R3, P0, !PT ;  /* 0x0000001407077c10 */ /* 0x000fe200087fe403 */
[----:B------:R-:W-:Y:S01]  /*72e0*/  IMAD.U32 R3, RZ, RZ, UR14 ;  /* 0x0000000eff037e24 */ /* 0x000fe2000f8e00ff */
[----:B------:R-:W-:Y:S01]  /*72f0*/  UIMAD UR15, UR59, UR15, UR13 ;  /* 0x0000000f3b0f72a4 */ /* 0x000fe2000f8e020d */
[----:B------:R1:W2:Y:S01]  /*7300*/  LDS.128 R20, [R59+0x7000] ;  /* 0x007000003b147984 */ /* 0x0002a20000000c00 */
[----:B------:R-:W-:Y:S01]  /*7310*/  IADD3 R8, R0, 0x40, RZ ;  /* 0x0000004000087810 */ /* 0x000fe20007ffe0ff */
[----:B------:R-:W-:Y:S01]  /*7320*/  IMAD.WIDE.U32 R6, R3, UR59, R6 ;  /* 0x0000003b03067c25 */ /* 0x000fe2000f8e0006 */
[----:B------:R-:W-:Y:S01]  /*7330*/  SHF.R.S32.HI R28, RZ, 0x1f, R0 ;  /* 0x0000001fff1c7819 */ /* 0x000fe20000011400 */
[----:B------:R1:W3:Y:S01]  /*7340*/  LDS.128 R24, [R59+0x9000] ;  /* 0x009000003b187984 */ /* 0x0002e20000000c00 */
[----:B------:R-:W-:-:S02]  /*7350*/  ISETP.GE.AND P1, PT, R8, UR5, PT ;  /* 0x0000000508007c0c */ /* 0x000fc4000bf26270 */
[----:B------:R-:W-:Y:S01]  /*7360*/  IADD3 R12, R7, UR15, RZ ;  /* 0x0000000f070c7c10 */ /* 0x000fe2000fffe0ff */
[----:B------:R-:W-:Y:S10]  /*7370*/  @P2 BRA `(.L_x_13) ;  /* 0x00000000002c2947 */ /* 0x000ff40003800000 */
[----:B------:R-:W4:Y:S01]  /*7380*/  LDS.128 R16, [R59+0x6000] ;  /* 0x006000003b107984 */ /* 0x000f220000000c00 */
[----:B------:R-:W-:Y:S01]  /*7390*/  MOV R8, R6 ;  /* 0x0000000600087202 */ /* 0x000fe20000000f00 */
[----:B------:R-:W-:Y:S01]  /*73a0*/  IMAD R3, R28, UR6, RZ ;  /* 0x000000061c037c24 */ /* 0x000fe2000f8e02ff */
[----:B------:R-:W-:Y:S01]  /*73b0*/  MOV R9, R12 ;  /* 0x0000000c00097202 */ /* 0x000fe20000000f00 */
[----:B------:R-:W-:Y:S02]  /*73c0*/  ULDC.64 UR14, c[0x0][0x3f0] ;  /* 0x0000fc00000e7ab9 */ /* 0x000fe40000000a00 */
[C---:B------:R-:W-:Y:S02]  /*73d0*/  IMAD R3, R0.reuse, UR7, R3 ;  /* 0x0000000700037c24 */ /* 0x040fe4000f8e0203 */
[----:B------:R-:W-:-:S05]  /*73e0*/  IMAD.WIDE.U32 R8, R0, UR6, R8 ;  /* 0x0000000600087c25 */ /* 0x000fca000f8e0008 */
[----:B------:R-:W-:Y:S02]  /*73f0*/  IADD3 R3, R9, R3, RZ ;  /* 0x0000000309037210 */ /* 0x000fe40007ffe0ff */
[----:B------:R-:W-:-:S04]  /*7400*/  LEA R10, P0, R8, UR14, 0x1 ;  /* 0x0000000e080a7c11 */ /* 0x000fc8000f8008ff */
[----:B------:R-:W-:-:S05]  /*7410*/  LEA.HI.X R11, R8, UR15, R3, 0x1, P0 ;  /* 0x0000000f080b7c11 */ /* 0x000fca00080f0c03 */
[----:B----4-:R4:W-:Y:S04]  /*7420*/  STG.E.128 desc[UR8][R10.64], R16 ;  /* 0x000000100a007986 */ /* 0x0109e8000c101d08 */
.L_x_13:
[----:B------:R-:W-:Y:S05]  /*7430*/  BSYNC B0 ;  /* 0x0000000000007941 */ /* 0x000fea0003800000 */
.L_x_12:
[----:B------:R-:W-:Y:S04]  /*7440*/  BSSY B0, `(.L_x_14) ;  /* 0x000000d000007945 */ /* 0x000fe80003800000 */
[----:B------:R-:W-:Y:S05]  /*7450*/  @P1 BRA `(.L_x_15) ;  /* 0x00000000002c1947 */ /* 0x000fea0003800000 */
[----:B------:R-:W-:Y:S01]  /*7460*/  IADD3 R3, P0, R0, 0x40, RZ ;  /* 0x0000004000037810 */ /* 0x000fe20007f1e0ff */
[----:B------:R-:W-:-:S03]  /*7470*/  ULDC.64 UR14, c[0x0][0x3f0] ;  /* 0x0000fc00000e7ab9 */ /* 0x000fc60000000a00 */
[----:B------:R-:W-:-:S05]  /*7480*/  IADD3.X R7, RZ, R28, RZ, P0, !PT ;  /* 0x0000001cff077210 */ /* 0x000fca00007fe4ff */
[----:B----4-:R-:W-:Y:S01]  /*7490*/  IMAD R10, R7, UR6, RZ ;  /* 0x00000006070a7c24 */ /* 0x010fe2000f8e02ff */
[----:B------:R-:W-:-:S03]  /*74a0*/  MOV R7, R12 ;  /* 0x0000000c00077202 */ /* 0x000fc60000000f00 */
[----:B------:R-:W-:-:S04]  /*74b0*/  IMAD.WIDE.U32 R8, R3, UR6, R6 ;  /* 0x0000000603087c25 */ /* 0x000fc8000f8e0006 */
[----:B------:R-:W-:Y:S01]  /*74c0*/  IMAD R3, R3, UR7, R10 ;  /* 0x0000000703037c24 */ /* 0x000fe2000f8e020a */
[----:B------:R-:W-:-:S04]  /*74d0*/  LEA R6, P0, R8, UR14, 0x1 ;  /* 0x0000000e08067c11 */ /* 0x000fc8000f8008ff */
[----:B------:R-:W-:-:S04]  /*74e0*/  IADD3 R3, R9, R3, RZ ;  /* 0x0000000309037210 */ /* 0x000fc80007ffe0ff */
[----:B------:R-:W-:-:S05]  /*74f0*/  LEA.HI.X R7, R8, UR15, R3, 0x1, P0 ;  /* 0x0000000f08077c11 */ /* 0x000fca00080f0c03 */
[----:B--2---:R2:W-:Y:S02]  /*7500*/  STG.E.128 desc[UR8][R6.64], R20 ;  /* 0x0000001406007986 */ /* 0x0045e4000c101d08 */
.L_x_15:
[----:B------:R-:W-:Y:S05]  /*7510*/  BSYNC B0 ;  /* 0x0000000000007941 */ /* 0x000fea0003800000 */
.L_x_14:
[----:B------:R1:W1:Y:S01]  /*7520*/  LDS.128 R12, [R59+0x8000] ;  /* 0x008000003b0c7984 */ /* 0x0002620000000c00 */
[----:B------:R-:W-:Y:S01]  /*7530*/  UIMAD UR5, UR12, UR10, URZ ;  /* 0x0000000a0c0572a4 */ /* 0x000fe2000f8e023f */
[----:B------:R-:W-:Y:S01]  /*7540*/  IMAD.U32 R3, RZ, RZ, UR10 ;  /* 0x0000000aff037e24 */ /* 0x000fe2000f8e00ff */
[----:B------:R-:W-:Y:S01]  /*7550*/  USHF.R.S32.HI UR13, URZ, 0x1f, UR59 ;  /* 0x0000001f3f0d7899 */ /* 0x000fe2000801143b */
[----:B------:R-:W-:Y:S01]  /*7560*/  BSSY B0, `(.L_x_16) ;  /* 0x0000017000007945 */ /* 0x000fe20003800000 */
[----:B------:R-:W-:Y:S01]  /*7570*/  UIMAD UR5, UR18, UR11, UR5 ;  /* 0x0000000b120572a4 */ /* 0x000fe2000f8e0205 */
[----:B------:R-:W-:Y:S01]  /*7580*/  IMAD.WIDE.U32 R4, R3, UR18, R4 ;  /* 0x0000001203047c25 */ /* 0x000fe2000f8e0004 */
[----:B------:R-:W-:-:S04]  /*7590*/  ULDC.64 UR6, c[0x0][0x470] ;  /* 0x00011c0000067ab9 */ /* 0x000fc80000000a00 */
[----:B------:R-:W-:Y:S01]  /*75a0*/  IMAD.U32 R3, RZ, RZ, UR5 ;  /* 0x00000005ff037e24 */ /* 0x000fe2000f8e00ff */
[----:B------:R-:W-:Y:S01]  /*75b0*/  IADD3 R4, P0, R4, UR16, RZ ;  /* 0x0000001004047c10 */ /* 0x000fe2000ff1e0ff */
[----:B------:R-:W-:-:S03]  /*75c0*/  UIMAD UR5, UR13, UR6, URZ ;  /* 0x000000060d0572a4 */ /* 0x000fc6000f8e023f */
[----:B------:R-:W-:Y:S01]  /*75d0*/  IADD3.X R5, R5, UR17, R3, P0, !PT ;  /* 0x0000001105057c10 */ /* 0x000fe200087fe403 */
[----:B------:R-:W-:Y:S01]  /*75e0*/  UIMAD UR7, UR59, UR7, UR5 ;  /* 0x000000073b0772a4 */ /* 0x000fe2000f8e0205 */
[----:B------:R-:W-:-:S05]  /*75f0*/  MOV R3, UR6 ;  /* 0x0000000600037c02 */ /* 0x000fca0008000f00 */
[----:B------:R-:W-:-:S05]  /*7600*/  IMAD.WIDE.U32 R4, R3, UR59, R4 ;  /* 0x0000003b03047c25 */ /* 0x000fca000f8e0004 */
[----:B------:R-:W-:Y:S01]  /*7610*/  IADD3 R3, R5, UR7, RZ ;  /* 0x0000000705037c10 */ /* 0x000fe2000fffe0ff */
[----:B------:R-:W-:Y:S06]  /*7620*/  @P2 BRA `(.L_x_17) ;  /* 0x0000000000282947 */ /* 0x000fec0003800000 */
[----:B--2---:R-:W-:Y:S01]  /*7630*/  MOV R6, R4 ;  /* 0x0000000400067202 */ /* 0x004fe20000000f00 */
        /* <DEDUP_REMOVED lines=8> */
[----:B-1----:R1:W-:Y:S04]  /*76c0*/  STG.E.128 desc[UR8][R8.64], R12 ;  /* 0x0000000c08007986 */ /* 0x0023e8000c101d08 */
.L_x_17:
[----:B------:R-:W-:Y:S05]  /*76d0*/  BSYNC B0 ;  /* 0x0000000000007941 */ /* 0x000fea0003800000 */
.L_x_16:
[----:B------:R-:W-:Y:S05]  /*76e0*/  @P1 BRA `(.L_x_18) ;  /* 0x0000000800501947 */ /* 0x000fea0003800000 */
[----:B------:R-:W-:Y:S01]  /*76f0*/  IADD3 R0, P0, R0, 0x40, RZ ;  /* 0x0000004000007810 */ /* 0x000fe20007f1e0ff */
[----:B--2---:R-:W-:Y:S01]  /*7700*/  IMAD.MOV.U32 R6, RZ, RZ, R4 ;  /* 0x000000ffff067224 */ /* 0x004fe200078e0004 */
[----:B------:R-:W-:Y:S01]  /*7710*/  MOV R7, R3 ;  /* 0x0000000300077202 */ /* 0x000fe20000000f00 */
[----:B------:R-:W-:Y:S02]  /*7720*/  ULDC.64 UR6, c[0x0][0x3f8] ;  /* 0x0000fe0000067ab9 */ /* 0x000fe40000000a00 */
[----:B------:R-:W-:Y:S02]  /*7730*/  IMAD.X R5, RZ, RZ, R28, P0 ;  /* 0x000000ffff057224 */ /* 0x000fe400000e061c */
[----:B------:R-:W-:-:S04]  /*7740*/  IMAD.WIDE.U32 R6, R0, UR10, R6 ;  /* 0x0000000a00067c25 */ /* 0x000fc8000f8e0006 */
[----:B------:R-:W-:Y:S01]  /*7750*/  IMAD R5, R5, UR10, RZ ;  /* 0x0000000a05057c24 */ /* 0x000fe2000f8e02ff */
[----:B------:R-:W-:-:S03]  /*7760*/  LEA R4, P0, R6, UR6, 0x1 ;  /* 0x0000000606047c11 */ /* 0x000fc6000f8008ff */
[----:B------:R-:W-:-:S05]  /*7770*/  IMAD R0, R0, UR11, R5 ;  /* 0x0000000b00007c24 */ /* 0x000fca000f8e0205 */
[----:B------:R-:W-:-:S04]  /*7780*/  IADD3 R0, R7, R0, RZ ;  /* 0x0000000007007210 */ /* 0x000fc80007ffe0ff */
[----:B------:R-:W-:-:S05]  /*7790*/  LEA.HI.X R5, R6, UR7, R0, 0x1, P0 ;  /* 0x0000000706057c11 */ /* 0x000fca00080f0c00 */
[----:B---3--:R2:W-:Y:S01]  /*77a0*/  STG.E.128 desc[UR8][R4.64], R24 ;  /* 0x0000001804007986 */ /* 0x0085e2000c101d08 */
[----:B------:R-:W-:Y:S05]  /*77b0*/  BRA `(.L_x_18) ;  /* 0x00000008001c7947 */ /* 0x000fea0003800000 */
.L_x_6:
[----:B------:R-:W-:Y:S01]  /*77c0*/  UISETP.NE.AND UP0, UPT, UR33, -0x1, UPT ;  /* 0xffffffff2100788c */ /* 0x000fe2000bf05270 */
[----:B------:R-:W1:Y:S01]  /*77d0*/  S2R R3, SR_TID.X ;  /* 0x0000000000037919 */ /* 0x000e620000002100 */
[----:B------:R-:W-:-:S04]  /*77e0*/  USHF.L.U32 UR17, UR32, 0x7, URZ ;  /* 0x0000000720117899 */ /* 0x000fc8000800063f */
[----:B------:R-:W-:-:S05]  /*77f0*/  PLOP3.LUT P0, PT, PT, PT, UP0, 0x80, 0x0 ;  /* 0x000000000000781c */ /* 0x000fca0003f0f008 */
[----:B------:R-:W-:Y:S01]  /*7800*/  @UP0 UIADD3 UR12, UR31, UR33, URZ ;  /* 0x000000211f0c0290 */ /* 0x000fe2000fffe03f */
[----:B------:R-:W-:-:S03]  /*7810*/  @UP0 ULDC.64 UR6, c[0x0][0x450] ;  /* 0x0001140000060ab9 */ /* 0x000fc60000000a00 */
[----:B------:R-:W-:Y:S02]  /*7820*/  @UP0 UIMAD.WIDE.U32 UR10, UR12, UR6, URZ ;  /* 0x000000060c0a02a5 */ /* 0x000fe4000f8e003f */
[----:B------:R-:W-:-:S04]  /*7830*/  @UP0 UIMAD UR12, UR12, UR7, URZ ;  /* 0x000000070c0c02a4 */ /* 0x000fc8000f8e023f */
[----:B------:R-:W-:Y:S01]  /*7840*/  @UP0 UIADD3 UR20, UR11, UR12, URZ ;  /* 0x0000000c0b140290 */ /* 0x000fe2000fffe03f */
[----:B------:R-:W-:Y:S01]  /*7850*/  @UP0 UMOV UR19, UR10 ;  /* 0x0000000a00130c82 */ /* 0x000fe20008000000 */
[----:B------:R-:W-:Y:S10]  /*7860*/  @P0 BRA `(.L_x_19) ;  /* 0x0000000000340947 */ /* 0x000ff40003800000 */
        /* <DEDUP_REMOVED lines=13> */
.L_x_19:
[----:B------:R-:W-:Y:S01]  /*7940*/  @UP0 UIADD3 UR14, UR31, UR33, URZ ;  /* 0x000000211f0e0290 */ /* 0x000fe2000fffe03f */
[----:B-1----:R-:W-:Y:S01]  /*7950*/  SHF.R.S32.HI R0, RZ, 0x1f, R3 ;  /* 0x0000001fff007819 */ /* 0x002fe20000011403 */
[----:B------:R-:W-:Y:S01]  /*7960*/  @UP0 ULDC.64 UR10, c[0x0][0x458] ;  /* 0x00011600000a0ab9 */ /* 0x000fe20000000a00 */
[----:B------:R-:W-:Y:S02]  /*7970*/  USHF.R.S32.HI UR18, URZ, 0x1f, UR17 ;  /* 0x0000001f3f127899 */ /* 0x000fe40008011411 */
        /* <DEDUP_REMOVED lines=16> */
[----:B------:R-:W-:-:S03]  /*7a80*/  UIADD3 UR16, UR13, UR15, URZ ;  /* 0x0000000f0d107290 */ /* 0x000fc6000fffe03f */
[----:B------:R-:W-:-:S09]  /*7a90*/  UMOV UR15, UR12 ;  /* 0x0000000c000f7c82 */ /* 0x000fd20008000000 */
.L_x_20:
[----:B------:R-:W-:Y:S01]  /*7aa0*/  UIMAD UR12, UR18, UR6, URZ ;  /* 0x00000006120c72a4 */ /* 0x000fe2000f8e023f */
[----:B------:R-:W-:Y:S01]  /*7ab0*/  IMAD.U32 R6, RZ, RZ, UR6 ;  /* 0x00000006ff067e24 */ /* 0x000fe2000f8e00ff */
[----:B------:R-:W-:Y:S01]  /*7ac0*/  LEA.HI R0, R0, R3, RZ, 0x2 ;  /* 0x0000000300007211 */ /* 0x000fe200078f10ff */
[----:B------:R-:W-:Y:S01]  /*7ad0*/  UIMAD UR5, UR32, -0x80, UR5 ;  /* 0xffffff80200578a4 */ /* 0x000fe2000f8e0205 */
[----:B------:R-:W-:Y:S01]  /*7ae0*/  BSSY B0, `(.L_x_21) ;  /* 0x000001d000007945 */ /* 0x000fe20003800000 */
[----:B------:R-:W-:Y:S01]  /*7af0*/  UIMAD UR12, UR17, UR7, UR12 ;  /* 0x00000007110c72a4 */ /* 0x000fe2000f8e020c */
[----:B------:R-:W-:Y:S01]  /*7b00*/  IMAD.WIDE.U32 R6, R6, UR17, R4 ;  /* 0x0000001106067c25 */ /* 0x000fe2000f8e0004 */
[----:B------:R-:W-:Y:S01]  /*7b10*/  SHF.R.S32.HI R0, RZ, 0x2, R0 ;  /* 0x00000002ff007819 */ /* 0x000fe20000011400 */
[----:B------:R-:W-:-:S03]  /*7b20*/  USHF.R.S32.HI UR14, URZ, 0x1f, UR59 ;  /* 0x0000001f3f0e7899 */ /* 0x000fc6000801143b */
[----:B------:R-:W-:Y:S01]  /*7b30*/  IMAD.U32 R3, RZ, RZ, UR12 ;  /* 0x0000000cff037e24 */ /* 0x000fe2000f8e00ff */
[----:B------:R-:W-:Y:S01]  /*7b40*/  IADD3 R6, P0, R6, UR19, RZ ;  /* 0x0000001306067c10 */ /* 0x000fe2000ff1e0ff */
[----:B------:R-:W-:Y:S01]  /*7b50*/  ULDC.64 UR12, c[0x0][0x468] ;  /* 0x00011a00000c7ab9 */ /* 0x000fe20000000a00 */
[C---:B------:R-:W-:Y:S01]  /*7b60*/  ISETP.GE.AND P2, PT, R0.reuse, UR5, PT ;  /* 0x0000000500007c0c */ /* 0x040fe2000bf46270 */
[----:B------:R-:W-:Y:S01]  /*7b70*/  UIMAD UR14, UR14, UR12, URZ ;  /* 0x0000000c0e0e72a4 */ /* 0x000fe2000f8e023f */
[----:B------:R-:W-:Y:S01]  /*7b80*/  IADD3.X R7, R7, UR20, R3, P0, !PT ;  /* 0x0000001407077c10 */ /* 0x000fe200087fe403 */
[----:B------:R-:W-:Y:S01]  /*7b90*/  IMAD.U32 R3, RZ, RZ, UR12 ;  /* 0x0000000cff037e24 */ /* 0x000fe2000f8e00ff */
[----:B------:R-:W-:Y:S01]  /*7ba0*/  SHF.R.S32.HI R13, RZ, 0x1f, R0 ;  /* 0x0000001fff0d7819 */ /* 0x000fe20000011400 */
[----:B------:R-:W-:Y:S01]  /*7bb0*/  UIMAD UR13, UR59, UR13, UR14 ;  /* 0x0000000d3b0d72a4 */ /* 0x000fe2000f8e020e */
[----:B------:R-:W-:Y:S02]  /*7bc0*/  VIADD R8, R0, 0x40 ;  /* 0x0000004000087836 */ /* 0x000fe40000000000 */
[----:B------:R-:W-:-:S03]  /*7bd0*/  IMAD.WIDE.U32 R6, R3, UR59, R6 ;  /* 0x0000003b03067c25 */ /* 0x000fc6000f8e0006 */
[----:B------:R-:W-:Y:S01]  /*7be0*/  ISETP.GE.AND P1, PT, R8, UR5, PT ;  /* 0x0000000508007c0c */ /* 0x000fe2000bf26270 */
[----:B------:R-:W-:Y:S01]  /*7bf0*/  VIADD R12, R7, UR13 ;  /* 0x0000000d070c7c36 */ /* 0x000fe20008000000 */
[----:B------:R-:W-:Y:S11]  /*7c00*/  @P2 BRA `(.L_x_22) ;  /* 0x0000000000282947 */ /* 0x000ff60003800000 */
        /* <DEDUP_REMOVED lines=9> */
[----:B------:R1:W-:Y:S04]  /*7ca0*/  STG.E.128 desc[UR8][R10.64], RZ ;  /* 0x000000ff0a007986 */ /* 0x0003e8000c101d08 */
.L_x_22:
[----:B------:R-:W-:Y:S05]  /*7cb0*/  BSYNC B0 ;  /* 0x0000000000007941 */ /* 0x000fea0003800000 */
.L_x_21:
[----:B------:R-:W-:Y:S04]  /*7cc0*/  BSSY B0, `(.L_x_23) ;  /* 0x000000e000007945 */ /* 0x000fe80003800000 */
[----:B------:R-:W-:Y:S05]  /*7cd0*/  @P1 BRA `(.L_x_24) ;  /* 0x0000000000301947 */ /* 0x000fea0003800000 */
[----:B------:R-:W-:Y:S01]  /*7ce0*/  IADD3 R3, P0, R0, 0x40, RZ ;  /* 0x0000004000037810 */ /* 0x000fe20007f1e0ff */
[----:B------:R-:W-:Y:S01]  /*7cf0*/  IMAD.MOV.U32 R8, RZ, RZ, R6 ;  /* 0x000000ffff087224 */ /* 0x000fe200078e0006 */
        /* <DEDUP_REMOVED lines=9> */
[----:B------:R2:W-:Y:S02]  /*7d90*/  STG.E.128 desc[UR8][R6.64], RZ ;  /* 0x000000ff06007986 */ /* 0x0005e4000c101d08 */
.L_x_24:
[----:B------:R-:W-:Y:S05]  /*7da0*/  BSYNC B0 ;  /* 0x0000000000007941 */ /* 0x000fea0003800000 */
.L_x_23:
        /* <DEDUP_REMOVED lines=26> */
.L_x_26:
[----:B------:R-:W-:Y:S05]  /*7f50*/  BSYNC B0 ;  /* 0x0000000000007941 */ /* 0x000fea0003800000 */
.L_x_25:
        /* <DEDUP_REMOVED lines=13> */
.L_x_18:
[----:B------:R-:W-:Y:S05]  /*8030*/  BSYNC B1 ;  /* 0x0000000000017941 */ /* 0x000fea0003800000 */
.L_x_1:
[----:B------:R-:W-:Y:S02]  /*8040*/  ULDC UR6, c[0x0][0x2c8] ;  /* 0x0000b20000067ab9 */ /* 0x000fe40000000800 */
[----:B------:R-:W-:-:S04]  /*8050*/  UIADD3 UR6, UR6, 0x7f, URZ ;  /* 0x0000007f06067890 */ /* 0x000fc8000fffe03f */
[----:B------:R-:W-:-:S04]  /*8060*/  USHF.R.S32.HI UR5, URZ, 0x1f, UR6 ;  /* 0x0000001f3f057899 */ /* 0x000fc80008011406 */
[----:B------:R-:W-:-:S03]  /*8070*/  ULEA.HI UR5, UR5, UR6, URZ, 0x7 ;  /* 0x0000000605057291 */ /* 0x000fc6000f8f383f */
[----:B------:R-:W-:Y:S01]  /*8080*/  ULDC UR6, c[0x0][0xc] ;  /* 0x0000030000067ab9 */ /* 0x000fe20000000800 */
[----:B------:R-:W-:Y:S02]  /*8090*/  USHF.R.S32.HI UR5, URZ, 0x7, UR5 ;  /* 0x000000073f057899 */ /* 0x000fe40008011405 */
[----:B------:R-:W-:-:S04]  /*80a0*/  UIADD3 UR32, UR6, UR32, URZ ;  /* 0x0000002006207290 */ /* 0x000fc8000fffe03f */
[----:B------:R-:W-:-:S06]  /*80b0*/  UISETP.GE.AND UP0, UPT, UR32, UR5, UPT ;  /* 0x000000052000728c */ /* 0x000fcc000bf06270 */
[----:B------:R-:W-:-:S13]  /*80c0*/  PLOP3.LUT P0, PT, PT, PT, UP0, 0x80, 0x0 ;  /* 0x000000000000781c */ /* 0x000fda0003f0f008 */
[----:B------:R-:W-:Y:S05]  /*80d0*/  @P0 BRA `(.L_x_27) ;  /* 0x0000000000040947 */ /* 0x000fea0003800000 */
[----:B------:R-:W-:Y:S05]  /*80e0*/  BRA `(.L_x_28) ;  /* 0xffffff8800b47947 */ /* 0x000fea000383ffff */
.L_x_27:
[----:B------:R-:W-:Y:S05]  /*80f0*/  EXIT ;  /* 0x000000000000794d */ /* 0x000fea0003800000 */
.L_x_29:
[----:B------:R-:W-:-:S00]  /*8100*/  BRA `(.L_x_29) ;  /* 0xfffffffc00fc7947 */ /* 0x000fc0000383ffff */
[----:B------:R-:W-:-:S00]  /*8110*/  NOP ;  /* 0x0000000000007918 */ /* 0x000fc00000000000 */
        /* <DEDUP_REMOVED lines=14> */
.L_x_1328:


//--------------------- .text._ZN5flash44flash_bwd_dq_dk_dv_loop_seqk_parallel_kernelI23Flash_bwd_kernel_traitsILi32ELi128ELi128ELi8ELi4ELi4ELi4ELb1ELb0EN7cutlass10bfloat16_tE19Flash_kernel_traitsILi32ELi128ELi128ELi8ES3_EELb0ELb0ELb0ELb0ELb0ELb0ELb0EEEvNS_16Flash_bwd_paramsE --------------------------
	.section	.text._ZN5flash44flash_bwd_dq_dk_dv_loop_seqk_parallel_kernelI23Flash_bwd_kernel_traitsILi32ELi128ELi128ELi8ELi4ELi4ELi4ELb1ELb0EN7cutlass10bfloat16_tE19Flash_kernel_traitsILi32ELi128ELi128ELi8ES3_EELb0ELb0ELb0ELb0ELb0ELb0ELb0EEEvNS_16Flash_bwd_paramsE,"ax",@progbits
	.align	128
        .global         _ZN5flash44flash_bwd_dq_dk_dv_loop_seqk_parallel_kernelI23Flash_bwd_kernel_traitsILi32ELi128ELi128ELi8ELi4ELi4ELi4ELb1ELb0EN7cutlass10bfloat16_tE19Flash_kernel_traitsILi32ELi128ELi128ELi8ES3_EELb0ELb0ELb0ELb0ELb0ELb0ELb0EEEvNS_16Flash_bwd_paramsE
        .type           _ZN5flash44flash_bwd_dq_dk_dv_loop_seqk_parallel_kernelI23Flash_bwd_kernel_traitsILi32ELi128ELi128ELi8ELi4ELi4ELi4ELb1ELb0EN7cutlass10bfloat16_tE19Flash_kernel_traitsILi32ELi128ELi128ELi8ES3_EELb0ELb0ELb0ELb0ELb0ELb0ELb0EEEvNS_16Flash_bwd_paramsE,@function
        .size           _ZN5flash44flash_bwd_dq_dk_dv_loop_seqk_parallel_kernelI23Flash_bwd_kernel_traitsILi32ELi128ELi128ELi8ELi4ELi4ELi4ELb1ELb0EN7cutlass10bfloat16_tE19Flash_kernel_traitsILi32ELi128ELi128ELi8ES3_EELb0ELb0ELb0ELb0ELb0ELb0ELb0EEEvNS_16Flash_bwd_paramsE,(.L_x_1329 - _ZN5flash44flash_bwd_dq_dk_dv_loop_seqk_parallel_kernelI23Flash_bwd_kernel_traitsILi32ELi128ELi128ELi8ELi4ELi4ELi4ELb1ELb0EN7cutlass10bfloat16_tE19Flash_kernel_traitsILi32ELi128ELi128ELi8ES3_EELb0ELb0ELb0ELb0ELb0ELb0ELb0EEEvNS_16Flash_bwd_paramsE)
        .other          _ZN5flash44flash_bwd_dq_dk_dv_loop_seqk_parallel_kernelI23Flash_bwd_kernel_traitsILi32ELi128ELi128ELi8ELi4ELi4ELi4ELb1ELb0EN7cutlass10bfloat16_tE19Flash_kernel_traitsILi32ELi128ELi128ELi8ES3_EELb0ELb0ELb0ELb0ELb0ELb0ELb0EEEvNS_16Flash_bwd_paramsE,@"STO_CUDA_ENTRY STV_DEFAULT"
_ZN5flash44flash_bwd_dq_dk_dv_loop_seqk_parallel_kernelI23Flash_bwd_kernel_traitsILi32ELi128ELi128ELi8ELi4ELi4ELi4ELb1ELb0EN7cutlass10bfloat16_tE19Flash_kernel_traitsILi32ELi128ELi128ELi8ES3_EELb0ELb0ELb0ELb0ELb0ELb0ELb0EEEvNS_16Flash_bwd_paramsE:
.text._ZN5flash44flash_bwd_dq_dk_dv_loop_seqk_parallel_kernelI23Flash_bwd_kernel_traitsILi32ELi128ELi128ELi8ELi4ELi4ELi4ELb1ELb0EN7cutlass10bfloat16_tE19Flash_kernel_traitsILi32ELi128ELi128ELi8ES3_EELb0ELb0ELb0ELb0ELb0ELb0ELb0EEEvNS_16Flash_bwd_paramsE:
[----:B------:R-:W1:Y:S08]  /*0000*/  LDC R1, c[0x0][0x28] ;  /* 0x00000a00ff017b82 */ /* 0x000e700000000800 */
[----:B------:R-:W2:Y:S01]  /*0010*/  S2UR UR33, SR_CTAID.X ;  /* 0x00000000002179c3 */ /* 0x000ea20000002500 */
[----:B------:R-:W-:Y:S01]  /*0020*/  ULDC UR4, c[0x0][0x2c8] ;  /* 0x0000b20000047ab9 */ /* 0x000fe20000000800 */
[----:B-1----:R-:W-:Y:S01]  /*0030*/  IADD3 R1, R1, -0x8, RZ ;  /* 0xfffffff801017810 */ /* 0x002fe20007ffe0ff */
[----:B------:R-:W-:-:S04]  /*0040*/  UIADD3 UR5, UR4, 0x7f, URZ ;  /* 0x0000007f04057890 */ /* 0x000fc8000fffe03f */
[----:B------:R-:W-:-:S04]  /*0050*/  USHF.R.S32.HI UR4, URZ, 0x1f, UR5 ;  /* 0x0000001f3f047899 */ /* 0x000fc80008011405 */
[----:B------:R-:W-:-:S04]  /*0060*/  ULEA.HI UR4, UR4, UR5, URZ, 0x7 ;  /* 0x0000000504047291 */ /* 0x000fc8000f8f383f */
[----:B------:R-:W-:-:S04]  /*0070*/  USHF.R.S32.HI UR4, URZ, 0x7, UR4 ;  /* 0x000000073f047899 */ /* 0x000fc80008011404 */
[----:B--2---:R-:W-:-:S06]  /*0080*/  UISETP.GE.AND UP0, UPT, UR33, UR4, UPT ;  /* 0x000000042100728c */ /* 0x004fcc000bf06270 */
[----:B------:R-:W-:-:S13]  /*0090*/  PLOP3.LUT P0, PT, PT, PT, UP0, 0x80, 0x0 ;  /* 0x000000000000781c */ /* 0x000fda0003f0f008 */
[----:B------:R-:W-:Y:S05]  /*00a0*/  @P0 EXIT ;  /* 0x000000000000094d */ /* 0x000fea0003800000 */
[----:B------:R-:W1:Y:S01]  /*00b0*/  S2R R18, SR_TID.X ;  /* 0x0000000000127919 */ /* 0x000e620000002100 */
[----:B------:R-:W2:Y:S01]  /*00c0*/  S2UR UR4, SR_CgaCtaId ;  /* 0x00000000000479c3 */ /* 0x000ea20000008800 */
[----:B------:R-:W-:Y:S01]  /*00d0*/  UMOV UR5, 0x400 ;  /* 0x0000040000057882 */ /* 0x000fe20000000000 */
[----:B------:R-:W-:Y:S01]  /*00e0*/  IMAD.MOV.U32 R203, RZ, RZ, -0x10 ;  /* 0xfffffff0ffcb7424 */ /* 0x000fe200078e00ff */
[----:B------:R-:W-:Y:S01]  /*00f0*/  ULDC.64 UR8, c[0x0][0x208] ;  /* 0x0000820000087ab9 */ /* 0x000fe20000000a00 */
[----:B------:R-:W-:Y:S01]  /*0100*/  IMAD.MOV.U32 R155, RZ, RZ, 0x20 ;  /* 0x00000020ff9b7424 */ /* 0x000fe200078e00ff */
[----:B------:R-:W-:Y:S01]  /*0110*/  UMOV UR60, 0xffffe000 ;  /* 0xffffe000003c7882 */ /* 0x000fe20000000000 */
[----:B------:R-:W-:Y:S02]  /*0120*/  IMAD.MOV.U32 R152, RZ, RZ, 0x40 ;  /* 0x00000040ff987424 */ /* 0x000fe400078e00ff */
[----:B------:R-:W3:Y:S08]  /*0130*/  S2UR UR57, SR_CTAID.Z ;  /* 0x00000000003979c3 */ /* 0x000ef00000002700 */
[----:B------:R-:W4:Y:S01]  /*0140*/  S2UR UR47, SR_CTAID.Y ;  /* 0x00000000002f79c3 */ /* 0x000f220000002600 */
[----:B--2---:R-:W-:Y:S01]  /*0150*/  ULEA UR4, UR4, UR5, 0x18 ;  /* 0x0000000504047291 */ /* 0x004fe2000f8ec03f */
[----:B-1----:R-:W-:Y:S01]  /*0160*/  SHF.R.S32.HI R7, RZ, 0x1f, R18 ;  /* 0x0000001fff077819 */ /* 0x002fe20000011412 */
[----:B------:R-:W-:Y:S01]  /*0170*/  IMAD.SHL.U32 R250, R18, 0x2, RZ ;  /* 0x0000000212fa7824 */ /* 0x000fe200078e00ff */
[----:B---3--:R-:W-:-:S02]  /*0180*/  USHF.R.S32.HI UR5, URZ, 0x1f, UR57 ;  /* 0x0000001f3f057899 */ /* 0x008fc40008011439 */
[CC--:B------:R-:W-:Y:S02]  /*0190*/  LEA.HI R16, R7.reuse, R18.reuse, RZ, 0x5 ;  /* 0x0000001207107211 */ /* 0x0c0fe400078f28ff */
[CC--:B------:R-:W-:Y:S02]  /*01a0*/  LEA.HI R3, R7.reuse, R18.reuse, RZ, 0x4 ;  /* 0x0000001207037211 */ /* 0x0c0fe400078f20ff */
[----:B------:R-:W-:Y:S01]  /*01b0*/  LOP3.LUT R0, R16, 0xffffffe0, RZ, 0xc0, !PT ;  /* 0xffffffe010007812 */ /* 0x000fe200078ec0ff */
[----:B----4-:R-:W-:Y:S01]  /*01c0*/  USHF.L.U32 UR6, UR47, 0x7, URZ ;  /* 0x000000072f067899 */ /* 0x010fe2000800063f */
[----:B------:R-:W-:Y:S02]  /*01d0*/  SHF.R.S32.HI R4, RZ, 0x4, R3 ;  /* 0x00000004ff047819 */ /* 0x000fe40000011403 */
[----:B------:R-:W-:Y:S01]  /*01e0*/  LEA.HI R19, R7, R18, RZ, 0x3 ;  /* 0x0000001207137211 */ /* 0x000fe200078f18ff */
[----:B------:R-:W-:Y:S01]  /*01f0*/  IMAD.IADD R0, R18, 0x1, -R0 ;  /* 0x0000000112007824 */ /* 0x000fe200078e0a00 */
[----:B------:R-:W-:-:S02]  /*0200*/  LEA.HI R2, R3, R4, RZ, 0x1 ;  /* 0x0000000403027211 */ /* 0x000fc400078f08ff */
[----:B------:R-:W-:Y:S02]  /*0210*/  LOP3.LUT R5, R19, 0xfffffff8, RZ, 0xc0, !PT ;  /* 0xfffffff813057812 */ /* 0x000fe400078ec0ff */
[----:B------:R-:W-:Y:S02]  /*0220*/  SHF.R.S32.HI R6, RZ, 0x1f, R0 ;  /* 0x0000001fff067819 */ /* 0x000fe40000011400 */
[----:B------:R-:W-:Y:S01]  /*0230*/  LOP3.LUT R2, R2, 0xfffffffe, RZ, 0xc0, !PT ;  /* 0xfffffffe02027812 */ /* 0x000fe200078ec0ff */
[----:B------:R-:W-:Y:S01]  /*0240*/  IMAD.IADD R8, R18, 0x1, -R5 ;  /* 0x0000000112087824 */ /* 0x000fe200078e0a05 */
[----:B------:R-:W-:Y:S02]  /*0250*/  LEA.HI R251, R6, R0, RZ, 0x2 ;  /* 0x0000000006fb7211 */ /* 0x000fe400078f10ff */
[----:B------:R-:W-:Y:S01]  /*0260*/  LEA.HI R0, R7, R18, RZ, 0x7 ;  /* 0x0000001207007211 */ /* 0x000fe200078f38ff */
[----:B------:R-:W-:Y:S01]  /*0270*/  IMAD.IADD R12, R4, 0x1, -R2 ;  /* 0x00000001040c7824 */ /* 0x000fe200078e0a02 */
[----:B------:R-:W-:-:S02]  /*0280*/  LEA.HI R11, R8, R8, RZ, 0x1 ;  /* 0x00000008080b7211 */ /* 0x000fc400078f08ff */
[----:B------:R-:W-:Y:S02]  /*0290*/  LOP3.LUT R2, R3, 0xfffffff0, RZ, 0xc0, !PT ;  /* 0xfffffff003027812 */ /* 0x000fe400078ec0ff */
[----:B------:R-:W-:Y:S02]  /*02a0*/  LEA.HI R13, R7, R18, RZ, 0x2 ;  /* 0x00000012070d7211 */ /* 0x000fe400078f10ff */
[----:B------:R-:W-:Y:S01]  /*02b0*/  SHF.R.S32.HI R9, RZ, 0x7, R0 ;  /* 0x00000007ff097819 */ /* 0x000fe20000011400 */
[----:B------:R-:W-:Y:S01]  /*02c0*/  IMAD.IADD R2, R18, 0x1, -R2 ;  /* 0x0000000112027824 */ /* 0x000fe200078e0a02 */
[----:B------:R-:W-:Y:S02]  /*02d0*/  LOP3.LUT R0, R11, 0x3fffffe, RZ, 0xc0, !PT ;  /* 0x03fffffe0b007812 */ /* 0x000fe400078ec0ff */
[--C-:B------:R-:W-:Y:S01]  /*02e0*/  SHF.R.S32.HI R238, RZ, 0x2, R13.reuse ;  /* 0x00000002ffee7819 */ /* 0x100fe2000001140d */
[----:B------:R-:W-:Y:S01]  /*02f0*/  IMAD R3, R9, 0x8, R12 ;  /* 0x0000000809037824 */ /* 0x000fe200078e020c */
[----:B------:R-:W-:Y:S01]  /*0300*/  SHF.R.S32.HI R4, RZ, 0x1f, R13 ;  /* 0x0000001fff047819 */ /* 0x000fe2000001140d */
[----:B------:R-:W-:Y:S01]  /*0310*/  IMAD.IADD R5, R8, 0x1, -R0 ;  /* 0x0000000108057824 */ /* 0x000fe200078e0a00 */
[----:B------:R-:W-:-:S02]  /*0320*/  SHF.R.S32.HI R10, RZ, 0x1f, R2 ;  /* 0x0000001fff0a7819 */ /* 0x000fc40000011402 */
[----:B------:R-:W-:Y:S01]  /*0330*/  LEA.HI R4, R4, R238, RZ, 0x3 ;  /* 0x000000ee04047211 */ /* 0x000fe200078f18ff */
[----:B------:R-:W-:Y:S01]  /*0340*/  IMAD R17, R3, 0x8, R5 ;  /* 0x0000000803117824 */ /* 0x000fe200078e0205 */
[-C--:B------:R-:W-:Y:S02]  /*0350*/  LEA.HI R0, R2, R2.reuse, RZ, 0x1 ;  /* 0x0000000202007211 */ /* 0x080fe400078f08ff */
[----:B------:R-:W-:Y:S02]  /*0360*/  LEA.HI R10, R10, R2, RZ, 0x3 ;  /* 0x000000020a0a7211 */ /* 0x000fe400078f18ff */
[----:B------:R-:W-:Y:S02]  /*0370*/  LOP3.LUT R3, R4, 0xfffffff8, RZ, 0xc0, !PT ;  /* 0xfffffff804037812 */ /* 0x000fe400078ec0ff */
[----:B------:R-:W-:Y:S02]  /*0380*/  SHF.R.S32.HI R7, RZ, 0x1, R0 ;  /* 0x00000001ff077819 */ /* 0x000fe40000011400 */
[----:B------:R-:W-:-:S02]  /*0390*/  LOP3.LUT R6, R0, 0x7fffffe, RZ, 0xc0, !PT ;  /* 0x07fffffe00067812 */ /* 0x000fc400078ec0ff */
[----:B------:R-:W-:Y:S02]  /*03a0*/  LOP3.LUT R5, R10, 0xfffffff8, RZ, 0xc0, !PT ;  /* 0xfffffff80a057812 */ /* 0x000fe400078ec0ff */
[----:B------:R-:W-:Y:S01]  /*03b0*/  SHF.R.S32.HI R4, RZ, 0x1f, R0 ;  /* 0x0000001fff047819 */ /* 0x000fe20000011400 */
[----:B------:R-:W-:Y:S01]  /*03c0*/  IMAD.IADD R0, R238, 0x1, -R3 ;  /* 0x00000001ee007824 */ /* 0x000fe200078e0a03 */
[----:B------:R-:W-:Y:S01]  /*03d0*/  SHF.R.S32.HI R249, RZ, 0x5, R16 ;  /* 0x00000005fff97819 */ /* 0x000fe20000011410 */
[----:B------:R-:W-:Y:S01]  /*03e0*/  IMAD.IADD R15, R2, 0x1, -R6 ;  /* 0x00000001020f7824 */ /* 0x000fe200078e0a06 */
[----:B------:R-:W-:Y:S01]  /*03f0*/  LEA.HI R3, R4, R7, RZ, 0x2 ;  /* 0x0000000704037211 */ /* 0x000fe200078f10ff */
[----:B------:R-:W-:Y:S01]  /*0400*/  IMAD.IADD R14, R2, 0x1, -R5 ;  /* 0x00000001020e7824 */ /* 0x000fe200078e0a05 */
[----:B------:R-:W-:Y:S02]  /*0410*/  LOP3.LUT R2, R0, 0x1, RZ, 0xc0, !PT ;  /* 0x0000000100027812 */ /* 0x000fe400078ec0ff */
[----:B------:R-:W-:-:S02]  /*0420*/  SHF.R.S32.HI R4, RZ, 0x1f, R16 ;  /* 0x0000001fff047819 */ /* 0x000fc40000011410 */
[----:B------:R-:W-:Y:S02]  /*0430*/  LOP3.LUT R3, R3, 0xfffffffc, RZ, 0xc0, !PT ;  /* 0xfffffffc03037812 */ /* 0x000fe400078ec0ff */
[----:B------:R-:W-:Y:S02]  /*0440*/  ISETP.NE.U32.AND P6, PT, R2, 0x1, PT ;  /* 0x000000010200780c */ /* 0x000fe40003fc5070 */
[----:B------:R-:W-:Y:S01]  /*0450*/  LEA.HI R2, R4, R249, RZ, 0x2 ;  /* 0x000000f904027211 */ /* 0x000fe200078f10ff */
[----:B------:R-:W-:Y:S01]  /*0460*/  IMAD.SHL.U32 R4, R8, 0x40, RZ ;  /* 0x0000004008047824 */ /* 0x000fe200078e00ff */
[----:B------:R-:W-:Y:S01]  /*0470*/  LOP3.LUT R5, R13, 0xfffffffc, RZ, 0xc0, !PT ;  /* 0xfffffffc0d057812 */ /* 0x000fe200078ec0ff */
[----:B------:R-:W-:Y:S01]  /*0480*/  IMAD.IADD R13, R7, 0x1, -R3 ;  /* 0x00000001070d7824 */ /* 0x000fe200078e0a03 */
[----:B------:R-:W-:Y:S02]  /*0490*/  LOP3.LUT R3, R2, 0xfffffffc, RZ, 0xc0, !PT ;  /* 0xfffffffc02037812 */ /* 0x000fe400078ec0ff */
[----:B------:R-:W-:Y:S01]  /*04a0*/  LEA.HI R8, R0, R0, RZ, 0x1 ;  /* 0x0000000000087211 */ /* 0x000fe200078f08ff */
[----:B------:R-:W-:Y:S01]  /*04b0*/  IMAD.IADD R224, R18, 0x1, -R5 ;  /* 0x0000000112e07824 */ /* 0x000fe200078e0a05 */
[----:B------:R-:W-:Y:S01]  /*04c0*/  LOP3.LUT R5, R4, 0x1c0, RZ, 0xc0, !PT ;  /* 0x000001c004057812 */ /* 0x000fe200078ec0ff */
[----:B------:R-:W-:Y:S01]  /*04d0*/  IMAD.IADD R161, R249, 0x1, -R3 ;  /* 0x00000001f9a17824 */ /* 0x000fe200078e0a03 */
[----:B------:R-:W-:Y:S01]  /*04e0*/  LOP3.LUT R3, R8, 0x3fffffe, RZ, 0xc0, !PT ;  /* 0x03fffffe08037812 */ /* 0x000fe200078ec0ff */
[----:B------:R-:W-:Y:S01]  /*04f0*/  IMAD.SHL.U32 R4, R0, 0x40, RZ ;  /* 0x0000004000047824 */ /* 0x000fe200078e00ff */
[----:B------:R-:W-:Y:S01]  /*0500*/  SHF.R.S32.HI R2, RZ, 0x1, R11 ;  /* 0x00000001ff027819 */ /* 0x000fe2000001140b */
[----:B------:R-:W-:Y:S01]  /*0510*/  IMAD.SHL.U32 R7, R224, 0x2, RZ ;  /* 0x00000002e0077824 */ /* 0x000fe200078e00ff */
[C---:B------:R-:W-:Y:S01]  /*0520*/  LOP3.LUT P5, RZ, R0.reuse, 0x2, RZ, 0xc0, !PT ;  /* 0x0000000200ff7812 */ /* 0x040fe200078ac0ff */
[C---:B------:R-:W-:Y:S01]  /*0530*/  IMAD.IADD R6, R0.reuse, 0x1, -R3 ;  /* 0x0000000100067824 */ /* 0x040fe200078e0a03 */
[----:B------:R-:W-:Y:S01]  /*0540*/  LOP3.LUT P4, RZ, R0, 0x4, RZ, 0xc0, !PT ;  /* 0x0000000400ff7812 */ /* 0x000fe2000788c0ff */
[----:B------:R-:W-:Y:S01]  /*0550*/  IMAD.SHL.U32 R0, R161, 0x10, RZ ;  /* 0x00000010a1007824 */ /* 0x000fe200078e00ff */
[----:B------:R-:W-:Y:S01]  /*0560*/  LOP3.LUT R4, R4, 0x1c0, RZ, 0xc0, !PT ;  /* 0x000001c004047812 */ /* 0x000fe200078ec0ff */
[C---:B------:R-:W-:Y:S01]  /*0570*/  IMAD.SHL.U32 R149, R2.reuse, 0x40, RZ ;  /* 0x0000004002957824 */ /* 0x040fe200078e00ff */
[----:B------:R-:W-:Y:S01]  /*0580*/  LOP3.LUT P0, RZ, R2, 0x2, RZ, 0xc0, !PT ;  /* 0x0000000202ff7812 */ /* 0x000fe2000780c0ff */
[----:B------:R-:W-:Y:S01]  /*0590*/  IMAD R16, R9, 0x2000, R7 ;  /* 0x0000200009107824 */ /* 0x000fe200078e0207 */
[----:B------:R-:W-:Y:S01]  /*05a0*/  LEA.HI.SX32 R251, R251, R0, 0x1e ;  /* 0x00000000fbfb7211 */ /* 0x000fe200078ff2ff */
[----:B------:R-:W-:Y:S01]  /*05b0*/  IMAD.SHL.U32 R2, R161, 0x400, RZ ;  /* 0x00000400a1027824 */ /* 0x000fe200078e00ff */
[----:B------:R-:W-:Y:S01]  /*05c0*/  LEA.HI R4, R4, R4, RZ, 0x1d ;  /* 0x0000000404047211 */ /* 0x000fe200078fe8ff */
[----:B------:R-:W-:Y:S01]  /*05d0*/  IMAD.SHL.U32 R224, R224, 0x8, RZ ;  /* 0x00000008e0e07824 */ /* 0x000fe200078e00ff */
[----:B------:R-:W-:-:S02]  /*05e0*/  LOP3.LUT R0, R5, 0x30, R0, 0xf8, !PT ;  /* 0x0000003005007812 */ /* 0x000fc400078ef800 */
[----:B------:R-:W-:Y:S02]  /*05f0*/  IADD3 R16, R4, R16, R2 ;  /* 0x0000001004107210 */ /* 0x000fe40007ffe002 */
[----:B------:R-:W-:Y:S01]  /*0600*/  LOP3.LUT R4, R0, 0x8, R19, 0xf8, !PT ;  /* 0x0000000800047812 */ /* 0x000fe200078ef813 */
[----:B------:R-:W-:Y:S01]  /*0610*/  IMAD R0, R161, 0x200, R7 ;  /* 0x00000200a1007824 */ /* 0x000fe200078e0207 */
[----:B------:R-:W-:Y:S02]  /*0620*/  SHF.R.S32.HI R3, RZ, 0x3, R10 ;  /* 0x00000003ff037819 */ /* 0x000fe4000001140a */
[----:B------:R-:W-:Y:S01]  /*0630*/  LOP3.LUT R149, R149, 0xc0, RZ, 0xc0, !PT ;  /* 0x000000c095957812 */ /* 0x000fe200078ec0ff */
[----:B------:R-:W-:Y:S01]  /*0640*/  IMAD R10, R6, 0x20, R0 ;  /* 0x00000020060a7824 */ /* 0x000fe200078e0200 */
[----:B------:R-:W-:Y:S01]  /*0650*/  LOP3.LUT R250, R250, 0x6, RZ, 0xc0, !PT ;  /* 0x00000006fafa7812 */ /* 0x000fe200078ec0ff */
[C---:B------:R-:W-:Y:S01]  /*0660*/  IMAD R15, R3.reuse, 0x8, R15 ;  /* 0x00000008030f7824 */ /* 0x040fe200078e020f */
[----:B------:R-:W-:Y:S01]  /*0670*/  R2P PR, R14, 0x6 ;  /* 0x000000060e007804 */ /* 0x000fe20000000000 */
[----:B------:R-:W-:Y:S01]  /*0680*/  IMAD R11, R3, 0x200, R2 ;  /* 0x00000200030b7824 */ /* 0x000fe200078e0202 */
[----:B------:R-:W-:Y:S01]  /*0690*/  LOP3.LUT R3, R149, 0x8, R19, 0xf8, !PT ;  /* 0x0000000895037812 */ /* 0x000fe200078ef813 */
[C---:B------:R-:W-:Y:S01]  /*06a0*/  IMAD.SHL.U32 R0, R9.reuse, 0x8, RZ ;  /* 0x0000000809007824 */ /* 0x040fe200078e00ff */
[----:B------:R-:W-:Y:S01]  /*06b0*/  SHF.R.U32.HI R149, RZ, 0x3, R149 ;  /* 0x00000003ff957819 */ /* 0x000fe20000011695 */
[----:B------:R-:W-:Y:S01]  /*06c0*/  IMAD.SHL.U32 R6, R12, 0x8, RZ ;  /* 0x000000080c067824 */ /* 0x000fe200078e00ff */
[----:B------:R-:W-:Y:S01]  /*06d0*/  SHF.R.U32.HI R2, RZ, 0x3, R5 ;  /* 0x00000003ff027819 */ /* 0x000fe20000011605 */
[----:B------:R-:W-:Y:S01]  /*06e0*/  IMAD R250, R9, 0x40, R250 ;  /* 0x0000004009fa7824 */ /* 0x000fe200078e02fa */
[----:B------:R-:W-:Y:S01]  /*06f0*/  LOP3.LUT R7, R0, 0x8, RZ, 0xc0, !PT ;  /* 0x0000000800077812 */ /* 0x000fe200078ec0ff */
[----:B------:R-:W-:Y:S01]  /*0700*/  IMAD.SHL.U32 R9, R12, 0x10, RZ ;  /* 0x000000100c097824 */ /* 0x000fe200078e00ff */
[----:B------:R-:W-:-:S02]  /*0710*/  LOP3.LUT R149, R3, R149, RZ, 0x3c, !PT ;  /* 0x0000009503957212 */ /* 0x000fc400078e3cff */
[----:B------:R-:W-:Y:S02]  /*0720*/  SHF.R.S32.HI R0, RZ, 0x1, R8 ;  /* 0x00000001ff007819 */ /* 0x000fe40000011408 */
[----:B------:R-:W-:Y:S01]  /*0730*/  LOP3.LUT R3, R4, R2, RZ, 0x3c, !PT ;  /* 0x0000000204037212 */ /* 0x000fe200078e3cff */
[----:B------:R-:W-:Y:S01]  /*0740*/  IMAD.SHL.U32 R4, R14, 0x40, RZ ;  /* 0x000000400e047824 */ /* 0x000fe200078e00ff */
[----:B------:R-:W-:Y:S01]  /*0750*/  LOP3.LUT P3, RZ, R0, 0x2, RZ, 0xc0, !PT ;  /* 0x0000000200ff7812 */ /* 0x000fe2000786c0ff */
[----:B------:R-:W-:Y:S01]  /*0760*/  IMAD.SHL.U32 R2, R13, 0x40, RZ ;  /* 0x000000400d027824 */ /* 0x000fe200078e00ff */
[----:B------:R-:W-:Y:S01]  /*0770*/  LOP3.LUT R6, R6, 0x8, RZ, 0xc0, !PT ;  /* 0x0000000806067812 */ /* 0x000fe200078ec0ff */
[----:B------:R-:W-:Y:S01]  /*0780*/  IMAD.SHL.U32 R0, R0, 0x40, RZ ;  /* 0x0000004000007824 */ /* 0x000fe200078e00ff */
[----:B------:R-:W-:Y:S01]  /*0790*/  LOP3.LUT R4, R4, 0x1c0, RZ, 0xc0, !PT ;  /* 0x000001c004047812 */ /* 0x000fe200078ec0ff */
[----:B------:R-:W-:Y:S01]  /*07a0*/  IMAD.U32 R149, R17, 0x20, R149 ;  /* 0x0000002011957824 */ /* 0x000fe200078e0095 */
[----:B------:R-:W-:Y:S01]  /*07b0*/  LOP3.LUT R2, R2, 0xc0, RZ, 0xc0, !PT ;  /* 0x000000c002027812 */ /* 0x000fe200078ec0ff */
[----:B------:R-:W-:Y:S01]  /*07c0*/  IMAD R3, R12, 0x200, R3 ;  /* 0x000002000c037824 */ /* 0x000fe200078e0203 */
[----:B------:R-:W-:-:S02]  /*07d0*/  LOP3.LUT R0, R0, 0xc0, RZ, 0xc0, !PT ;  /* 0x000000c000007812 */ /* 0x000fc400078ec0ff */
[----:B------:R-:W-:Y:S02]  /*07e0*/  SHF.R.U32.HI R151, RZ, 0x3, R4 ;  /* 0x00000003ff977819 */ /* 0x000fe40000011604 */
[----:B------:R-:W-:Y:S02]  /*07f0*/  SHF.R.U32.HI R5, RZ, 0x3, R2 ;  /* 0x00000003ff057819 */ /* 0x000fe40000011602 */
[----:B------:R-:W-:Y:S02]  /*0800*/  SHF.R.U32.HI R8, RZ, 0x3, R0 ;  /* 0x00000003ff087819 */ /* 0x000fe40000011600 */
[----:B------:R-:W-:Y:S02]  /*0810*/  LOP3.LUT R9, R7, 0x10, R9, 0xf8, !PT ;  /* 0x0000001007097812 */ /* 0x000fe400078ef809 */
[--C-:B------:R-:W-:Y:S01]  /*0820*/  LOP3.LUT R151, R151, R4, R6.reuse, 0x1e, !PT ;  /* 0x0000000497977212 */ /* 0x100fe200078e1e06 */
[----:B------:R-:W-:Y:S01]  /*0830*/  IMAD.U32 R4, RZ, RZ, UR5 ;  /* 0x00000005ff047e24 */ /* 0x000fe2000f8e00ff */
[C---:B------:R-:W-:Y:S01]  /*0840*/  LOP3.LUT R6, R5.reuse, R2, R6, 0x1e, !PT ;  /* 0x0000000205067212 */ /* 0x040fe200078e1e06 */
[----:B------:R-:W-:Y:S01]  /*0850*/  IMAD.U32 R4, RZ, RZ, UR6 ;  /* 0x00000006ff047e24 */ /* 0x000fe2000f8e00ff */
[----:B------:R-:W-:Y:S01]  /*0860*/  LOP3.LUT R8, R8, R0, R7, 0x1e, !PT ;  /* 0x0000000008087212 */ /* 0x000fe200078e1e07 */
[----:B------:R-:W-:Y:S01]  /*0870*/  USHF.R.S32.HI UR6, URZ, 0x1f, UR57 ;  /* 0x0000001f3f067899 */ /* 0x000fe20008011439 */
[----:B------:R-:W-:Y:S01]  /*0880*/  LOP3.LUT R2, R5, R9, R2, 0x1e, !PT ;  /* 0x0000000905027212 */ /* 0x000fe200078e1e02 */
[----:B------:R-:W-:Y:S01]  /*0890*/  IMAD.SHL.U32 R0, R15, 0x20, RZ ;  /* 0x000000200f007824 */ /* 0x000fe200078e00ff */
[----:B------:R-:W-:Y:S01]  /*08a0*/  USHF.R.S32.HI UR5, URZ, 0x1f, UR47 ;  /* 0x0000001f3f057899 */ /* 0x000fe2000801142f */
[----:B------:R-:W-:Y:S01]  /*08b0*/  IMAD.IADD R8, R8, 0x1, R10 ;  /* 0x0000000108087824 */ /* 0x000fe200078e020a */
[----:B------:R-:W-:Y:S01]  /*08c0*/  LEA R209, R16, UR4, 0x1 ;  /* 0x0000000410d17c11 */ /* 0x000fe2000f8e08ff */
[----:B------:R-:W-:Y:S01]  /*08d0*/  IMAD R161, R161, 0x200, R0 ;  /* 0x00000200a1a17824 */ /* 0x000fe200078e0200 */
[----:B------:R-:W-:Y:S01]  /*08e0*/  SEL R203, R203, 0x10, !P6 ;  /* 0x00000010cbcb7807 */ /* 0x000fe20007000000 */
[----:B------:R-:W-:Y:S01]  /*08f0*/  IMAD.IADD R156, R0, 0x1, R2 ;  /* 0x00000001009c7824 */ /* 0x000fe200078e0202 */
[----:B------:R-:W-:Y:S01]  /*0900*/  SEL R205, R155, 0xffffffe0, !P5 ;  /* 0xffffffe09bcd7807 */ /* 0x000fe20006800000 */
[----:B------:R-:W-:Y:S01]  /*0910*/  IMAD.U32 R0, RZ, RZ, UR6 ;  /* 0x00000006ff007e24 */ /* 0x000fe2000f8e00ff */
[----:B------:R-:W-:Y:S01]  /*0920*/  UIADD3 UR6, UR4, 0x6000, URZ ;  /* 0x0000600004067890 */ /* 0x000fe2000fffe03f */
[----:B------:R-:W-:Y:S01]  /*0930*/  IMAD.U32 R4, RZ, RZ, UR5 ;  /* 0x00000005ff047e24 */ /* 0x000fe2000f8e00ff */
[----:B------:R-:W-:Y:S01]  /*0940*/  SEL R152, R152, 0xffffffc0, !P2 ;  /* 0xffffffc098987807 */ /* 0x000fe20005000000 */
[----:B------:R-:W-:Y:S01]  /*0950*/  IMAD.U32 R2, RZ, RZ, UR5 ;  /* 0x00000005ff027e24 */ /* 0x000fe2000f8e00ff */
[----:B------:R-:W-:Y:S01]  /*0960*/  UIADD3 UR5, UR4, 0x8000, URZ ;  /* 0x0000800004057890 */ /* 0x000fe2000fffe03f */
[----:B------:R-:W-:Y:S01]  /*0970*/  IMAD.IADD R151, R11, 0x1, R151 ;  /* 0x000000010b977824 */ /* 0x000fe200078e0297 */
[----:B------:R-:W-:Y:S01]  /*0980*/  LEA R252, R8, UR6, 0x1 ;  /* 0x0000000608fc7c11 */ /* 0x000fe2000f8e08ff */
[----:B------:R-:W-:Y:S01]  /*0990*/  VIADD R204, R209, 0x40 ;  /* 0x00000040d1cc7836 */ /* 0x000fe20000000000 */
[----:B------:R-:W-:Y:S01]  /*09a0*/  SEL R150, R155, 0xffffffe0, !P0 ;  /* 0xffffffe09b967807 */ /* 0x000fe20004000000 */
[----:B------:R-:W-:Y:S01]  /*09b0*/  @P4 VIADD R204, R209, 0xffffffc0 ;  /* 0xffffffc0d1cc4836 */ /* 0x000fe20000000000 */
[----:B------:R-:W-:Y:S01]  /*09c0*/  LEA R151, R151, UR5, 0x1 ;  /* 0x0000000597977c11 */ /* 0x000fe2000f8e08ff */
[C---:B------:R-:W-:Y:S01]  /*09d0*/  VIADD R0, R252.reuse, 0x20 ;  /* 0x00000020fc007836 */ /* 0x040fe20000000000 */
[----:B------:R-:W-:Y:S01]  /*09e0*/  LEA R149, R149, UR4, 0x1 ;  /* 0x0000000495957c11 */ /* 0x000fe2000f8e08ff */
[----:B------:R-:W-:Y:S01]  /*09f0*/  @P3 VIADD R0, R252, 0xffffffe0 ;  /* 0xffffffe0fc003836 */ /* 0x000fe20000000000 */
[----:B------:R-:W-:Y:S01]  /*0a00*/  LOP3.LUT P0, RZ, R13, 0x2, RZ, 0xc0, !PT ;  /* 0x000000020dff7812 */ /* 0x000fe2000780c0ff */
[----:B------:R-:W-:Y:S01]  /*0a10*/  IMAD.IADD R208, R209, 0x1, R203 ;  /* 0x00000001d1d07824 */ /* 0x000fe200078e02cb */
[----:B------:R-:W-:Y:S01]  /*0a20*/  LEA R2, R3, UR4, 0x1 ;  /* 0x0000000403027c11 */ /* 0x000fe2000f8e08ff */
[----:B------:R-:W-:Y:S01]  /*0a30*/  VIADD R157, R151, 0x20 ;  /* 0x00000020979d7836 */ /* 0x000fe20000000000 */
[----:B------:R1:W-:Y:S01]  /*0a40*/  STL [R1], R0 ;  /* 0x0000000001007387 */ /* 0x0003e20000100800 */
[----:B------:R-:W-:Y:S01]  /*0a50*/  IMAD.IADD R203, R203, 0x1, R204 ;  /* 0x00000001cbcb7824 */ /* 0x000fe200078e02cc */
[----:B------:R-:W-:Y:S01]  /*0a60*/  SEL R155, R155, 0xffffffe0, !P0 ;  /* 0xffffffe09b9b7807 */ /* 0x000fe20004000000 */
[----:B------:R-:W-:-:S02]  /*0a70*/  @P1 VIADD R157, R151, 0xffffffe0 ;  /* 0xffffffe0979d1836 */ /* 0x000fc40000000000 */
[--C-:B------:R-:W-:Y:S02]  /*0a80*/  IMAD.IADD R210, R209, 0x1, R205.reuse ;  /* 0x00000001d1d27824 */ /* 0x100fe400078e02cd */
[----:B------:R-:W-:Y:S02]  /*0a90*/  IMAD.IADD R207, R208, 0x1, R205 ;  /* 0x00000001d0cf7824 */ /* 0x000fe400078e02cd */
[----:B------:R-:W-:Y:S02]  /*0aa0*/  IMAD.IADD R206, R205, 0x1, R204 ;  /* 0x00000001cdce7824 */ /* 0x000fe400078e02cc */
[----:B------:R-:W-:Y:S02]  /*0ab0*/  IMAD.IADD R153, R151, 0x1, R152 ;  /* 0x0000000197997824 */ /* 0x000fe400078e0298 */
[----:B------:R-:W-:Y:S02]  /*0ac0*/  IMAD.IADD R161, R161, 0x1, R6 ;  /* 0x00000001a1a17824 */ /* 0x000fe400078e0206 */
[----:B------:R-:W-:-:S02]  /*0ad0*/  IMAD.IADD R150, R150, 0x1, R149 ;  /* 0x0000000196967824 */ /* 0x000fc400078e0295 */
[----:B------:R-:W-:Y:S02]  /*0ae0*/  IMAD.IADD R205, R205, 0x1, R203 ;  /* 0x00000001cdcd7824 */ /* 0x000fe400078e02cb */
[----:B------:R-:W-:Y:S02]  /*0af0*/  IMAD.IADD R152, R152, 0x1, R157 ;  /* 0x0000000198987824 */ /* 0x000fe400078e029d */
[C---:B------:R-:W-:Y:S02]  /*0b00*/  VIADD R160, R157.reuse, 0x2000 ;  /* 0x000020009da07836 */ /* 0x040fe40000000000 */
[C---:B------:R-:W-:Y:S02]  /*0b10*/  VIADD R159, R157.reuse, 0x4000 ;  /* 0x000040009d9f7836 */ /* 0x040fe40000000000 */
[----:B-1----:R-:W-:-:S07]  /*0b20*/  VIADD R158, R157, 0x6000 ;  /* 0x000060009d9e7836 */ /* 0x002fce0000000000 */
.L_x_74:
        /* <DEDUP_REMOVED lines=16> */
[----:B--23--:R-:W-:Y:S01]  /*0c30*/  IMAD.U32 R4, RZ, RZ, UR6 ;  /* 0x00000006ff047e24 */ /* 0x00cfe2000f8e00ff */
        /* <DEDUP_REMOVED lines=13> */
[----:B-1----:R-:W2:Y:S01]  /*0d10*/  @P1 LDG.E R8, desc[UR8][R6.64] ;  /* 0x0000000806081981 */ /* 0x002ea2000c1e1900 */
[----:B------:R-:W-:-:S04]  /*0d20*/  UIADD3 UR6, UP0, UR16, UR12, URZ ;  /* 0x0000000c10067290 */ /* 0x000fc8000ff1e03f */
[----:B------:R-:W-:Y:S01]  /*0d30*/  PLOP3.LUT P2, PT, PT, PT, UP4, 0x80, 0x0 ;  /* 0x000000000000781c */ /* 0x000fe20003f4f048 */
[----:B------:R-:W-:Y:S01]  /*0d40*/  UIADD3.X UR5, UR5, UR13, URZ, UP0, !UPT ;  /* 0x0000000d05057290 */ /* 0x000fe200087fe43f */
[----:B------:R1:W3:Y:S02]  /*0d50*/  @P0 LDG.E R6, desc[UR8][R4.64] ;  /* 0x0000000804060981 */ /* 0x0002e4000c1e1900 */
[----:B-1----:R-:W-:Y:S02]  /*0d60*/  IMAD.U32 R4, RZ, RZ, UR15 ;  /* 0x0000000fff047e24 */ /* 0x002fe4000f8e00ff */
[----:B------:R-:W-:-:S05]  /*0d70*/  IMAD.U32 R5, RZ, RZ, UR14 ;  /* 0x0000000eff057e24 */ /* 0x000fca000f8e00ff */
[----:B----4-:R-:W4:Y:S04]  /*0d80*/  @P3 LDG.E R7, desc[UR8][R4.64] ;  /* 0x0000000804073981 */ /* 0x010f28000c1e1900 */
        /* <DEDUP_REMOVED lines=29> */
.L_x_30:
[----:B------:R-:W-:Y:S02]  /*0f60*/  @!UP3 UIADD3 UR5, UR7, UR6, -UR31 ;  /* 0x000000060705b290 */ /* 0x000fe4000fffe81f */
[----:B------:R-:W-:Y:S02]  /*0f70*/  @UP2 UIADD3 UR29, UR11, -UR16, URZ ;  /* 0x800000100b1d2290 */ /* 0x000fe4000fffe03f */
[----:B------:R-:W-:-:S05]  /*0f80*/  UISETP.GT.AND UP0, UPT, UR5, UR24, UPT ;  /* 0x000000180500728c */ /* 0x000fca000bf04270 */
[----:B------:R-:W-:Y:S01]  /*0f90*/  @!UP2 ULDC UR29, c[0x0][0x2c4] ;  /* 0x0000b100001daab9 */ /* 0x000fe20000000800 */
[----:B------:R-:W-:-:S13]  /*0fa0*/  PLOP3.LUT P0, PT, PT, PT, UP0, 0x80, 0x0 ;  /* 0x000000000000781c */ /* 0x000fda0003f0f008 */
[----:B------:R-:W-:Y:S05]  /*0fb0*/  @!P0 BRA `(.L_x_31) ;  /* 0x0000007400848947 */ /* 0x000fea0003800000 */
[----:B------:R-:W1:Y:S01]  /*0fc0*/  LDC R7, c[0x0][0x278] ;  /* 0x00009e00ff077b82 */ /* 0x000e620000000800 */
[----:B------:R-:W-:Y:S01]  /*0fd0*/  IABS R3, UR57 ;  /* 0x0000003900037c13 */ /* 0x000fe20008000000 */
[----:B------:R-:W-:Y:S01]  /*0fe0*/  ULDC.64 UR10, c[0x0][0x488] ;  /* 0x00012200000a7ab9 */ /* 0x000fe20000000a00 */
[----:B------:R-:W-:Y:S01]  /*0ff0*/  UISETP.NE.AND UP1, UPT, UR16, -0x1, UPT ;  /* 0xffffffff1000788c */ /* 0x000fe2000bf25270 */
[----:B------:R-:W-:Y:S01]  /*1000*/  ULDC.64 UR6, c[0x0][0x228] ;  /* 0x00008a0000067ab9 */ /* 0x000fe20000000a00 */
[----:B------:R-:W-:Y:S01]  /*1010*/  ULDC UR59, c[0x0][0x2d4] ;  /* 0x0000b500003b7ab9 */ /* 0x000fe20000000800 */
[----:B------:R-:W-:Y:S02]  /*1020*/  UIMAD.WIDE.U32 UR18, UR47, UR6, URZ ;  /* 0x000000062f1272a5 */ /* 0x000fe4000f8e003f */
[----:B------:R-:W2:Y:S01]  /*1030*/  S2UR UR12, SR_CTAID.X ;  /* 0x00000000000c79c3 */ /* 0x000ea20000002500 */
[----:B------:R-:W-:Y:S02]  /*1040*/  UIMAD UR6, UR58, UR6, URZ ;  /* 0x000000063a0672a4 */ /* 0x000fe4000f8e023f */
[----:B------:R-:W-:-:S02]  /*1050*/  USHF.R.S32.HI UR21, URZ, 0x1f, UR59 ;  /* 0x0000001f3f157899 */ /* 0x000fc4000801143b */
[----:B------:R-:W-:Y:S02]  /*1060*/  UIMAD UR20, UR47, UR7, UR6 ;  /* 0x000000072f1472a4 */ /* 0x000fe4000f8e0206 */
[----:B------:R-:W-:Y:S01]  /*1070*/  USHF.L.U32 UR14, UR47, 0x7, URZ ;  /* 0x000000072f0e7899 */ /* 0x000fe2000800063f */
[----:B------:R-:W-:Y:S01]  /*1080*/  @!UP1 ULDC.64 UR6, c[0x0][0x418] ;  /* 0x0001060000069ab9 */ /* 0x000fe20000000a00 */
[----:B------:R-:W-:Y:S01]  /*1090*/  ULDC.64 UR36, c[0x0][0x240] ;  /* 0x0000900000247ab9 */ /* 0x000fe20000000a00 */
[----:B------:R-:W-:Y:S01]  /*10a0*/  ULDC UR41, c[0x0][0x2dc] ;  /* 0x0000b70000297ab9 */ /* 0x000fe20000000800 */
[----:B------:R-:W-:Y:S01]  /*10b0*/  ULDC UR61, c[0x0][0x270] ;  /* 0x00009c00003d7ab9 */ /* 0x000fe20000000800 */
[----:B------:R-:W-:Y:S02]  /*10c0*/  USEL UR30, UR14, URZ, UP2 ;  /* 0x0000003f0e1e7287 */ /* 0x000fe40009000000 */
[----:B------:R-:W-:Y:S01]  /*10d0*/  @!UP1 UIMAD.WIDE.U32 UR42, UR47, UR6, URZ ;  /* 0x000000062f2a92a5 */ /* 0x000fe2000f8e003f */
[----:B-1----:R-:W-:Y:S01]  /*10e0*/  IABS R6, R7 ;  /* 0x0000000700067213 */ /* 0x002fe20000000000 */
[----:B------:R-:W-:Y:S01]  /*10f0*/  UIMAD.WIDE.U32 UR14, UR16, UR36, URZ ;  /* 0x00000024100e72a5 */ /* 0x000fe2000f8e003f */
[----:B------:R-:W-:Y:S01]  /*1100*/  ISETP.NE.AND P3, PT, R7, RZ, PT ;  /* 0x000000ff0700720c */ /* 0x000fe20003f65270 */
[----:B------:R-:W-:Y:S01]  /*1110*/  ULDC.U8 UR22, c[0x0][0x3d8] ;  /* 0x0000f60000167ab9 */ /* 0x000fe20000000000 */
[----:B------:R-:W1:Y:S01]  /*1120*/  I2F.RP R4, R6 ;  /* 0x0000000600047306 */ /* 0x000e620000209400 */
[----:B------:R-:W-:-:S02]  /*1130*/  USHF.L.U64.HI UR13, UR47, 0x7, UR58 ;  /* 0x000000072f0d7899 */ /* 0x000fc4000801023a */
[----:B------:R-:W-:Y:S02]  /*1140*/  UISETP.NE.AND UP3, UPT, UR22, URZ, UPT ;  /* 0x0000003f1600728c */ /* 0x000fe4000bf65270 */
[----:B--2---:R-:W-:Y:S02]  /*1150*/  UIMAD.WIDE.U32 UR38, UR12, UR10, URZ ;  /* 0x0000000a0c2672a5 */ /* 0x004fe4000f8e003f */
[----:B------:R-:W-:Y:S02]  /*1160*/  USEL UR55, UR18, UR14, !UP1 ;  /* 0x0000000e12377287 */ /* 0x000fe4000c800000 */
[----:B------:R-:W-:Y:S02]  /*1170*/  UIMAD UR50, UR12, UR11, UR39 ;  /* 0x0000000b0c3272a4 */ /* 0x000fe4000f8e0227 */
[----:B------:R-:W-:Y:S01]  /*1180*/  UIADD3 UR12, UR29, 0x7f, URZ ;  /* 0x0000007f1d0c7890 */ /* 0x000fe2000fffe03f */
[----:B------:R-:W-:Y:S01]  /*1190*/  @UP1 ULDC.64 UR10, c[0x0][0x420] ;  /* 0x00010800000a1ab9 */ /* 0x000fe20000000a00 */
[----:B------:R-:W-:Y:S01]  /*11a0*/  UIMAD UR26, UR16, UR37, URZ ;  /* 0x00000025101a72a4 */ /* 0x000fe2000f8e023f */
[----:B-1----:R-:W1:Y:S01]  /*11b0*/  MUFU.RCP R4, R4 ;  /* 0x0000000400047308 */ /* 0x002e620000001000 */
[----:B------:R-:W-:-:S02]  /*11c0*/  USHF.R.S32.HI UR17, URZ, 0x1f, UR12 ;  /* 0x0000001f3f117899 */ /* 0x000fc4000801140c */
[----:B------:R-:W-:Y:S02]  /*11d0*/  @UP1 UIMAD.WIDE.U32 UR44, UR16, UR10, URZ ;  /* 0x0000000a102c12a5 */ /* 0x000fe4000f8e003f */
[----:B------:R-:W-:Y:S02]  /*11e0*/  @!UP1 UIMAD UR10, UR58, UR6, URZ ;  /* 0x000000063a0a92a4 */ /* 0x000fe4000f8e023f */
[----:B------:R-:W-:Y:S02]  /*11f0*/  ULEA.HI UR39, UR17, UR12, URZ, 0x7 ;  /* 0x0000000c11277291 */ /* 0x000fe4000f8f383f */
[----:B------:R-:W-:Y:S02]  /*1200*/  UIMAD UR12, UR21, UR47, URZ ;  /* 0x0000002f150c72a4 */ /* 0x000fe4000f8e023f */
[----:B------:R-:W-:Y:S02]  /*1210*/  @UP1 UIMAD UR49, UR16, UR11, UR45 ;  /* 0x0000000b103112a4 */ /* 0x000fe4000f8e022d */
[----:B------:R-:W-:-:S02]  /*1220*/  @!UP1 UIMAD UR28, UR47, UR7, UR10 ;  /* 0x000000072f1c92a4 */ /* 0x000fc4000f8e020a */
[----:B------:R-:W-:Y:S01]  /*1230*/  UIMAD.WIDE UR6, UR41, UR61, URZ ;  /* 0x0000003d290672a5 */ /* 0x000fe2000f8e023f */
[----:B-1----:R-:W-:Y:S01]  /*1240*/  VIADD R4, R4, 0xffffffe ;  /* 0x0ffffffe04047836 */ /* 0x002fe20000000000 */
[----:B------:R-:W-:Y:S02]  /*1250*/  UIMAD.WIDE.U32 UR10, UR47, UR59, URZ ;  /* 0x0000003b2f0a72a5 */ /* 0x000fe4000f8e003f */
[----:B------:R-:W-:Y:S01]  /*1260*/  UIMAD UR12, UR58, UR59, UR12 ;  /* 0x0000003b3a0c72a4 */ /* 0x000fe2000f8e020c */
[----:B------:R-:W1:Y:S01]  /*1270*/  F2I.FTZ.U32.TRUNC.NTZ R5, R4 ;  /* 0x0000000400057305 */ /* 0x000e62000021f000 */
[----:B------:R-:W-:Y:S02]  /*1280*/  UIMAD UR17, UR7, UR10, URZ ;  /* 0x0000000a071172a4 */ /* 0x000fe4000f8e023f */
[----:B------:R-:W-:Y:S02]  /*1290*/  UIADD3 UR14, UR11, UR12, URZ ;  /* 0x0000000c0b0e7290 */ /* 0x000fe4000fffe03f */
[----:B------:R-:W-:-:S02]  /*12a0*/  USEL UR32, UR13, URZ, UP2 ;  /* 0x0000003f0d207287 */ /* 0x000fc40009000000 */
[----:B------:R-:W-:Y:S02]  /*12b0*/  UIADD3 UR19, UR19, UR20, URZ ;  /* 0x0000001413137290 */ /* 0x000fe4000fffe03f */
[----:B------:R-:W-:Y:S02]  /*12c0*/  UIMAD.WIDE.U32 UR12, UR6, UR10, URZ ;  /* 0x0000000a060c72a5 */ /* 0x000fe4000f8e003f */
[----:B------:R-:W-:Y:S02]  /*12d0*/  @UP1 UIADD3 UR19, UR15, UR26, URZ ;  /* 0x0000001a0f131290 */ /* 0x000fe4000fffe03f */
[----:B------:R-:W-:Y:S01]  /*12e0*/  UIMAD.WIDE.U32 UR10, UR6, UR16, URZ ;  /* 0x00000010060a72a5 */ /* 0x000fe2000f8e003f */
[----:B-1----:R-:W-:Y:S01]  /*12f0*/  IMAD.MOV R0, RZ, RZ, -R5 ;  /* 0x000000ffff007224 */ /* 0x002fe200078e0a05 */
[----:B------:R-:W-:Y:S01]  /*1300*/  UIMAD UR14, UR6, UR14, UR17 ;  /* 0x0000000e060e72a4 */ /* 0x000fe2000f8e0211 */
[----:B------:R-:W-:Y:S01]  /*1310*/  IMAD.MOV.U32 R4, RZ, RZ, RZ ;  /* 0x000000ffff047224 */ /* 0x000fe200078e00ff */
[----:B------:R-:W-:Y:S01]  /*1320*/  UIMAD UR15, UR7, UR16, URZ ;  /* 0x00000010070f72a4 */ /* 0x000fe2000f8e023f */
[----:B------:R-:W-:Y:S01]  /*1330*/  IMAD R0, R0, R6, RZ ;  /* 0x0000000600007224 */ /* 0x000fe200078e02ff */
[----:B------:R-:W-:Y:S01]  /*1340*/  ULDC UR40, c[0x0][0x2c4] ;  /* 0x0000b10000287ab9 */ /* 0x000fe20000000800 */
[----:B------:R-:W-:-:S02]  /*1350*/  USEL UR56, UR12, UR10, !UP1 ;  /* 0x0000000a0c387287 */ /* 0x000fc4000c800000 */
[----:B------:R-:W-:Y:S01]  /*1360*/  IMAD.HI.U32 R0, R5, R0, R4 ;  /* 0x0000000005007227 */ /* 0x000fe200078e0004 */
[----:B------:R-:W-:Y:S02]  /*1370*/  UIADD3 UR48, UR13, UR14, URZ ;  /* 0x0000000e0d307290 */ /* 0x000fe4000fffe03f */
[----:B------:R-:W-:Y:S02]  /*1380*/  @UP1 UIADD3 UR48, UR11, UR15, URZ ;  /* 0x0000000f0b301290 */ /* 0x000fe4000fffe03f */
[----:B------:R-:W-:Y:S01]  /*1390*/  @UP3 UIMAD UR10, UR47, UR40, URZ ;  /* 0x000000282f0a32a4 */ /* 0x000fe2000f8e023f */
[----:B------:R-:W-:Y:S01]  /*13a0*/  IMAD.HI.U32 R0, R0, R3, RZ ;  /* 0x0000000300007227 */ /* 0x000fe200078e00ff */
[----:B------:R-:W-:Y:S02]  /*13b0*/  ULOP3.LUT UR11, UR39, 0xffffff80, URZ, 0xc0, !UPT ;  /* 0xffffff80270b7892 */ /* 0x000fe4000f8ec03f */
[----:B------:R-:W-:Y:S02]  /*13c0*/  UISETP.NE.AND UP0, UPT, UR34, -0x1, UPT ;  /* 0xffffffff2200788c */ /* 0x000fe4000bf05270 */
[----:B------:R-:W-:Y:S01]  /*13d0*/  IADD3 R4, -R0, RZ, RZ ;  /* 0x000000ff00047210 */ /* 0x000fe20007ffe1ff */
[----:B------:R-:W-:-:S02]  /*13e0*/  @UP3 USEL UR10, UR10, UR16, !UP1 ;  /* 0x000000100a0a3287 */ /* 0x000fc4000c800000 */
[----:B------:R-:W-:Y:S02]  /*13f0*/  UIADD3 UR14, UR11, -0x80, URZ ;  /* 0xffffff800b0e7890 */ /* 0x000fe4000fffe03f */
[C---:B------:R-:W-:Y:S01]  /*1400*/  IMAD R3, R6.reuse, R4, R3 ;  /* 0x0000000406037224 */ /* 0x040fe200078e0203 */
[----:B------:R-:W-:Y:S01]  /*1410*/  @UP3 ULDC UR15, c[0x0][0x2e4] ;  /* 0x0000b900000f3ab9 */ /* 0x000fe20000000800 */
[----:B------:R-:W-:Y:S02]  /*1420*/  @!UP3 UIMAD UR11, UR47, UR61, UR57 ;  /* 0x0000003d2f0bb2a4 */ /* 0x000fe4000f8e0239 */
[----:B------:R-:W-:Y:S01]  /*1430*/  @UP3 UIMAD UR18, UR57, UR15, UR10 ;  /* 0x0000000f391232a4 */ /* 0x000fe2000f8e020a */
[----:B------:R-:W-:Y:S01]  /*1440*/  ISETP.GT.U32.AND P1, PT, R6, R3, PT ;  /* 0x000000030600720c */ /* 0x000fe20003f24070 */
[----:B------:R-:W-:Y:S02]  /*1450*/  USHF.R.S32.HI UR17, URZ, 0x1f, UR14 ;  /* 0x0000001f3f117899 */ /* 0x000fe4000801140e */
[----:B------:R-:W-:-:S02]  /*1460*/  UIADD3 UR10, UP2, UR14, UR30, URZ ;  /* 0x0000001e0e0a7290 */ /* 0x000fc4000ff5e03f */
[----:B------:R-:W-:Y:S01]  /*1470*/  @!UP3 UIMAD UR18, UR11, UR40, URZ ;  /* 0x000000280b12b2a4 */ /* 0x000fe2000f8e023f */
[----:B------:R-:W-:Y:S01]  /*1480*/  ULDC.U8 UR23, c[0x0][0x480] ;  /* 0x0001200000177ab9 */ /* 0x000fe20000000000 */
[----:B------:R-:W-:Y:S02]  /*1490*/  UIADD3.X UR11, UR17, UR32, URZ, UP2, !UPT ;  /* 0x00000020110b7290 */ /* 0x000fe400097fe43f */
[----:B------:R-:W-:Y:S02]  /*14a0*/  UIMAD UR7, UR7, UR10, URZ ;  /* 0x0000000a070772a4 */ /* 0x000fe4000f8e023f */
[----:B------:R-:W-:Y:S02]  /*14b0*/  @UP0 UIADD3 UR25, UR31, UR34, URZ ;  /* 0x000000221f190290 */ /* 0x000fe4000fffe03f */
[----:B------:R-:W-:Y:S01]  /*14c0*/  @!P1 IMAD.IADD R3, R3, 0x1, -R6 ;  /* 0x0000000103039824 */ /* 0x000fe200078e0a06 */
[----:B------:R-:W-:Y:S01]  /*14d0*/  @UP0 UIADD3 UR27, UR31, UR34, URZ ;  /* 0x000000221f1b0290 */ /* 0x000fe2000fffe03f */
[----:B------:R-:W-:Y:S01]  /*14e0*/  @!P1 VIADD R0, R0, 0x1 ;  /* 0x0000000100009836 */ /* 0x000fe20000000000 */
[----:B------:R-:W-:Y:S01]  /*14f0*/  PLOP3.LUT P1, PT, PT, PT, UP0, 0x80, 0x0 ;  /* 0x000000000000781c */ /* 0x000fe20003f2f008 */
[----:B------:R-:W-:Y:S01]  /*1500*/  UIMAD UR51, UR57, UR41, URZ ;  /* 0x00000029393372a4 */ /* 0x000fe2000f8e023f */
        /* <DEDUP_REMOVED lines=10> */
[----:B------:R-:W-:Y:S01]  /*15b0*/  @P0 IADD3 R0, R0, 0x1, RZ ;  /* 0x0000000100000810 */ /* 0x000fe20007ffe0ff */
[----:B------:R-:W-:Y:S01]  /*15c0*/  @UP0 UIMAD UR15, UR25, UR23, URZ ;  /* 0x00000017190f02a4 */ /* 0x000fe2000f8e023f */
[----:B------:R-:W-:Y:S01]  /*15d0*/  PLOP3.LUT P0, PT, PT, PT, UP3, 0x80, 0x0 ;  /* 0x000000000000781c */ /* 0x000fe20003f0f038 */
[----:B------:R-:W-:Y:S02]  /*15e0*/  @UP0 UIMAD UR11, UR27, UR21, URZ ;  /* 0x000000151b0b02a4 */ /* 0x000fe4000f8e023f */
[----:B------:R-:W-:Y:S01]  /*15f0*/  IMAD.MOV.U32 R10, RZ, RZ, R0 ;  /* 0x000000ffff0a7224 */ /* 0x000fe200078e0000 */
[----:B------:R-:W-:-:S02]  /*1600*/  @!UP1 UIADD3 UR49, UR43, UR28, URZ ;  /* 0x0000001c2b319290 */ /* 0x000fc4000fffe03f */
[----:B------:R-:W-:Y:S02]  /*1610*/  USEL UR52, UR50, URZ, UP4 ;  /* 0x0000003f32347287 */ /* 0x000fe4000a000000 */
[----:B------:R-:W-:Y:S01]  /*1620*/  USHF.R.S32.HI UR35, URZ, 0x1f, UR24 ;  /* 0x0000001f3f237899 */ /* 0x000fe20008011418 */
[----:B------:R-:W-:Y:S01]  /*1630*/  @!P2 IADD3 R10, -R10, RZ, RZ ;  /* 0x000000ff0a0aa210 */ /* 0x000fe20007ffe1ff */
[----:B------:R-:W-:Y:S01]  /*1640*/  USHF.R.S32.HI UR54, URZ, 0x1f, UR51 ;  /* 0x0000001f3f367899 */ /* 0x000fe20008011433 */
[----:B------:R-:W-:Y:S01]  /*1650*/  @!P3 LOP3.LUT R10, RZ, R7, RZ, 0x33, !PT ;  /* 0x00000007ff0ab212 */ /* 0x000fe200078e33ff */
[----:B------:R-:W-:Y:S02]  /*1660*/  USEL UR53, UR38, URZ, UP4 ;  /* 0x0000003f26357287 */ /* 0x000fe4000a000000 */
[----:B------:R-:W-:Y:S02]  /*1670*/  @UP0 UIADD3 UR46, UR7, UR11, URZ ;  /* 0x0000000b072e0290 */ /* 0x000fe4000fffe03f */
[----:B------:R-:W-:-:S02]  /*1680*/  UIADD3 UR50, UR41, UR10, URZ ;  /* 0x0000000a29327290 */ /* 0x000fc4000fffe03f */
        /* <DEDUP_REMOVED lines=16> */
.L_x_32:
        /* <DEDUP_REMOVED lines=13> */
.L_x_33:
        /* <DEDUP_REMOVED lines=11> */
.L_x_34:
[----:B------:R-:W-:-:S04]  /*1910*/  UIMAD UR6, UR47, UR61, UR57 ;  /* 0x0000003d2f0672a4 */ /* 0x000fc8000f8e0239 */
[----:B------:R-:W-:-:S12]  /*1920*/  UIMAD UR6, UR6, UR59, URZ ;  /* 0x0000003b060672a4 */ /* 0x000fd8000f8e023f */
.L_x_35:
[----:B------:R-:W1:Y:S01]  /*1930*/  LDC.64 R12, c[0x0][0x420] ;  /* 0x00010800ff0c7b82 */ /* 0x000e620000000a00 */
[----:B------:R-:W2:Y:S01]  /*1940*/  S2R R11, SR_TID.X ;  /* 0x00000000000b7919 */ /* 0x000ea20000002100 */
[----:B------:R-:W-:Y:S01]  /*1950*/  SHF.R.S32.HI R16, RZ, 0x1f, R238 ;  /* 0x0000001fff107819 */ /* 0x000fe200000114ee */
[----:B------:R-:W-:Y:S01]  /*1960*/  USHF.R.S32.HI UR58, URZ, 0x1f, UR57 ;  /* 0x0000001f3f3a7899 */ /* 0x000fe20008011439 */
[----:B------:R-:W-:Y:S01]  /*1970*/  IADD3 R6, P0, R238, UR14, RZ ;  /* 0x0000000eee067c10 */ /* 0x000fe2000ff1e0ff */
[----:B------:R-:W-:Y:S01]  /*1980*/  UIADD3 UR15, UR14, UR6, URZ ;  /* 0x000000060e0f7290 */ /* 0x000fe2000fffe03f */
[----:B------:R-:W-:Y:S01]  /*1990*/  SHF.R.S32.HI R225, RZ, 0x1f, R224 ;  /* 0x0000001fffe17819 */ /* 0x000fe200000114e0 */
[----:B------:R-:W-:Y:S01]  /*19a0*/  ULDC UR10, c[0x0][0x2dc] ;  /* 0x0000b700000a7ab9 */ /* 0x000fe20000000800 */
[----:B------:R-:W-:Y:S01]  /*19b0*/  IADD3.X R0, R16, UR17, RZ, P0, !PT ;  /* 0x0000001110007c10 */ /* 0x000fe200087fe4ff */
[----:B------:R-:W-:Y:S01]  /*19c0*/  UIMAD UR16, UR10, UR61, URZ ;  /* 0x0000003d0a1072a4 */ /* 0x000fe2000f8e023f */
[----:B------:R-:W-:Y:S01]  /*19d0*/  IADD3 R4, P0, R224, UR7, RZ ;  /* 0x00000007e0047c10 */ /* 0x000fe2000ff1e0ff */
[----:B------:R-:W-:Y:S01]  /*19e0*/  ULDC.64 UR6, c[0x0][0x428] ;  /* 0x00010a0000067ab9 */ /* 0x000fe20000000a00 */
[----:B------:R-:W-:Y:S01]  /*19f0*/  ULDC.64 UR12, c[0x0][0x210] ;  /* 0x00008400000c7ab9 */ /* 0x000fe20000000a00 */
[----:B------:R-:W-:Y:S01]  /*1a00*/  IMAD R0, R0, UR36, RZ ;  /* 0x0000002400007c24 */ /* 0x000fe2000f8e02ff */
[----:B------:R-:W-:Y:S01]  /*1a10*/  IADD3.X R5, R225, UR49, RZ, P0, !PT ;  /* 0x00000031e1057c10 */ /* 0x000fe200087fe4ff */
[----:B------:R-:W-:Y:S01]  /*1a20*/  UIMAD UR10, UR58, UR6, URZ ;  /* 0x000000063a0a72a4 */ /* 0x000fe2000f8e023f */
[----:B------:R-:W-:Y:S01]  /*1a30*/  BSSY B1, `(.L_x_31) ;  /* 0x00006b9000017945 */ /* 0x000fe20003800000 */
[C---:B------:R-:W-:Y:S01]  /*1a40*/  IMAD R8, R6.reuse, UR37, R0 ;  /* 0x0000002506087c24 */ /* 0x040fe2000f8e0200 */
[----:B------:R-:W-:Y:S01]  /*1a50*/  UISETP.GE.AND UP2, UPT, UR29, 0x1, UPT ;  /* 0x000000011d00788c */ /* 0x000fe2000bf46270 */
[----:B------:R-:W-:Y:S01]  /*1a60*/  IMAD.WIDE.U32 R6, R6, UR36, R224 ;  /* 0x0000002406067c25 */ /* 0x000fe2000f8e00e0 */
[----:B------:R-:W-:-:S02]  /*1a70*/  UIMAD UR11, UR57, UR7, UR10 ;  /* 0x00000007390b72a4 */ /* 0x000fc4000f8e020a */
[----:B------:R-:W-:Y:S01]  /*1a80*/  ULEA.HI.SX32 UR30, UR39, 0xffffffff, 0x19 ;  /* 0xffffffff271e7891 */ /* 0x000fe2000f8fca3f */
[----:B-1----:R-:W-:Y:S01]  /*1a90*/  IMAD R0, R12, UR17, RZ ;  /* 0x000000110c007c24 */ /* 0x002fe2000f8e02ff */
[----:B------:R-:W-:Y:S01]  /*1aa0*/  IADD3 R6, P0, R6, UR55, RZ ;  /* 0x0000003706067c10 */ /* 0x000fe2000ff1e0ff */
[----:B------:R-:W-:Y:S01]  /*1ab0*/  IMAD.WIDE.U32 R4, R12, UR14, R4 ;  /* 0x0000000e0c047c25 */ /* 0x000fe2000f8e0004 */
[----:B------:R-:W-:Y:S02]  /*1ac0*/  USHF.L.U32 UR17, UR16, 0x7, URZ ;  /* 0x0000000710117899 */ /* 0x000fe4000800063f */
[----:B------:R-:W-:Y:S01]  /*1ad0*/  IADD3.X R7, R7, UR19, R8, P0, !PT ;  /* 0x0000001307077c10 */ /* 0x000fe200087fe408 */
[----:B------:R-:W-:Y:S01]  /*1ae0*/  IMAD R3, R13, UR14, R0 ;  /* 0x0000000e0d037c24 */ /* 0x000fe2000f8e0200 */
[----:B------:R-:W-:Y:S01]  /*1af0*/  ULDC.64 UR38, c[0x0][0x3e0] ;  /* 0x0000f80000267ab9 */ /* 0x000fe20000000a00 */
[----:B------:R-:W-:Y:S01]  /*1b00*/  IMAD.U32 R0, RZ, RZ, UR6 ;  /* 0x00000006ff007e24 */ /* 0x000fe2000f8e00ff */
[----:B------:R-:W-:Y:S01]  /*1b10*/  ULDC.64 UR6, c[0x0][0x258] ;  /* 0x0000960000067ab9 */ /* 0x000fe20000000a00 */
[----:B------:R-:W-:Y:S01]  /*1b20*/  IMAD.IADD R5, R5, 0x1, R3 ;  /* 0x0000000105057824 */ /* 0x000fe200078e0203 */
[----:B--2---:R-:W-:Y:S01]  /*1b30*/  SHF.R.S32.HI R9, RZ, 0x1f, R11 ;  /* 0x0000001fff097819 */ /* 0x004fe2000001140b */
[----:B------:R-:W-:Y:S01]  /*1b40*/  UIMAD UR10, UR58, UR6, URZ ;  /* 0x000000063a0a72a4 */ /* 0x000fe2000f8e023f */
[----:B------:R-:W-:-:S02]  /*1b50*/  IMAD.WIDE.U32 R4, R0, UR57, R4 ;  /* 0x0000003900047c25 */ /* 0x000fc4000f8e0004 */
[----:B------:R-:W-:Y:S01]  /*1b60*/  LEA.HI R3, R9, R11, RZ, 0x5 ;  /* 0x0000000b09037211 */ /* 0x000fe200078f28ff */
[----:B------:R-:W-:Y:S01]  /*1b70*/  UIMAD UR10, UR57, UR7, UR10 ;  /* 0x00000007390a72a4 */ /* 0x000fe2000f8e020a */
[----:B------:R-:W-:Y:S02]  /*1b80*/  IMAD.U32 R0, RZ, RZ, UR6 ;  /* 0x00000006ff007e24 */ /* 0x000fe4000f8e00ff */
[----:B------:R-:W-:Y:S01]  /*1b90*/  LOP3.LUT R3, R3, 0xffffffe0, RZ, 0xc0, !PT ;  /* 0xffffffe003037812 */ /* 0x000fe200078ec0ff */
[----:B------:R-:W-:Y:S01]  /*1ba0*/  USHF.R.S32.HI UR6, URZ, 0x1f, UR17 ;  /* 0x0000001f3f067899 */ /* 0x000fe20008011411 */
[----:B------:R-:W-:Y:S01]  /*1bb0*/  VIADD R5, R5, UR11 ;  /* 0x0000000b05057c36 */ /* 0x000fe20008000000 */
[----:B------:R-:W-:Y:S01]  /*1bc0*/  UIADD3 UR7, UP1, UP0, UR40, UR17, UR51 ;  /* 0x0000001128077290 */ /* 0x000fe2000f83e033 */
[----:B------:R-:W-:Y:S01]  /*1bd0*/  IMAD.WIDE.U32 R6, R0, UR57, R6 ;  /* 0x0000003900067c25 */ /* 0x000fe2000f8e0006 */
[----:B------:R-:W-:Y:S01]  /*1be0*/  ULDC.64 UR26, c[0x0][0x400] ;  /* 0x00010000001a7ab9 */ /* 0x000fe20000000a00 */
[----:B------:R-:W-:-:S02]  /*1bf0*/  UIADD3 UR18, UR14, UR18, URZ ;  /* 0x000000120e127290 */ /* 0x000fc4000fffe03f */
[----:B------:R-:W-:Y:S01]  /*1c00*/  VIADD R8, R7, UR10 ;  /* 0x0000000a07087c36 */ /* 0x000fe20008000000 */
[----:B------:R-:W-:Y:S01]  /*1c10*/  LEA R218, P0, R6, UR12, 0x1 ;  /* 0x0000000c06da7c11 */ /* 0x000fe2000f8008ff */
[----:B------:R-:W-:Y:S01]  /*1c20*/  IMAD.IADD R3, R11, 0x1, -R3 ;  /* 0x000000010b037824 */ /* 0x000fe200078e0a03 */
[----:B------:R-:W-:Y:S01]  /*1c30*/  UIADD3.X UR6, UR50, UR6, UR54, UP1, UP0 ;  /* 0x0000000632067290 */ /* 0x000fe20008fe0436 */
[-C--:B------:R-:W-:Y:S01]  /*1c40*/  IMAD R0, R16, R12.reuse, RZ ;  /* 0x0000000c10007224 */ /* 0x080fe200078e02ff */
[----:B------:R-:W-:Y:S01]  /*1c50*/  UIADD3 UR7, UP1, UP0, UR53, UR7, UR56 ;  /* 0x0000000735077290 */ /* 0x000fe2000f83e038 */
[----:B------:R-:W-:Y:S01]  /*1c60*/  IMAD R3, R249, UR16, R3 ;  /* 0x00000010f9037c24 */ /* 0x000fe2000f8e0203 */
[----:B------:R-:W-:Y:S01]  /*1c70*/  LEA.HI.X R219, R6, UR13, R8, 0x1, P0 ;  /* 0x0000000d06db7c11 */ /* 0x000fe200080f0c08 */
[C---:B------:R-:W-:Y:S01]  /*1c80*/  IMAD R7, R238.reuse, R13, R0 ;  /* 0x0000000dee077224 */ /* 0x040fe200078e0200 */
[----:B------:R-:W-:Y:S01]  /*1c90*/  PLOP3.LUT P0, PT, PT, PT, UP2, 0x80, 0x0 ;  /* 0x000000000000781c */ /* 0x000fe20003f0f028 */
[----:B------:R-:W-:Y:S01]  /*1ca0*/  UIADD3.X UR6, UR52, UR6, UR48, UP1, UP0 ;  /* 0x0000000634067290 */ /* 0x000fe20008fe0430 */
[----:B------:R-:W-:Y:S01]  /*1cb0*/  IMAD.WIDE.U32 R4, R238, R12, R4 ;  /* 0x0000000cee047225 */ /* 0x000fe200078e0004 */
[----:B------:R-:W-:Y:S01]  /*1cc0*/  IADD3 R0, P2, R3, UR7, RZ ;  /* 0x0000000703007c10 */ /* 0x000fe2000ff5e0ff */
[----:B------:R-:W-:Y:S01]  /*1cd0*/  ULDC.64 UR42, c[0x0][0x2b0] ;  /* 0x0000ac00002a7ab9 */ /* 0x000fe20000000a00 */
[----:B------:R-:W-:Y:S01]  /*1ce0*/  ULDC.64 UR44, c[0x0][0x478] ;  /* 0x00011e00002c7ab9 */ /* 0x000fe20000000a00 */
[----:B------:R-:W-:Y:S01]  /*1cf0*/  IMAD.IADD R5, R5, 0x1, R7 ;  /* 0x0000000105057824 */ /* 0x000fe200078e0207 */
[----:B------:R-:W-:Y:S01]  /*1d00*/  LEA R216, P3, R4, UR38, 0x1 ;  /* 0x0000002604d87c11 */ /* 0x000fe2000f8608ff */
[----:B------:R-:W-:Y:S01]  /*1d10*/  UIMAD.WIDE UR18, UR18, 0x4, UR42 ;  /* 0x00000004121278a5 */ /* 0x000fe2000f8e022a */
[----:B------:R-:W-:Y:S01]  /*1d20*/  LEA R222, P1, R0, UR26, 0x2 ;  /* 0x0000001a00de7c11 */ /* 0x000fe2000f8210ff */
[----:B------:R-:W-:Y:S01]  /*1d30*/  UIMAD.WIDE UR14, UR15, 0x4, UR44 ;  /* 0x000000040f0e78a5 */ /* 0x000fe2000f8e022c */
[----:B------:R-:W-:-:S02]  /*1d40*/  LEA.HI.X.SX32 R3, R3, UR6, 0x1, P2 ;  /* 0x0000000603037c11 */ /* 0x000fc400090f0eff */
[----:B------:R-:W-:Y:S02]  /*1d50*/  LEA.HI.X R217, R4, UR39, R5, 0x1, P3 ;  /* 0x0000002704d97c11 */ /* 0x000fe400098f0c05 */
[----:B------:R-:W-:Y:S01]  /*1d60*/  LEA.HI.X R221, R0, UR27, R3, 0x2, P1 ;  /* 0x0000001b00dd7c11 */ /* 0x000fe200088f1403 */
[----:B------:R-:W-:Y:S06]  /*1d70*/  @!P0 BRA `(.L_x_36) ;  /* 0x0000005c00fc8947 */ /* 0x000fec0003800000 */
[CC--:B------:R-:W-:Y:S01]  /*1d80*/  LEA.HI R0, R9.reuse, R11.reuse, RZ, 0x3 ;  /* 0x0000000b09007211 */ /* 0x0c0fe200078f18ff */
[----:B------:R-:W-:Y:S01]  /*1d90*/  UMOV UR7, UR30 ;  /* 0x0000001e00077c82 */ /* 0x000fe20008000000 */
[----:B------:R-:W-:Y:S01]  /*1da0*/  UIMAD UR10, UR33, -0x80, UR5 ;  /* 0xffffff80210a78a4 */ /* 0x000fe2000f8e0205 */
[----:B------:R-:W-:Y:S01]  /*1db0*/  VIADD R3, R238, 0x40 ;  /* 0x00000040ee037836 */ /* 0x000fe20000000000 */
[----:B------:R-:W-:Y:S01]  /*1dc0*/  UIMAD UR6, UR7, -0x80, UR29 ;  /* 0xffffff80070678a4 */ /* 0x000fe2000f8e021d */
[----:B------:R-:W-:Y:S01]  /*1dd0*/  SHF.R.S32.HI R0, RZ, 0x3, R0 ;  /* 0x00000003ff007819 */ /* 0x000fe20000011400 */
[----:B------:R-:W-:Y:S01]  /*1de0*/  UIMAD UR11, UR35, UR20, URZ ;  /* 0x00000014230b72a4 */ /* 0x000fe2000f8e023f */
[----:B------:R-:W-:Y:S01]  /*1df0*/  LEA.HI R5, R9, R11, RZ, 0x2 ;  /* 0x0000000b09057211 */ /* 0x000fe200078f10ff */
[----:B------:R-:W-:Y:S01]  /*1e00*/  ULEA.HI UR12, UR7, UR7, URZ, 0x1 ;  /* 0x00000007070c7291 */ /* 0x000fe2000f8f083f */
[----:B------:R-:W-:Y:S01]  /*1e10*/  PLOP3.LUT P3, PT, PT, PT, UP4, 0x80, 0x0 ;  /* 0x000000000000781c */ /* 0x000fe20003f6f048 */
[----:B------:R-:W-:Y:S01]  /*1e20*/  IMAD.SHL.U32 R0, R0, 0x40, RZ ;  /* 0x0000004000007824 */ /* 0x000fe200078e00ff */
[----:B------:R-:W-:Y:S01]  /*1e30*/  ISETP.GE.AND P2, PT, R3, UR10, PT ;  /* 0x0000000a03007c0c */ /* 0x000fe2000bf46270 */
[----:B------:R-:W-:-:S10]  /*1e40*/  UIMAD UR11, UR24, UR21, UR11 ;  /* 0x00000015180b72a4 */ /* 0x000fd4000f8e020b */
[----:B------:R-:W-:Y:S01]  /*1e50*/  @P3 BAR.SYNC.DEFER_BLOCKING 0x0 ;  /* 0x0000000000003b1d */ /* 0x000fe20000010000 */
[----:B------:R-:W-:Y:S01]  /*1e60*/  ISETP.GE.AND P4, PT, R3, UR6, PT ;  /* 0x0000000603007c0c */ /* 0x000fe2000bf86270 */
[----:B------:R-:W-:Y:S01]  /*1e70*/  IMAD.U32 R8, RZ, RZ, UR11 ;  /* 0x0000000bff087e24 */ /* 0x000fe2000f8e00ff */
[----:B------:R-:W-:Y:S01]  /*1e80*/  LEA.HI R3, R5, R238, RZ, 0x1 ;  /* 0x000000ee05037211 */ /* 0x000fe200078f08ff */
[----:B------:R-:W-:Y:S01]  /*1e90*/  IMAD.U32 R4, RZ, RZ, UR20 ;  /* 0x00000014ff047e24 */ /* 0x000fe2000f8e00ff */
[----:B------:R-:W-:Y:S01]  /*1ea0*/  LOP3.LUT R0, R0, 0xc0, RZ, 0xc0, !PT ;  /* 0x000000c000007812 */ /* 0x000fe200078ec0ff */
[----:B------:R-:W-:Y:S01]  /*1eb0*/  ULOP3.LUT UR11, UR12, 0xfffffffe, URZ, 0xc0, !UPT ;  /* 0xfffffffe0c0b7892 */ /* 0x000fe2000f8ec03f */
[----:B------:R-:W-:Y:S01]  /*1ec0*/  LOP3.LUT R3, R3, 0x7fffffe, RZ, 0xc0, !PT ;  /* 0x07fffffe03037812 */ /* 0x000fe200078ec0ff */
[----:B------:R-:W-:Y:S01]  /*1ed0*/  IMAD.WIDE.U32 R4, R4, UR24, R224 ;  /* 0x0000001804047c25 */ /* 0x000fe2000f8e00e0 */
[----:B------:R-:W-:Y:S01]  /*1ee0*/  LOP3.LUT R7, R0, 0x18, R224, 0xf8, !PT ;  /* 0x0000001800077812 */ /* 0x000fe200078ef8e0 */
[----:B------:R-:W-:Y:S01]  /*1ef0*/  UIADD3 UR11, UR7, -UR11, URZ ;  /* 0x8000000b070b7290 */ /* 0x000fe2000fffe03f */
[----:B------:R-:W-:Y:S01]  /*1f00*/  SHF.R.U32.HI R0, RZ, 0x3, R0 ;  /* 0x00000003ff007819 */ /* 0x000fe20000011600 */
[----:B------:R-:W-:Y:S01]  /*1f10*/  IMAD.IADD R3, R238, 0x1, -R3 ;  /* 0x00000001ee037824 */ /* 0x000fe200078e0a03 */
[----:B------:R-:W-:Y:S01]  /*1f20*/  ULDC.64 UR12, c[0x0][0x268] ;  /* 0x00009a00000c7ab9 */ /* 0x000fe20000000a00 */
[----:B------:R-:W-:Y:S01]  /*1f30*/  UISETP.NE.AND UP0, UPT, UR11, 0x1, UPT ;  /* 0x000000010b00788c */ /* 0x000fe2000bf05270 */
[----:B------:R-:W-:Y:S01]  /*1f40*/  LOP3.LUT R0, R7, R0, RZ, 0x3c, !PT ;  /* 0x0000000007007212 */ /* 0x000fe200078e3cff */
[----:B------:R-:W-:Y:S01]  /*1f50*/  IMAD R3, R249, 0x8, R3 ;  /* 0x00000008f9037824 */ /* 0x000fe200078e0203 */
[----:B------:R-:W-:Y:S01]  /*1f60*/  IADD3 R6, P0, R4, UR32, RZ ;  /* 0x0000002004067c10 */ /* 0x000fe2000ff1e0ff */
[----:B------:R-:W-:Y:S01]  /*1f70*/  UMOV UR11, UR19 ;  /* 0x00000013000b7c82 */ /* 0x000fe20008000000 */
[C---:B------:R-:W-:Y:S01]  /*1f80*/  ISETP.GE.AND P1, PT, R238.reuse, UR10, PT ;  /* 0x0000000aee007c0c */ /* 0x040fe2000bf26270 */
[----:B------:R-:W-:Y:S01]  /*1f90*/  IMAD.U32 R0, R3, 0x20, R0 ;  /* 0x0000002003007824 */ /* 0x000fe200078e0000 */
[----:B------:R-:W-:Y:S01]  /*1fa0*/  IADD3.X R7, R5, UR46, R8, P0, !PT ;  /* 0x0000002e05077c10 */ /* 0x000fe200087fe408 */
[----:B------:R-:W-:Y:S01]  /*1fb0*/  IMAD R3, R15, UR12, RZ ;  /* 0x0000000c0f037c24 */ /* 0x000fe2000f8e02ff */
[----:B------:R-:W-:Y:S01]  /*1fc0*/  PLOP3.LUT P0, PT, PT, PT, UP0, 0x80, 0x0 ;  /* 0x000000000000781c */ /* 0x000fe20003f0f008 */
[----:B------:R-:W-:Y:S01]  /*1fd0*/  BSSY B0, `(.L_x_37) ;  /* 0x0000021000007945 */ /* 0x000fe20003800000 */
[----:B------:R-:W-:Y:S01]  /*1fe0*/  ISETP.GE.AND P5, PT, R238, UR6, PT ;  /* 0x00000006ee007c0c */ /* 0x000fe2000bfa6270 */
[----:B------:R-:W-:Y:S01]  /*1ff0*/  IMAD R11, R10, UR13, R3 ;  /* 0x0000000d0a0b7c24 */ /* 0x000fe2000f8e0203 */
[----:B------:R-:W-:Y:S01]  /*2000*/  UMOV UR13, UR15 ;  /* 0x0000000f000d7c82 */ /* 0x000fe20008000000 */
[----:B------:R-:W-:-:S02]  /*2010*/  VIADD R3, R0, 0x1000 ;  /* 0x0000100000037836 */ /* 0x000fc40000000000 */
[----:B------:R-:W-:Y:S01]  /*2020*/  IMAD.WIDE.U32 R6, R10, UR12, R6 ;  /* 0x0000000c0a067c25 */ /* 0x000fe2000f8e0006 */
[----:B------:R-:W-:Y:S02]  /*2030*/  UMOV UR12, UR18 ;  /* 0x00000012000c7c82 */ /* 0x000fe40008000000 */
[----:B------:R-:W-:Y:S01]  /*2040*/  SEL R162, R3, R0, !P0 ;  /* 0x0000000003a27207 */ /* 0x000fe20004000000 */
[----:B------:R-:W-:Y:S01]  /*2050*/  IMAD.IADD R11, R7, 0x1, R11 ;  /* 0x00000001070b7824 */ /* 0x000fe200078e020b */
[----:B------:R-:W-:-:S05]  /*2060*/  LEA R0, R0, UR4, 0x1 ;  /* 0x0000000400007c11 */ /* 0x000fca000f8e08ff */
[----:B------:R1:W-:Y:S04]  /*2070*/  @P1 STS [R0+0x8000], RZ ;  /* 0x008000ff00001388 */ /* 0x0003e80000000800 */
[----:B------:R1:W-:Y:S04]  /*2080*/  @P1 STS [R0+0x8004], RZ ;  /* 0x008004ff00001388 */ /* 0x0003e80000000800 */
[----:B------:R1:W-:Y:S01]  /*2090*/  @P1 STS.64 [R0+0x8008], RZ ;  /* 0x008008ff00001388 */ /* 0x0003e20000000a00 */
[----:B------:R-:W-:Y:S05]  /*20a0*/  @P1 BRA `(.L_x_38) ;  /* 0x00000000004c1947 */ /* 0x000fea0003800000 */
[----:B------:R-:W-:Y:S02]  /*20b0*/  ULDC UR15, c[0x0][0x2d0] ;  /* 0x0000b400000f7ab9 */ /* 0x000fe40000000800 */
[----:B------:R-:W-:-:S13]  /*20c0*/  ISETP.GE.AND P3, PT, R224, UR15, PT ;  /* 0x0000000fe0007c0c */ /* 0x000fda000bf66270 */
[----:B------:R2:W-:Y:S04]  /*20d0*/  @P3 STS [R0+0x8000], RZ ;  /* 0x008000ff00003388 */ /* 0x0005e80000000800 */
[----:B------:R2:W-:Y:S04]  /*20e0*/  @P3 STS [R0+0x8004], RZ ;  /* 0x008004ff00003388 */ /* 0x0005e80000000800 */
[----:B------:R2:W-:Y:S01]  /*20f0*/  @P3 STS.64 [R0+0x8008], RZ ;  /* 0x008008ff00003388 */ /* 0x0005e20000000a00 */
[----:B------:R-:W-:Y:S05]  /*2100*/  @P3 BRA `(.L_x_38) ;  /* 0x0000000000343947 */ /* 0x000fea0003800000 */
        /* <DEDUP_REMOVED lines=9> */
[----:B------:R-:W-:Y:S01]  /*21a0*/  @!PT LDS RZ, [RZ] ;  /* 0x00000000fffff984 */ /* 0x000fe20000000800 */
[----:B------:R-:W-:Y:S01]  /*21b0*/  @!PT LDS RZ, [RZ] ;  /* 0x00000000fffff984 */ /* 0x000fe20000000800 */
[----:B------:R-:W-:Y:S01]  /*21c0*/  @!PT LDS RZ, [RZ] ;  /* 0x00000000fffff984 */ /* 0x000fe20000000800 */
[----:B------:R3:W-:Y:S04]  /*21d0*/  LDGSTS.E.BYPASS.LTC128B.128 [R0+0x8000], desc[UR8][R8.64] ;  /* 0x0800000008007fae */ /* 0x0007e8000b901d48 */
.L_x_38:
[----:B------:R-:W-:Y:S05]  /*21e0*/  BSYNC B0 ;  /* 0x0000000000007941 */ /* 0x000fea0003800000 */
.L_x_37:
[----:B------:R4:W-:Y:S01]  /*21f0*/  @P2 STS.128 [R0+0x9000], RZ ;  /* 0x009000ff00002388 */ /* 0x0009e20000000c00 */
[----:B------:R-:W-:Y:S04]  /*2200*/  BSSY B0, `(.L_x_39) ;  /* 0x0000014000007945 */ /* 0x000fe80003800000 */
[----:B------:R-:W-:Y:S05]  /*2210*/  @P2 BRA `(.L_x_40) ;  /* 0x0000000000482947 */ /* 0x000fea0003800000 */
[----:B------:R-:W-:Y:S02]  /*2220*/  ULDC UR10, c[0x0][0x2d0] ;  /* 0x0000b400000a7ab9 */ /* 0x000fe40000000800 */
[----:B------:R-:W-:-:S13]  /*2230*/  ISETP.GE.AND P3, PT, R224, UR10, PT ;  /* 0x0000000ae0007c0c */ /* 0x000fda000bf66270 */
[----:B------:R1:W-:Y:S01]  /*2240*/  @P3 STS.128 [R0+0x9000], RZ ;  /* 0x009000ff00003388 */ /* 0x0003e20000000c00 */
[----:B------:R-:W-:Y:S05]  /*2250*/  @P3 BRA `(.L_x_40) ;  /* 0x0000000000383947 */ /* 0x000fea0003800000 */
[----:B------:R-:W-:Y:S01]  /*2260*/  IADD3 R3, P3, R238, 0x40, RZ ;  /* 0x00000040ee037810 */ /* 0x000fe20007f7e0ff */
[----:B------:R-:W-:Y:S01]  /*2270*/  ULDC.64 UR18, c[0x0][0x220] ;  /* 0x0000880000127ab9 */ /* 0x000fe20000000a00 */
[----:B------:R-:W-:Y:S02]  /*2280*/  MOV R7, R11 ;  /* 0x0000000b00077202 */ /* 0x000fe40000000f00 */
[----:B------:R-:W-:Y:S01]  /*2290*/  IADD3.X R4, RZ, R16, RZ, P3, !PT ;  /* 0x00000010ff047210 */ /* 0x000fe20001ffe4ff */
[----:B------:R-:W-:-:S04]  /*22a0*/  IMAD.WIDE.U32 R6, R3, UR20, R6 ;  /* 0x0000001403067c25 */ /* 0x000fc8000f8e0006 */
[----:B------:R-:W-:-:S04]  /*22b0*/  IMAD R4, R4, UR20, RZ ;  /* 0x0000001404047c24 */ /* 0x000fc8000f8e02ff */
[----:B------:R-:W-:Y:S01]  /*22c0*/  IMAD R3, R3, UR21, R4 ;  /* 0x0000001503037c24 */ /* 0x000fe2000f8e0204 */
[----:B------:R-:W-:-:S04]  /*22d0*/  LEA R4, P3, R6, UR18, 0x1 ;  /* 0x0000001206047c11 */ /* 0x000fc8000f8608ff */
[----:B------:R-:W-:-:S04]  /*22e0*/  IADD3 R3, R7, R3, RZ ;  /* 0x0000000307037210 */ /* 0x000fc80007ffe0ff */
[----:B------:R-:W-:-:S05]  /*22f0*/  LEA.HI.X R5, R6, UR19, R3, 0x1, P3 ;  /* 0x0000001306057c11 */ /* 0x000fca00098f0c03 */
[----:B------:R-:W-:Y:S01]  /*2300*/  @!PT LDS RZ, [RZ] ;  /* 0x00000000fffff984 */ /* 0x000fe20000000800 */
[----:B------:R-:W-:Y:S01]  /*2310*/  @!PT LDS RZ, [RZ] ;  /* 0x00000000fffff984 */ /* 0x000fe20000000800 */
[----:B------:R-:W-:Y:S01]  /*2320*/  @!PT LDS RZ, [RZ] ;  /* 0x00000000fffff984 */ /* 0x000fe20000000800 */
[----:B------:R1:W-:Y:S02]  /*2330*/  LDGSTS.E.BYPASS.LTC128B.128 [R0+0x9000], desc[UR8][R4.64] ;  /* 0x0900000004007fae */ /* 0x0003e4000b901d48 */
.L_x_40:
[----:B------:R-:W-:Y:S05]  /*2340*/  BSYNC B0 ;  /* 0x0000000000007941 */ /* 0x000fea0003800000 */
.L_x_39:
[----:B------:R-:W0:Y:S01]  /*2350*/  LDGDEPBAR ;  /* 0x00000000000079af */ /* 0x000e220000000000 */
[----:B------:R-:W-:Y:S01]  /*2360*/  BSSY B0, `(.L_x_41) ;  /* 0x0000010000007945 */ /* 0x000fe20003800000 */
[----:B------:R-:W-:Y:S02]  /*2370*/  LEA R162, R162, UR4, 0x1 ;  /* 0x00000004a2a27c11 */ /* 0x000fe4000f8e08ff */
        /* <DEDUP_REMOVED lines=10> */
[----:B------:R-:W-:Y:S01]  /*2420*/  @!PT LDS RZ, [RZ] ;  /* 0x00000000fffff984 */ /* 0x000fe20000000800 */
[----:B------:R-:W-:Y:S01]  /*2430*/  @!PT LDS RZ, [RZ] ;  /* 0x00000000fffff984 */ /* 0x000fe20000000800 */
[----:B------:R-:W-:Y:S01]  /*2440*/  @!PT LDS RZ, [RZ] ;  /* 0x00000000fffff984 */ /* 0x000fe20000000800 */
[----:B------:R1:W-:Y:S02]  /*2450*/  LDGSTS.E.BYPASS.LTC128B.128 [R0+0x4000], desc[UR8][R216.64] ;  /* 0x04000000d8007fae */ /* 0x0003e4000b901d48 */
.L_x_42:
[----:B------:R-:W-:Y:S05]  /*2460*/  BSYNC B0 ;  /* 0x0000000000007941 */ /* 0x000fea0003800000 */
.L_x_41:
[----:B------:R1:W-:Y:S01]  /*2470*/  @P4 STS.128 [R0+0x5000], RZ ;  /* 0x005000ff00004388 */ /* 0x0003e20000000c00 */
[----:B------:R-:W-:Y:S04]  /*2480*/  BSSY B0, `(.L_x_43) ;  /* 0x000000c000007945 */ /* 0x000fe80003800000 */
[----:B------:R-:W-:Y:S05]  /*2490*/  @P4 BRA `(.L_x_44) ;  /* 0x0000000000284947 */ /* 0x000fea0003800000 */
[----:B------:R-:W-:Y:S02]  /*24a0*/  ULDC UR10, c[0x0][0x2d0] ;  /* 0x0000b400000a7ab9 */ /* 0x000fe40000000800 */
[----:B------:R-:W-:-:S13]  /*24b0*/  ISETP.GE.AND P3, PT, R224, UR10, PT ;  /* 0x0000000ae0007c0c */ /* 0x000fda000bf66270 */
[----:B------:R1:W-:Y:S01]  /*24c0*/  @P3 STS.128 [R0+0x5000], RZ ;  /* 0x005000ff00003388 */ /* 0x0003e20000000c00 */
[----:B------:R-:W-:Y:S05]  /*24d0*/  @P3 BRA `(.L_x_44) ;  /* 0x0000000000183947 */ /* 0x000fea0003800000 */
[----:B-1----:R-:W-:-:S04]  /*24e0*/  LEA R4, P3, R12, R216, 0x7 ;  /* 0x000000d80c047211 */ /* 0x002fc800078638ff */
[----:B------:R-:W-:-:S05]  /*24f0*/  LEA.HI.X R5, R12, R217, R13, 0x7, P3 ;  /* 0x000000d90c057211 */ /* 0x000fca00018f3c0d */
[----:B------:R-:W-:Y:S01]  /*2500*/  @!PT LDS RZ, [RZ] ;  /* 0x00000000fffff984 */ /* 0x000fe20000000800 */
[----:B------:R-:W-:Y:S01]  /*2510*/  @!PT LDS RZ, [RZ] ;  /* 0x00000000fffff984 */ /* 0x000fe20000000800 */
[----:B------:R-:W-:Y:S01]  /*2520*/  @!PT LDS RZ, [RZ] ;  /* 0x00000000fffff984 */ /* 0x000fe20000000800 */
[----:B------:R1:W-:Y:S04]  /*2530*/  LDGSTS.E.BYPASS.LTC128B.128 [R0+0x5000], desc[UR8][R4.64] ;  /* 0x0500000004007fae */ /* 0x0003e8000b901d48 */
.L_x_44:
[----:B------:R-:W-:Y:S05]  /*2540*/  BSYNC B0 ;  /* 0x0000000000007941 */ /* 0x000fea0003800000 */
.L_x_43:
[----:B------:R1:W-:Y:S01]  /*2550*/  @P5 STS [R162], RZ ;  /* 0x000000ffa2005388 */ /* 0x0003e20000000800 */
[----:B------:R-:W-:Y:S01]  /*2560*/  BSSY B0, `(.L_x_45) ;  /* 0x0000012000007945 */ /* 0x000fe20003800000 */
[----:B------:R-:W-:Y:S02]  /*2570*/  MOV R6, UR22 ;  /* 0x0000001600067c02 */ /* 0x000fe40008000f00 */
[----:B------:R1:W-:Y:S01]  /*2580*/  @P5 STS [R162+0x4], RZ ;  /* 0x000004ffa2005388 */ /* 0x0003e20000000800 */
[----:B------:R-:W-:-:S03]  /*2590*/  IADD3 R3, R251, 0x48, RZ ;  /* 0x00000048fb037810 */ /* 0x000fc60007ffe0ff */
[----:B------:R1:W-:Y:S04]  /*25a0*/  @P5 STS [R162+0x8], RZ ;  /* 0x000008ffa2005388 */ /* 0x0003e80000000800 */
[----:B------:R1:W-:Y:S01]  /*25b0*/  @P5 STS [R162+0xc], RZ ;  /* 0x00000cffa2005388 */ /* 0x0003e20000000800 */
[----:B------:R-:W-:Y:S05]  /*25c0*/  @P5 BRA `(.L_x_46) ;  /* 0x00000000002c5947 */ /* 0x000fea0003800000 */
[----:B------:R-:W-:Y:S02]  /*25d0*/  ULDC UR10, c[0x0][0x2d0] ;  /* 0x0000b400000a7ab9 */ /* 0x000fe40000000800 */
[----:B------:R-:W-:-:S13]  /*25e0*/  ISETP.GE.AND P3, PT, R224, UR10, PT ;  /* 0x0000000ae0007c0c */ /* 0x000fda000bf66270 */
[----:B------:R1:W-:Y:S04]  /*25f0*/  @P3 STS [R162], RZ ;  /* 0x000000ffa2003388 */ /* 0x0003e80000000800 */
[----:B------:R1:W-:Y:S04]  /*2600*/  @P3 STS [R162+0x4], RZ ;  /* 0x000004ffa2003388 */ /* 0x0003e80000000800 */
[----:B------:R1:W-:Y:S04]  /*2610*/  @P3 STS [R162+0x8], RZ ;  /* 0x000008ffa2003388 */ /* 0x0003e80000000800 */
[----:B------:R1:W-:Y:S01]  /*2620*/  @P3 STS [R162+0xc], RZ ;  /* 0x00000cffa2003388 */ /* 0x0003e20000000800 */
[----:B------:R-:W-:Y:S05]  /*2630*/  @P3 BRA `(.L_x_46) ;  /* 0x0000000000103947 */ /* 0x000fea0003800000 */
[----:B------:R-:W-:Y:S01]  /*2640*/  @!PT LDS RZ, [RZ] ;  /* 0x00000000fffff984 */ /* 0x000fe20000000800 */
[----:B------:R-:W-:Y:S01]  /*2650*/  @!PT LDS RZ, [RZ] ;  /* 0x00000000fffff984 */ /* 0x000fe20000000800 */
[----:B------:R-:W-:Y:S01]  /*2660*/  @!PT LDS RZ, [RZ] ;  /* 0x00000000fffff984 */ /* 0x000fe20000000800 */
[----:B------:R1:W-:Y:S02]  /*2670*/  LDGSTS.E.BYPASS.LTC128B.128 [R162], desc[UR8][R218.64] ;  /* 0x00000000daa27fae */ /* 0x0003e4000b901d48 */
.L_x_46:
[----:B------:R-:W-:Y:S05]  /*2680*/  BSYNC B0 ;  /* 0x0000000000007941 */ /* 0x000fea0003800000 */
.L_x_45:
[----:B------:R1:W-:Y:S01]  /*2690*/  @P4 STS [R162+0x1000], RZ ;  /* 0x001000ffa2004388 */ /* 0x0003e20000000800 */
[----:B------:R-:W-:Y:S03]  /*26a0*/  BSSY B0, `(.L_x_47) ;  /* 0x0000014000007945 */ /* 0x000fe60003800000 */
[----:B------:R1:W-:Y:S04]  /*26b0*/  @P4 STS [R162+0x1004], RZ ;  /* 0x001004ffa2004388 */ /* 0x0003e80000000800 */
[----:B------:R1:W-:Y:S04]  /*26c0*/  @P4 STS [R162+0x1008], RZ ;  /* 0x001008ffa2004388 */ /* 0x0003e80000000800 */
[----:B------:R1:W-:Y:S01]  /*26d0*/  @P4 STS [R162+0x100c], RZ ;  /* 0x00100cffa2004388 */ /* 0x0003e20000000800 */
[----:B------:R-:W-:Y:S05]  /*26e0*/  @P4 BRA `(.L_x_48) ;  /* 0x00000000003c4947 */ /* 0x000fea0003800000 */
[----:B------:R-:W-:Y:S02]  /*26f0*/  ULDC UR10, c[0x0][0x2d0] ;  /* 0x0000b400000a7ab9 */ /* 0x000fe40000000800 */
[----:B------:R-:W-:-:S13]  /*2700*/  ISETP.GE.AND P3, PT, R224, UR10, PT ;  /* 0x0000000ae0007c0c */ /* 0x000fda000bf66270 */
[----:B------:R1:W-:Y:S04]  /*2710*/  @P3 STS [R162+0x1000], RZ ;  /* 0x001000ffa2003388 */ /* 0x0003e80000000800 */
[----:B------:R1:W-:Y:S04]  /*2720*/  @P3 STS [R162+0x1004], RZ ;  /* 0x001004ffa2003388 */ /* 0x0003e80000000800 */
[----:B------:R1:W-:Y:S04]  /*2730*/  @P3 STS [R162+0x1008], RZ ;  /* 0x001008ffa2003388 */ /* 0x0003e80000000800 */
[----:B------:R1:W-:Y:S01]  /*2740*/  @P3 STS [R162+0x100c], RZ ;  /* 0x00100cffa2003388 */ /* 0x0003e20000000800 */
[----:B------:R-:W-:Y:S05]  /*2750*/  @P3 BRA `(.L_x_48) ;  /* 0x0000000000203947 */ /* 0x000fea0003800000 */
[----:B-1----:R-:W-:Y:S02]  /*2760*/  IMAD.U32 R5, RZ, RZ, UR36 ;  /* 0x00000024ff057e24 */ /* 0x002fe4000f8e00ff */
[----:B------:R-:W-:-:S03]  /*2770*/  IMAD.U32 R7, RZ, RZ, UR37 ;  /* 0x00000025ff077e24 */ /* 0x000fc6000f8e00ff */
[----:B------:R-:W-:-:S04]  /*2780*/  LEA R4, P3, R5, R218, 0x7 ;  /* 0x000000da05047211 */ /* 0x000fc800078638ff */
[----:B------:R-:W-:-:S05]  /*2790*/  LEA.HI.X R5, R5, R219, R7, 0x7, P3 ;  /* 0x000000db05057211 */ /* 0x000fca00018f3c07 */
[----:B------:R-:W-:Y:S01]  /*27a0*/  @!PT LDS RZ, [RZ] ;  /* 0x00000000fffff984 */ /* 0x000fe20000000800 */
[----:B------:R-:W-:Y:S01]  /*27b0*/  @!PT LDS RZ, [RZ] ;  /* 0x00000000fffff984 */ /* 0x000fe20000000800 */
[----:B------:R-:W-:Y:S01]  /*27c0*/  @!PT LDS RZ, [RZ] ;  /* 0x00000000fffff984 */ /* 0x000fe20000000800 */
[----:B------:R1:W-:Y:S04]  /*27d0*/  LDGSTS.E.BYPASS.LTC128B.128 [R162+0x1000], desc[UR8][R4.64] ;  /* 0x0100000004a27fae */ /* 0x0003e8000b901d48 */
.L_x_48:
[----:B------:R-:W-:Y:S05]  /*27e0*/  BSYNC B0 ;  /* 0x0000000000007941 */ /* 0x000fea0003800000 */
.L_x_47:
[----:B------:R-:W-:Y:S01]  /*27f0*/  UIMAD UR10, UR35, UR22, URZ ;  /* 0x00000016230a72a4 */ /* 0x000fe2000f8e023f */
[----:B------:R-:W-:Y:S01]  /*2800*/  ISETP.GE.AND P3, PT, R3, UR6, PT ;  /* 0x0000000603007c0c */ /* 0x000fe2000bf66270 */
[----:B-1----:R-:W-:Y:S01]  /*2810*/  IMAD.WIDE.U32 R4, R6, UR24, R224 ;  /* 0x0000001806047c25 */ /* 0x002fe2000f8e00e0 */
[----:B------:R1:W-:Y:S01]  /*2820*/  @P1 STS [R0+0x6000], RZ ;  /* 0x006000ff00001388 */ /* 0x0003e20000000800 */
[----:B------:R-:W-:Y:S01]  /*2830*/  UIMAD UR10, UR24, UR23, UR10 ;  /* 0x00000017180a72a4 */ /* 0x000fe2000f8e020a */
[----:B------:R-:W-:Y:S01]  /*2840*/  SHF.R.S32.HI R13, RZ, 0x1f, R251 ;  /* 0x0000001fff0d7819 */ /* 0x000fe200000114fb */
[----:B------:R-:W-:Y:S01]  /*2850*/  VIADD R7, R251, 0x40 ;  /* 0x00000040fb077836 */ /* 0x000fe20000000000 */
[----:B------:R1:W-:Y:S01]  /*2860*/  @P1 STS [R0+0x6004], RZ ;  /* 0x006004ff00001388 */ /* 0x0003e20000000800 */
[----:B------:R-:W-:Y:S01]  /*2870*/  IADD3 R6, P6, R4, UR25, RZ ;  /* 0x0000001904067c10 */ /* 0x000fe2000ffde0ff */
[----:B------:R-:W-:Y:S01]  /*2880*/  ULDC.64 UR18, c[0x0][0x260] ;  /* 0x0000980000127ab9 */ /* 0x000fe20000000a00 */
[----:B------:R-:W-:Y:S01]  /*2890*/  IMAD.U32 R4, RZ, RZ, UR10 ;  /* 0x0000000aff047e24 */ /* 0x000fe2000f8e00ff */
[----:B------:R1:W-:Y:S01]  /*28a0*/  @P1 STS.64 [R0+0x6008], RZ ;  /* 0x006008ff00001388 */ /* 0x0003e20000000a00 */
[----:B------:R-:W-:Y:S01]  /*28b0*/  ISETP.GE.AND P4, PT, R7, UR6, PT ;  /* 0x0000000607007c0c */ /* 0x000fe2000bf86270 */
[----:B------:R-:W-:Y:S01]  /*28c0*/  IMAD R12, R15, UR18, RZ ;  /* 0x000000120f0c7c24 */ /* 0x000fe2000f8e02ff */
[----:B------:R-:W-:Y:S01]  /*28d0*/  BSSY B0, `(.L_x_49) ;  /* 0x0000023000007945 */ /* 0x000fe20003800000 */
[----:B------:R-:W-:Y:S01]  /*28e0*/  IADD3.X R7, R5, UR28, R4, P6, !PT ;  /* 0x0000001c05077c10 */ /* 0x000fe2000b7fe404 */
[C---:B------:R-:W-:Y:S01]  /*28f0*/  IMAD.SHL.U32 R5, R251.reuse, 0x4, RZ ;  /* 0x00000004fb057824 */ /* 0x040fe200078e00ff */
[----:B------:R-:W-:Y:S01]  /*2900*/  SHF.R.S32.HI R4, RZ, 0x1f, R3 ;  /* 0x0000001fff047819 */ /* 0x000fe20000011403 */
[----:B---3--:R-:W-:Y:S01]  /*2910*/  VIADD R8, R251, 0x8 ;  /* 0x00000008fb087836 */ /* 0x008fe20000000000 */
[----:B------:R-:W-:Y:S01]  /*2920*/  @!P3 LEA R14, P6, R3, UR12, 0x2 ;  /* 0x0000000c030ebc11 */ /* 0x000fe2000f8c10ff */
[----:B------:R-:W-:-:S02]  /*2930*/  IMAD R12, R10, UR19, R12 ;  /* 0x000000130a0c7c24 */ /* 0x000fc4000f8e020c */
[----:B------:R-:W-:Y:S01]  /*2940*/  IMAD.WIDE.U32 R6, R10, UR18, R6 ;  /* 0x000000120a067c25 */ /* 0x000fe2000f8e0006 */
[----:B------:R-:W-:Y:S02]  /*2950*/  @!P3 LEA.HI.X R15, R3, UR11, R4, 0x2, P6 ;  /* 0x0000000b030fbc11 */ /* 0x000fe4000b0f1404 */
[----:B------:R-:W-:Y:S01]  /*2960*/  IADD3 R4, P6, R5, UR12, RZ ;  /* 0x0000000c05047c10 */ /* 0x000fe2000ffde0ff */
[----:B------:R-:W-:Y:S01]  /*2970*/  IMAD.IADD R12, R7, 0x1, R12 ;  /* 0x00000001070c7824 */ /* 0x000fe200078e020c */
[----:B------:R-:W-:Y:S02]  /*2980*/  SHF.L.U64.HI R3, R251, 0x2, R13 ;  /* 0x00000002fb037819 */ /* 0x000fe4000001020d */
[----:B------:R-:W-:Y:S02]  /*2990*/  ISETP.GE.AND P5, PT, R8, UR6, PT ;  /* 0x0000000608007c0c */ /* 0x000fe4000bfa6270 */
[----:B------:R-:W-:Y:S02]  /*29a0*/  IADD3.X R5, R3, UR11, RZ, P6, !PT ;  /* 0x0000000b03057c10 */ /* 0x000fe4000b7fe4ff */
[----:B------:R-:W-:Y:S01]  /*29b0*/  ISETP.GE.AND P6, PT, R251, UR6, PT ;  /* 0x00000006fb007c0c */ /* 0x000fe2000bfc6270 */
[----:B-1----:R-:W-:-:S12]  /*29c0*/  @P1 BRA `(.L_x_50) ;  /* 0x00000000004c1947 */ /* 0x002fd80003800000 */
        /* <DEDUP_REMOVED lines=19> */
.L_x_50:
[----:B------:R-:W-:Y:S05]  /*2b00*/  BSYNC B0 ;  /* 0x0000000000007941 */ /* 0x000fea0003800000 */
.L_x_49:
        /* <DEDUP_REMOVED lines=18> */
[----:B------:R-:W-:Y:S01]  /*2c30*/  @!PT LDS RZ, [RZ] ;  /* 0x00000000fffff984 */ /* 0x000fe20000000800 */
[----:B------:R-:W-:Y:S01]  /*2c40*/  @!PT LDS RZ, [RZ] ;  /* 0x00000000fffff984 */ /* 0x000fe20000000800 */
[----:B------:R-:W-:Y:S01]  /*2c50*/  @!PT LDS RZ, [RZ] ;  /* 0x00000000fffff984 */ /* 0x000fe20000000800 */
[----:B------:R1:W-:Y:S02]  /*2c60*/  LDGSTS.E.BYPASS.LTC128B.128 [R0+0x7000], desc[UR8][R6.64] ;  /* 0x0700000006007fae */ /* 0x0003e4000b901d48 */
.L_x_52:
[----:B------:R-:W-:Y:S05]  /*2c70*/  BSYNC B0 ;  /* 0x0000000000007941 */ /* 0x000fea0003800000 */
.L_x_51:
[----:B------:R-:W0:Y:S01]  /*2c80*/  LDGDEPBAR ;  /* 0x00000000000079af */ /* 0x000e220000000000 */
[----:B------:R-:W-:Y:S02]  /*2c90*/  IMAD.MOV.U32 R242, RZ, RZ, 0x7f800000 ;  /* 0x7f800000fff27424 */ /* 0x000fe400078e00ff */
[----:B------:R-:W-:Y:S02]  /*2ca0*/  IMAD.MOV.U32 R243, RZ, RZ, 0x7f800000 ;  /* 0x7f800000fff37424 */ /* 0x000fe400078e00ff */
[----:B------:R-:W-:Y:S02]  /*2cb0*/  IMAD.MOV.U32 R244, RZ, RZ, 0x7f800000 ;  /* 0x7f800000fff47424 */ /* 0x000fe400078e00ff */
[----:B------:R-:W-:Y:S01]  /*2cc0*/  IMAD.MOV.U32 R241, RZ, RZ, 0x7f800000 ;  /* 0x7f800000fff17424 */ /* 0x000fe200078e00ff */
[----:B------:R-:W5:Y:S01]  /*2cd0*/  @!P3 LDG.E R242, desc[UR8][R14.64] ;  /* 0x000000080ef2b981 */ /* 0x000f62000c1e1900 */
[----:B-1234-:R-:W-:Y:S02]  /*2ce0*/  VIADD R0, R251, 0xffffff80 ;  /* 0xffffff80fb007836 */ /* 0x01efe40000000000 */
[----:B------:R-:W-:Y:S01]  /*2cf0*/  VIADD R148, R161, 0x1000 ;  /* 0x00001000a1947836 */ /* 0x000fe20000000000 */
[----:B------:R-:W5:Y:S01]  /*2d00*/  @!P6 LDG.E R243, desc[UR8][R4.64] ;  /* 0x0000000804f3e981 */ /* 0x000f62000c1e1900 */
[----:B------:R-:W-:Y:S01]  /*2d10*/  UIADD3 UR6, UR24, 0x80, URZ ;  /* 0x0000008018067890 */ /* 0x000fe2000fffe03f */
[----:B------:R-:W-:Y:S01]  /*2d20*/  IMAD.SHL.U32 R248, R251, 0x4, RZ ;  /* 0x00000004fbf87824 */ /* 0x000fe200078e00ff */
[----:B------:R-:W-:Y:S01]  /*2d30*/  CS2R R94, SRZ ;  /* 0x00000000005e7805 */ /* 0x000fe2000001ff00 */
[----:B------:R-:W5:Y:S01]  /*2d40*/  @!P5 LDG.E R244, desc[UR8][R4.64+0x20] ;  /* 0x0000200804f4d981 */ /* 0x000f62000c1e1900 */
[----:B------:R-:W-:Y:S01]  /*2d50*/  IMAD.SHL.U32 R154, R161, 0x2, RZ ;  /* 0x00000002a19a7824 */ /* 0x000fe200078e00ff */
[----:B------:R-:W-:-:S02]  /*2d60*/  CS2R R92, SRZ ;  /* 0x00000000005c7805 */ /* 0x000fc4000001ff00 */
[----:B------:R-:W-:Y:S01]  /*2d70*/  CS2R R98, SRZ ;  /* 0x0000000000627805 */ /* 0x000fe2000001ff00 */
[----:B------:R1:W5:Y:S01]  /*2d80*/  @!P4 LDG.E R241, desc[UR8][R4.64+0x100] ;  /* 0x0001000804f1c981 */ /* 0x000362000c1e1900 */
[----:B------:R-:W-:Y:S02]  /*2d90*/  CS2R R96, SRZ ;  /* 0x0000000000607805 */ /* 0x000fe4000001ff00 */
[----:B------:R-:W-:Y:S02]  /*2da0*/  CS2R R90, SRZ ;  /* 0x00000000005a7805 */ /* 0x000fe4000001ff00 */
[----:B------:R-:W-:Y:S01]  /*2db0*/  CS2R R88, SRZ ;  /* 0x0000000000587805 */ /* 0x000fe2000001ff00 */
[----:B------:R-:W-:-:S04]  /*2dc0*/  DEPBAR.LE SB0, 0x1 ;  /* 0x000080400000791a */ /* 0x000fc80000000000 */
[----:B------:R-:W-:Y:S01]  /*2dd0*/  BAR.SYNC.DEFER_BLOCKING 0x0 ;  /* 0x0000000000007b1d */ /* 0x000fe20000010000 */
        /* <DEDUP_REMOVED lines=10> */
[----:B------:R-:W-:Y:S01]  /*2e80*/  SHF.L.U64.HI R247, R251, 0x2, R13 ;  /* 0x00000002fbf77819 */ /* 0x000fe2000001020d */
[----:B------:R-:W-:Y:S01]  /*2e90*/  IMAD.MOV.U32 R229, RZ, RZ, R162 ;  /* 0x000000ffffe57224 */ /* 0x000fe200078e00a2 */
[----:B------:R-:W-:-:S02]  /*2ea0*/  UIADD3 UR15, -UR17, URZ, URZ ;  /* 0x0000003f110f7290 */ /* 0x000fc4000fffe13f */
[----:B------:R-:W-:Y:S02]  /*2eb0*/  USHF.L.U32 UR30, UR16, 0x3, URZ ;  /* 0x00000003101e7899 */ /* 0x000fe4000800063f */
[----:B------:R-:W-:Y:S02]  /*2ec0*/  USHF.L.U32 UR29, UR16, 0x4, URZ ;  /* 0x00000004101d7899 */ /* 0x000fe4000800063f */
[----:B------:R-:W-:Y:S02]  /*2ed0*/  UIMAD UR28, UR16, 0x18, URZ ;  /* 0x00000018101c78a4 */ /* 0x000fe4000f8e023f */
[----:B------:R-:W-:Y:S02]  /*2ee0*/  USHF.L.U32 UR27, UR16, 0x5, URZ ;  /* 0x00000005101b7899 */ /* 0x000fe4000800063f */
[----:B------:R-:W-:Y:S01]  /*2ef0*/  UIMAD UR26, UR16, 0x28, URZ ;  /* 0x00000028101a78a4 */ /* 0x000fe2000f8e023f */
[----:B------:R2:W3:Y:S01]  /*2f00*/  LDSM.16.M88.4 R116, [R149+0x8000] ;  /* 0x008000009574783b */ /* 0x0004e20000000200 */
[----:B------:R-:W-:-:S02]  /*2f10*/  UIMAD UR25, UR16, 0x30, URZ ;  /* 0x00000030101978a4 */ /* 0x000fc4000f8e023f */
[----:B------:R-:W-:Y:S01]  /*2f20*/  USHF.L.U32 UR23, UR16, 0x6, URZ ;  /* 0x0000000610177899 */ /* 0x000fe2000800063f */
[----:B------:R2:W4:Y:S01]  /*2f30*/  LDSM.16.M88.4 R120, [R149+0x8400] ;  /* 0x008400009578783b */ /* 0x0005220000000200 */
[----:B------:R-:W-:Y:S02]  /*2f40*/  UIMAD UR22, UR16, 0x48, URZ ;  /* 0x00000048101678a4 */ /* 0x000fe4000f8e023f */
[----:B------:R-:W-:Y:S01]  /*2f50*/  UIMAD UR21, UR16, 0x50, URZ ;  /* 0x00000050101578a4 */ /* 0x000fe2000f8e023f */
[----:B------:R2:W2:Y:S01]  /*2f60*/  LDSM.16.M88.4 R124, [R149+0x8800] ;  /* 0x00880000957c783b */ /* 0x0004a20000000200 */
[----:B------:R-:W-:Y:S02]  /*2f70*/  UIMAD UR20, UR16, 0x58, URZ ;  /* 0x00000058101478a4 */ /* 0x000fe4000f8e023f */
[----:B------:R-:W-:Y:S01]  /*2f80*/  UIMAD UR19, UR16, 0x60, URZ ;  /* 0x00000060101378a4 */ /* 0x000fe2000f8e023f */
[----:B------:R2:W2:Y:S01]  /*2f90*/  LDSM.16.M88.4 R128, [R149+0x8c00] ;  /* 0x008c00009580783b */ /* 0x0004a20000000200 */
[----:B------:R-:W-:Y:S01]  /*2fa0*/  UIMAD UR18, UR16, 0x68, URZ ;  /* 0x00000068101278a4 */ /* 0x000fe2000f8e023f */
[----:B------:R-:W-:-:S02]  /*2fb0*/  ULDC UR32, c[0x0][0x2d0] ;  /* 0x0000b40000207ab9 */ /* 0x000fc40000000800 */
[----:B------:R2:W2:Y:S04]  /*2fc0*/  LDSM.16.M88.4 R132, [R150+0x8000] ;  /* 0x008000009684783b */ /* 0x0004a80000000200 */
[----:B------:R2:W2:Y:S04]  /*2fd0*/  LDSM.16.M88.4 R136, [R150+0x8400] ;  /* 0x008400009688783b */ /* 0x0004a80000000200 */
[----:B------:R2:W2:Y:S04]  /*2fe0*/  LDSM.16.M88.4 R140, [R150+0x8800] ;  /* 0x00880000968c783b */ /* 0x0004a80000000200 */
[----:B------:R2:W2:Y:S01]  /*2ff0*/  LDSM.16.M88.4 R144, [R150+0x8c00] ;  /* 0x008c00009690783b */ /* 0x0004a20000000200 */
[----:B-1----:R-:W-:Y:S01]  /*3000*/  VIADD R4, R156, 0x1000 ;  /* 0x000010009c047836 */ /* 0x002fe20000000000 */
[----:B------:R-:W-:-:S02]  /*3010*/  SHF.R.S32.HI R3, RZ, 0x1f, R0 ;  /* 0x0000001fff037819 */ /* 0x000fc40000011400 */
[----:B------:R-:W-:Y:S02]  /*3020*/  SEL R148, R148, R161, !P0 ;  /* 0x000000a194947207 */ /* 0x000fe40004000000 */
[----:B------:R-:W-:Y:S02]  /*3030*/  SHF.L.U64.HI R246, R0, 0x2, R3 ;  /* 0x0000000200f67819 */ /* 0x000fe40000010203 */
[----:B------:R-:W-:Y:S01]  /*3040*/  SEL R3, R4, R156, !P0 ;  /* 0x0000009c04037207 */ /* 0x000fe20004000000 */
[----:B------:R-:W-:Y:S01]  /*3050*/  IMAD.SHL.U32 R245, R0, 0x4, RZ ;  /* 0x0000000400f57824 */ /* 0x000fe200078e00ff */
[----:B------:R-:W-:Y:S02]  /*3060*/  LEA R148, R148, UR4, 0x1 ;  /* 0x0000000494947c11 */ /* 0x000fe4000f8e08ff */
[----:B------:R-:W-:Y:S01]  /*3070*/  LEA R3, R3, UR4, 0x1 ;  /* 0x0000000403037c11 */ /* 0x000fe2000f8e08ff */
[----:B------:R-:W-:Y:S02]  /*3080*/  UIMAD UR24, UR16, 0x38, URZ ;  /* 0x00000038101878a4 */ /* 0x000fe4000f8e023f */
[----:B------:R-:W-:-:S02]  /*3090*/  UIMAD UR17, UR16, 0x70, URZ ;  /* 0x00000070101178a4 */ /* 0x000fc4000f8e023f */
[----:B------:R-:W-:Y:S02]  /*30a0*/  UISETP.GE.AND UP0, UPT, UR6, UR5, UPT ;  /* 0x000000050600728c */ /* 0x000fe4000bf06270 */
[----:B------:R-:W-:Y:S01]  /*30b0*/  UIMAD UR16, UR16, 0x78, URZ ;  /* 0x00000078101078a4 */ /* 0x000fe2000f8e023f */
[----:B---34-:R-:W-:-:S11]  /*30c0*/  ULDC UR6, c[0x0][0x2ec] ;  /* 0x0000bb0000067ab9 */ /* 0x018fd60000000800 */
.L_x_55:
        /* <DEDUP_REMOVED lines=14> */
[----:B------:R-:W3:Y:S08]  /*31b0*/  LDSM.16.M88.4 R60, [R148+0x1000] ;  /* 0x00100000943c783b */ /* 0x000ef00000000200 */
[----:B------:R-:W4:Y:S08]  /*31c0*/  LDSM.16.M88.4 R32, [R149+0x6400] ;  /* 0x006400009520783b */ /* 0x000f300000000200 */
[----:B------:R-:W2:Y:S08]  /*31d0*/  LDSM.16.M88.4 R48, [R149+0x6800] ;  /* 0x006800009530783b */ /* 0x000eb00000000200 */
[----:B------:R-:W2:Y:S01]  /*31e0*/  LDSM.16.M88.4 R100, [R149+0x6c00] ;  /* 0x006c00009564783b */ /* 0x000ea20000000200 */
[-C--:B-1----:R-:W-:Y:S07]  /*31f0*/  HMMA.16816.F32.BF16 R4, R64, R16.reuse, RZ ;  /* 0x000000104004723c */ /* 0x082fee00000418ff */
[----:B------:R-:W-:Y:S01]  /*3200*/  LDSM.16.M88.4 R104, [R112] ;  /* 0x000000007068783b */ /* 0x000fe20000000200 */
[C---:B---3--:R-:W-:Y:S07]  /*3210*/  HMMA.16816.F32.BF16 R8, R60.reuse, R16, RZ ;  /* 0x000000103c08723c */ /* 0x048fee00000418ff */
[----:B------:R-:W1:Y:S01]  /*3220*/  LDSM.16.M88.4 R108, [R150+0x6000] ;  /* 0x00600000966c783b */ /* 0x000e620000000200 */
[-C--:B------:R-:W-:Y:S07]  /*3230*/  HMMA.16816.F32.BF16 R12, R60, R18.reuse, RZ ;  /* 0x000000123c0c723c */ /* 0x080fee00000418ff */
[----:B------:R-:W3:Y:S01]  /*3240*/  LDSM.16.M88.4 R112, [R112+0x1000] ;  /* 0x001000007070783b */ /* 0x000ee20000000200 */
[C---:B------:R-:W-:Y:S06]  /*3250*/  HMMA.16816.F32.BF16 R16, R64.reuse, R18, RZ ;  /* 0x000000124010723c */ /* 0x040fec00000418ff */
[-C--:B----4-:R-:W-:Y:S06]  /*3260*/  HMMA.16816.F32.BF16 R20, R64, R32.reuse, RZ ;  /* 0x000000204014723c */ /* 0x090fec00000418ff */
[C---:B------:R-:W-:Y:S06]  /*3270*/  HMMA.16816.F32.BF16 R24, R60.reuse, R32, RZ ;  /* 0x000000203c18723c */ /* 0x040fec00000418ff */
[-C--:B------:R-:W-:Y:S06]  /*3280*/  HMMA.16816.F32.BF16 R28, R60, R34.reuse, RZ ;  /* 0x000000223c1c723c */ /* 0x080fec00000418ff */
[C---:B------:R-:W-:Y:S06]  /*3290*/  HMMA.16816.F32.BF16 R32, R64.reuse, R34, RZ ;  /* 0x000000224020723c */ /* 0x040fec00000418ff */
[-C--:B--2---:R-:W-:Y:S06]  /*32a0*/  HMMA.16816.F32.BF16 R36, R64, R48.reuse, RZ ;  /* 0x000000304024723c */ /* 0x084fec00000418ff */
        /* <DEDUP_REMOVED lines=14> */
[C---:B---3--:R-:W-:Y:S04]  /*3390*/  HMMA.16816.F32.BF16 R8, R112.reuse, R108, R8 ;  /* 0x0000006c7008723c */ /* 0x048fe80000041808 */
        /* <DEDUP_REMOVED lines=250> */
[C---:B------:R-:W-:Y:S01]  /*4340*/  @P3 VIADD R4, R102.reuse, 0x38 ;  /* 0x0000003866043836 */ /* 0x040fe20000000000 */
        /* <DEDUP_REMOVED lines=195> */
[----:B------:R-:W-:Y:S01]  /*4f80*/  FADD.FTZ R21, -R111, R21 ;  /* 0x000000156f157221 */ /* 0x000fe20000010100 */
[-C--:B------:R-:W-:Y:S05]  /*4f90*/  HMMA.16816.F32.BF16 R44, R104, R142.reuse, R44 ;  /* 0x0000008e682c723c */ /* 0x080fea000004182c */
[----:B------:R-:W-:Y:S01]  /*4fa0*/  FMUL.FTZ R5, R235, R5 ;  /* 0x00000005eb057220 */ /* 0x000fe20000410000 */
[C---:B------:R-:W-:Y:S05]  /*4fb0*/  HMMA.16816.F32.BF16 R48, R100.reuse, R142, R48 ;  /* 0x0000008e6430723c */ /* 0x040fea0000041830 */
[C---:B------:R-:W-:Y:S01]  /*4fc0*/  FADD.FTZ R32, -R111.reuse, R32 ;  /* 0x000000206f207221 */ /* 0x040fe20000010100 */
[-C--:B------:R-:W-:Y:S05]  /*4fd0*/  HMMA.16816.F32.BF16 R52, R100, R144.reuse, R52 ;  /* 0x000000906434723c */ /* 0x080fea0000041834 */
[C---:B------:R-:W-:Y:S01]  /*4fe0*/  FADD.FTZ R37, -R111.reuse, R37 ;  /* 0x000000256f257221 */ /* 0x040fe20000010100 */
        /* <DEDUP_REMOVED lines=13> */
[----:B------:R-:W-:Y:S01]  /*50c0*/  FADD.FTZ R21, -R111, R33 ;  /* 0x000000216f157221 */ /* 0x000fe20000010100 */
        /* <DEDUP_REMOVED lines=24> */
[----:B------:R-:W-:Y:S01]  /*5250*/  ISETP.GE.AND P2, PT, R224, UR32, PT ;  /* 0x00000020e0007c0c */ /* 0x000fe2000bf46270 */
[----:B------:R-:W-:Y:S04]  /*5260*/  ULOP3.LUT UR10, UR7, 0x1, URZ, 0xc0, !UPT ;  /* 0x00000001070a7892 */ /* 0x000fe8000f8ec03f */
[----:B------:R-:W-:Y:S04]  /*5270*/  UISETP.NE.U32.AND UP1, UPT, UR10, 0x1, UPT ;  /* 0x000000010a00788c */ /* 0x000fe8000bf25070 */
[----:B------:R-:W-:Y:S04]  /*5280*/  USEL UR10, UR60, 0x2000, !UP1 ;  /* 0x000020003c0a7887 */ /* 0x000fe8000c800000 */
[----:B------:R-:W2:Y:S02]  /*5290*/  @!P2 LDC R17, c[0x0][0x244] ;  /* 0x00009100ff11ab82 */ /* 0x000ea40000000800 */
[----:B------:R-:W-:Y:S01]  /*52a0*/  VIADD R162, R162, UR10 ;  /* 0x0000000aa2a27c36 */ /* 0x000fe20008000000 */
[----:B------:R-:W-:Y:S01]  /*52b0*/  IADD3 R148, R148, UR10, RZ ;  /* 0x0000000a94947c10 */ /* 0x000fe2000fffe0ff */
[----:B------:R-:W-:Y:S03]  /*52c0*/  VIADD R229, R229, UR10 ;  /* 0x0000000ae5e57c36 */ /* 0x000fe60008000000 */
[----:B------:R3:W-:Y:S04]  /*52d0*/  @P2 STS [R162], RZ ;  /* 0x000000ffa2002388 */ /* 0x0007e80000000800 */
[----:B------:R3:W-:Y:S04]  /*52e0*/  @P2 STS [R162+0x4], RZ ;  /* 0x000004ffa2002388 */ /* 0x0007e80000000800 */
[----:B------:R3:W-:Y:S04]  /*52f0*/  @P2 STS [R162+0x8], RZ ;  /* 0x000008ffa2002388 */ /* 0x0007e80000000800 */
[----:B------:R3:W-:Y:S01]  /*5300*/  @P2 STS [R162+0xc], RZ ;  /* 0x00000cffa2002388 */ /* 0x0007e20000000800 */
[----:B-1----:R-:W-:Y:S05]  /*5310*/  IMAD.U32 R4, R20, -0x80, RZ ;  /* 0xffffff8014047824 */ /* 0x002fea00078e00ff */
[C---:B------:R-:W-:Y:S04]  /*5320*/  LEA R5, P0, R4.reuse, R218, 0x1 ;  /* 0x000000da04057211 */ /* 0x040fe800078008ff */
[----:B------:R-:W-:Y:S02]  /*5330*/  LEA.HI.X.SX32 R4, R4, R219, 0x1, P0 ;  /* 0x000000db04047211 */ /* 0x000fe400000f0eff */
[----:B------:R-:W-:Y:S03]  /*5340*/  MOV R218, R5 ;  /* 0x0000000500da7202 */ /* 0x000fe60000000f00 */
[----:B------:R-:W-:Y:S01]  /*5350*/  IMAD.MOV.U32 R219, RZ, RZ, R4 ;  /* 0x000000ffffdb7224 */ /* 0x000fe200078e0004 */
[C---:B------:R-:W-:Y:S04]  /*5360*/  @!P2 LEA R4, P0, R20.reuse, R218, 0x7 ;  /* 0x000000da1404a211 */ /* 0x040fe800078038ff */
[----:B------:R-:W-:Y:S01]  /*5370*/  @!PT LDS RZ, [RZ] ;  /* 0x00000000fffff984 */ /* 0x000fe20000000800 */
[----:B------:R-:W-:Y:S01]  /*5380*/  @!PT LDS RZ, [RZ] ;  /* 0x00000000fffff984 */ /* 0x000fe20000000800 */
[----:B------:R-:W-:Y:S01]  /*5390*/  @!PT LDS RZ, [RZ] ;  /* 0x00000000fffff984 */ /* 0x000fe20000000800 */
[----:B------:R3:W-:Y:S01]  /*53a0*/  @!P2 LDGSTS.E.BYPASS.LTC128B.128 [R229], desc[UR8][R218.64] ;  /* 0x00000000dae5afae */ /* 0x0007e2000b901d48 */
[----:B--2---:R-:W-:Y:S03]  /*53b0*/  @!P2 LEA.HI.X R5, R20, R219, R17, 0x7, P0 ;  /* 0x000000db1405a211 */ /* 0x004fe600000f3c11 */
[----:B------:R3:W-:Y:S04]  /*53c0*/  @P2 STS [R162+0x1000], RZ ;  /* 0x001000ffa2002388 */ /* 0x0007e80000000800 */
[----:B------:R3:W-:Y:S04]  /*53d0*/  @P2 STS [R162+0x1004], RZ ;  /* 0x001004ffa2002388 */ /* 0x0007e80000000800 */
[----:B------:R3:W-:Y:S04]  /*53e0*/  @P2 STS [R162+0x1008], RZ ;  /* 0x001008ffa2002388 */ /* 0x0007e80000000800 */
[----:B------:R3:W-:Y:S04]  /*53f0*/  @P2 STS [R162+0x100c], RZ ;  /* 0x00100cffa2002388 */ /* 0x0007e80000000800 */
[----:B------:R-:W-:Y:S01]  /*5400*/  @!PT LDS RZ, [RZ] ;  /* 0x00000000fffff984 */ /* 0x000fe20000000800 */
[----:B------:R-:W-:Y:S01]  /*5410*/  @!PT LDS RZ, [RZ] ;  /* 0x00000000fffff984 */ /* 0x000fe20000000800 */
[----:B------:R-:W-:Y:S01]  /*5420*/  @!PT LDS RZ, [RZ] ;  /* 0x00000000fffff984 */ /* 0x000fe20000000800 */
[----:B------:R3:W-:Y:S04]  /*5430*/  @!P2 LDGSTS.E.BYPASS.LTC128B.128 [R229+0x1000], desc[UR8][R4.64] ;  /* 0x0100000004e5afae */ /* 0x0007e8000b901d48 */
[----:B------:R-:W0:Y:S02]  /*5440*/  LDGDEPBAR ;  /* 0x00000000000079af */ /* 0x000e240000000000 */
.L_x_53:
[----:B------:R1:W-:Y:S01]  /*5450*/  STS [R209+0x8000], R0 ;  /* 0x00800000d1007388 */ /* 0x0003e20000000800 */
[----:B------:R-:W-:Y:S01]  /*5460*/  FMUL.FTZ R6, R194, R6 ;  /* 0x00000006c2067220 */ /* 0x000fe20000410000 */
[----:B---3--:R-:W-:Y:S01]  /*5470*/  FMUL.FTZ R4, R193, R7 ;  /* 0x00000007c1047220 */ /* 0x008fe20000410000 */
[C---:B------:R-:W-:Y:S01]  /*5480*/  FADD.FTZ R19, -R110.reuse, R19 ;  /* 0x000000136e137221 */ /* 0x040fe20000010100 */
[----:B------:R-:W-:Y:S01]  /*5490*/  FADD.FTZ R18, -R110, R18 ;  /* 0x000000126e127221 */ /* 0x000fe20000010100 */
[C---:B-----5:R-:W-:Y:S01]  /*54a0*/  FADD.FTZ R12, -R109.reuse, R12 ;  /* 0x0000000c6d0c7221 */ /* 0x060fe20000010100 */
[C---:B------:R-:W-:Y:S01]  /*54b0*/  FADD.FTZ R13, -R109.reuse, R13 ;  /* 0x0000000d6d0d7221 */ /* 0x040fe20000010100 */
[----:B------:R-:W-:Y:S01]  /*54c0*/  F2FP.BF16.F32.PACK_AB R4, R4, R6 ;  /* 0x000000060404723e */ /* 0x000fe200000010ff */
[----:B------:R-:W-:Y:S01]  /*54d0*/  FADD.FTZ R15, -R108, R15 ;  /* 0x0000000f6c0f7221 */ /* 0x000fe20000010100 */
[----:B------:R-:W-:Y:S01]  /*54e0*/  FADD.FTZ R35, -R110, R35 ;  /* 0x000000236e237221 */ /* 0x000fe20000010100 */
[C---:B------:R-:W-:Y:S01]  /*54f0*/  FADD.FTZ R25, -R109.reuse, R25 ;  /* 0x000000196d197221 */ /* 0x040fe20000010100 */
[----:B------:R-:W-:Y:S01]  /*5500*/  FADD.FTZ R27, -R108, R27 ;  /* 0x0000001b6c1b7221 */ /* 0x000fe20000010100 */
[----:B------:R2:W-:Y:S01]  /*5510*/  STS [R209+0x8400], R4 ;  /* 0x00840004d1007388 */ /* 0x0005e20000000800 */
        /* <DEDUP_REMOVED lines=8> */
[----:B------:R-:W-:Y:S01]  /*55a0*/  FMUL.FTZ R8, R202, R8 ;  /* 0x00000008ca087220 */ /* 0x000fe20000410000 */
[----:B------:R-:W-:Y:S01]  /*55b0*/  FMUL.FTZ R9, R201, R9 ;  /* 0x00000009c9097220 */ /* 0x000fe20000410000 */
[----:B------:R-:W-:Y:S01]  /*55c0*/  FMUL.FTZ R10, R214, R10 ;  /* 0x0000000ad60a7220 */ /* 0x000fe20000410000 */
[C---:B------:R-:W-:Y:S01]  /*55d0*/  FADD.FTZ R22, -R110.reuse, R22 ;  /* 0x000000166e167221 */ /* 0x040fe20000010100 */
[----:B-1----:R-:W-:Y:S01]  /*55e0*/  FMUL.FTZ R0, R183, R19 ;  /* 0x00000013b7007220 */ /* 0x002fe20000410000 */
[----:B------:R-:W-:Y:S01]  /*55f0*/  F2FP.BF16.F32.PACK_AB R19, R13, R12 ;  /* 0x0000000c0d13723e */ /* 0x000fe200000010ff */
[C---:B------:R-:W-:Y:S01]  /*5600*/  FADD.FTZ R12, -R109.reuse, R57 ;  /* 0x000000396d0c7221 */ /* 0x040fe20000010100 */
[----:B------:R-:W-:Y:S01]  /*5610*/  FADD.FTZ R23, -R110, R23 ;  /* 0x000000176e177221 */ /* 0x000fe20000010100 */
[----:B------:R-:W-:Y:S01]  /*5620*/  FMUL.FTZ R14, R212, R14 ;  /* 0x0000000ed40e7220 */ /* 0x000fe20000410000 */
[----:B------:R-:W-:Y:S01]  /*5630*/  F2FP.BF16.F32.PACK_AB R0, R0, R18 ;  /* 0x000000120000723e */ /* 0x000fe200000010ff */
[----:B------:R-:W-:Y:S01]  /*5640*/  FADD.FTZ R29, -R109, R29 ;  /* 0x0000001d6d1d7221 */ /* 0x000fe20000010100 */
[----:B------:R-:W-:Y:S01]  /*5650*/  FMUL.FTZ R18, R191, R25 ;  /* 0x00000019bf127220 */ /* 0x000fe20000410000 */
[----:B------:R-:W-:Y:S01]  /*5660*/  FADD.FTZ R31, -R108, R31 ;  /* 0x0000001f6c1f7221 */ /* 0x000fe20000010100 */
[----:B------:R-:W-:Y:S01]  /*5670*/  FMUL.FTZ R12, R168, R12 ;  /* 0x0000000ca80c7220 */ /* 0x000fe20000410000 */
[----:B------:R1:W-:Y:S01]  /*5680*/  STS [R208+0x8400], R0 ;  /* 0x00840000d0007388 */ /* 0x0003e20000000800 */
[----:B------:R-:W-:Y:S01]  /*5690*/  FMUL.FTZ R22, R182, R22 ;  /* 0x00000016b6167220 */ /* 0x000fe20000410000 */
[----:B--2---:R-:W-:Y:S01]  /*56a0*/  FADD.FTZ R4, -R109, R56 ;  /* 0x000000386d047221 */ /* 0x004fe20000010100 */
[----:B------:R-:W-:Y:S01]  /*56b0*/  FMUL.FTZ R23, R181, R23 ;  /* 0x00000017b5177220 */ /* 0x000fe20000410000 */
[C---:B------:R-:W-:Y:S01]  /*56c0*/  FADD.FTZ R34, -R110.reuse, R34 ;  /* 0x000000226e227221 */ /* 0x040fe20000010100 */
[C---:B------:R-:W-:Y:S01]  /*56d0*/  FADD.FTZ R17, -R110.reuse, R54 ;  /* 0x000000366e117221 */ /* 0x040fe20000010100 */
[----:B------:R-:W-:Y:S01]  /*56e0*/  FMUL.FTZ R4, R169, R4 ;  /* 0x00000004a9047220 */ /* 0x000fe20000410000 */
[C---:B------:R-:W-:Y:S01]  /*56f0*/  FADD.FTZ R7, -R110.reuse, R55 ;  /* 0x000000376e077221 */ /* 0x040fe20000010100 */
[C---:B------:R-:W-:Y:S01]  /*5700*/  FADD.FTZ R6, -R110.reuse, R66 ;  /* 0x000000426e067221 */ /* 0x040fe20000010100 */
[----:B------:R-:W-:Y:S01]  /*5710*/  FADD.FTZ R5, -R110, R67 ;  /* 0x000000436e057221 */ /* 0x000fe20000010100 */
[----:B------:R-:W-:Y:S01]  /*5720*/  F2FP.BF16.F32.PACK_AB R23, R23, R22 ;  /* 0x000000161717723e */ /* 0x000fe200000010ff */
[----:B------:R-:W-:Y:S01]  /*5730*/  FMUL.FTZ R34, R176, R34 ;  /* 0x00000022b0227220 */ /* 0x000fe20000410000 */
[----:B------:R-:W-:Y:S01]  /*5740*/  F2FP.BF16.F32.PACK_AB R12, R12, R4 ;  /* 0x000000040c0c723e */ /* 0x000fe200000010ff */
[----:B------:R-:W-:Y:S01]  /*5750*/  FADD.FTZ R4, -R108, R11 ;  /* 0x0000000b6c047221 */ /* 0x000fe20000010100 */
[----:B------:R-:W-:Y:S01]  /*5760*/  FMUL.FTZ R22, R174, R35 ;  /* 0x00000023ae167220 */ /* 0x000fe20000410000 */
[----:B------:R-:W-:Y:S01]  /*5770*/  FADD.FTZ R24, -R109, R24 ;  /* 0x000000186d187221 */ /* 0x000fe20000010100 */
        /* <DEDUP_REMOVED lines=8> */
[----:B------:R-:W-:Y:S01]  /*5800*/  FMUL.FTZ R26, R199, R26 ;  /* 0x0000001ac71a7220 */ /* 0x000fe20000410000 */
[----:B-1----:R-:W-:Y:S01]  /*5810*/  F2FP.BF16.F32.PACK_AB R0, R9, R8 ;  /* 0x000000080900723e */ /* 0x002fe200000010ff */
[----:B------:R-:W-:Y:S01]  /*5820*/  FMUL.FTZ R9, R211, R15 ;  /* 0x0000000fd3097220 */ /* 0x000fe20000410000 */
[----:B------:R-:W-:Y:S01]  /*5830*/  STS [R209+0xa400], R10 ;  /* 0x00a4000ad1007388 */ /* 0x000fe20000000800 */
[----:B------:R-:W-:Y:S01]  /*5840*/  FMUL.FTZ R8, R197, R27 ;  /* 0x0000001bc5087220 */ /* 0x000fe20000410000 */
[----:B------:R-:W-:Y:S01]  /*5850*/  F2FP.BF16.F32.PACK_AB R22, R22, R34 ;  /* 0x000000221616723e */ /* 0x000fe200000010ff */
[----:B------:R-:W-:Y:S01]  /*5860*/  FADD.FTZ R28, -R109, R28 ;  /* 0x0000001c6d1c7221 */ /* 0x000fe20000010100 */
[----:B------:R1:W-:Y:S01]  /*5870*/  STS [R209+0xa000], R0 ;  /* 0x00a00000d1007388 */ /* 0x0003e20000000800 */
[----:B------:R-:W-:Y:S01]  /*5880*/  F2FP.BF16.F32.PACK_AB R9, R9, R14 ;  /* 0x0000000e0909723e */ /* 0x000fe200000010ff */
        /* <DEDUP_REMOVED lines=25> */
[----:B------:R-:W-:Y:S01]  /*5a20*/  FADD.FTZ R41, -R109, R41 ;  /* 0x000000296d297221 */ /* 0x000fe20000010100 */
[----:B------:R-:W-:Y:S01]  /*5a30*/  STS [R210+0xa000], R18 ;  /* 0x00a00012d2007388 */ /* 0x000fe20000000800 */
[----:B------:R-:W-:Y:S01]  /*5a40*/  FMUL.FTZ R50, R166, R50 ;  /* 0x00000032a6327220 */ /* 0x000fe20000410000 */
[----:B------:R-:W-:Y:S01]  /*5a50*/  FMUL.FTZ R51, R165, R51 ;  /* 0x00000033a5337220 */ /* 0x000fe20000410000 */
[C---:B------:R-:W-:Y:S01]  /*5a60*/  FADD.FTZ R42, -R108.reuse, R42 ;  /* 0x0000002a6c2a7221 */ /* 0x040fe20000010100 */
[----:B------:R-:W-:Y:S01]  /*5a70*/  STS [R210+0xa400], R8 ;  /* 0x00a40008d2007388 */ /* 0x000fe20000000800 */
[----:B------:R-:W-:Y:S01]  /*5a80*/  FADD.FTZ R43, -R108, R43 ;  /* 0x0000002b6c2b7221 */ /* 0x000fe20000010100 */
[----:B------:R-:W-:Y:S01]  /*5a90*/  F2FP.BF16.F32.PACK_AB R38, R39, R38 ;  /* 0x000000262726723e */ /* 0x000fe200000010ff */
[----:B------:R-:W-:Y:S01]  /*5aa0*/  FMUL.FTZ R16, R179, R41 ;  /* 0x00000029b3107220 */ /* 0x000fe20000410000 */
[----:B------:R-:W-:Y:S01]  /*5ab0*/  STS [R207+0xa000], R17 ;  /* 0x00a00011cf007388 */ /* 0x000fe20000000800 */
[----:B------:R-:W-:Y:S01]  /*5ac0*/  FMUL.FTZ R42, R190, R42 ;  /* 0x0000002abe2a7220 */ /* 0x000fe20000410000 */
[----:B------:R-:W-:Y:S01]  /*5ad0*/  FMUL.FTZ R5, R187, R43 ;  /* 0x0000002bbb057220 */ /* 0x000fe20000410000 */
[C---:B------:R-:W-:Y:S01]  /*5ae0*/  FADD.FTZ R44, -R109.reuse, R44 ;  /* 0x0000002c6d2c7221 */ /* 0x040fe20000010100 */
[----:B------:R-:W-:Y:S01]  /*5af0*/  STS [R207+0xa400], R6 ;  /* 0x00a40006cf007388 */ /* 0x000fe20000000800 */
        /* <DEDUP_REMOVED lines=36> */
[----:B------:R-:W-:Y:S02]  /*5d40*/  MOV R54, R222 ;  /* 0x000000de00367202 */ /* 0x000fe40000000f00 */
[----:B------:R-:W-:Y:S01]  /*5d50*/  MOV R55, R221 ;  /* 0x000000dd00377202 */ /* 0x000fe20000000f00 */
[----:B------:R-:W-:Y:S04]  /*5d60*/  STS [R206+0x8400], R21 ;  /* 0x00840015ce007388 */ /* 0x000fe80000000800 */
        /* <DEDUP_REMOVED lines=13> */
[----:B------:R-:W4:Y:S04]  /*5e40*/  LDSM.16.MT88.4 R24, [R2+0x14800] ;  /* 0x014800000218783b */ /* 0x000f280000004200 */
[----:B------:R-:W-:Y:S04]  /*5e50*/  LDSM.16.MT88.4 R28, [R0+0x4800] ;  /* 0x00480000001c783b */ /* 0x000fe80000004200 */
[----:B------:R-:W-:Y:S01]  /*5e60*/  LDSM.16.MT88.4 R32, [R2+0x15000] ;  /* 0x015000000220783b */ /* 0x000fe20000004200 */
[-C--:B-1----:R-:W-:Y:S06]  /*5e70*/  HMMA.16816.F32.BF16 R68, R4, R8.reuse, R68 ;  /* 0x000000080444723c */ /* 0x082fec0000041844 */
[C---:B--2---:R-:W-:Y:S06]  /*5e80*/  HMMA.16816.F32.BF16 R72, R12.reuse, R8, R72 ;  /* 0x000000080c48723c */ /* 0x044fec0000041848 */
[-C--:B------:R-:W-:Y:S01]  /*5e90*/  HMMA.16816.F32.BF16 R76, R12, R10.reuse, R76 ;  /* 0x0000000a0c4c723c */ /* 0x080fe2000004184c */
[----:B------:R-:W1:Y:S05]  /*5ea0*/  LDSM.16.MT88.4 R12, [R2+0x11000] ;  /* 0x01100000020c783b */ /* 0x000e6a0000004200 */
[----:B------:R-:W-:Y:S01]  /*5eb0*/  HMMA.16816.F32.BF16 R80, R4, R10, R80 ;  /* 0x0000000a0450723c */ /* 0x000fe20000041850 */
[----:B------:R-:W-:Y:S04]  /*5ec0*/  LDSM.16.MT88.4 R4, [R2+0x11800] ;  /* 0x011800000204783b */ /* 0x000fe80000004200 */
[----:B------:R-:W2:Y:S01]  /*5ed0*/  LDSM.16.MT88.4 R8, [R0+0x4c00] ;  /* 0x004c00000008783b */ /* 0x000ea20000004200 */
[-C--:B---3--:R-:W-:Y:S06]  /*5ee0*/  HMMA.16816.F32.BF16 R68, R16, R20.reuse, R68 ;  /* 0x000000141044723c */ /* 0x088fec0000041844 */
[C---:B----4-:R-:W-:Y:S06]  /*5ef0*/  HMMA.16816.F32.BF16 R72, R24.reuse, R20, R72 ;  /* 0x000000141848723c */ /* 0x050fec0000041848 */
[-C--:B------:R-:W-:Y:S01]  /*5f00*/  HMMA.16816.F32.BF16 R76, R24, R22.reuse, R76 ;  /* 0x00000016184c723c */ /* 0x080fe2000004184c */
[----:B------:R-:W3:Y:S05]  /*5f10*/  LDSM.16.MT88.4 R24, [R2+0x15800] ;  /* 0x015800000218783b */ /* 0x000eea0000004200 */
[----:B------:R-:W-:Y:S01]  /*5f20*/  HMMA.16816.F32.BF16 R80, R16, R22, R80 ;  /* 0x000000161050723c */ /* 0x000fe20000041850 */
[----:B------:R-:W-:Y:S04]  /*5f30*/  LDSM.16.MT88.4 R16, [R2+0x12000] ;  /* 0x012000000210783b */ /* 0x000fe80000004200 */
[----:B------:R-:W4:Y:S01]  /*5f40*/  LDSM.16.MT88.4 R20, [R0+0x5000] ;  /* 0x005000000014783b */ /* 0x000f220000004200 */
[-C--:B-1----:R-:W-:Y:S06]  /*5f50*/  HMMA.16816.F32.BF16 R68, R12, R28.reuse, R68 ;  /* 0x0000001c0c44723c */ /* 0x082fec0000041844 */
[C---:B------:R-:W-:Y:S06]  /*5f60*/  HMMA.16816.F32.BF16 R72, R32.reuse, R28, R72 ;  /* 0x0000001c2048723c */ /* 0x040fec0000041848 */
[-C--:B------:R-:W-:Y:S01]  /*5f70*/  HMMA.16816.F32.BF16 R76, R32, R30.reuse, R76 ;  /* 0x0000001e204c723c */ /* 0x080fe2000004184c */
[----:B------:R-:W1:Y:S05]  /*5f80*/  LDSM.16.MT88.4 R32, [R2+0x16000] ;  /* 0x016000000220783b */ /* 0x000e6a0000004200 */
[----:B------:R-:W-:Y:S01]  /*5f90*/  HMMA.16816.F32.BF16 R80, R12, R30, R80 ;  /* 0x0000001e0c50723c */ /* 0x000fe20000041850 */
[----:B------:R-:W-:Y:S04]  /*5fa0*/  LDSM.16.MT88.4 R12, [R2+0x12800] ;  /* 0x01280000020c783b */ /* 0x000fe80000004200 */
[----:B------:R-:W-:Y:S01]  /*5fb0*/  LDSM.16.MT88.4 R28, [R2+0x16800] ;  /* 0x01680000021c783b */ /* 0x000fe20000004200 */
[-C--:B--2---:R-:W-:Y:S06]  /*5fc0*/  HMMA.16816.F32.BF16 R68, R4, R8.reuse, R68 ;  /* 0x000000080444723c */ /* 0x084fec0000041844 */
[C---:B---3--:R-:W-:Y:S06]  /*5fd0*/  HMMA.16816.F32.BF16 R72, R24.reuse, R8, R72 ;  /* 0x000000081848723c */ /* 0x048fec0000041848 */
[-C--:B------:R-:W-:Y:S01]  /*5fe0*/  HMMA.16816.F32.BF16 R76, R24, R10.reuse, R76 ;  /* 0x0000000a184c723c */ /* 0x080fe2000004184c */
[----:B------:R-:W2:Y:S05]  /*5ff0*/  LDSM.16.MT88.4 R24, [R0+0x5400] ;  /* 0x005400000018783b */ /* 0x000eaa0000004200 */
[----:B------:R-:W-:Y:S01]  /*6000*/  HMMA.16816.F32.BF16 R80, R4, R10, R80 ;  /* 0x0000000a0450723c */ /* 0x000fe20000041850 */
[----:B------:R-:W-:Y:S04]  /*6010*/  LDSM.16.MT88.4 R4, [R2+0x13000] ;  /* 0x013000000204783b */ /* 0x000fe80000004200 */
[----:B------:R-:W3:Y:S01]  /*6020*/  LDSM.16.MT88.4 R8, [R0+0x5800] ;  /* 0x005800000008783b */ /* 0x000ee20000004200 */
[-C--:B----4-:R-:W-:Y:S06]  /*6030*/  HMMA.16816.F32.BF16 R68, R16, R20.reuse, R68 ;  /* 0x000000141044723c */ /* 0x090fec0000041844 */
[C---:B-1----:R-:W-:Y:S06]  /*6040*/  HMMA.16816.F32.BF16 R72, R32.reuse, R20, R72 ;  /* 0x000000142048723c */ /* 0x042fec0000041848 */
[-C--:B------:R-:W-:Y:S01]  /*6050*/  HMMA.16816.F32.BF16 R76, R32, R22.reuse, R76 ;  /* 0x00000016204c723c */ /* 0x080fe2000004184c */
[----:B------:R-:W1:Y:S05]  /*6060*/  LDSM.16.MT88.4 R32, [R2+0x17000] ;  /* 0x017000000220783b */ /* 0x000e6a0000004200 */
[----:B------:R-:W-:Y:S01]  /*6070*/  HMMA.16816.F32.BF16 R80, R16, R22, R80 ;  /* 0x000000161050723c */ /* 0x000fe20000041850 */
[----:B------:R-:W-:Y:S04]  /*6080*/  LDSM.16.MT88.4 R16, [R2+0x13800] ;  /* 0x013800000210783b */ /* 0x000fe80000004200 */
[----:B------:R-:W4:Y:S01]  /*6090*/  LDSM.16.MT88.4 R20, [R0+0x5c00] ;  /* 0x005c00000014783b */ /* 0x000f220000004200 */
[-C--:B--2---:R-:W-:Y:S06]  /*60a0*/  HMMA.16816.F32.BF16 R68, R12, R24.reuse, R68 ;  /* 0x000000180c44723c */ /* 0x084fec0000041844 */
[C---:B------:R-:W-:Y:S01]  /*60b0*/  HMMA.16816.F32.BF16 R72, R28.reuse, R24, R72 ;  /* 0x000000181c48723c */ /* 0x040fe20000041848 */
[----:B------:R-:W2:Y:S05]  /*60c0*/  S2R R24, SR_TID.X ;  /* 0x0000000000187919 */ /* 0x000eaa0000002100 */
[-C--:B------:R-:W-:Y:S01]  /*60d0*/  HMMA.16816.F32.BF16 R76, R28, R26.reuse, R76 ;  /* 0x0000001a1c4c723c */ /* 0x080fe2000004184c */
[----:B------:R-:W2:Y:S01]  /*60e0*/  LDSM.16.MT88.4 R28, [R2+0x17800] ;  /* 0x01780000021c783b */ /* 0x000ea20000004200 */
[----:B------:R-:W-:Y:S04]  /*60f0*/  BAR.SYNC.DEFER_BLOCKING 0x0 ;  /* 0x0000000000007b1d */ /* 0x000fe80000010000 */
[----:B------:R-:W-:Y:S06]  /*6100*/  HMMA.16816.F32.BF16 R80, R12, R26, R80 ;  /* 0x0000001a0c50723c */ /* 0x000fec0000041850 */
[-C--:B---3--:R-:W-:Y:S06]  /*6110*/  HMMA.16816.F32.BF16 R68, R4, R8.reuse, R68 ;  /* 0x000000080444723c */ /* 0x088fec0000041844 */
[C---:B-1----:R-:W-:Y:S06]  /*6120*/  HMMA.16816.F32.BF16 R72, R32.reuse, R8, R72 ;  /* 0x000000082048723c */ /* 0x042fec0000041848 */
[-C--:B------:R-:W-:Y:S06]  /*6130*/  HMMA.16816.F32.BF16 R76, R32, R10.reuse, R76 ;  /* 0x0000000a204c723c */ /* 0x080fec000004184c */
[----:B------:R-:W-:Y:S06]  /*6140*/  HMMA.16816.F32.BF16 R80, R4, R10, R80 ;  /* 0x0000000a0450723c */ /* 0x000fec0000041850 */
[-C--:B----4-:R-:W-:Y:S05]  /*6150*/  HMMA.16816.F32.BF16 R68, R16, R20.reuse, R68 ;  /* 0x000000141044723c */ /* 0x090fea0000041844 */
[----:B--2---:R-:W-:Y:S01]  /*6160*/  SHF.R.S32.HI R5, RZ, 0x1f, R24 ;  /* 0x0000001fff057819 */ /* 0x004fe20000011418 */
[C---:B------:R-:W-:Y:S05]  /*6170*/  HMMA.16816.F32.BF16 R72, R28.reuse, R20, R72 ;  /* 0x000000141c48723c */ /* 0x040fea0000041848 */
[CC--:B------:R-:W-:Y:S01]  /*6180*/  LEA.HI R4, R5.reuse, R24.reuse, RZ, 0x3 ;  /* 0x0000001805047211 */ /* 0x0c0fe200078f18ff */
[-C--:B------:R-:W-:Y:S05]  /*6190*/  HMMA.16816.F32.BF16 R76, R28, R22.reuse, R76 ;  /* 0x000000161c4c723c */ /* 0x080fea000004184c */
[----:B------:R-:W-:Y:S01]  /*61a0*/  SHF.R.S32.HI R4, RZ, 0x3, R4 ;  /* 0x00000003ff047819 */ /* 0x000fe20000011404 */
[----:B------:R-:W-:Y:S05]  /*61b0*/  HMMA.16816.F32.BF16 R80, R16, R22, R80 ;  /* 0x000000161050723c */ /* 0x000fea0000041850 */
[----:B------:R-:W-:Y:S02]  /*61c0*/  LEA.HI R5, R5, R24, RZ, 0x2 ;  /* 0x0000001805057211 */ /* 0x000fe400078f10ff */
[----:B------:R-:W-:Y:S04]  /*61d0*/  SHF.L.U32 R4, R4, 0x6, RZ ;  /* 0x0000000604047819 */ /* 0x000fe800000006ff */
[----:B------:R-:W-:Y:S02]  /*61e0*/  LEA.HI R5, R5, R238, RZ, 0x1 ;  /* 0x000000ee05057211 */ /* 0x000fe400078f08ff */
[----:B------:R-:W-:Y:S02]  /*61f0*/  LOP3.LUT R4, R4, 0xc0, RZ, 0xc0, !PT ;  /* 0x000000c004047812 */ /* 0x000fe400078ec0ff */
[----:B------:R-:W-:Y:S02]  /*6200*/  LOP3.LUT R5, R5, 0x7fffffe, RZ, 0xc0, !PT ;  /* 0x07fffffe05057812 */ /* 0x000fe400078ec0ff */
[----:B------:R-:W-:Y:S02]  /*6210*/  LOP3.LUT R6, R4, 0x18, R224, 0xf8, !PT ;  /* 0x0000001804067812 */ /* 0x000fe400078ef8e0 */
[----:B------:R-:W-:Y:S02]  /*6220*/  SHF.R.U32.HI R4, RZ, 0x3, R4 ;  /* 0x00000003ff047819 */ /* 0x000fe40000011604 */
[----:B------:R-:W-:Y:S02]  /*6230*/  IADD3 R5, R238, -R5, RZ ;  /* 0x80000005ee057210 */ /* 0x000fe40007ffe0ff */
[----:B------:R-:W-:Y:S02]  /*6240*/  LOP3.LUT R4, R6, R4, RZ, 0x3c, !PT ;  /* 0x0000000406047212 */ /* 0x000fe400078e3cff */
[----:B------:R-:W-:Y:S04]  /*6250*/  LEA R5, R249, R5, 0x3 ;  /* 0x00000005f9057211 */ /* 0x000fe800078e18ff */
[----:B------:R-:W-:Y:S04]  /*6260*/  LEA R4, R5, R4, 0x5 ;  /* 0x0000000405047211 */ /* 0x000fe800078e28ff */
[----:B------:R-:W-:Y:S01]  /*6270*/  LEA R52, R4, UR4, 0x1 ;  /* 0x0000000404347c11 */ /* 0x000fe2000f8e08ff */
[----:B------:R-:W-:Y:S06]  /*6280*/  @!P1 BRA `(.L_x_54) ;  /* 0x0000000000609947 */ /* 0x000fec0003800000 */
[----:B------:R-:W1:Y:S01]  /*6290*/  LDC R7, c[0x0][0x420] ;  /* 0x00010800ff077b82 */ /* 0x000e620000000800 */
[----:B------:R-:W-:Y:S11]  /*62a0*/  ISETP.GE.AND P2, PT, R224, UR32, PT ;  /* 0x00000020e0007c0c */ /* 0x000ff6000bf46270 */
[----:B------:R-:W-:Y:S02]  /*62b0*/  @!UPT UIADD3 URZ, URZ, URZ, URZ ;  /* 0x0000003f3f3ff290 */ /* 0x000fe4000fffe03f */
[----:B------:R2:W-:Y:S01]  /*62c0*/  @P2 STS [R52+0x4000], RZ ;  /* 0x004000ff34002388 */ /* 0x0005e20000000800 */
[----:B------:R-:W3:Y:S03]  /*62d0*/  @!P2 LDC R6, c[0x0][0x424] ;  /* 0x00010900ff06ab82 */ /* 0x000ee60000000800 */
[----:B------:R2:W-:Y:S04]  /*62e0*/  @P2 STS [R52+0x4004], RZ ;  /* 0x004004ff34002388 */ /* 0x0005e80000000800 */
[----:B------:R2:W-:Y:S01]  /*62f0*/  @P2 STS.64 [R52+0x4008], RZ ;  /* 0x004008ff34002388 */ /* 0x0005e20000000a00 */
[C---:B-1----:R-:W-:Y:S05]  /*6300*/  IMAD.U32 R4, R7.reuse, -0x80, RZ ;  /* 0xffffff8007047824 */ /* 0x042fea00078e00ff */
[C---:B------:R-:W-:Y:S04]  /*6310*/  LEA R5, P0, R4.reuse, R216, 0x1 ;  /* 0x000000d804057211 */ /* 0x040fe800078008ff */
[----:B------:R-:W-:Y:S01]  /*6320*/  LEA.HI.X.SX32 R4, R4, R217, 0x1, P0 ;  /* 0x000000d904047211 */ /* 0x000fe200000f0eff */
[----:B------:R-:W-:Y:S04]  /*6330*/  IMAD.MOV.U32 R216, RZ, RZ, R5 ;  /* 0x000000ffffd87224 */ /* 0x000fe800078e0005 */
[----:B------:R-:W-:Y:S01]  /*6340*/  IMAD.MOV.U32 R217, RZ, RZ, R4 ;  /* 0x000000ffffd97224 */ /* 0x000fe200078e0004 */
[C---:B------:R-:W-:Y:S04]  /*6350*/  @!P2 LEA R4, P0, R7.reuse, R216, 0x7 ;  /* 0x000000d80704a211 */ /* 0x040fe800078038ff */
[----:B------:R-:W-:Y:S01]  /*6360*/  @!PT LDS RZ, [RZ] ;  /* 0x00000000fffff984 */ /* 0x000fe20000000800 */
[----:B------:R-:W-:Y:S01]  /*6370*/  @!PT LDS RZ, [RZ] ;  /* 0x00000000fffff984 */ /* 0x000fe20000000800 */
[----:B------:R-:W-:Y:S01]  /*6380*/  @!PT LDS RZ, [RZ] ;  /* 0x00000000fffff984 */ /* 0x000fe20000000800 */
[----:B------:R2:W-:Y:S01]  /*6390*/  @!P2 LDGSTS.E.BYPASS.LTC128B.128 [R52+0x4000], desc[UR8][R216.64] ;  /* 0x04000000d834afae */ /* 0x0005e2000b901d48 */
[----:B---3--:R-:W-:Y:S03]  /*63a0*/  @!P2 LEA.HI.X R5, R7, R217, R6, 0x7, P0 ;  /* 0x000000d90705a211 */ /* 0x008fe600000f3c06 */
[----:B------:R2:W-:Y:S04]  /*63b0*/  @P2 STS.128 [R52+0x5000], RZ ;  /* 0x005000ff34002388 */ /* 0x0005e80000000c00 */
[----:B------:R-:W-:Y:S01]  /*63c0*/  @!PT LDS RZ, [RZ] ;  /* 0x00000000fffff984 */ /* 0x000fe20000000800 */
[----:B------:R-:W-:Y:S01]  /*63d0*/  @!PT LDS RZ, [RZ] ;  /* 0x00000000fffff984 */ /* 0x000fe20000000800 */
[----:B------:R-:W-:Y:S01]  /*63e0*/  @!PT LDS RZ, [RZ] ;  /* 0x00000000fffff984 */ /* 0x000fe20000000800 */
[----:B------:R2:W-:Y:S04]  /*63f0*/  @!P2 LDGSTS.E.BYPASS.LTC128B.128 [R52+0x5000], desc[UR8][R4.64] ;  /* 0x050000000434afae */ /* 0x0005e8000b901d48 */
[----:B------:R-:W0:Y:S02]  /*6400*/  LDGDEPBAR ;  /* 0x00000000000079af */ /* 0x000e240000000000 */
.L_x_54:
[----:B------:R-:W-:Y:S01]  /*6410*/  LDSM.16.M88.4 R16, [R151] ;  /* 0x000000009710783b */ /* 0x000fe20000000200 */
[----:B------:R-:W-:Y:S01]  /*6420*/  IMAD.U32 R59, RZ, RZ, UR22 ;  /* 0x00000016ff3b7e24 */ /* 0x000fe2000f8e00ff */
[----:B------:R-:W-:Y:S01]  /*6430*/  MOV R56, UR19 ;  /* 0x0000001300387c02 */ /* 0x000fe20008000f00 */
[----:B------:R-:W-:Y:S01]  /*6440*/  IMAD.U32 R58, RZ, RZ, UR21 ;  /* 0x00000015ff3a7e24 */ /* 0x000fe2000f8e00ff */
[----:B------:R-:W2:Y:S01]  /*6450*/  LDSM.16.MT88.4 R20, [R0+0x6000] ;  /* 0x006000000014783b */ /* 0x000ea20000004200 */
[----:B------:R-:W-:Y:S01]  /*6460*/  IMAD.U32 R57, RZ, RZ, UR20 ;  /* 0x00000014ff397e24 */ /* 0x000fe2000f8e00ff */
[----:B------:R-:W-:Y:S01]  /*6470*/  ULOP3.LUT UR10, UR7, 0x1, URZ, 0xc0, !UPT ;  /* 0x00000001070a7892 */ /* 0x000fe2000f8ec03f */
[----:B------:R-:W-:Y:S01]  /*6480*/  IMAD.U32 R53, RZ, RZ, UR16 ;  /* 0x00000010ff357e24 */ /* 0x000fe2000f8e00ff */
[----:B------:R-:W1:Y:S02]  /*6490*/  LDSM.16.M88.4 R12, [R151+0x2000] ;  /* 0x00200000970c783b */ /* 0x000e640000000200 */
        /* <DEDUP_REMOVED lines=9> */
[-C--:B--2---:R-:W-:Y:S06]  /*6530*/  HMMA.16816.F32.BF16 R4, R16, R20.reuse, RZ ;  /* 0x000000141004723c */ /* 0x084fec00000418ff */
[C---:B-1----:R-:W-:Y:S06]  /*6540*/  HMMA.16816.F32.BF16 R8, R12.reuse, R20, RZ ;  /* 0x000000140c08723c */ /* 0x042fec00000418ff */
        /* <DEDUP_REMOVED lines=197> */
[----:B------:R-:W2:Y:S01]  /*71a0*/  LDL R60, [R1] ;  /* 0x00000000013c7983 */ /* 0x000ea20000100800 */
        /* <DEDUP_REMOVED lines=18> */
[----:B------:R-:W-:Y:S01]  /*72d0*/  F2FP.BF16.F32.PACK_AB R9, R9, R84 ;  /* 0x000000540909723e */ /* 0x000fe200000010ff */
[----:B------:R-:W-:Y:S01]  /*72e0*/  BAR.SYNC.DEFER_BLOCKING 0x0 ;  /* 0x0000000000007b1d */ /* 0x000fe20000010000 */
[----:B------:R-:W-:Y:S01]  /*72f0*/  F2FP.BF16.F32.PACK_AB R8, R8, R86 ;  /* 0x000000560808723e */ /* 0x000fe200000010ff */
[----:B------:R-:W-:Y:S01]  /*7300*/  UISETP.NE.AND UP0, UPT, UR34, -0x1, UPT ;  /* 0xffffffff2200788c */ /* 0x000fe2000bf05270 */
[----:B------:R-:W-:-:S02]  /*7310*/  F2FP.BF16.F32.PACK_AB R5, R5, R96 ;  /* 0x000000600505723e */ /* 0x000fc400000010ff */
[----:B------:R-:W-:Y:S02]  /*7320*/  F2FP.BF16.F32.PACK_AB R4, R4, R98 ;  /* 0x000000620404723e */ /* 0x000fe400000010ff */
[----:B------:R-:W-:Y:S02]  /*7330*/  F2FP.BF16.F32.PACK_AB R7, R7, R88 ;  /* 0x000000580707723e */ /* 0x000fe400000010ff */
[----:B------:R-:W-:Y:S02]  /*7340*/  F2FP.BF16.F32.PACK_AB R6, R6, R90 ;  /* 0x0000005a0606723e */ /* 0x000fe400000010ff */
[----:B------:R-:W-:Y:S02]  /*7350*/  F2FP.BF16.F32.PACK_AB R3, R3, R92 ;  /* 0x0000005c0303723e */ /* 0x000fe400000010ff */
[----:B------:R-:W-:Y:S01]  /*7360*/  F2FP.BF16.F32.PACK_AB R0, R0, R94 ;  /* 0x0000005e0000723e */ /* 0x000fe200000010ff */
[----:B------:R-:W-:Y:S01]  /*7370*/  @UP0 UIADD3 UR12, UR31, UR34, URZ ;  /* 0x000000221f0c0290 */ /* 0x000fe2000fffe03f */
[----:B------:R-:W-:Y:S01]  /*7380*/  F2FP.BF16.F32.PACK_AB R70, R71, R70 ;  /* 0x000000464746723e */ /* 0x000fe200000010ff */
[----:B------:R-:W-:Y:S01]  /*7390*/  @UP0 ULDC.64 UR6, c[0x0][0x450] ;  /* 0x0001140000060ab9 */ /* 0x000fe20000000a00 */
[----:B------:R-:W-:Y:S01]  /*73a0*/  F2FP.BF16.F32.PACK_AB R80, R81, R80 ;  /* 0x000000505150723e */ /* 0x000fe200000010ff */
[----:B------:R-:W-:Y:S01]  /*73b0*/  @UP0 UIMAD.WIDE.U32 UR10, UR12, UR6, URZ ;  /* 0x000000060c0a02a5 */ /* 0x000fe2000f8e003f */
[----:B------:R-:W-:Y:S01]  /*73c0*/  F2FP.BF16.F32.PACK_AB R82, R83, R82 ;  /* 0x000000525352723e */ /* 0x000fe200000010ff */
[----:B------:R-:W-:Y:S01]  /*73d0*/  @UP0 UIMAD UR12, UR12, UR7, URZ ;  /* 0x000000070c0c02a4 */ /* 0x000fe2000f8e023f */
[----:B------:R-:W-:-:S02]  /*73e0*/  F2FP.BF16.F32.PACK_AB R72, R73, R72 ;  /* 0x000000484948723e */ /* 0x000fc400000010ff */
[----:B------:R-:W-:Y:S01]  /*73f0*/  F2FP.BF16.F32.PACK_AB R74, R75, R74 ;  /* 0x0000004a4b4a723e */ /* 0x000fe200000010ff */
[----:B------:R1:W-:Y:S01]  /*7400*/  STS [R252], R9 ;  /* 0x00000009fc007388 */ /* 0x0003e20000000800 */
[----:B------:R-:W-:Y:S01]  /*7410*/  F2FP.BF16.F32.PACK_AB R76, R77, R76 ;  /* 0x0000004c4d4c723e */ /* 0x000fe200000010ff */
[----:B------:R-:W-:Y:S01]  /*7420*/  @UP0 UIADD3 UR20, UR11, UR12, URZ ;  /* 0x0000000c0b140290 */ /* 0x000fe2000fffe03f */
[----:B------:R-:W-:Y:S01]  /*7430*/  F2FP.BF16.F32.PACK_AB R78, R79, R78 ;  /* 0x0000004e4f4e723e */ /* 0x000fe200000010ff */
[----:B------:R1:W-:Y:S01]  /*7440*/  STS [R252+0x200], R8 ;  /* 0x00020008fc007388 */ /* 0x0003e20000000800 */
[----:B------:R-:W-:Y:S01]  /*7450*/  PLOP3.LUT P0, PT, PT, PT, UP0, 0x80, 0x0 ;  /* 0x000000000000781c */ /* 0x000fe20003f0f008 */
[----:B------:R-:W-:Y:S02]  /*7460*/  @UP0 UMOV UR19, UR10 ;  /* 0x0000000a00130c82 */ /* 0x000fe40008000000 */
[----:B--2---:R1:W-:Y:S04]  /*7470*/  STS [R60], R5 ;  /* 0x000000053c007388 */ /* 0x0043e80000000800 */
[----:B------:R1:W-:Y:S04]  /*7480*/  STS [R60+0x200], R4 ;  /* 0x000200043c007388 */ /* 0x0003e80000000800 */
        /* <DEDUP_REMOVED lines=26> */
.L_x_56:
[----:B------:R-:W-:Y:S01]  /*7630*/  @UP0 UIADD3 UR13, UR31, UR34, URZ ;  /* 0x000000221f0d0290 */ /* 0x000fe2000fffe03f */
[----:B------:R-:W-:Y:S01]  /*7640*/  @UP0 ULDC.64 UR10, c[0x0][0x458] ;  /* 0x00011600000a0ab9 */ /* 0x000fe20000000a00 */
[----:B------:R-:W-:Y:S02]  /*7650*/  USHF.L.U32 UR12, UR33, 0x7, URZ ;  /* 0x00000007210c7899 */ /* 0x000fe4000800063f */
[----:B------:R-:W-:Y:S02]  /*7660*/  @UP0 UIMAD.WIDE.U32 UR14, UR13, UR10, URZ ;  /* 0x0000000a0d0e02a5 */ /* 0x000fe4000f8e003f */
[----:B------:R-:W-:-:S04]  /*7670*/  @UP0 UIMAD UR13, UR13, UR11, URZ ;  /* 0x0000000b0d0d02a4 */ /* 0x000fc8000f8e023f */
[----:B------:R-:W-:Y:S01]  /*7680*/  @UP0 UIADD3 UR18, UR15, UR13, URZ ;  /* 0x0000000d0f120290 */ /* 0x000fe2000fffe03f */
[----:B------:R-:W-:Y:S11]  /*7690*/  @P0 BRA `(.L_x_57) ;  /* 0x0000000000300947 */ /* 0x000ff60003800000 */
[----:B------:R-:W-:Y:S01]  /*76a0*/  USHF.R.S32.HI UR13, URZ, 0x1f, UR31 ;  /* 0x0000001f3f0d7899 */ /* 0x000fe2000801141f */
[----:B------:R-:W-:Y:S01]  /*76b0*/  ULDC.64 UR10, c[0x0][0x458] ;  /* 0x00011600000a7ab9 */ /* 0x000fe20000000a00 */
[----:B------:R-:W-:Y:S02]  /*76c0*/  USHF.R.S32.HI UR18, URZ, 0x1f, UR47 ;  /* 0x0000001f3f127899 */ /* 0x000fe4000801142f */
[----:B------:R-:W-:Y:S02]  /*76d0*/  UIMAD UR13, UR13, UR10, URZ ;  /* 0x0000000a0d0d72a4 */ /* 0x000fe4000f8e023f */
[----:B------:R-:W-:Y:S02]  /*76e0*/  UIMAD.WIDE.U32 UR14, UR31, UR10, URZ ;  /* 0x0000000a1f0e72a5 */ /* 0x000fe4000f8e003f */
[----:B------:R-:W-:Y:S01]  /*76f0*/  UIMAD UR13, UR31, UR11, UR13 ;  /* 0x0000000b1f0d72a4 */ /* 0x000fe2000f8e020d */
[----:B------:R-:W-:-:S03]  /*7700*/  ULDC.64 UR16, c[0x0][0x440] ;  /* 0x0001100000107ab9 */ /* 0x000fc60000000a00 */
[----:B------:R-:W-:Y:S02]  /*7710*/  UIADD3 UR15, UR15, UR13, URZ ;  /* 0x0000000d0f0f7290 */ /* 0x000fe4000fffe03f */
[----:B------:R-:W-:Y:S02]  /*7720*/  UIMAD UR13, UR18, UR16, URZ ;  /* 0x00000010120d72a4 */ /* 0x000fe4000f8e023f */
[----:B------:R-:W-:Y:S02]  /*7730*/  UIMAD.WIDE.U32 UR14, UR47, UR16, UR14 ;  /* 0x000000102f0e72a5 */ /* 0x000fe4000f8e000e */
[----:B------:R-:W-:-:S04]  /*7740*/  UIMAD UR13, UR47, UR17, UR13 ;  /* 0x000000112f0d72a4 */ /* 0x000fc8000f8e020d */
[----:B------:R-:W-:-:S12]  /*7750*/  UIADD3 UR18, UR15, UR13, URZ ;  /* 0x0000000d0f127290 */ /* 0x000fd8000fffe03f */
.L_x_57:
[----:B------:R-:W-:Y:S01]  /*7760*/  BAR.SYNC.DEFER_BLOCKING 0x0 ;  /* 0x0000000000007b1d */ /* 0x000fe20000010000 */
[----:B------:R-:W-:Y:S01]  /*7770*/  USHF.R.S32.HI UR13, URZ, 0x1f, UR12 ;  /* 0x0000001f3f0d7899 */ /* 0x000fe2000801140c */
[--C-:B-1----:R-:W-:Y:S01]  /*7780*/  SHF.R.S32.HI R5, RZ, 0x1f, R224.reuse ;  /* 0x0000001fff057819 */ /* 0x102fe200000114e0 */
[----:B------:R-:W-:Y:S01]  /*7790*/  IMAD.U32 R0, RZ, RZ, UR6 ;  /* 0x00000006ff007e24 */ /* 0x000fe2000f8e00ff */
[----:B------:R-:W-:Y:S01]  /*77a0*/  UIMAD UR5, UR33, -0x80, UR5 ;  /* 0xffffff80210578a4 */ /* 0x000fe2000f8e0205 */
[----:B------:R-:W-:Y:S01]  /*77b0*/  IMAD.MOV.U32 R4, RZ, RZ, R224 ;  /* 0x000000ffff047224 */ /* 0x000fe200078e00e0 */
[----:B------:R-:W-:Y:S01]  /*77c0*/  UIMAD UR15, UR13, UR6, URZ ;  /* 0x000000060d0f72a4 */ /* 0x000fe2000f8e023f */
[----:B------:R-:W-:Y:S01]  /*77d0*/  VIADD R3, R238, 0x40 ;  /* 0x00000040ee037836 */ /* 0x000fe20000000000 */
[----:B------:R-:W-:Y:S01]  /*77e0*/  USHF.R.S32.HI UR21, URZ, 0x1f, UR57 ;  /* 0x0000001f3f157899 */ /* 0x000fe20008011439 */
[----:B------:R-:W-:Y:S01]  /*77f0*/  IMAD.WIDE.U32 R6, R0, UR12, R4 ;  /* 0x0000000c00067c25 */ /* 0x000fe2000f8e0004 */
[----:B------:R-:W-:Y:S01]  /*7800*/  UIMAD UR15, UR12, UR7, UR15 ;  /* 0x000000070c0f72a4 */ /* 0x000fe2000f8e020f */
[----:B------:R-:W-:Y:S01]  /*7810*/  BSSY B0, `(.L_x_58) ;  /* 0x000001d000007945 */ /* 0x000fe20003800000 */
[----:B------:R-:W-:Y:S01]  /*7820*/  ULDC.64 UR16, c[0x0][0x468] ;  /* 0x00011a0000107ab9 */ /* 0x000fe20000000a00 */
[----:B------:R-:W-:-:S02]  /*7830*/  SHF.R.S32.HI R24, RZ, 0x1f, R238 ;  /* 0x0000001fff187819 */ /* 0x000fc400000114ee */
[----:B------:R-:W-:Y:S02]  /*7840*/  IADD3 R6, P0, R6, UR19, RZ ;  /* 0x0000001306067c10 */ /* 0x000fe4000ff1e0ff */
[----:B------:R-:W-:Y:S01]  /*7850*/  MOV R0, UR15 ;  /* 0x0000000f00007c02 */ /* 0x000fe20008000f00 */
[----:B------:R-:W-:Y:S02]  /*7860*/  ULDC UR15, c[0x0][0x2d0] ;  /* 0x0000b400000f7ab9 */ /* 0x000fe40000000800 */
[----:B------:R-:W-:Y:S01]  /*7870*/  ISETP.GE.AND P2, PT, R224, UR15, PT ;  /* 0x0000000fe0007c0c */ /* 0x000fe2000bf46270 */
[----:B------:R-:W-:Y:S01]  /*7880*/  UIMAD UR15, UR21, UR16, URZ ;  /* 0x00000010150f72a4 */ /* 0x000fe2000f8e023f */
[----:B------:R-:W-:Y:S01]  /*7890*/  IADD3.X R7, R7, UR20, R0, P0, !PT ;  /* 0x0000001407077c10 */ /* 0x000fe200087fe400 */
[----:B------:R-:W-:Y:S01]  /*78a0*/  IMAD.U32 R0, RZ, RZ, UR16 ;  /* 0x00000010ff007e24 */ /* 0x000fe2000f8e00ff */
[----:B------:R1:W2:Y:S01]  /*78b0*/  LDS.128 R16, [R52+0x7000] ;  /* 0x0070000034107984 */ /* 0x0002a20000000c00 */
[----:B------:R-:W-:Y:S01]  /*78c0*/  ISETP.GE.OR P1, PT, R3, UR5, P2 ;  /* 0x0000000503007c0c */ /* 0x000fe20009726670 */
[----:B------:R-:W-:Y:S01]  /*78d0*/  UIMAD UR17, UR57, UR17, UR15 ;  /* 0x00000011391172a4 */ /* 0x000fe2000f8e020f */
[----:B------:R-:W-:Y:S01]  /*78e0*/  ISETP.GE.OR P2, PT, R238, UR5, P2 ;  /* 0x00000005ee007c0c */ /* 0x000fe20009746670 */
[----:B------:R1:W3:Y:S01]  /*78f0*/  LDS.128 R20, [R52+0x9000] ;  /* 0x0090000034147984 */ /* 0x0002e20000000c00 */
[----:B------:R-:W-:-:S05]  /*7900*/  IMAD.WIDE.U32 R6, R0, UR57, R6 ;  /* 0x0000003900067c25 */ /* 0x000fca000f8e0006 */
[----:B------:R-:W-:-:S06]  /*7910*/  IADD3 R3, R7, UR17, RZ ;  /* 0x0000001107037c10 */ /* 0x000fcc000fffe0ff */
[----:B------:R-:W-:Y:S05]  /*7920*/  @P2 BRA `(.L_x_59) ;  /* 0x00000000002c2947 */ /* 0x000fea0003800000 */
        /* <DEDUP_REMOVED lines=11> */
.L_x_59:
[----:B------:R-:W-:Y:S05]  /*79e0*/  BSYNC B0 ;  /* 0x0000000000007941 */ /* 0x000fea0003800000 */
.L_x_58:
        /* <DEDUP_REMOVED lines=13> */
.L_x_61:
[----:B------:R-:W-:Y:S05]  /*7ac0*/  BSYNC B0 ;  /* 0x0000000000007941 */ /* 0x000fea0003800000 */
.L_x_60:
[----:B-1----:R-:W1:Y:S01]  /*7ad0*/  LDS.128 R52, [R52+0x8000] ;  /* 0x0080000034347984 */ /* 0x002e620000000c00 */
[----:B------:R-:W-:Y:S01]  /*7ae0*/  IMAD.U32 R0, RZ, RZ, UR10 ;  /* 0x0000000aff007e24 */ /* 0x000fe2000f8e00ff */
[----:B------:R-:W-:Y:S01]  /*7af0*/  UIMAD UR13, UR13, UR10, URZ ;  /* 0x0000000a0d0d72a4 */ /* 0x000fe2000f8e023f */
[----:B------:R-:W-:Y:S01]  /*7b00*/  BSSY B0, `(.L_x_62) ;  /* 0x0000018000007945 */ /* 0x000fe20003800000 */
[----:B------:R-:W-:Y:S01]  /*7b10*/  USHF.R.S32.HI UR5, URZ, 0x1f, UR57 ;  /* 0x0000001f3f057899 */ /* 0x000fe20008011439 */
[----:B------:R-:W-:Y:S01]  /*7b20*/  IMAD.WIDE.U32 R4, R0, UR12, R4 ;  /* 0x0000000c00047c25 */ /* 0x000fe2000f8e0004 */
[----:B------:R-:W-:Y:S01]  /*7b30*/  UIMAD UR12, UR12, UR11, UR13 ;  /* 0x0000000b0c0c72a4 */ /* 0x000fe2000f8e020d */
[----:B------:R-:W-:Y:S01]  /*7b40*/  ULDC.64 UR6, c[0x0][0x470] ;  /* 0x00011c0000067ab9 */ /* 0x000fe20000000a00 */
[----:B------:R-:W-:Y:S01]  /*7b50*/  IADD3 R4, P0, R4, UR14, RZ ;  /* 0x0000000e04047c10 */ /* 0x000fe2000ff1e0ff */
[----:B------:R-:W-:-:S03]  /*7b60*/  UIMAD UR5, UR5, UR6, URZ ;  /* 0x00000006050572a4 */ /* 0x000fc6000f8e023f */
[----:B------:R-:W-:Y:S01]  /*7b70*/  IMAD.U32 R0, RZ, RZ, UR12 ;  /* 0x0000000cff007e24 */ /* 0x000fe2000f8e00ff */
[----:B------:R-:W-:-:S04]  /*7b80*/  UIMAD UR7, UR57, UR7, UR5 ;  /* 0x00000007390772a4 */ /* 0x000fc8000f8e0205 */
[----:B------:R-:W-:Y:S02]  /*7b90*/  IADD3.X R5, R5, UR18, R0, P0, !PT ;  /* 0x0000001205057c10 */ /* 0x000fe400087fe400 */
        /* <DEDUP_REMOVED lines=14> */
.L_x_63:
[----:B------:R-:W-:Y:S05]  /*7c80*/  BSYNC B0 ;  /* 0x0000000000007941 */ /* 0x000fea0003800000 */
.L_x_62:
        /* <DEDUP_REMOVED lines=14> */
.L_x_36:
[----:B------:R-:W-:Y:S02]  /*7d70*/  UISETP.NE.AND UP0, UPT, UR34, -0x1, UPT ;  /* 0xffffffff2200788c */ /* 0x000fe4000bf05270 */
        /* <DEDUP_REMOVED lines=22> */
.L_x_65:
[----:B------:R-:W-:Y:S01]  /*7ee0*/  @UP0 UIADD3 UR14, UR31, UR34, URZ ;  /* 0x000000221f0e0290 */ /* 0x000fe2000fffe03f */
        /* <DEDUP_REMOVED lines=20> */
.L_x_66:
[----:B------:R-:W-:Y:S01]  /*8030*/  UIMAD UR12, UR18, UR6, URZ ;  /* 0x00000006120c72a4 */ /* 0x000fe2000f8e023f */
[----:B------:R-:W-:Y:S01]  /*8040*/  IMAD.U32 R4, RZ, RZ, UR6 ;  /* 0x00000006ff047e24 */ /* 0x000fe2000f8e00ff */
[----:B------:R-:W-:Y:S01]  /*8050*/  UIMAD UR5, UR33, -0x80, UR5 ;  /* 0xffffff80210578a4 */ /* 0x000fe2000f8e0205 */
[----:B------:R-:W-:Y:S01]  /*8060*/  VIADD R3, R238, 0x40 ;  /* 0x00000040ee037836 */ /* 0x000fe20000000000 */
[----:B------:R-:W-:Y:S01]  /*8070*/  UIMAD UR12, UR17, UR7, UR12 ;  /* 0x00000007110c72a4 */ /* 0x000fe2000f8e020c */
[----:B------:R-:W-:Y:S01]  /*8080*/  IMAD.WIDE.U32 R4, R4, UR17, R224 ;  /* 0x0000001104047c25 */ /* 0x000fe2000f8e00e0 */
[----:B------:R-:W-:Y:S01]  /*8090*/  ULDC UR14, c[0x0][0x2d0] ;  /* 0x0000b400000e7ab9 */ /* 0x000fe20000000800 */
[----:B------:R-:W-:Y:S01]  /*80a0*/  USHF.R.S32.HI UR21, URZ, 0x1f, UR57 ;  /* 0x0000001f3f157899 */ /* 0x000fe20008011439 */
[----:B------:R-:W-:Y:S01]  /*80b0*/  ISETP.GE.AND P2, PT, R224, UR14, PT ;  /* 0x0000000ee0007c0c */ /* 0x000fe2000bf46270 */
[----:B------:R-:W-:Y:S01]  /*80c0*/  BSSY B0, `(.L_x_67) ;  /* 0x0000018000007945 */ /* 0x000fe20003800000 */
[----:B------:R-:W-:Y:S01]  /*80d0*/  MOV R0, UR12 ;  /* 0x0000000c00007c02 */ /* 0x000fe20008000f00 */
[----:B------:R-:W-:Y:S01]  /*80e0*/  ULDC.64 UR12, c[0x0][0x468] ;  /* 0x00011a00000c7ab9 */ /* 0x000fe20000000a00 */
[----:B------:R-:W-:Y:S01]  /*80f0*/  IADD3 R4, P0, R4, UR19, RZ ;  /* 0x0000001304047c10 */ /* 0x000fe2000ff1e0ff */
[----:B------:R-:W-:Y:S01]  /*8100*/  UIMAD UR14, UR21, UR12, URZ ;  /* 0x0000000c150e72a4 */ /* 0x000fe2000f8e023f */
[----:B------:R-:W-:-:S02]  /*8110*/  ISETP.GE.OR P1, PT, R3, UR5, P2 ;  /* 0x0000000503007c0c */ /* 0x000fc40009726670 */
[----:B------:R-:W-:Y:S01]  /*8120*/  ISETP.GE.OR P2, PT, R238, UR5, P2 ;  /* 0x00000005ee007c0c */ /* 0x000fe20009746670 */
[----:B------:R-:W-:Y:S01]  /*8130*/  UIMAD UR13, UR57, UR13, UR14 ;  /* 0x0000000d390d72a4 */ /* 0x000fe2000f8e020e */
[----:B------:R-:W-:Y:S01]  /*8140*/  IADD3.X R5, R5, UR20, R0, P0, !PT ;  /* 0x0000001405057c10 */ /* 0x000fe200087fe400 */
[----:B------:R-:W-:Y:S01]  /*8150*/  IMAD.U32 R0, RZ, RZ, UR12 ;  /* 0x0000000cff007e24 */ /* 0x000fe2000f8e00ff */
[----:B------:R-:W-:-:S03]  /*8160*/  SHF.R.S32.HI R10, RZ, 0x1f, R238 ;  /* 0x0000001fff0a7819 */ /* 0x000fc600000114ee */
[----:B------:R-:W-:-:S05]  /*8170*/  IMAD.WIDE.U32 R4, R0, UR57, R4 ;  /* 0x0000003900047c25 */ /* 0x000fca000f8e0004 */
[----:B------:R-:W-:Y:S01]  /*8180*/  IADD3 R3, R5, UR13, RZ ;  /* 0x0000000d05037c10 */ /* 0x000fe2000fffe0ff */
[----:B------:R-:W-:Y:S06]  /*8190*/  @P2 BRA `(.L_x_68) ;  /* 0x0000000000282947 */ /* 0x000fec0003800000 */
        /* <DEDUP_REMOVED lines=10> */
.L_x_68:
[----:B------:R-:W-:Y:S05]  /*8240*/  BSYNC B0 ;  /* 0x0000000000007941 */ /* 0x000fea0003800000 */
.L_x_67:
        /* <DEDUP_REMOVED lines=14> */
.L_x_70:
[----:B------:R-:W-:Y:S05]  /*8330*/  BSYNC B0 ;  /* 0x0000000000007941 */ /* 0x000fea0003800000 */
.L_x_69:
[----:B------:R-:W-:Y:S01]  /*8340*/  UIMAD UR5, UR18, UR10, URZ ;  /* 0x0000000a120572a4 */ /* 0x000fe2000f8e023f */
[----:B--2---:R-:W-:Y:S01]  /*8350*/  IMAD.U32 R4, RZ, RZ, UR10 ;  /* 0x0000000aff047e24 */ /* 0x004fe2000f8e00ff */
        /* <DEDUP_REMOVED lines=21> */
[----:B-1----:R-:W-:-:S04]  /*84b0*/  LEA R8, P0, R6, UR6, 0x1 ;  /* 0x0000000606087c11 */ /* 0x002fc8000f8008ff */
[----:B------:R-:W-:-:S05]  /*84c0*/  LEA.HI.X R9, R6, UR7, R0, 0x1, P0 ;  /* 0x0000000706097c11 */ /* 0x000fca00080f0c00 */
[----:B------:R2:W-:Y:S04]  /*84d0*/  STG.E.128 desc[UR8][R8.64], RZ ;  /* 0x000000ff08007986 */ /* 0x0005e8000c101d08 */
.L_x_72:
[----:B------:R-:W-:Y:S05]  /*84e0*/  BSYNC B0 ;  /* 0x0000000000007941 */ /* 0x000fea0003800000 */
.L_x_71:
        /* <DEDUP_REMOVED lines=13> */
.L_x_64:
[----:B------:R-:W-:Y:S05]  /*85c0*/  BSYNC B1 ;  /* 0x0000000000017941 */ /* 0x000fea0003800000 */
.L_x_31:
        /* <DEDUP_REMOVED lines=11> */
.L_x_73:
[----:B------:R-:W-:Y:S05]  /*8680*/  EXIT ;  /* 0x000000000000794d */ /* 0x000fea0003800000 */
.L_x_75:
        /* <DEDUP_REMOVED lines=15> */
.L_x_1329:


//--------------------- .text._ZN5flash44flash_bwd_dq_dk_dv_loop_seqk_parallel_kernelI23Flash_bwd_kernel_traitsILi32ELi128ELi128ELi8ELi4ELi4ELi4ELb1ELb0EN7cutlass10bfloat16_tE19Flash_kernel_traitsILi32ELi128ELi128ELi8ES3_EELb0ELb0ELb1ELb0ELb0ELb0ELb0EEEvNS_16Flash_bwd_paramsE --------------------------
	.section	.text._ZN5flash44flash_bwd_dq_dk_dv_loop_seqk_parallel_kernelI23Flash_bwd_kernel_traitsILi32ELi128ELi128ELi8ELi4ELi4ELi4ELb1ELb0EN7cutlass10bfloat16_tE19Flash_kernel_traitsILi32ELi128ELi128ELi8ES3_EELb0ELb0ELb1ELb0ELb0ELb0ELb0EEEvNS_16Flash_bwd_paramsE,"ax",@progbits
	.align	128
        .global         _ZN5flash44flash_bwd_dq_dk_dv_loop_seqk_parallel_kernelI23Flash_bwd_kernel_traitsILi32ELi128ELi128ELi8ELi4ELi4ELi4ELb1ELb0EN7cutlass10bfloat16_tE19Flash_kernel_traitsILi32ELi128ELi128ELi8ES3_EELb0ELb0ELb1ELb0ELb0ELb0ELb0EEEvNS_16Flash_bwd_paramsE
        .type           _ZN5flash44flash_bwd_dq_dk_dv_loop_seqk_parallel_kernelI23Flash_bwd_kernel_traitsILi32ELi128ELi128ELi8ELi4ELi4ELi4ELb1ELb0EN7cutlass10bfloat16_tE19Flash_kernel_traitsILi32ELi128ELi128ELi8ES3_EELb0ELb0ELb1ELb0ELb0ELb0ELb0EEEvNS_16Flash_bwd_paramsE,@function
        .size           _ZN5flash44flash_bwd_dq_dk_dv_loop_seqk_parallel_kernelI23Flash_bwd_kernel_traitsILi32ELi128ELi128ELi8ELi4ELi4ELi4ELb1ELb0EN7cutlass10bfloat16_tE19Flash_kernel_traitsILi32ELi128ELi128ELi8ES3_EELb0ELb0ELb1ELb0ELb0ELb0ELb0EEEvNS_16Flash_bwd_paramsE,(.L_x_1330 - _ZN5flash44flash_bwd_dq_dk_dv_loop_seqk_parallel_kernelI23Flash_bwd_kernel_traitsILi32ELi128ELi128ELi8ELi4ELi4ELi4ELb1ELb0EN7cutlass10bfloat16_tE19Flash_kernel_traitsILi32ELi128ELi128ELi8ES3_EELb0ELb0ELb1ELb0ELb0ELb0ELb0EEEvNS_16Flash_bwd_paramsE)
        .other          _ZN5flash44flash_bwd_dq_dk_dv_loop_seqk_parallel_kernelI23Flash_bwd_kernel_traitsILi32ELi128ELi128ELi8ELi4ELi4ELi4ELb1ELb0EN7cutlass10bfloat16_tE19Flash_kernel_traitsILi32ELi128ELi128ELi8ES3_EELb0ELb0ELb1ELb0ELb0ELb0ELb0EEEvNS_16Flash_bwd_paramsE,@"STO_CUDA_ENTRY STV_DEFAULT"
_ZN5flash44flash_bwd_dq_dk_dv_loop_seqk_parallel_kernelI23Flash_bwd_kernel_traitsILi32ELi128ELi128ELi8ELi4ELi4ELi4ELb1ELb0EN7cutlass10bfloat16_tE19Flash_kernel_traitsILi32ELi128ELi128ELi8ES3_EELb0ELb0ELb1ELb0ELb0ELb0ELb0EEEvNS_16Flash_bwd_paramsE:
.text._ZN5flash44flash_bwd_dq_dk_dv_loop_seqk_parallel_kernelI23Flash_bwd_kernel_traitsILi32ELi128ELi128ELi8ELi4ELi4ELi4ELb1ELb0EN7cutlass10bfloat16_tE19Flash_kernel_traitsILi32ELi128ELi128ELi8ES3_EELb0ELb0ELb1ELb0ELb0ELb0ELb0EEEvNS_16Flash_bwd_paramsE:
        /* <DEDUP_REMOVED lines=16> */
[----:B------:R-:W-:Y:S01]  /*0100*/  ULDC UR60, c[0x0][0x394] ;  /* 0x0000e500003c7ab9 */ /* 0x000fe20000000800 */
[----:B------:R-:W-:Y:S01]  /*0110*/  IMAD.MOV.U32 R164, RZ, RZ, 0x40 ;  /* 0x00000040ffa47424 */ /* 0x000fe200078e00ff */
[----:B------:R-:W-:Y:S01]  /*0120*/  UMOV UR61, 0xffffe000 ;  /* 0xffffe000003d7882 */ /* 0x000fe20000000000 */
[----:B------:R-:W3:Y:S08]  /*0130*/  S2UR UR57, SR_CTAID.Z ;  /* 0x00000000003979c3 */ /* 0x000ef00000002700 */
[----:B------:R-:W4:Y:S01]  /*0140*/  S2UR UR48, SR_CTAID.Y ;  /* 0x00000000003079c3 */ /* 0x000f220000002600 */
[----:B--2---:R-:W-:Y:S01]  /*0150*/  ULEA UR4, UR4, UR5, 0x18 ;  /* 0x0000000504047291 */ /* 0x004fe2000f8ec03f */
[----:B-1----:R-:W-:Y:S01]  /*0160*/  SHF.R.S32.HI R10, RZ, 0x1f, R20 ;  /* 0x0000001fff0a7819 */ /* 0x002fe20000011414 */
[----:B------:R-:W-:Y:S01]  /*0170*/  IMAD.SHL.U32 R249, R20, 0x2, RZ ;  /* 0x0000000214f97824 */ /* 0x000fe200078e00ff */
[----:B---3--:R-:W-:-:S02]  /*0180*/  USHF.R.S32.HI UR5, URZ, 0x1f, UR57 ;  /* 0x0000001f3f057899 */ /* 0x008fc40008011439 */
[CC--:B------:R-:W-:Y:S02]  /*0190*/  LEA.HI R8, R10.reuse, R20.reuse, RZ, 0x5 ;  /* 0x000000140a087211 */ /* 0x0c0fe400078f28ff */
[-C--:B------:R-:W-:Y:S02]  /*01a0*/  LEA.HI R11, R10, R20.reuse, RZ, 0x4 ;  /* 0x000000140a0b7211 */ /* 0x080fe400078f20ff */
[----:B------:R-:W-:Y:S01]  /*01b0*/  LOP3.LUT R0, R8, 0xffffffe0, RZ, 0xc0, !PT ;  /* 0xffffffe008007812 */ /* 0x000fe200078ec0ff */
[----:B----4-:R-:W-:Y:S01]  /*01c0*/  USHF.L.U32 UR6, UR48, 0x7, URZ ;  /* 0x0000000730067899 */ /* 0x010fe2000800063f */
[----:B------:R-:W-:Y:S02]  /*01d0*/  SHF.R.S32.HI R7, RZ, 0x4, R11 ;  /* 0x00000004ff077819 */ /* 0x000fe4000001140b */
[----:B------:R-:W-:Y:S01]  /*01e0*/  LEA.HI R6, R10, R20, RZ, 0x2 ;  /* 0x000000140a067211 */ /* 0x000fe200078f10ff */
[----:B------:R-:W-:Y:S01]  /*01f0*/  IMAD.IADD R0, R20, 0x1, -R0 ;  /* 0x0000000114007824 */ /* 0x000fe200078e0a00 */
[----:B------:R-:W-:-:S02]  /*0200*/  LEA.HI R5, R11, R7, RZ, 0x1 ;  /* 0x000000070b057211 */ /* 0x000fc400078f08ff */
[----:B------:R-:W-:Y:S02]  /*0210*/  SHF.R.S32.HI R9, RZ, 0x2, R6 ;  /* 0x00000002ff097819 */ /* 0x000fe40000011406 */
[----:B------:R-:W-:Y:S02]  /*0220*/  SHF.R.S32.HI R2, RZ, 0x1f, R0 ;  /* 0x0000001fff027819 */ /* 0x000fe40000011400 */
[----:B------:R-:W-:Y:S02]  /*0230*/  SHF.R.S32.HI R4, RZ, 0x1f, R6 ;  /* 0x0000001fff047819 */ /* 0x000fe40000011406 */
[----:B------:R-:W-:Y:S02]  /*0240*/  LEA.HI R243, R2, R0, RZ, 0x2 ;  /* 0x0000000002f37211 */ /* 0x000fe400078f10ff */
[----:B------:R-:W-:Y:S02]  /*0250*/  LOP3.LUT R0, R5, 0xfffffffe, RZ, 0xc0, !PT ;  /* 0xfffffffe05007812 */ /* 0x000fe400078ec0ff */
[----:B------:R-:W-:-:S02]  /*0260*/  SHF.R.S32.HI R3, RZ, 0x5, R8 ;  /* 0x00000005ff037819 */ /* 0x000fc40000011408 */
[----:B------:R-:W-:Y:S01]  /*0270*/  SHF.R.S32.HI R2, RZ, 0x1f, R8 ;  /* 0x0000001fff027819 */ /* 0x000fe20000011408 */
[----:B------:R-:W-:Y:S01]  /*0280*/  IMAD.IADD R16, R7, 0x1, -R0 ;  /* 0x0000000107107824 */ /* 0x000fe200078e0a00 */
[-C--:B------:R-:W-:Y:S02]  /*0290*/  LEA.HI R5, R6, R9.reuse, RZ, 0x1 ;  /* 0x0000000906057211 */ /* 0x080fe400078f08ff */
[----:B------:R-:W-:Y:S02]  /*02a0*/  LEA.HI R4, R4, R9, RZ, 0x3 ;  /* 0x0000000904047211 */ /* 0x000fe400078f18ff */
[----:B------:R-:W-:Y:S02]  /*02b0*/  LEA.HI R0, R2, R3, RZ, 0x2 ;  /* 0x0000000302007211 */ /* 0x000fe400078f10ff */
[----:B------:R-:W-:Y:S02]  /*02c0*/  LOP3.LUT R2, R5, 0x7fffffe, RZ, 0xc0, !PT ;  /* 0x07fffffe05027812 */ /* 0x000fe400078ec0ff */
[----:B------:R-:W-:-:S02]  /*02d0*/  LOP3.LUT R4, R4, 0xfffffff8, RZ, 0xc0, !PT ;  /* 0xfffffff804047812 */ /* 0x000fc400078ec0ff */
[-C--:B------:R-:W-:Y:S01]  /*02e0*/  LEA.HI R21, R10, R20.reuse, RZ, 0x3 ;  /* 0x000000140a157211 */ /* 0x080fe200078f18ff */
[C---:B------:R-:W-:Y:S01]  /*02f0*/  IMAD.IADD R2, R9.reuse, 0x1, -R2 ;  /* 0x0000000109027824 */ /* 0x040fe200078e0a02 */
[----:B------:R-:W-:Y:S01]  /*0300*/  LOP3.LUT R5, R0, 0xfffffffc, RZ, 0xc0, !PT ;  /* 0xfffffffc00057812 */ /* 0x000fe200078ec0ff */
[----:B------:R-:W-:Y:S01]  /*0310*/  IMAD.IADD R0, R9, 0x1, -R4 ;  /* 0x0000000109007824 */ /* 0x000fe200078e0a04 */
[----:B------:R-:W-:Y:S01]  /*0320*/  LOP3.LUT R4, R6, 0xfffffffc, RZ, 0xc0, !PT ;  /* 0xfffffffc06047812 */ /* 0x000fe200078ec0ff */
[C---:B------:R-:W-:Y:S01]  /*0330*/  IMAD R248, R3.reuse, 0x8, R2 ;  /* 0x0000000803f87824 */ /* 0x040fe200078e0202 */
[----:B------:R-:W-:Y:S01]  /*0340*/  SHF.R.S32.HI R6, RZ, 0x3, R21 ;  /* 0x00000003ff067819 */ /* 0x000fe20000011415 */
[----:B------:R-:W-:Y:S01]  /*0350*/  IMAD.IADD R18, R3, 0x1, -R5 ;  /* 0x0000000103127824 */ /* 0x000fe200078e0a05 */
[----:B------:R-:W-:Y:S01]  /*0360*/  LOP3.LUT R3, R21, 0xfffffff8, RZ, 0xc0, !PT ;  /* 0xfffffff815037812 */ /* 0x000fe200078ec0ff */
[----:B------:R-:W-:Y:S01]  /*0370*/  IMAD.IADD R13, R20, 0x1, -R4 ;  /* 0x00000001140d7824 */ /* 0x000fe200078e0a04 */
[----:B------:R-:W-:Y:S01]  /*0380*/  LEA.HI R10, R10, R20, RZ, 0x7 ;  /* 0x000000140a0a7211 */ /* 0x000fe200078f38ff */
[----:B------:R-:W-:Y:S01]  /*0390*/  IMAD.SHL.U32 R2, R6, 0x40, RZ ;  /* 0x0000004006027824 */ /* 0x000fe200078e00ff */
[----:B------:R-:W-:Y:S01]  /*03a0*/  LOP3.LUT P5, RZ, R0, 0x2, RZ, 0xc0, !PT ;  /* 0x0000000200ff7812 */ /* 0x000fe200078ac0ff */
[----:B------:R-:W-:Y:S01]  /*03b0*/  IMAD.IADD R4, R20, 0x1, -R3 ;  /* 0x0000000114047824 */ /* 0x000fe200078e0a03 */
[----:B------:R-:W-:Y:S01]  /*03c0*/  LOP3.LUT R3, R11, 0xfffffff0, RZ, 0xc0, !PT ;  /* 0xfffffff00b037812 */ /* 0x000fe200078ec0ff */
[----:B------:R-:W-:Y:S01]  /*03d0*/  IMAD.SHL.U32 R238, R13, 0x8, RZ ;  /* 0x000000080dee7824 */ /* 0x000fe200078e00ff */
[----:B------:R-:W-:-:S02]  /*03e0*/  LOP3.LUT R2, R2, 0xc0, RZ, 0xc0, !PT ;  /* 0x000000c002027812 */ /* 0x000fc400078ec0ff */
[----:B------:R-:W-:Y:S02]  /*03f0*/  LEA.HI R12, R4, R4, RZ, 0x1 ;  /* 0x00000004040c7211 */ /* 0x000fe400078f08ff */
[----:B------:R-:W-:Y:S02]  /*0400*/  SHF.R.U32.HI R7, RZ, 0x3, R2 ;  /* 0x00000003ff077819 */ /* 0x000fe40000011602 */
[----:B------:R-:W-:Y:S01]  /*0410*/  LOP3.LUT R6, R2, 0x18, R238, 0xf8, !PT ;  /* 0x0000001802067812 */ /* 0x000fe200078ef8ee */
[----:B------:R-:W-:Y:S01]  /*0420*/  IMAD.IADD R2, R20, 0x1, -R3 ;  /* 0x0000000114027824 */ /* 0x000fe200078e0a03 */
[----:B------:R-:W-:Y:S02]  /*0430*/  LOP3.LUT R5, R12, 0x3fffffe, RZ, 0xc0, !PT ;  /* 0x03fffffe0c057812 */ /* 0x000fe400078ec0ff */
[----:B------:R-:W-:Y:S02]  /*0440*/  SHF.R.S32.HI R10, RZ, 0x7, R10 ;  /* 0x00000007ff0a7819 */ /* 0x000fe4000001140a */
[----:B------:R-:W-:-:S02]  /*0450*/  SHF.R.S32.HI R11, RZ, 0x1f, R2 ;  /* 0x0000001fff0b7819 */ /* 0x000fc40000011402 */
[----:B------:R-:W-:Y:S01]  /*0460*/  LOP3.LUT R9, R6, R7, RZ, 0x3c, !PT ;  /* 0x0000000706097212 */ /* 0x000fe200078e3cff */
[----:B------:R-:W-:Y:S01]  /*0470*/  IMAD.IADD R7, R4, 0x1, -R5 ;  /* 0x0000000104077824 */ /* 0x000fe200078e0a05 */
[-C--:B------:R-:W-:Y:S01]  /*0480*/  LEA.HI R3, R2, R2.reuse, RZ, 0x1 ;  /* 0x0000000202037211 */ /* 0x080fe200078f08ff */
[----:B------:R-:W-:Y:S01]  /*0490*/  IMAD R6, R10, 0x8, R16 ;  /* 0x000000080a067824 */ /* 0x000fe200078e0210 */
[----:B------:R-:W-:Y:S01]  /*04a0*/  LEA.HI R11, R11, R2, RZ, 0x3 ;  /* 0x000000020b0b7211 */ /* 0x000fe200078f18ff */
[----:B------:R-:W-:Y:S01]  /*04b0*/  IMAD.U32 R248, R248, 0x20, R9 ;  /* 0x00000020f8f87824 */ /* 0x000fe200078e0009 */
[----:B------:R-:W-:Y:S01]  /*04c0*/  SHF.R.S32.HI R5, RZ, 0x1, R3 ;  /* 0x00000001ff057819 */ /* 0x000fe20000011403 */
[----:B------:R-:W-:Y:S01]  /*04d0*/  IMAD R19, R6, 0x8, R7 ;  /* 0x0000000806137824 */ /* 0x000fe200078e0207 */
[----:B------:R-:W-:Y:S01]  /*04e0*/  SHF.R.S32.HI R8, RZ, 0x1f, R3 ;  /* 0x0000001fff087819 */ /* 0x000fe20000011403 */
[----:B------:R-:W-:Y:S01]  /*04f0*/  IMAD.SHL.U32 R4, R4, 0x40, RZ ;  /* 0x0000004004047824 */ /* 0x000fe200078e00ff */
[----:B------:R-:W-:-:S02]  /*0500*/  LOP3.LUT R7, R3, 0x7fffffe, RZ, 0xc0, !PT ;  /* 0x07fffffe03077812 */ /* 0x000fc400078ec0ff */
[----:B------:R-:W-:Y:S02]  /*0510*/  LOP3.LUT R3, R11, 0xfffffff8, RZ, 0xc0, !PT ;  /* 0xfffffff80b037812 */ /* 0x000fe400078ec0ff */
[----:B------:R-:W-:Y:S01]  /*0520*/  LEA.HI R9, R0, R0, RZ, 0x1 ;  /* 0x0000000000097211 */ /* 0x000fe200078f08ff */
[----:B------:R-:W-:Y:S01]  /*0530*/  IMAD.IADD R17, R2, 0x1, -R7 ;  /* 0x0000000102117824 */ /* 0x000fe200078e0a07 */
[----:B------:R-:W-:Y:S01]  /*0540*/  LEA.HI R8, R8, R5, RZ, 0x2 ;  /* 0x0000000508087211 */ /* 0x000fe200078f10ff */
[----:B------:R-:W-:Y:S01]  /*0550*/  IMAD.IADD R15, R2, 0x1, -R3 ;  /* 0x00000001020f7824 */ /* 0x000fe200078e0a03 */
[----:B------:R-:W-:Y:S02]  /*0560*/  LOP3.LUT R3, R9, 0x3fffffe, RZ, 0xc0, !PT ;  /* 0x03fffffe09037812 */ /* 0x000fe400078ec0ff */
[----:B------:R-:W-:Y:S02]  /*0570*/  SHF.R.S32.HI R2, RZ, 0x1, R12 ;  /* 0x00000001ff027819 */ /* 0x000fe4000001140c */
[C---:B------:R-:W-:Y:S01]  /*0580*/  LOP3.LUT R6, R0.reuse, 0x1, RZ, 0xc0, !PT ;  /* 0x0000000100067812 */ /* 0x040fe200078ec0ff */
[----:B------:R-:W-:Y:S01]  /*0590*/  IMAD.IADD R12, R0, 0x1, -R3 ;  /* 0x00000001000c7824 */ /* 0x000fe200078e0a03 */
[----:B------:R-:W-:Y:S01]  /*05a0*/  LOP3.LUT R8, R8, 0xfffffffc, RZ, 0xc0, !PT ;  /* 0xfffffffc08087812 */ /* 0x000fe200078ec0ff */
[----:B------:R-:W-:Y:S01]  /*05b0*/  IMAD.SHL.U32 R3, R0, 0x40, RZ ;  /* 0x0000004000037824 */ /* 0x000fe200078e00ff */
[----:B------:R-:W-:Y:S01]  /*05c0*/  ISETP.NE.U32.AND P6, PT, R6, 0x1, PT ;  /* 0x000000010600780c */ /* 0x000fe20003fc5070 */
[----:B------:R-:W-:Y:S01]  /*05d0*/  IMAD.SHL.U32 R6, R13, 0x2, RZ ;  /* 0x000000020d067824 */ /* 0x000fe200078e00ff */
[----:B------:R-:W-:Y:S01]  /*05e0*/  LOP3.LUT P4, RZ, R0, 0x4, RZ, 0xc0, !PT ;  /* 0x0000000400ff7812 */ /* 0x000fe2000788c0ff */
[----:B------:R-:W-:Y:S01]  /*05f0*/  IMAD.IADD R14, R5, 0x1, -R8 ;  /* 0x00000001050e7824 */ /* 0x000fe200078e0a08 */
[----:B------:R-:W-:Y:S01]  /*0600*/  LOP3.LUT R7, R4, 0x1c0, RZ, 0xc0, !PT ;  /* 0x000001c004077812 */ /* 0x000fe200078ec0ff */
[----:B------:R-:W-:Y:S01]  /*0610*/  IMAD.SHL.U32 R0, R18, 0x10, RZ ;  /* 0x0000001012007824 */ /* 0x000fe200078e00ff */
[----:B------:R-:W-:Y:S01]  /*0620*/  LOP3.LUT R3, R3, 0x1c0, RZ, 0xc0, !PT ;  /* 0x000001c003037812 */ /* 0x000fe200078ec0ff */
[C---:B------:R-:W-:Y:S01]  /*0630*/  IMAD.SHL.U32 R8, R2.reuse, 0x40, RZ ;  /* 0x0000004002087824 */ /* 0x040fe200078e00ff */
[----:B------:R-:W-:Y:S01]  /*0640*/  LOP3.LUT P0, RZ, R2, 0x2, RZ, 0xc0, !PT ;  /* 0x0000000202ff7812 */ /* 0x000fe2000780c0ff */
[----:B------:R-:W-:Y:S01]  /*0650*/  IMAD R13, R10, 0x2000, R6 ;  /* 0x000020000a0d7824 */ /* 0x000fe200078e0206 */
[----:B------:R-:W-:Y:S01]  /*0660*/  LEA.HI.SX32 R243, R243, R0, 0x1e ;  /* 0x00000000f3f37211 */ /* 0x000fe200078ff2ff */
[----:B------:R-:W-:Y:S01]  /*0670*/  IMAD.SHL.U32 R2, R18, 0x400, RZ ;  /* 0x0000040012027824 */ /* 0x000fe200078e00ff */
[----:B------:R-:W-:-:S02]  /*0680*/  LOP3.LUT R5, R7, 0x30, R0, 0xf8, !PT ;  /* 0x0000003007057812 */ /* 0x000fc400078ef800 */
[----:B------:R-:W-:Y:S02]  /*0690*/  LEA.HI R3, R3, R3, RZ, 0x1d ;  /* 0x0000000303037211 */ /* 0x000fe400078fe8ff */
[----:B------:R-:W-:Y:S02]  /*06a0*/  LOP3.LUT R0, R8, 0xc0, RZ, 0xc0, !PT ;  /* 0x000000c008007812 */ /* 0x000fe400078ec0ff */
[----:B------:R-:W-:Y:S02]  /*06b0*/  IADD3 R13, R3, R13, R2 ;  /* 0x0000000d030d7210 */ /* 0x000fe40007ffe002 */
[----:B------:R-:W-:Y:S02]  /*06c0*/  LOP3.LUT R3, R0, 0x8, R21, 0xf8, !PT ;  /* 0x0000000800037812 */ /* 0x000fe400078ef815 */
[----:B------:R-:W-:Y:S01]  /*06d0*/  SHF.R.U32.HI R161, RZ, 0x3, R0 ;  /* 0x00000003ffa17819 */ /* 0x000fe20000011600 */
[----:B------:R-:W-:Y:S01]  /*06e0*/  IMAD R0, R18, 0x200, R6 ;  /* 0x0000020012007824 */ /* 0x000fe200078e0206 */
[----:B------:R-:W-:-:S02]  /*06f0*/  SHF.R.S32.HI R4, RZ, 0x3, R11 ;  /* 0x00000003ff047819 */ /* 0x000fc4000001140b */
[----:B------:R-:W-:Y:S01]  /*0700*/  R2P PR, R15, 0x6 ;  /* 0x000000060f007804 */ /* 0x000fe20000000000 */
[----:B------:R-:W-:Y:S01]  /*0710*/  IMAD R12, R12, 0x20, R0 ;  /* 0x000000200c0c7824 */ /* 0x000fe200078e0200 */
[----:B------:R-:W-:Y:S01]  /*0720*/  LOP3.LUT R5, R5, 0x8, R21, 0xf8, !PT ;  /* 0x0000000805057812 */ /* 0x000fe200078ef815 */
[----:B------:R-:W-:Y:S01]  /*0730*/  IMAD.SHL.U32 R0, R10, 0x8, RZ ;  /* 0x000000080a007824 */ /* 0x000fe200078e00ff */
[----:B------:R-:W-:Y:S01]  /*0740*/  LOP3.LUT R161, R3, R161, RZ, 0x3c, !PT ;  /* 0x000000a103a17212 */ /* 0x000fe200078e3cff */
[----:B------:R-:W-:Y:S01]  /*0750*/  IMAD R163, R4, 0x200, R2 ;  /* 0x0000020004a37824 */ /* 0x000fe200078e0202 */
[----:B------:R-:W-:Y:S01]  /*0760*/  SHF.R.U32.HI R2, RZ, 0x3, R7 ;  /* 0x00000003ff027819 */ /* 0x000fe20000011607 */
[----:B------:R-:W-:Y:S01]  /*0770*/  IMAD.SHL.U32 R3, R15, 0x40, RZ ;  /* 0x000000400f037824 */ /* 0x000fe200078e00ff */
[----:B------:R-:W-:Y:S01]  /*0780*/  LOP3.LUT R7, R0, 0x8, RZ, 0xc0, !PT ;  /* 0x0000000800077812 */ /* 0x000fe200078ec0ff */
[----:B------:R-:W-:Y:S01]  /*0790*/  IMAD R17, R4, 0x8, R17 ;  /* 0x0000000804117824 */ /* 0x000fe200078e0211 */
[----:B------:R-:W-:Y:S01]  /*07a0*/  SHF.R.S32.HI R0, RZ, 0x1, R9 ;  /* 0x00000001ff007819 */ /* 0x000fe20000011409 */
[----:B------:R-:W-:Y:S01]  /*07b0*/  IMAD.SHL.U32 R4, R16, 0x8, RZ ;  /* 0x0000000810047824 */ /* 0x000fe200078e00ff */
[----:B------:R-:W-:Y:S01]  /*07c0*/  LOP3.LUT R5, R5, R2, RZ, 0x3c, !PT ;  /* 0x0000000205057212 */ /* 0x000fe200078e3cff */
[----:B------:R-:W-:Y:S01]  /*07d0*/  IMAD.SHL.U32 R2, R14, 0x40, RZ ;  /* 0x000000400e027824 */ /* 0x000fe200078e00ff */
[C---:B------:R-:W-:Y:S01]  /*07e0*/  LOP3.LUT P3, RZ, R0.reuse, 0x2, RZ, 0xc0, !PT ;  /* 0x0000000200ff7812 */ /* 0x040fe2000786c0ff */
[----:B------:R-:W-:Y:S01]  /*07f0*/  IMAD.SHL.U32 R0, R0, 0x40, RZ ;  /* 0x0000004000007824 */ /* 0x000fe200078e00ff */
[----:B------:R-:W-:Y:S01]  /*0800*/  LOP3.LUT R249, R249, 0x6, RZ, 0xc0, !PT ;  /* 0x00000006f9f97812 */ /* 0x000fe200078ec0ff */
[----:B------:R-:W-:Y:S01]  /*0810*/  IMAD.U32 R161, R19, 0x20, R161 ;  /* 0x0000002013a17824 */ /* 0x000fe200078e00a1 */
[----:B------:R-:W-:Y:S01]  /*0820*/  LOP3.LUT R3, R3, 0x1c0, RZ, 0xc0, !PT ;  /* 0x000001c003037812 */ /* 0x000fe200078ec0ff */
[----:B------:R-:W-:Y:S01]  /*0830*/  IMAD R5, R16, 0x200, R5 ;  /* 0x0000020010057824 */ /* 0x000fe200078e0205 */
[----:B------:R-:W-:Y:S01]  /*0840*/  LOP3.LUT R0, R0, 0xc0, RZ, 0xc0, !PT ;  /* 0x000000c000007812 */ /* 0x000fe200078ec0ff */
[----:B------:R-:W-:Y:S01]  /*0850*/  IMAD R249, R10, 0x40, R249 ;  /* 0x000000400af97824 */ /* 0x000fe200078e02f9 */
[----:B------:R-:W-:Y:S01]  /*0860*/  LOP3.LUT R2, R2, 0xc0, RZ, 0xc0, !PT ;  /* 0x000000c002027812 */ /* 0x000fe200078ec0ff */
[----:B------:R-:W-:Y:S01]  /*0870*/  IMAD.SHL.U32 R10, R16, 0x10, RZ ;  /* 0x00000010100a7824 */ /* 0x000fe200078e00ff */
[----:B------:R-:W-:-:S02]  /*0880*/  SHF.R.U32.HI R8, RZ, 0x3, R0 ;  /* 0x00000003ff087819 */ /* 0x000fc40000011600 */
[----:B------:R-:W-:Y:S02]  /*0890*/  LOP3.LUT R4, R4, 0x8, RZ, 0xc0, !PT ;  /* 0x0000000804047812 */ /* 0x000fe400078ec0ff */
[----:B------:R-:W-:Y:S02]  /*08a0*/  SHF.R.U32.HI R9, RZ, 0x3, R3 ;  /* 0x00000003ff097819 */ /* 0x000fe40000011603 */
[----:B------:R-:W-:Y:S02]  /*08b0*/  SHF.R.U32.HI R6, RZ, 0x3, R2 ;  /* 0x00000003ff067819 */ /* 0x000fe40000011602 */
[----:B------:R-:W-:Y:S01]  /*08c0*/  LOP3.LUT R8, R8, R0, R7, 0x1e, !PT ;  /* 0x0000000008087212 */ /* 0x000fe200078e1e07 */
[----:B------:R-:W-:Y:S01]  /*08d0*/  IMAD.SHL.U32 R0, R17, 0x20, RZ ;  /* 0x0000002011007824 */ /* 0x000fe200078e00ff */
[----:B------:R-:W-:Y:S02]  /*08e0*/  LOP3.LUT R9, R9, R3, R4, 0x1e, !PT ;  /* 0x0000000309097212 */ /* 0x000fe400078e1e04 */
[----:B------:R-:W-:Y:S01]  /*08f0*/  LOP3.LUT R10, R7, 0x10, R10, 0xf8, !PT ;  /* 0x00000010070a7812 */ /* 0x000fe200078ef80a */
[----:B------:R-:W-:Y:S01]  /*0900*/  IMAD.IADD R8, R8, 0x1, R12 ;  /* 0x0000000108087824 */ /* 0x000fe200078e020c */
[----:B------:R-:W-:Y:S01]  /*0910*/  LOP3.LUT R3, R6, R2, R4, 0x1e, !PT ;  /* 0x0000000206037212 */ /* 0x000fe200078e1e04 */
[----:B------:R-:W-:Y:S01]  /*0920*/  IMAD R4, R18, 0x200, R0 ;  /* 0x0000020012047824 */ /* 0x000fe200078e0200 */
[----:B------:R-:W-:Y:S01]  /*0930*/  LOP3.LUT R2, R6, R10, R2, 0x1e, !PT ;  /* 0x0000000a06027212 */ /* 0x000fe200078e1e02 */
[----:B------:R-:W-:Y:S01]  /*0940*/  IMAD.IADD R163, R163, 0x1, R9 ;  /* 0x00000001a3a37824 */ /* 0x000fe200078e0209 */
[----:B------:R-:W-:Y:S01]  /*0950*/  LEA R186, R13, UR4, 0x1 ;  /* 0x000000040dba7c11 */ /* 0x000fe2000f8e08ff */
[----:B------:R-:W-:Y:S01]  /*0960*/  IMAD.IADD R168, R4, 0x1, R3 ;  /* 0x0000000104a87824 */ /* 0x000fe200078e0203 */
[----:B------:R-:W-:Y:S01]  /*0970*/  SEL R180, R180, 0x10, !P6 ;  /* 0x00000010b4b47807 */ /* 0x000fe20007000000 */
[----:B------:R-:W-:Y:S01]  /*0980*/  IMAD.U32 R3, RZ, RZ, UR5 ;  /* 0x00000005ff037e24 */ /* 0x000fe2000f8e00ff */
[----:B------:R-:W-:Y:S01]  /*0990*/  USHF.R.S32.HI UR5, URZ, 0x1f, UR48 ;  /* 0x0000001f3f057899 */ /* 0x000fe20008011430 */
[----:B------:R-:W-:Y:S01]  /*09a0*/  IMAD.IADD R167, R0, 0x1, R2 ;  /* 0x0000000100a77824 */ /* 0x000fe200078e0202 */
[----:B------:R-:W-:Y:S01]  /*09b0*/  SEL R182, R166, 0xffffffe0, !P5 ;  /* 0xffffffe0a6b67807 */ /* 0x000fe20006800000 */
[----:B------:R-:W-:Y:S01]  /*09c0*/  IMAD.U32 R0, RZ, RZ, UR6 ;  /* 0x00000006ff007e24 */ /* 0x000fe2000f8e00ff */
[----:B------:R-:W-:Y:S01]  /*09d0*/  USHF.R.S32.HI UR6, URZ, 0x1f, UR57 ;  /* 0x0000001f3f067899 */ /* 0x000fe20008011439 */
[----:B------:R-:W-:Y:S01]  /*09e0*/  VIADD R181, R186, 0x40 ;  /* 0x00000040bab57836 */ /* 0x000fe20000000000 */
[----:B------:R-:W-:Y:S01]  /*09f0*/  SEL R164, R164, 0xffffffc0, !P2 ;  /* 0xffffffc0a4a47807 */ /* 0x000fe20005000000 */
[----:B------:R-:W-:Y:S01]  /*0a00*/  IMAD.U32 R0, RZ, RZ, UR5 ;  /* 0x00000005ff007e24 */ /* 0x000fe2000f8e00ff */
[----:B------:R-:W-:Y:S01]  /*0a10*/  UIADD3 UR5, UR4, 0x8000, URZ ;  /* 0x0000800004057890 */ /* 0x000fe2000fffe03f */
[----:B------:R-:W-:Y:S01]  /*0a20*/  @P4 VIADD R181, R186, 0xffffffc0 ;  /* 0xffffffc0bab54836 */ /* 0x000fe20000000000 */
[----:B------:R-:W-:Y:S01]  /*0a30*/  SEL R162, R166, 0xffffffe0, !P0 ;  /* 0xffffffe0a6a27807 */ /* 0x000fe20004000000 */
[----:B------:R-:W-:Y:S01]  /*0a40*/  IMAD.U32 R252, RZ, RZ, UR6 ;  /* 0x00000006fffc7e24 */ /* 0x000fe2000f8e00ff */
[----:B------:R-:W-:Y:S01]  /*0a50*/  UIADD3 UR6, UR4, 0x6000, URZ ;  /* 0x0000600004067890 */ /* 0x000fe2000fffe03f */
[----:B------:R-:W-:Y:S01]  /*0a60*/  LEA R161, R161, UR4, 0x1 ;  /* 0x00000004a1a17c11 */ /* 0x000fe2000f8e08ff */
[----:B------:R-:W-:Y:S01]  /*0a70*/  IMAD.IADD R185, R186, 0x1, R180 ;  /* 0x00000001bab97824 */ /* 0x000fe200078e02b4 */
[----:B------:R-:W-:Y:S01]  /*0a80*/  LEA R163, R163, UR5, 0x1 ;  /* 0x00000005a3a37c11 */ /* 0x000fe2000f8e08ff */
[----:B------:R-:W-:Y:S01]  /*0a90*/  IMAD.IADD R180, R180, 0x1, R181 ;  /* 0x00000001b4b47824 */ /* 0x000fe200078e02b5 */
[----:B------:R-:W-:Y:S01]  /*0aa0*/  LOP3.LUT P0, RZ, R14, 0x2, RZ, 0xc0, !PT ;  /* 0x000000020eff7812 */ /* 0x000fe2000780c0ff */
[--C-:B------:R-:W-:Y:S01]  /*0ab0*/  IMAD.IADD R187, R186, 0x1, R182.reuse ;  /* 0x00000001babb7824 */ /* 0x100fe200078e02b6 */
[----:B------:R-:W-:Y:S01]  /*0ac0*/  LEA R250, R8, UR6, 0x1 ;  /* 0x0000000608fa7c11 */ /* 0x000fe2000f8e08ff */
[C---:B------:R-:W-:Y:S01]  /*0ad0*/  VIADD R169, R163.reuse, 0x20 ;  /* 0x00000020a3a97836 */ /* 0x040fe20000000000 */
[----:B------:R-:W-:Y:S01]  /*0ae0*/  SEL R166, R166, 0xffffffe0, !P0 ;  /* 0xffffffe0a6a67807 */ /* 0x000fe20004000000 */
[----:B------:R-:W-:Y:S01]  /*0af0*/  @P1 VIADD R169, R163, 0xffffffe0 ;  /* 0xffffffe0a3a91836 */ /* 0x000fe20000000000 */
[----:B------:R-:W-:Y:S01]  /*0b00*/  LEA R2, R5, UR4, 0x1 ;  /* 0x0000000405027c11 */ /* 0x000fe2000f8e08ff */
[----:B------:R-:W-:-:S02]  /*0b10*/  IMAD.IADD R184, R185, 0x1, R182 ;  /* 0x00000001b9b87824 */ /* 0x000fc400078e02b6 */
[----:B------:R-:W-:Y:S02]  /*0b20*/  IMAD.IADD R183, R182, 0x1, R181 ;  /* 0x00000001b6b77824 */ /* 0x000fe400078e02b5 */
[----:B------:R-:W-:Y:S02]  /*0b30*/  VIADD R251, R250, 0x20 ;  /* 0x00000020fafb7836 */ /* 0x000fe40000000000 */
[----:B------:R-:W-:Y:S02]  /*0b40*/  IMAD.IADD R165, R163, 0x1, R164 ;  /* 0x00000001a3a57824 */ /* 0x000fe400078e02a4 */
[----:B------:R-:W-:Y:S02]  /*0b50*/  IMAD.IADD R162, R162, 0x1, R161 ;  /* 0x00000001a2a27824 */ /* 0x000fe400078e02a1 */
[----:B------:R-:W-:Y:S02]  /*0b60*/  IMAD.IADD R182, R182, 0x1, R180 ;  /* 0x00000001b6b67824 */ /* 0x000fe400078e02b4 */
[----:B------:R-:W-:-:S02]  /*0b70*/  @P3 VIADD R251, R250, 0xffffffe0 ;  /* 0xffffffe0fafb3836 */ /* 0x000fc40000000000 */
[----:B------:R-:W-:Y:S02]  /*0b80*/  IMAD.IADD R164, R164, 0x1, R169 ;  /* 0x00000001a4a47824 */ /* 0x000fe400078e02a9 */
[C---:B------:R-:W-:Y:S02]  /*0b90*/  VIADD R172, R169.reuse, 0x2000 ;  /* 0x00002000a9ac7836 */ /* 0x040fe40000000000 */
[C---:B------:R-:W-:Y:S02]  /*0ba0*/  VIADD R171, R169.reuse, 0x4000 ;  /* 0x00004000a9ab7836 */ /* 0x040fe40000000000 */
[----:B------:R-:W-:-:S07]  /*0bb0*/  VIADD R170, R169, 0x6000 ;  /* 0x00006000a9aa7836 */ /* 0x000fce0000000000 */
.L_x_122:
        /* <DEDUP_REMOVED lines=14> */
[----:B------:R-:W-:Y:S02]  /*0ca0*/  @UP3 UIADD3.X UR9, UR5, UR9, URZ, UP0, !UPT ;  /* 0x0000000905093290 */ /* 0x000fe400087fe43f */
[----:B------:R-:W-:Y:S01]  /*0cb0*/  UIADD3 UR16, UP2, UR17, UR14, URZ ;  /* 0x0000000e11107290 */ /* 0x000fe2000ff5e03f */
[----:B--23--:R-:W-:Y:S01]  /*0cc0*/  IMAD.U32 R4, RZ, RZ, UR8 ;  /* 0x00000008ff047e24 */ /* 0x00cfe2000f8e00ff */
[----:B------:R-:W-:Y:S01]  /*0cd0*/  UISETP.NE.U32.AND UP0, UPT, UR14, URZ, UPT ;  /* 0x0000003f0e00728c */ /* 0x000fe2000bf05070 */
[----:B------:R-:W-:Y:S01]  /*0ce0*/  IMAD.U32 R6, RZ, RZ, UR10 ;  /* 0x0000000aff067e24 */ /* 0x000fe2000f8e00ff */
[----:B------:R-:W-:Y:S01]  /*0cf0*/  @UP4 UIADD3.X UR11, UR5, UR7, URZ, UP1, !UPT ;  /* 0x00000007050b4290 */ /* 0x000fe20008ffe43f */
[----:B------:R-:W-:Y:S01]  /*0d00*/  IMAD.U32 R5, RZ, RZ, UR9 ;  /* 0x00000009ff057e24 */ /* 0x000fe2000f8e00ff */
[----:B------:R-:W-:-:S02]  /*0d10*/  UIADD3.X UR14, UR5, UR15, URZ, UP2, !UPT ;  /* 0x0000000f050e7290 */ /* 0x000fc400097fe43f */
[----:B------:R-:W-:Y:S01]  /*0d20*/  UISETP.NE.AND.EX UP0, UPT, UR15, URZ, UPT, UP0 ;  /* 0x0000003f0f00728c */ /* 0x000fe2000bf05300 */
[----:B------:R-:W-:Y:S02]  /*0d30*/  ULDC.64 UR6, c[0x0][0x2f8] ;  /* 0x0000be0000067ab9 */ /* 0x000fe40000000a00 */
[----:B------:R-:W-:Y:S01]  /*0d40*/  ULDC.U8 UR15, c[0x0][0x3c2] ;  /* 0x0000f080000f7ab9 */ /* 0x000fe20000000000 */
[----:B------:R-:W-:Y:S01]  /*0d50*/  IMAD.U32 R7, RZ, RZ, UR11 ;  /* 0x0000000bff077e24 */ /* 0x000fe2000f8e00ff */
[----:B------:R-:W-:Y:S01]  /*0d60*/  UISETP.NE.AND UP2, UPT, UR15, URZ, UPT ;  /* 0x0000003f0f00728c */ /* 0x000fe2000bf45270 */
[----:B------:R-:W-:Y:S01]  /*0d70*/  PLOP3.LUT P3, PT, PT, PT, UP0, 0x80, 0x0 ;  /* 0x000000000000781c */ /* 0x000fe20003f6f008 */
[----:B------:R-:W-:Y:S02]  /*0d80*/  UISETP.EQ.U32.AND UP4, UPT, UR6, URZ, UPT ;  /* 0x0000003f0600728c */ /* 0x000fe4000bf82070 */
[----:B-1----:R-:W2:Y:S02]  /*0d90*/  @P1 LDG.E R8, desc[UR12][R6.64] ;  /* 0x0000000c06081981 */ /* 0x002ea4000c1e1900 */
[----:B------:R-:W-:-:S02]  /*0da0*/  UISETP.EQ.OR.EX UP4, UPT, UR7, URZ, !UP2, UP4 ;  /* 0x0000003f0700728c */ /* 0x000fc4000d782740 */
        /* <DEDUP_REMOVED lines=11> */
[----:B------:R-:W-:-:S04]  /*0e60*/  @!UP3 ULDC.64 UR8, c[0x0][0x318] ;  /* 0x0000c6000008bab9 */ /* 0x000fc80000000a00 */
[----:B------:R-:W5:Y:S01]  /*0e70*/  @!P2 LDG.E R3, desc[UR12][R4.64] ;  /* 0x0000000c0403a981 */ /* 0x000f62000c1e1900 */
[----:B------:R-:W-:Y:S01]  /*0e80*/  @!UP3 UISETP.NE.U32.AND UP1, UPT, UR8, URZ, UPT ;  /* 0x0000003f0800b28c */ /* 0x000fe2000bf25070 */
[----:B------:R-:W-:Y:S01]  /*0e90*/  UMOV UR5, 0xffffffff ;  /* 0xffffffff00057882 */ /* 0x000fe20000000000 */
[----:B------:R-:W-:Y:S02]  /*0ea0*/  UMOV UR43, 0xffffffff ;  /* 0xffffffff002b7882 */ /* 0x000fe40000000000 */
[----:B------:R-:W-:Y:S02]  /*0eb0*/  @!UP3 UISETP.NE.AND.EX UP1, UPT, UR9, URZ, UPT, UP1 ;  /* 0x0000003f0900b28c */ /* 0x000fe4000bf25310 */
[----:B------:R-:W-:Y:S01]  /*0ec0*/  USHF.L.U32 UR25, UR21, 0x7, URZ ;  /* 0x0000000715197899 */ /* 0x000fe2000800063f */
[----:B--2---:R-:W-:Y:S02]  /*0ed0*/  @P1 R2UR UR40, R8 ;  /* 0x00000000082812ca */ /* 0x004fe400000e0000 */
[----:B---3--:R-:W-:-:S02]  /*0ee0*/  @P0 R2UR UR10, R6 ;  /* 0x00000000060a02ca */ /* 0x008fc400000e0000 */
[----:B------:R-:W-:Y:S01]  /*0ef0*/  ISETP.NE.U32.AND P0, PT, RZ, UR6, PT ;  /* 0x00000006ff007c0c */ /* 0x000fe2000bf05070 */
[----:B------:R-:W-:Y:S02]  /*0f00*/  @!UP3 ULDC UR6, c[0x0][0x2cc] ;  /* 0x0000b3000006bab9 */ /* 0x000fe40000000800 */
[----:B------:R-:W-:Y:S01]  /*0f10*/  @!UP3 USEL UR8, UR6, URZ, UP1 ;  /* 0x0000003f0608b287 */ /* 0x000fe20008800000 */
[----:B------:R-:W-:Y:S01]  /*0f20*/  ISETP.NE.AND.EX P0, PT, RZ, UR7, PT, P0 ;  /* 0x00000007ff007c0c */ /* 0x000fe2000bf05300 */
[----:B------:R-:W-:-:S06]  /*0f30*/  ULDC UR7, c[0x0][0x2c8] ;  /* 0x0000b20000077ab9 */ /* 0x000fcc0000000800 */
        /* <DEDUP_REMOVED lines=11> */
.L_x_76:
[----:B------:R-:W-:Y:S02]  /*0ff0*/  @!UP3 UIADD3 UR6, UR8, UR7, -UR40 ;  /* 0x000000070806b290 */ /* 0x000fe4000fffe828 */
[----:B------:R-:W-:Y:S02]  /*1000*/  @UP0 UIADD3 UR11, UR11, -UR5, URZ ;  /* 0x800000050b0b0290 */ /* 0x000fe4000fffe03f */
[----:B------:R-:W-:-:S05]  /*1010*/  UISETP.GT.AND UP1, UPT, UR6, UR25, UPT ;  /* 0x000000190600728c */ /* 0x000fca000bf24270 */
[----:B------:R-:W-:Y:S01]  /*1020*/  @!UP0 ULDC UR11, c[0x0][0x2c4] ;  /* 0x0000b100000b8ab9 */ /* 0x000fe20000000800 */
[----:B------:R-:W-:-:S13]  /*1030*/  PLOP3.LUT P0, PT, PT, PT, UP1, 0x80, 0x0 ;  /* 0x000000000000781c */ /* 0x000fda0003f0f018 */
[----:B------:R-:W-:Y:S05]  /*1040*/  @!P0 BRA `(.L_x_77) ;  /* 0x0000007800608947 */ /* 0x000fea0003800000 */
[----:B------:R-:W1:Y:S01]  /*1050*/  LDC R7, c[0x0][0x278] ;  /* 0x00009e00ff077b82 */ /* 0x000e620000000800 */
[----:B------:R-:W-:Y:S01]  /*1060*/  UISETP.NE.AND UP2, UPT, UR5, -0x1, UPT ;  /* 0xffffffff0500788c */ /* 0x000fe2000bf45270 */
[----:B------:R-:W-:Y:S01]  /*1070*/  IABS R3, UR57 ;  /* 0x0000003900037c13 */ /* 0x000fe20008000000 */
[----:B------:R-:W-:Y:S01]  /*1080*/  ULDC.64 UR8, c[0x0][0x228] ;  /* 0x00008a0000087ab9 */ /* 0x000fe20000000a00 */
[----:B------:R-:W-:Y:S01]  /*1090*/  ULDC.64 UR14, c[0x0][0x488] ;  /* 0x00012200000e7ab9 */ /* 0x000fe20000000a00 */
[----:B------:R-:W-:Y:S02]  /*10a0*/  UIMAD UR7, UR58, UR8, URZ ;  /* 0x000000083a0772a4 */ /* 0x000fe4000f8e023f */
[----:B------:R-:W-:Y:S01]  /*10b0*/  UIMAD.WIDE.U32 UR18, UR48, UR8, URZ ;  /* 0x00000008301272a5 */ /* 0x000fe2000f8e003f */
[----:B------:R-:W2:Y:S01]  /*10c0*/  S2UR UR10, SR_CTAID.X ;  /* 0x00000000000a79c3 */ /* 0x000ea20000002500 */
[----:B------:R-:W-:Y:S01]  /*10d0*/  UIMAD UR24, UR48, UR9, UR7 ;  /* 0x00000009301872a4 */ /* 0x000fe2000f8e0207 */
[----:B------:R-:W-:-:S02]  /*10e0*/  ULDC UR59, c[0x0][0x2d4] ;  /* 0x0000b500003b7ab9 */ /* 0x000fc40000000800 */
[----:B------:R-:W-:Y:S01]  /*10f0*/  @!UP2 ULDC.64 UR8, c[0x0][0x418] ;  /* 0x000106000008aab9 */ /* 0x000fe20000000a00 */
[----:B------:R-:W-:Y:S02]  /*1100*/  USHF.R.S32.HI UR26, URZ, 0x1f, UR59 ;  /* 0x0000001f3f1a7899 */ /* 0x000fe4000801143b */
[----:B------:R-:W-:Y:S02]  /*1110*/  @!UP2 UIMAD UR7, UR58, UR8, URZ ;  /* 0x000000083a07a2a4 */ /* 0x000fe4000f8e023f */
[----:B------:R-:W-:Y:S02]  /*1120*/  @!UP2 UIMAD.WIDE.U32 UR44, UR48, UR8, URZ ;  /* 0x00000008302ca2a5 */ /* 0x000fe4000f8e003f */
[----:B------:R-:W-:Y:S02]  /*1130*/  @!UP2 UIMAD UR34, UR48, UR9, UR7 ;  /* 0x000000093022a2a4 */ /* 0x000fe4000f8e0207 */
[----:B------:R-:W-:Y:S02]  /*1140*/  UIADD3 UR7, UR11, 0x80, UR25 ;  /* 0x000000800b077890 */ /* 0x000fe4000fffe019 */
[----:B------:R-:W-:Y:S01]  /*1150*/  USHF.L.U32 UR16, UR48, 0x7, URZ ;  /* 0x0000000730107899 */ /* 0x000fe2000800063f */
[----:B-1----:R-:W-:Y:S01]  /*1160*/  IABS R6, R7 ;  /* 0x0000000700067213 */ /* 0x002fe20000000000 */
[----:B------:R-:W-:Y:S01]  /*1170*/  ULDC UR8, c[0x0][0x394] ;  /* 0x0000e50000087ab9 */ /* 0x000fe20000000800 */
[----:B------:R-:W-:Y:S01]  /*1180*/  ULDC.64 UR32, c[0x0][0x240] ;  /* 0x0000900000207ab9 */ /* 0x000fe20000000a00 */
[----:B------:R-:W-:Y:S01]  /*1190*/  UIADD3 UR7, UR7, UR8, -UR6 ;  /* 0x0000000807077290 */ /* 0x000fe2000fffe806 */
[----:B------:R-:W1:Y:S01]  /*11a0*/  I2F.RP R4, R6 ;  /* 0x0000000600047306 */ /* 0x000e620000209400 */
[----:B------:R-:W-:Y:S01]  /*11b0*/  ULDC UR29, c[0x0][0x2dc] ;  /* 0x0000b700001d7ab9 */ /* 0x000fe20000000800 */
[----:B------:R-:W-:Y:S01]  /*11c0*/  ULDC UR41, c[0x0][0x270] ;  /* 0x00009c0000297ab9 */ /* 0x000fe20000000800 */
[----:B------:R-:W-:Y:S01]  /*11d0*/  USEL UR35, UR16, URZ, UP0 ;  /* 0x0000003f10237287 */ /* 0x000fe20008000000 */
[----:B------:R-:W-:Y:S01]  /*11e0*/  ISETP.NE.AND P3, PT, R7, RZ, PT ;  /* 0x000000ff0700720c */ /* 0x000fe20003f65270 */
[----:B--2---:R-:W-:-:S02]  /*11f0*/  UIMAD.WIDE.U32 UR36, UR10, UR14, URZ ;  /* 0x0000000e0a2472a5 */ /* 0x004fc4000f8e003f */
[----:B------:R-:W-:Y:S02]  /*1200*/  UIMAD.WIDE.U32 UR16, UR5, UR32, URZ ;  /* 0x00000020051072a5 */ /* 0x000fe4000f8e003f */
[----:B------:R-:W-:Y:S02]  /*1210*/  UIMAD UR51, UR10, UR15, UR37 ;  /* 0x0000000f0a3372a4 */ /* 0x000fe4000f8e0225 */
[----:B------:R-:W-:Y:S01]  /*1220*/  UIADD3 UR10, UR11, 0x7f, URZ ;  /* 0x0000007f0b0a7890 */ /* 0x000fe2000fffe03f */
[----:B------:R-:W-:Y:S01]  /*1230*/  @UP2 ULDC.64 UR14, c[0x0][0x420] ;  /* 0x00010800000e2ab9 */ /* 0x000fe20000000a00 */
[----:B------:R-:W-:Y:S01]  /*1240*/  UIMAD UR23, UR5, UR33, URZ ;  /* 0x00000021051772a4 */ /* 0x000fe2000f8e023f */
[----:B-1----:R-:W1:Y:S01]  /*1250*/  MUFU.RCP R4, R4 ;  /* 0x0000000400047308 */ /* 0x002e620000001000 */
[----:B------:R-:W-:Y:S02]  /*1260*/  USHF.R.S32.HI UR22, URZ, 0x1f, UR10 ;  /* 0x0000001f3f167899 */ /* 0x000fe4000801140a */
[----:B------:R-:W-:-:S02]  /*1270*/  @UP2 UIMAD.WIDE.U32 UR46, UR5, UR14, URZ ;  /* 0x0000000e052e22a5 */ /* 0x000fc4000f8e003f */
[----:B------:R-:W-:Y:S02]  /*1280*/  ULEA.HI UR22, UR22, UR10, URZ, 0x7 ;  /* 0x0000000a16167291 */ /* 0x000fe4000f8f383f */
[----:B------:R-:W-:Y:S02]  /*1290*/  UIMAD UR10, UR26, UR48, URZ ;  /* 0x000000301a0a72a4 */ /* 0x000fe4000f8e023f */
[----:B------:R-:W-:Y:S02]  /*12a0*/  @UP2 UIMAD UR53, UR5, UR15, UR47 ;  /* 0x0000000f053522a4 */ /* 0x000fe4000f8e022f */
[----:B------:R-:W-:Y:S02]  /*12b0*/  UIMAD.WIDE UR8, UR29, UR41, URZ ;  /* 0x000000291d0872a5 */ /* 0x000fe4000f8e023f */
[----:B------:R-:W-:Y:S02]  /*12c0*/  UIMAD.WIDE.U32 UR14, UR48, UR59, URZ ;  /* 0x0000003b300e72a5 */ /* 0x000fe4000f8e003f */
[----:B------:R-:W-:Y:S01]  /*12d0*/  UIMAD UR10, UR58, UR59, UR10 ;  /* 0x0000003b3a0a72a4 */ /* 0x000fe2000f8e020a */
[----:B-1----:R-:W-:Y:S01]  /*12e0*/  VIADD R4, R4, 0xffffffe ;  /* 0x0ffffffe04047836 */ /* 0x002fe20000000000 */
[----:B------:R-:W-:-:S02]  /*12f0*/  UIADD3 UR7, UR7, 0x7f, URZ ;  /* 0x0000007f07077890 */ /* 0x000fc4000fffe03f */
[----:B------:R-:W-:Y:S01]  /*1300*/  UIADD3 UR50, UR19, UR24, URZ ;  /* 0x0000001813327290 */ /* 0x000fe2000fffe03f */
[----:B------:R-:W1:Y:S01]  /*1310*/  F2I.FTZ.U32.TRUNC.NTZ R5, R4 ;  /* 0x0000000400057305 */ /* 0x000e62000021f000 */
[----:B------:R-:W-:Y:S02]  /*1320*/  @UP2 UIADD3 UR50, UR17, UR23, URZ ;  /* 0x0000001711322290 */ /* 0x000fe4000fffe03f */
[----:B------:R-:W-:Y:S02]  /*1330*/  USEL UR56, UR18, UR16, !UP2 ;  /* 0x0000001012387287 */ /* 0x000fe4000d000000 */
[----:B------:R-:W-:Y:S02]  /*1340*/  UIMAD UR17, UR9, UR14, URZ ;  /* 0x0000000e091172a4 */ /* 0x000fe4000f8e023f */
[----:B------:R-:W-:Y:S02]  /*1350*/  UIADD3 UR10, UR15, UR10, URZ ;  /* 0x0000000a0f0a7290 */ /* 0x000fe4000fffe03f */
[----:B------:R-:W-:Y:S01]  /*1360*/  USHF.R.S32.HI UR16, URZ, 0x1f, UR7 ;  /* 0x0000001f3f107899 */ /* 0x000fe20008011407 */
[----:B------:R-:W-:Y:S01]  /*1370*/  ULDC.U8 UR27, c[0x0][0x3d8] ;  /* 0x0000f600001b7ab9 */ /* 0x000fe20000000000 */
[----:B------:R-:W-:-:S02]  /*1380*/  UIMAD.WIDE.U32 UR18, UR8, UR14, URZ ;  /* 0x0000000e081272a5 */ /* 0x000fc4000f8e003f */
[----:B------:R-:W-:Y:S01]  /*1390*/  UIMAD UR10, UR8, UR10, UR17 ;  /* 0x0000000a080a72a4 */ /* 0x000fe2000f8e0211 */
[--C-:B-1----:R-:W-:Y:S01]  /*13a0*/  IMAD.MOV R0, RZ, RZ, -R5.reuse ;  /* 0x000000ffff007224 */ /* 0x102fe200078e0a05 */
[----:B------:R-:W-:Y:S01]  /*13b0*/  UISETP.NE.AND UP3, UPT, UR27, URZ, UPT ;  /* 0x0000003f1b00728c */ /* 0x000fe2000bf65270 */
[----:B------:R-:W-:Y:S01]  /*13c0*/  IMAD.MOV.U32 R4, RZ, RZ, RZ ;  /* 0x000000ffff047224 */ /* 0x000fe200078e00ff */
[----:B------:R-:W-:Y:S01]  /*13d0*/  ULEA.HI UR7, UR16, UR7, URZ, 0x7 ;  /* 0x0000000710077291 */ /* 0x000fe2000f8f383f */
[----:B------:R-:W-:Y:S01]  /*13e0*/  IMAD R0, R0, R6, RZ ;  /* 0x0000000600007224 */ /* 0x000fe200078e02ff */
[----:B------:R-:W-:Y:S02]  /*13f0*/  USHF.L.U64.HI UR20, UR48, 0x7, UR58 ;  /* 0x0000000730147899 */ /* 0x000fe4000801023a */
[----:B------:R-:W-:Y:S01]  /*1400*/  UIADD3 UR42, UR19, UR10, URZ ;  /* 0x0000000a132a7290 */ /* 0x000fe2000fffe03f */
[----:B------:R-:W-:Y:S01]  /*1410*/  IMAD.HI.U32 R0, R5, R0, R4 ;  /* 0x0000000005007227 */ /* 0x000fe200078e0004 */
[----:B------:R-:W-:-:S02]  /*1420*/  USHF.R.S32.HI UR10, URZ, 0x7, UR22 ;  /* 0x000000073f0a7899 */ /* 0x000fc40008011416 */
[----:B------:R-:W-:Y:S02]  /*1430*/  USHF.R.S32.HI UR7, URZ, 0x7, UR7 ;  /* 0x000000073f077899 */ /* 0x000fe40008011407 */
[----:B------:R-:W-:Y:S01]  /*1440*/  USEL UR20, UR20, URZ, UP0 ;  /* 0x0000003f14147287 */ /* 0x000fe20008000000 */
[----:B------:R-:W-:Y:S01]  /*1450*/  IMAD.HI.U32 R0, R0, R3, RZ ;  /* 0x0000000300007227 */ /* 0x000fe200078e00ff */
[----:B------:R-:W-:Y:S01]  /*1460*/  UISETP.LT.AND UP0, UPT, UR10, UR7, UPT ;  /* 0x000000070a00728c */ /* 0x000fe2000bf01270 */
[----:B------:R-:W-:Y:S01]  /*1470*/  ULDC UR39, c[0x0][0x2c4] ;  /* 0x0000b10000277ab9 */ /* 0x000fe20000000800 */
[----:B------:R-:W-:Y:S02]  /*1480*/  UISETP.NE.AND UP1, UPT, UR43, -0x1, UPT ;  /* 0xffffffff2b00788c */ /* 0x000fe4000bf25270 */
[----:B------:R-:W-:Y:S01]  /*1490*/  IADD3 R4, -R0, RZ, RZ ;  /* 0x000000ff00047210 */ /* 0x000fe20007ffe1ff */
[----:B------:R-:W-:Y:S02]  /*14a0*/  @UP3 UIMAD UR16, UR48, UR39, URZ ;  /* 0x00000027301032a4 */ /* 0x000fe4000f8e023f */
[----:B------:R-:W-:-:S02]  /*14b0*/  USEL UR38, UR10, UR7, UP0 ;  /* 0x000000070a267287 */ /* 0x000fc40008000000 */
[C---:B------:R-:W-:Y:S01]  /*14c0*/  IMAD R3, R6.reuse, R4, R3 ;  /* 0x0000000406037224 */ /* 0x040fe200078e0203 */
[----:B------:R-:W-:Y:S02]  /*14d0*/  @UP3 USEL UR10, UR16, UR5, !UP2 ;  /* 0x00000005100a3287 */ /* 0x000fe4000d000000 */
[----:B------:R-:W-:Y:S02]  /*14e0*/  ULEA UR16, UR38, 0xffffff80, 0x7 ;  /* 0xffffff8026107891 */ /* 0x000fe4000f8e383f */
[----:B------:R-:W-:Y:S01]  /*14f0*/  ISETP.GT.U32.AND P1, PT, R6, R3, PT ;  /* 0x000000030600720c */ /* 0x000fe20003f24070 */
[----:B------:R-:W-:Y:S01]  /*1500*/  @UP3 ULDC UR7, c[0x0][0x2e4] ;  /* 0x0000b90000073ab9 */ /* 0x000fe20000000800 */
[----:B------:R-:W-:Y:S02]  /*1510*/  UIMAD.WIDE.U32 UR14, UR8, UR5, URZ ;  /* 0x00000005080e72a5 */ /* 0x000fe4000f8e003f */
[----:B------:R-:W-:Y:S02]  /*1520*/  @!UP3 UIMAD UR17, UR48, UR41, UR57 ;  /* 0x000000293011b2a4 */ /* 0x000fe4000f8e0239 */
[----:B------:R-:W-:-:S02]  /*1530*/  @UP3 UIMAD UR41, UR57, UR7, UR10 ;  /* 0x00000007392932a4 */ /* 0x000fc4000f8e020a */
[----:B------:R-:W-:Y:S02]  /*1540*/  USHF.R.S32.HI UR22, URZ, 0x1f, UR16 ;  /* 0x0000001f3f167899 */ /* 0x000fe40008011410 */
[----:B------:R-:W-:Y:S02]  /*1550*/  UIADD3 UR7, UP0, UR16, UR35, URZ ;  /* 0x0000002310077290 */ /* 0x000fe4000ff1e03f */
[----:B------:R-:W-:Y:S01]  /*1560*/  USEL UR55, UR18, UR14, !UP2 ;  /* 0x0000000e12377287 */ /* 0x000fe2000d000000 */
[----:B------:R-:W-:Y:S01]  /*1570*/  @!P1 IMAD.IADD R3, R3, 0x1, -R6 ;  /* 0x0000000103039824 */ /* 0x000fe200078e0a06 */
[----:B------:R-:W-:Y:S01]  /*1580*/  UIMAD UR14, UR9, UR5, URZ ;  /* 0x00000005090e72a4 */ /* 0x000fe2000f8e023f */
[----:B------:R-:W-:Y:S01]  /*1590*/  @!P1 VIADD R0, R0, 0x1 ;  /* 0x0000000100009836 */ /* 0x000fe20000000000 */
[----:B------:R-:W-:Y:S01]  /*15a0*/  ULDC.U8 UR28, c[0x0][0x480] ;  /* 0x00012000001c7ab9 */ /* 0x000fe20000000000 */
[----:B------:R-:W-:Y:S01]  /*15b0*/  UIADD3.X UR10, UR22, UR20, URZ, UP0, !UPT ;  /* 0x00000014160a7290 */ /* 0x000fe200087fe43f */
[----:B------:R-:W-:Y:S01]  /*15c0*/  ISETP.GE.U32.AND P0, PT, R3, R6, PT ;  /* 0x000000060300720c */ /* 0x000fe20003f06070 */
[----:B------:R-:W-:Y:S01]  /*15d0*/  UIMAD UR9, UR9, UR7, URZ ;  /* 0x00000007090972a4 */ /* 0x000fe2000f8e023f */
[----:B------:R-:W-:Y:S01]  /*15e0*/  LOP3.LUT R3, R7, UR57, RZ, 0x3c, !PT ;  /* 0x0000003907037c12 */ /* 0x000fe2000f8e3cff */
[----:B------:R-:W-:Y:S01]  /*15f0*/  @UP1 UIADD3 UR30, UR40, UR43, URZ ;  /* 0x0000002b281e1290 */ /* 0x000fe2000fffe03f */
[----:B------:R-:W-:Y:S01]  /*1600*/  PLOP3.LUT P1, PT, PT, PT, UP1, 0x80, 0x0 ;  /* 0x000000000000781c */ /* 0x000fe20003f2f018 */
[----:B------:R-:W-:Y:S01]  /*1610*/  @UP1 UIADD3 UR31, UR40, UR43, URZ ;  /* 0x0000002b281f1290 */ /* 0x000fe2000fffe03f */
[----:B------:R-:W-:Y:S01]  /*1620*/  ISETP.GE.AND P2, PT, R3, RZ, PT ;  /* 0x000000ff0300720c */ /* 0x000fe20003f46270 */
[----:B------:R-:W-:-:S02]  /*1630*/  UIMAD UR49, UR57, UR29, URZ ;  /* 0x0000001d393172a4 */ /* 0x000fc4000f8e023f */
[----:B------:R-:W-:Y:S02]  /*1640*/  UISETP.NE.AND UP4, UPT, UR28, URZ, UPT ;  /* 0x0000003f1c00728c */ /* 0x000fe4000bf85270 */
[----:B------:R-:W-:Y:S01]  /*1650*/  @!UP2 UIADD3 UR53, UR45, UR34, URZ ;  /* 0x000000222d35a290 */ /* 0x000fe2000fffe03f */
[----:B------:R-:W-:Y:S01]  /*1660*/  @UP1 ULDC.64 UR28, c[0x0][0x248] ;  /* 0x00009200001c1ab9 */ /* 0x000fe20000000a00 */
[----:B------:R-:W-:Y:S01]  /*1670*/  @UP1 ULDC.64 UR26, c[0x0][0x250] ;  /* 0x00009400001a1ab9 */ /* 0x000fe20000000a00 */
[----:B------:R-:W-:Y:S01]  /*1680*/  UIMAD.WIDE.U32 UR34, UR8, UR7, URZ ;  /* 0x00000007082272a5 */ /* 0x000fe2000f8e003f */
[----:B------:R-:W-:Y:S01]  /*1690*/  @P0 IADD3 R0, R0, 0x1, RZ ;  /* 0x0000000100000810 */ /* 0x000fe20007ffe0ff */
[----:B------:R-:W-:Y:S01]  /*16a0*/  @UP2 UIADD3 UR42, UR15, UR14, URZ ;  /* 0x0000000e0f2a2290 */ /* 0x000fe2000fffe03f */
[----:B------:R-:W-:Y:S01]  /*16b0*/  PLOP3.LUT P0, PT, PT, PT, UP3, 0x80, 0x0 ;  /* 0x000000000000781c */ /* 0x000fe20003f0f038 */
[----:B------:R-:W-:Y:S02]  /*16c0*/  UIMAD UR7, UR8, UR10, UR9 ;  /* 0x0000000a080772a4 */ /* 0x000fe4000f8e0209 */
[----:B------:R-:W-:Y:S01]  /*16d0*/  @UP1 UIMAD.WIDE.U32 UR14, UR30, UR28, URZ ;  /* 0x0000001c1e0e12a5 */ /* 0x000fe2000f8e003f */
[----:B------:R-:W-:Y:S01]  /*16e0*/  IMAD.MOV.U32 R10, RZ, RZ, R0 ;  /* 0x000000ffff0a7224 */ /* 0x000fe200078e0000 */
[----:B------:R-:W-:-:S02]  /*16f0*/  @UP1 UIMAD.WIDE.U32 UR8, UR31, UR26, URZ ;  /* 0x0000001a1f0812a5 */ /* 0x000fc4000f8e003f */
[----:B------:R-:W-:Y:S02]  /*1700*/  @UP1 UIMAD UR10, UR31, UR27, URZ ;  /* 0x0000001b1f0a12a4 */ /* 0x000fe4000f8e023f */
[----:B------:R-:W-:Y:S01]  /*1710*/  @UP1 UIMAD UR18, UR30, UR29, URZ ;  /* 0x0000001d1e1212a4 */ /* 0x000fe2000f8e023f */
[----:B------:R-:W-:Y:S01]  /*1720*/  @!P2 IADD3 R10, -R10, RZ, RZ ;  /* 0x000000ff0a0aa210 */ /* 0x000fe20007ffe1ff */
[----:B------:R-:W-:Y:S01]  /*1730*/  @!UP3 UIMAD UR41, UR17, UR39, URZ ;  /* 0x000000271129b2a4 */ /* 0x000fe2000f8e023f */
[----:B------:R-:W-:Y:S01]  /*1740*/  @!P3 LOP3.LUT R10, RZ, R7, RZ, 0x33, !PT ;  /* 0x00000007ff0ab212 */ /* 0x000fe200078e33ff */
[----:B------:R-:W-:Y:S02]  /*1750*/  USEL UR52, UR36, URZ, UP4 ;  /* 0x0000003f24347287 */ /* 0x000fe4000a000000 */
[----:B------:R-:W-:Y:S02]  /*1760*/  @UP1 UIADD3 UR39, UR9, UR10, URZ ;  /* 0x0000000a09271290 */ /* 0x000fe4000fffe03f */
[----:B------:R-:W-:-:S02]  /*1770*/  USHF.R.S32.HI UR37, URZ, 0x1f, UR25 ;  /* 0x0000001f3f257899 */ /* 0x000fc40008011419 */
[----:B------:R-:W-:Y:S02]  /*1780*/  USHF.R.S32.HI UR54, URZ, 0x1f, UR49 ;  /* 0x0000001f3f367899 */ /* 0x000fe40008011431 */
[----:B------:R-:W-:Y:S02]  /*1790*/  USEL UR51, UR51, URZ, UP4 ;  /* 0x0000003f33337287 */ /* 0x000fe4000a000000 */
[----:B------:R-:W-:Y:S02]  /*17a0*/  UIADD3 UR17, UR35, UR7, URZ ;  /* 0x0000000723117290 */ /* 0x000fe4000fffe03f */
[----:B------:R-:W-:Y:S01]  /*17b0*/  @UP1 UIADD3 UR20, UR15, UR18, URZ ;  /* 0x000000120f141290 */ /* 0x000fe2000fffe03f */
[----:B------:R-:W-:Y:S01]  /*17c0*/  @UP1 UMOV UR10, UR14 ;  /* 0x0000000e000a1c82 */ /* 0x000fe20008000000 */
[----:B------:R-:W-:Y:S01]  /*17d0*/  @UP1 UMOV UR36, UR8 ;  /* 0x0000000800241c82 */ /* 0x000fe20008000000 */
[----:B------:R-:W-:Y:S09]  /*17e0*/  @P1 BRA `(.L_x_78) ;  /* 0x0000000000301947 */ /* 0x000ff20003800000 */
[----:B------:R-:W-:Y:S01]  /*17f0*/  USHF.R.S32.HI UR7, URZ, 0x1f, UR40 ;  /* 0x0000001f3f077899 */ /* 0x000fe20008011428 */
[----:B------:R-:W-:Y:S01]  /*1800*/  ULDC.64 UR28, c[0x0][0x248] ;  /* 0x00009200001c7ab9 */ /* 0x000fe20000000a00 */
[----:B------:R-:W-:Y:S02]  /*1810*/  ULDC.64 UR14, c[0x0][0x230] ;  /* 0x00008c00000e7ab9 */ /* 0x000fe40000000a00 */
[----:B------:R-:W-:Y:S02]  /*1820*/  UIMAD UR7, UR7, UR28, URZ ;  /* 0x0000001c070772a4 */ /* 0x000fe4000f8e023f */
[----:B------:R-:W-:Y:S02]  /*1830*/  UIMAD.WIDE.U32 UR8, UR40, UR28, URZ ;  /* 0x0000001c280872a5 */ /* 0x000fe4000f8e003f */
[----:B------:R-:W-:-:S04]  /*1840*/  UIMAD UR7, UR40, UR29, UR7 ;  /* 0x0000001d280772a4 */ /* 0x000fc8000f8e0207 */
[----:B------:R-:W-:Y:S02]  /*1850*/  UIADD3 UR9, UR9, UR7, URZ ;  /* 0x0000000709097290 */ /* 0x000fe4000fffe03f */
[----:B------:R-:W-:Y:S02]  /*1860*/  UIMAD UR7, UR58, UR14, URZ ;  /* 0x0000000e3a0772a4 */ /* 0x000fe4000f8e023f */
[----:B------:R-:W-:Y:S02]  /*1870*/  UIMAD.WIDE.U32 UR8, UR48, UR14, UR8 ;  /* 0x0000000e300872a5 */ /* 0x000fe4000f8e0008 */
[----:B------:R-:W-:-:S04]  /*1880*/  UIMAD UR7, UR48, UR15, UR7 ;  /* 0x0000000f300772a4 */ /* 0x000fc8000f8e0207 */
[----:B------:R-:W-:Y:S01]  /*1890*/  UIADD3 UR20, UR9, UR7, URZ ;  /* 0x0000000709147290 */ /* 0x000fe2000fffe03f */
[----:B------:R-:W-:-:S11]  /*18a0*/  UMOV UR10, UR8 ;  /* 0x00000008000a7c82 */ /* 0x000fd60008000000 */
.L_x_78:
[----:B------:R-:W-:Y:S05]  /*18b0*/  @P1 BRA `(.L_x_79) ;  /* 0x0000000000301947 */ /* 0x000fea0003800000 */
        /* <DEDUP_REMOVED lines=12> */
.L_x_79:
        /* <DEDUP_REMOVED lines=11> */
.L_x_80:
[----:B------:R-:W-:Y:S02]  /*1a30*/  ULDC UR5, c[0x0][0x270] ;  /* 0x00009c0000057ab9 */ /* 0x000fe40000000800 */
[----:B------:R-:W-:-:S04]  /*1a40*/  UIMAD UR5, UR48, UR5, UR57 ;  /* 0x00000005300572a4 */ /* 0x000fc8000f8e0239 */
[----:B------:R-:W-:-:S12]  /*1a50*/  UIMAD UR5, UR5, UR59, URZ ;  /* 0x0000003b050572a4 */ /* 0x000fd8000f8e023f */
.L_x_81:
[----:B------:R-:W1:Y:S01]  /*1a60*/  S2R R4, SR_TID.X ;  /* 0x0000000000047919 */ /* 0x000e620000002100 */
[----:B------:R-:W2:Y:S01]  /*1a70*/  LDC.64 R12, c[0x0][0x420] ;  /* 0x00010800ff0c7b82 */ /* 0x000ea20000000a00 */
[----:B------:R-:W-:Y:S01]  /*1a80*/  ULDC UR8, c[0x0][0x2dc] ;  /* 0x0000b70000087ab9 */ /* 0x000fe20000000800 */
[----:B------:R-:W-:Y:S01]  /*1a90*/  ULDC UR9, c[0x0][0x270] ;  /* 0x00009c0000097ab9 */ /* 0x000fe20000000800 */
[----:B------:R-:W-:Y:S01]  /*1aa0*/  UIADD3 UR35, UR16, UR5, URZ ;  /* 0x0000000510237290 */ /* 0x000fe2000fffe03f */
[----:B------:R-:W-:Y:S01]  /*1ab0*/  SHF.R.S32.HI R239, RZ, 0x1f, R238 ;  /* 0x0000001fffef7819 */ /* 0x000fe200000114ee */
[----:B------:R-:W-:Y:S01]  /*1ac0*/  UIMAD UR24, UR8, UR9, URZ ;  /* 0x00000009081872a4 */ /* 0x000fe2000f8e023f */
[----:B------:R-:W-:Y:S01]  /*1ad0*/  BSSY B1, `(.L_x_77) ;  /* 0x00006ef000017945 */ /* 0x000fe20003800000 */
[----:B------:R-:W-:Y:S02]  /*1ae0*/  UIADD3 UR5, -UR6, UR11, UR25 ;  /* 0x0000000b06057290 */ /* 0x000fe4000fffe119 */
[----:B------:R-:W-:Y:S01]  /*1af0*/  USHF.L.U32 UR23, UR24, 0x7, URZ ;  /* 0x0000000718177899 */ /* 0x000fe2000800063f */
[----:B------:R-:W-:Y:S01]  /*1b00*/  ULDC UR44, c[0x0][0x398] ;  /* 0x0000e600002c7ab9 */ /* 0x000fe20000000800 */
[----:B------:R-:W-:-:S02]  /*1b10*/  ULDC.64 UR30, c[0x0][0x400] ;  /* 0x00010000001e7ab9 */ /* 0x000fc40000000a00 */
[----:B------:R-:W-:Y:S02]  /*1b20*/  UIADD3 UR8, UP2, UP0, UR34, UR23, UR49 ;  /* 0x0000001722087290 */ /* 0x000fe4000f85e031 */
[----:B------:R-:W-:Y:S02]  /*1b30*/  UIADD3 UR5, UR5, -UR44, URZ ;  /* 0x8000002c05057290 */ /* 0x000fe4000fffe03f */
[----:B------:R-:W-:Y:S01]  /*1b40*/  USHF.R.S32.HI UR45, URZ, 0x1f, UR57 ;  /* 0x0000001f3f2d7899 */ /* 0x000fe20008011439 */
[----:B------:R-:W-:Y:S01]  /*1b50*/  ULDC.64 UR18, c[0x0][0x258] ;  /* 0x0000960000127ab9 */ /* 0x000fe20000000a00 */
[----:B------:R-:W-:Y:S01]  /*1b60*/  ULDC.64 UR14, c[0x0][0x428] ;  /* 0x00010a00000e7ab9 */ /* 0x000fe20000000a00 */
[----:B------:R-:W-:Y:S01]  /*1b70*/  ULDC.64 UR46, c[0x0][0x2b0] ;  /* 0x0000ac00002e7ab9 */ /* 0x000fe20000000a00 */
[----:B------:R-:W-:Y:S01]  /*1b80*/  UIMAD UR9, UR45, UR14, URZ ;  /* 0x0000000e2d0972a4 */ /* 0x000fe2000f8e023f */
[----:B--2---:R-:W-:-:S03]  /*1b90*/  IMAD R9, R12, UR22, RZ ;  /* 0x000000160c097c24 */ /* 0x004fc6000f8e02ff */
[----:B------:R-:W-:Y:S01]  /*1ba0*/  UIMAD UR15, UR57, UR15, UR9 ;  /* 0x0000000f390f72a4 */ /* 0x000fe2000f8e0209 */
[----:B------:R-:W-:Y:S01]  /*1bb0*/  IMAD R9, R13, UR16, R9 ;  /* 0x000000100d097c24 */ /* 0x000fe2000f8e0209 */
[----:B-1----:R-:W-:-:S04]  /*1bc0*/  SHF.R.S32.HI R3, RZ, 0x1f, R4 ;  /* 0x0000001fff037819 */ /* 0x002fc80000011404 */
[CC--:B------:R-:W-:Y:S02]  /*1bd0*/  LEA.HI R0, R3.reuse, R4.reuse, RZ, 0x5 ;  /* 0x0000000403007211 */ /* 0x0c0fe400078f28ff */
[----:B------:R-:W-:Y:S02]  /*1be0*/  LEA.HI R3, R3, R4, RZ, 0x2 ;  /* 0x0000000403037211 */ /* 0x000fe400078f10ff */
[----:B------:R-:W-:Y:S02]  /*1bf0*/  LOP3.LUT R5, R0, 0xffffffe0, RZ, 0xc0, !PT ;  /* 0xffffffe000057812 */ /* 0x000fe400078ec0ff */
[----:B------:R-:W-:Y:S02]  /*1c00*/  SHF.R.S32.HI R3, RZ, 0x2, R3 ;  /* 0x00000002ff037819 */ /* 0x000fe40000011403 */
[----:B------:R-:W-:Y:S01]  /*1c10*/  SHF.R.S32.HI R8, RZ, 0x5, R0 ;  /* 0x00000005ff087819 */ /* 0x000fe20000011400 */
[----:B------:R-:W-:Y:S01]  /*1c20*/  IMAD.IADD R5, R4, 0x1, -R5 ;  /* 0x0000000104057824 */ /* 0x000fe200078e0a05 */
[----:B------:R-:W-:-:S02]  /*1c30*/  SHF.R.S32.HI R16, RZ, 0x1f, R3 ;  /* 0x0000001fff107819 */ /* 0x000fc40000011403 */
[----:B------:R-:W-:Y:S01]  /*1c40*/  IADD3 R0, P2, R3, UR16, RZ ;  /* 0x0000001003007c10 */ /* 0x000fe2000ff5e0ff */
[----:B------:R-:W-:Y:S01]  /*1c50*/  IMAD R8, R8, UR24, R5 ;  /* 0x0000001808087c24 */ /* 0x000fe2000f8e0205 */
[----:B------:R-:W-:Y:S01]  /*1c60*/  IADD3 R4, P0, R238, UR7, RZ ;  /* 0x00000007ee047c10 */ /* 0x000fe2000ff1e0ff */
[----:B------:R-:W-:Y:S01]  /*1c70*/  USHF.R.S32.HI UR7, URZ, 0x1f, UR23 ;  /* 0x0000001f3f077899 */ /* 0x000fe20008011417 */
[----:B------:R-:W-:Y:S01]  /*1c80*/  IADD3.X R6, R16, UR22, RZ, P2, !PT ;  /* 0x0000001610067c10 */ /* 0x000fe200097fe4ff */
[----:B------:R-:W-:Y:S01]  /*1c90*/  USHF.R.S32.HI UR22, URZ, 0x1f, UR5 ;  /* 0x0000001f3f167899 */ /* 0x000fe20008011405 */
[----:B------:R-:W-:Y:S01]  /*1ca0*/  IADD3.X R5, R239, UR53, RZ, P0, !PT ;  /* 0x00000035ef057c10 */ /* 0x000fe200087fe4ff */
[----:B------:R-:W-:Y:S02]  /*1cb0*/  UIADD3.X UR7, UR17, UR7, UR54, UP2, UP0 ;  /* 0x0000000711077290 */ /* 0x000fe400097e0436 */
[----:B------:R-:W-:Y:S01]  /*1cc0*/  UIADD3 UR8, UP2, UP0, UR52, UR8, UR55 ;  /* 0x0000000834087290 */ /* 0x000fe2000f85e037 */
[----:B------:R-:W-:Y:S01]  /*1cd0*/  IMAD R6, R6, UR32, RZ ;  /* 0x0000002006067c24 */ /* 0x000fe2000f8e02ff */
[----:B------:R-:W-:Y:S01]  /*1ce0*/  ULEA.HI UR22, UR22, UR5, URZ, 0x7 ;  /* 0x0000000516167291 */ /* 0x000fe2000f8f383f */
[----:B------:R-:W-:Y:S01]  /*1cf0*/  IMAD.WIDE.U32 R4, R12, UR16, R4 ;  /* 0x000000100c047c25 */ /* 0x000fe2000f8e0004 */
[----:B------:R-:W-:-:S02]  /*1d00*/  UIADD3.X UR7, UR51, UR7, UR42, UP2, UP0 ;  /* 0x0000000733077290 */ /* 0x000fc400097e042a */
[----:B------:R-:W-:Y:S01]  /*1d10*/  USHF.R.S32.HI UR22, URZ, 0x7, UR22 ;  /* 0x000000073f167899 */ /* 0x000fe20008011416 */
[C---:B------:R-:W-:Y:S02]  /*1d20*/  IMAD R11, R0.reuse, UR33, R6 ;  /* 0x00000021000b7c24 */ /* 0x040fe4000f8e0206 */
[----:B------:R-:W-:Y:S01]  /*1d30*/  IMAD.WIDE.U32 R6, R0, UR32, R238 ;  /* 0x0000002000067c25 */ /* 0x000fe2000f8e00ee */
[C---:B------:R-:W-:Y:S01]  /*1d40*/  IADD3 R0, P0, R8.reuse, UR8, RZ ;  /* 0x0000000808007c10 */ /* 0x040fe2000ff1e0ff */
[----:B------:R-:W-:Y:S02]  /*1d50*/  UIMAD UR8, UR45, UR18, URZ ;  /* 0x000000122d0872a4 */ /* 0x000fe4000f8e023f */
[----:B------:R-:W-:Y:S01]  /*1d60*/  UISETP.LT.AND UP0, UPT, URZ, UR22, UPT ;  /* 0x000000163f00728c */ /* 0x000fe2000bf01270 */
[----:B------:R-:W-:Y:S01]  /*1d70*/  LEA.HI.X.SX32 R8, R8, UR7, 0x1, P0 ;  /* 0x0000000708087c11 */ /* 0x000fe200080f0eff */
[----:B------:R-:W-:Y:S01]  /*1d80*/  UIMAD UR7, UR57, UR19, UR8 ;  /* 0x00000013390772a4 */ /* 0x000fe2000f8e0208 */
[----:B------:R-:W-:Y:S01]  /*1d90*/  IADD3 R6, P2, R6, UR56, RZ ;  /* 0x0000003806067c10 */ /* 0x000fe2000ff5e0ff */
[----:B------:R-:W-:Y:S01]  /*1da0*/  IMAD.IADD R5, R5, 0x1, R9 ;  /* 0x0000000105057824 */ /* 0x000fe200078e0209 */
[C---:B------:R-:W-:Y:S01]  /*1db0*/  LEA R179, P0, R0.reuse, UR30, 0x2 ;  /* 0x0000001e00b37c11 */ /* 0x040fe2000f8010ff */
[----:B------:R-:W-:Y:S01]  /*1dc0*/  USEL UR22, URZ, UR22, !UP0 ;  /* 0x000000163f167287 */ /* 0x000fe2000c000000 */
[----:B------:R-:W-:Y:S01]  /*1dd0*/  IADD3.X R7, R7, UR50, R11, P2, !PT ;  /* 0x0000003207077c10 */ /* 0x000fe200097fe40b */
[----:B------:R-:W-:Y:S01]  /*1de0*/  UIADD3 UR8, UR16, UR41, URZ ;  /* 0x0000002910087290 */ /* 0x000fe2000fffe03f */
[----:B------:R-:W-:Y:S01]  /*1df0*/  LEA.HI.X R178, R0, UR31, R8, 0x2, P0 ;  /* 0x0000001f00b27c11 */ /* 0x000fe200080f1408 */
[----:B------:R-:W-:Y:S01]  /*1e00*/  IMAD.U32 R8, RZ, RZ, UR18 ;  /* 0x00000012ff087e24 */ /* 0x000fe2000f8e00ff */
[----:B------:R-:W-:Y:S01]  /*1e10*/  ULDC.64 UR16, c[0x0][0x210] ;  /* 0x0000840000107ab9 */ /* 0x000fe20000000a00 */
[----:B------:R-:W-:Y:S01]  /*1e20*/  IMAD.U32 R0, RZ, RZ, UR14 ;  /* 0x0000000eff007e24 */ /* 0x000fe2000f8e00ff */
[----:B------:R-:W-:Y:S01]  /*1e30*/  UISETP.GT.AND UP0, UPT, UR38, UR22, UPT ;  /* 0x000000162600728c */ /* 0x000fe2000bf04270 */
[----:B------:R-:W-:Y:S01]  /*1e40*/  IMAD.WIDE.U32 R6, R8, UR57, R6 ;  /* 0x0000003908067c25 */ /* 0x000fe2000f8e0006 */
[----:B------:R-:W-:Y:S01]  /*1e50*/  ULDC.64 UR30, c[0x0][0x478] ;  /* 0x00011e00001e7ab9 */ /* 0x000fe20000000a00 */
[----:B------:R-:W-:Y:S01]  /*1e60*/  ULDC.64 UR18, c[0x0][0x3e0] ;  /* 0x0000f80000127ab9 */ /* 0x000fe20000000a00 */
[----:B------:R-:W-:Y:S01]  /*1e70*/  UIMAD.WIDE UR8, UR8, 0x4, UR46 ;  /* 0x00000004080878a5 */ /* 0x000fe2000f8e022e */
[----:B------:R-:W-:Y:S01]  /*1e80*/  IMAD.WIDE.U32 R4, R0, UR57, R4 ;  /* 0x0000003900047c25 */ /* 0x000fe2000f8e0004 */
[----:B------:R-:W-:-:S03]  /*1e90*/  LEA R190, P0, R6, UR16, 0x1 ;  /* 0x0000001006be7c11 */ /* 0x000fc6000f8008ff */
[----:B------:R-:W-:Y:S01]  /*1ea0*/  VIADD R7, R7, UR7 ;  /* 0x0000000707077c36 */ /* 0x000fe20008000000 */
[----:B------:R-:W-:Y:S01]  /*1eb0*/  UIADD3 UR7, UR38, -0x1, URZ ;  /* 0xffffffff26077890 */ /* 0x000fe2000fffe03f */
[----:B------:R-:W-:Y:S01]  /*1ec0*/  VIADD R5, R5, UR15 ;  /* 0x0000000f05057c36 */ /* 0x000fe20008000000 */
[----:B------:R-:W-:Y:S01]  /*1ed0*/  UIMAD.WIDE UR14, UR35, 0x4, UR30 ;  /* 0x00000004230e78a5 */ /* 0x000fe2000f8e021e */
[-C--:B------:R-:W-:Y:S01]  /*1ee0*/  IMAD R0, R16, R12.reuse, RZ ;  /* 0x0000000c10007224 */ /* 0x080fe200078e02ff */
[----:B------:R-:W-:Y:S01]  /*1ef0*/  LEA.HI.X R191, R6, UR17, R7, 0x1, P0 ;  /* 0x0000001106bf7c11 */ /* 0x000fe200080f0c07 */
[C---:B------:R-:W-:Y:S01]  /*1f00*/  IMAD.WIDE.U32 R4, R3.reuse, R12, R4 ;  /* 0x0000000c03047225 */ /* 0x040fe200078e0004 */
[----:B------:R-:W-:Y:S01]  /*1f10*/  PLOP3.LUT P0, PT, PT, PT, UP0, 0x80, 0x0 ;  /* 0x000000000000781c */ /* 0x000fe20003f0f008 */
[----:B------:R-:W-:Y:S01]  /*1f20*/  UMOV UR17, UR8 ;  /* 0x0000000800117c82 */ /* 0x000fe20008000000 */
[----:B------:R-:W-:Y:S01]  /*1f30*/  UMOV UR16, UR9 ;  /* 0x0000000900107c82 */ /* 0x000fe20008000000 */
[----:B------:R-:W-:Y:S01]  /*1f40*/  IMAD R0, R3, R13, R0 ;  /* 0x0000000d03007224 */ /* 0x000fe200078e0200 */
[----:B------:R-:W-:Y:S01]  /*1f50*/  LEA R188, P2, R4, UR18, 0x1 ;  /* 0x0000001204bc7c11 */ /* 0x000fe2000f8408ff */
[----:B------:R-:W-:-:S02]  /*1f60*/  UMOV UR18, UR15 ;  /* 0x0000000f00127c82 */ /* 0x000fc40008000000 */
[----:B------:R-:W-:-:S05]  /*1f70*/  IMAD.IADD R0, R5, 0x1, R0 ;  /* 0x0000000105007824 */ /* 0x000fca00078e0200 */
[----:B------:R-:W-:Y:S01]  /*1f80*/  LEA.HI.X R189, R4, UR19, R0, 0x1, P2 ;  /* 0x0000001304bd7c11 */ /* 0x000fe200090f0c00 */
[----:B------:R-:W-:Y:S01]  /*1f90*/  UMOV UR19, UR14 ;  /* 0x0000000e00137c82 */ /* 0x000fe20008000000 */
[----:B------:R-:W-:Y:S05]  /*1fa0*/  @P0 BRA `(.L_x_82) ;  /* 0x0000000400fc0947 */ /* 0x000fea0003800000 */
        /* <DEDUP_REMOVED lines=19> */
.L_x_83:
        /* <DEDUP_REMOVED lines=19> */
.L_x_84:
[----:B------:R-:W-:Y:S01]  /*2210*/  UIMAD UR5, UR37, UR8, URZ ;  /* 0x00000008250572a4 */ /* 0x000fe2000f8e023f */
[----:B------:R-:W-:Y:S01]  /*2220*/  IMAD.U32 R4, RZ, RZ, UR8 ;  /* 0x00000008ff047e24 */ /* 0x000fe2000f8e00ff */
[----:B------:R-:W-:Y:S01]  /*2230*/  UIMAD UR6, UR21, -0x80, UR6 ;  /* 0xffffff80150678a4 */ /* 0x000fe2000f8e0206 */
[----:B------:R-:W-:Y:S01]  /*2240*/  VIADD R6, R3, 0x40 ;  /* 0x0000004003067836 */ /* 0x000fe20000000000 */
[----:B------:R-:W-:Y:S01]  /*2250*/  UIMAD UR5, UR25, UR9, UR5 ;  /* 0x00000009190572a4 */ /* 0x000fe2000f8e0205 */
[----:B------:R-:W-:Y:S01]  /*2260*/  IMAD.WIDE.U32 R4, R4, UR25, R238 ;  /* 0x0000001904047c25 */ /* 0x000fe2000f8e00ee */
[----:B------:R-:W-:Y:S01]  /*2270*/  USHF.R.S32.HI UR19, URZ, 0x1f, UR57 ;  /* 0x0000001f3f137899 */ /* 0x000fe20008011439 */
[----:B------:R-:W-:Y:S01]  /*2280*/  BSSY B0, `(.L_x_85) ;  /* 0x0000019000007945 */ /* 0x000fe20003800000 */
[----:B------:R-:W-:Y:S02]  /*2290*/  ULDC.64 UR14, c[0x0][0x468] ;  /* 0x00011a00000e7ab9 */ /* 0x000fe40000000a00 */
[----:B------:R-:W-:Y:S01]  /*22a0*/  MOV R0, UR5 ;  /* 0x0000000500007c02 */ /* 0x000fe20008000f00 */
[----:B------:R-:W-:Y:S01]  /*22b0*/  ULDC UR5, c[0x0][0x2d0] ;  /* 0x0000b40000057ab9 */ /* 0x000fe20000000800 */
[----:B------:R-:W-:-:S02]  /*22c0*/  IADD3 R4, P0, R4, UR7, RZ ;  /* 0x0000000704047c10 */ /* 0x000fc4000ff1e0ff */
[----:B------:R-:W-:Y:S01]  /*22d0*/  ISETP.GE.AND P1, PT, R238, UR5, PT ;  /* 0x00000005ee007c0c */ /* 0x000fe2000bf26270 */
[----:B------:R-:W-:Y:S01]  /*22e0*/  UIMAD UR5, UR19, UR14, URZ ;  /* 0x0000000e130572a4 */ /* 0x000fe2000f8e023f */
[----:B------:R-:W-:Y:S01]  /*22f0*/  IADD3.X R5, R5, UR18, R0, P0, !PT ;  /* 0x0000001205057c10 */ /* 0x000fe200087fe400 */
[----:B------:R-:W-:Y:S01]  /*2300*/  IMAD.U32 R0, RZ, RZ, UR14 ;  /* 0x0000000eff007e24 */ /* 0x000fe2000f8e00ff */
[----:B------:R-:W-:Y:S01]  /*2310*/  ISETP.GE.OR P0, PT, R6, UR6, P1 ;  /* 0x0000000606007c0c */ /* 0x000fe20008f06670 */
[----:B------:R-:W-:Y:S01]  /*2320*/  UIMAD UR15, UR57, UR15, UR5 ;  /* 0x0000000f390f72a4 */ /* 0x000fe2000f8e0205 */
[----:B------:R-:W-:Y:S01]  /*2330*/  ISETP.GE.OR P1, PT, R3, UR6, P1 ;  /* 0x0000000603007c0c */ /* 0x000fe20008f26670 */
[----:B------:R-:W-:-:S05]  /*2340*/  IMAD.WIDE.U32 R4, R0, UR57, R4 ;  /* 0x0000003900047c25 */ /* 0x000fca000f8e0004 */
[----:B------:R-:W-:-:S07]  /*2350*/  IADD3 R10, R5, UR15, RZ ;  /* 0x0000000f050a7c10 */ /* 0x000fce000fffe0ff */
        /* <DEDUP_REMOVED lines=11> */
.L_x_86:
[----:B------:R-:W-:Y:S05]  /*2410*/  BSYNC B0 ;  /* 0x0000000000007941 */ /* 0x000fea0003800000 */
.L_x_85:
        /* <DEDUP_REMOVED lines=14> */
.L_x_88:
[----:B------:R-:W-:Y:S05]  /*2500*/  BSYNC B0 ;  /* 0x0000000000007941 */ /* 0x000fea0003800000 */
.L_x_87:
        /* <DEDUP_REMOVED lines=17> */
[----:B-1----:R-:W-:Y:S01]  /*2620*/  IMAD R8, R16, UR10, RZ ;  /* 0x0000000a10087c24 */ /* 0x002fe2000f8e02ff */
        /* <DEDUP_REMOVED lines=8> */
.L_x_90:
[----:B------:R-:W-:Y:S05]  /*26b0*/  BSYNC B0 ;  /* 0x0000000000007941 */ /* 0x000fea0003800000 */
.L_x_89:
        /* <DEDUP_REMOVED lines=12> */
[----:B------:R3:W-:Y:S01]  /*2780*/  STG.E.128 desc[UR12][R4.64], RZ ;  /* 0x000000ff04007986 */ /* 0x0007e2000c101d0c */
[----:B------:R-:W-:Y:S05]  /*2790*/  BRA `(.L_x_91) ;  /* 0x0000006000887947 */ /* 0x000fea0003800000 */
.L_x_82:
[----:B------:R-:W-:Y:S01]  /*27a0*/  UIMAD UR5, UR37, UR26, URZ ;  /* 0x0000001a250572a4 */ /* 0x000fe2000f8e023f */
[----:B------:R-:W-:Y:S01]  /*27b0*/  IMAD.U32 R4, RZ, RZ, UR26 ;  /* 0x0000001aff047e24 */ /* 0x000fe2000f8e00ff */
[----:B------:R-:W-:Y:S01]  /*27c0*/  UIMAD UR8, UR21, -0x80, UR6 ;  /* 0xffffff80150878a4 */ /* 0x000fe2000f8e0206 */
[C---:B------:R-:W-:Y:S01]  /*27d0*/  VIADD R6, R3.reuse, 0x40 ;  /* 0x0000004003067836 */ /* 0x040fe20000000000 */
[----:B------:R-:W-:Y:S01]  /*27e0*/  UIMAD UR5, UR25, UR27, UR5 ;  /* 0x0000001b190572a4 */ /* 0x000fe2000f8e0205 */
[----:B------:R-:W-:Y:S01]  /*27f0*/  IMAD.WIDE.U32 R4, R4, UR25, R238 ;  /* 0x0000001904047c25 */ /* 0x000fe2000f8e00ee */
[----:B------:R-:W-:Y:S01]  /*2800*/  ULDC.64 UR14, c[0x0][0x268] ;  /* 0x00009a00000e7ab9 */ /* 0x000fe20000000a00 */
[----:B------:R-:W-:Y:S01]  /*2810*/  ULEA.HI UR9, UR7, UR7, URZ, 0x1 ;  /* 0x0000000707097291 */ /* 0x000fe2000f8f083f */
[----:B------:R-:W-:Y:S01]  /*2820*/  ISETP.GE.AND P1, PT, R3, UR8, PT ;  /* 0x0000000803007c0c */ /* 0x000fe2000bf26270 */
[----:B------:R-:W-:Y:S01]  /*2830*/  BSSY B0, `(.L_x_92) ;  /* 0x000002c000007945 */ /* 0x000fe20003800000 */
[----:B------:R-:W-:Y:S01]  /*2840*/  IMAD.U32 R0, RZ, RZ, UR5 ;  /* 0x00000005ff007e24 */ /* 0x000fe2000f8e00ff */
[----:B------:R-:W-:Y:S01]  /*2850*/  IADD3 R4, P0, R4, UR36, RZ ;  /* 0x0000002404047c10 */ /* 0x000fe2000ff1e0ff */
[----:B------:R-:W-:Y:S01]  /*2860*/  ULOP3.LUT UR9, UR9, 0xfffffffe, URZ, 0xc0, !UPT ;  /* 0xfffffffe09097892 */ /* 0x000fe2000f8ec03f */
[----:B------:R-:W-:Y:S01]  /*2870*/  ISETP.GE.AND P2, PT, R6, UR8, PT ;  /* 0x0000000806007c0c */ /* 0x000fe2000bf46270 */
[----:B------:R-:W-:Y:S01]  /*2880*/  UIMAD UR5, UR7, -0x80, UR11 ;  /* 0xffffff80070578a4 */ /* 0x000fe2000f8e020b */
[----:B------:R-:W-:Y:S01]  /*2890*/  IADD3.X R5, R5, UR39, R0, P0, !PT ;  /* 0x0000002705057c10 */ /* 0x000fe200087fe400 */
[----:B------:R-:W-:Y:S01]  /*28a0*/  IMAD R0, R15, UR14, RZ ;  /* 0x0000000e0f007c24 */ /* 0x000fe2000f8e02ff */
[----:B------:R-:W-:Y:S01]  /*28b0*/  PLOP3.LUT P0, PT, PT, PT, UP4, 0x80, 0x0 ;  /* 0x000000000000781c */ /* 0x000fe20003f0f048 */
[----:B------:R-:W-:-:S02]  /*28c0*/  UIADD3 UR9, UR7, -UR9, URZ ;  /* 0x8000000907097290 */ /* 0x000fc4000fffe03f */
[----:B------:R-:W-:Y:S01]  /*28d0*/  IMAD R11, R10, UR15, R0 ;  /* 0x0000000f0a0b7c24 */ /* 0x000fe2000f8e0200 */
[----:B------:R-:W-:Y:S01]  /*28e0*/  LEA R0, R248, UR4, 0x1 ;  /* 0x00000004f8007c11 */ /* 0x000fe2000f8e08ff */
[----:B------:R-:W-:-:S08]  /*28f0*/  UISETP.NE.AND UP0, UPT, UR9, 0x1, UPT ;  /* 0x000000010900788c */ /* 0x000fd0000bf05270 */
[----:B------:R-:W-:Y:S01]  /*2900*/  @P0 BAR.SYNC.DEFER_BLOCKING 0x0 ;  /* 0x0000000000000b1d */ /* 0x000fe20000010000 */
[----:B------:R-:W-:Y:S01]  /*2910*/  ISETP.GE.AND P4, PT, R6, UR5, PT ;  /* 0x0000000506007c0c */ /* 0x000fe2000bf86270 */
[----:B------:R-:W-:Y:S01]  /*2920*/  VIADD R6, R248, 0x1000 ;  /* 0x00001000f8067836 */ /* 0x000fe20000000000 */
[----:B------:R-:W-:Y:S01]  /*2930*/  PLOP3.LUT P0, PT, PT, PT, UP0, 0x80, 0x0 ;  /* 0x000000000000781c */ /* 0x000fe20003f0f008 */
[----:B------:R-:W-:Y:S01]  /*2940*/  IMAD.WIDE.U32 R4, R10, UR14, R4 ;  /* 0x0000000e0a047c25 */ /* 0x000fe2000f8e0004 */
[----:B------:R-:W-:Y:S02]  /*2950*/  ISETP.GE.AND P5, PT, R3, UR5, PT ;  /* 0x0000000503007c0c */ /* 0x000fe4000bfa6270 */
[----:B------:R-:W-:Y:S01]  /*2960*/  SEL R177, R6, R248, !P0 ;  /* 0x000000f806b17207 */ /* 0x000fe20004000000 */
[----:B------:R-:W-:Y:S01]  /*2970*/  IMAD.IADD R11, R5, 0x1, R11 ;  /* 0x00000001050b7824 */ /* 0x000fe200078e020b */
        /* <DEDUP_REMOVED lines=23> */
.L_x_93:
[----:B------:R-:W-:Y:S05]  /*2af0*/  BSYNC B0 ;  /* 0x0000000000007941 */ /* 0x000fea0003800000 */
.L_x_92:
        /* <DEDUP_REMOVED lines=9> */
[----:B------:R-:W-:-:S03]  /*2b90*/  MOV R7, R11 ;  /* 0x0000000b00077202 */ /* 0x000fc60000000f00 */
[----:B------:R-:W-:-:S04]  /*2ba0*/  IMAD.X R6, RZ, RZ, R16, P3 ;  /* 0x000000ffff067224 */ /* 0x000fc800018e0610 */
[----:B---3--:R-:W-:Y:S02]  /*2bb0*/  IMAD R8, R6, UR26, RZ ;  /* 0x0000001a06087c24 */ /* 0x008fe4000f8e02ff */
[----:B------:R-:W-:-:S04]  /*2bc0*/  IMAD.MOV.U32 R6, RZ, RZ, R4 ;  /* 0x000000ffff067224 */ /* 0x000fc800078e0004 */
[----:B------:R-:W-:-:S04]  /*2bd0*/  IMAD.WIDE.U32 R6, R5, UR26, R6 ;  /* 0x0000001a05067c25 */ /* 0x000fc8000f8e0006 */
        /* <DEDUP_REMOVED lines=8> */
.L_x_95:
[----:B------:R-:W-:Y:S05]  /*2c60*/  BSYNC B0 ;  /* 0x0000000000007941 */ /* 0x000fea0003800000 */
.L_x_94:
[----:B------:R-:W0:Y:S01]  /*2c70*/  LDGDEPBAR ;  /* 0x00000000000079af */ /* 0x000e220000000000 */
[----:B------:R-:W-:Y:S01]  /*2c80*/  BSSY B0, `(.L_x_96) ;  /* 0x0000011000007945 */ /* 0x000fe20003800000 */
[----:B---3--:R-:W-:Y:S02]  /*2c90*/  MOV R8, UR28 ;  /* 0x0000001c00087c02 */ /* 0x008fe40008000f00 */
[----:B------:R3:W-:Y:S01]  /*2ca0*/  @P5 STS [R0+0x4000], RZ ;  /* 0x004000ff00005388 */ /* 0x0007e20000000800 */
[----:B------:R-:W-:-:S03]  /*2cb0*/  LEA R177, R177, UR4, 0x1 ;  /* 0x00000004b1b17c11 */ /* 0x000fc6000f8e08ff */
        /* <DEDUP_REMOVED lines=13> */
.L_x_97:
[----:B------:R-:W-:Y:S05]  /*2d90*/  BSYNC B0 ;  /* 0x0000000000007941 */ /* 0x000fea0003800000 */
.L_x_96:
[----:B------:R1:W-:Y:S01]  /*2da0*/  @P4 STS.128 [R0+0x5000], RZ ;  /* 0x005000ff00004388 */ /* 0x0003e20000000c00 */
[----:B------:R-:W-:Y:S04]  /*2db0*/  BSSY B0, `(.L_x_98) ;  /* 0x000000c000007945 */ /* 0x000fe80003800000 */
[----:B------:R-:W-:Y:S05]  /*2dc0*/  @P4 BRA `(.L_x_99) ;  /* 0x0000000000284947 */ /* 0x000fea0003800000 */
[----:B------:R-:W-:Y:S02]  /*2dd0*/  ULDC UR8, c[0x0][0x2d0] ;  /* 0x0000b40000087ab9 */ /* 0x000fe40000000800 */
[----:B------:R-:W-:-:S13]  /*2de0*/  ISETP.GE.AND P3, PT, R238, UR8, PT ;  /* 0x00000008ee007c0c */ /* 0x000fda000bf66270 */
[----:B------:R1:W-:Y:S01]  /*2df0*/  @P3 STS.128 [R0+0x5000], RZ ;  /* 0x005000ff00003388 */ /* 0x0003e20000000c00 */
[----:B------:R-:W-:Y:S05]  /*2e00*/  @P3 BRA `(.L_x_99) ;  /* 0x0000000000183947 */ /* 0x000fea0003800000 */
[----:B------:R-:W-:-:S04]  /*2e10*/  LEA R4, P3, R12, R188, 0x7 ;  /* 0x000000bc0c047211 */ /* 0x000fc800078638ff */
[----:B------:R-:W-:-:S05]  /*2e20*/  LEA.HI.X R5, R12, R189, R13, 0x7, P3 ;  /* 0x000000bd0c057211 */ /* 0x000fca00018f3c0d */
[----:B------:R-:W-:Y:S01]  /*2e30*/  @!PT LDS RZ, [RZ] ;  /* 0x00000000fffff984 */ /* 0x000fe20000000800 */
[----:B------:R-:W-:Y:S01]  /*2e40*/  @!PT LDS RZ, [RZ] ;  /* 0x00000000fffff984 */ /* 0x000fe20000000800 */
[----:B------:R-:W-:Y:S01]  /*2e50*/  @!PT LDS RZ, [RZ] ;  /* 0x00000000fffff984 */ /* 0x000fe20000000800 */
[----:B------:R1:W-:Y:S04]  /*2e60*/  LDGSTS.E.BYPASS.LTC128B.128 [R0+0x5000], desc[UR12][R4.64] ;  /* 0x0500000004007fae */ /* 0x0003e8000b901d4c */
.L_x_99:
[----:B------:R-:W-:Y:S05]  /*2e70*/  BSYNC B0 ;  /* 0x0000000000007941 */ /* 0x000fea0003800000 */
.L_x_98:
[----:B------:R2:W-:Y:S01]  /*2e80*/  @P5 STS [R177], RZ ;  /* 0x000000ffb1005388 */ /* 0x0005e20000000800 */
[----:B------:R-:W-:Y:S01]  /*2e90*/  BSSY B0, `(.L_x_100) ;  /* 0x0000011000007945 */ /* 0x000fe20003800000 */
[----:B-1----:R-:W-:Y:S02]  /*2ea0*/  IADD3 R4, R243, 0x48, RZ ;  /* 0x00000048f3047810 */ /* 0x002fe40007ffe0ff */
[----:B------:R2:W-:Y:S04]  /*2eb0*/  @P5 STS [R177+0x4], RZ ;  /* 0x000004ffb1005388 */ /* 0x0005e80000000800 */
        /* <DEDUP_REMOVED lines=14> */
.L_x_101:
[----:B------:R-:W-:Y:S05]  /*2fa0*/  BSYNC B0 ;  /* 0x0000000000007941 */ /* 0x000fea0003800000 */
.L_x_100:
        /* <DEDUP_REMOVED lines=13> */
[----:B------:R-:W-:Y:S02]  /*3080*/  IMAD.U32 R5, RZ, RZ, UR32 ;  /* 0x00000020ff057e24 */ /* 0x000fe4000f8e00ff */
[----:B------:R-:W-:-:S03]  /*3090*/  IMAD.U32 R7, RZ, RZ, UR33 ;  /* 0x00000021ff077e24 */ /* 0x000fc6000f8e00ff */
[----:B------:R-:W-:-:S04]  /*30a0*/  LEA R6, P3, R5, R190, 0x7 ;  /* 0x000000be05067211 */ /* 0x000fc800078638ff */
[----:B------:R-:W-:-:S05]  /*30b0*/  LEA.HI.X R7, R5, R191, R7, 0x7, P3 ;  /* 0x000000bf05077211 */ /* 0x000fca00018f3c07 */
[----:B------:R-:W-:Y:S01]  /*30c0*/  @!PT LDS RZ, [RZ] ;  /* 0x00000000fffff984 */ /* 0x000fe20000000800 */
[----:B------:R-:W-:Y:S01]  /*30d0*/  @!PT LDS RZ, [RZ] ;  /* 0x00000000fffff984 */ /* 0x000fe20000000800 */
[----:B------:R-:W-:Y:S01]  /*30e0*/  @!PT LDS RZ, [RZ] ;  /* 0x00000000fffff984 */ /* 0x000fe20000000800 */
[----:B------:R1:W-:Y:S04]  /*30f0*/  LDGSTS.E.BYPASS.LTC128B.128 [R177+0x1000], desc[UR12][R6.64] ;  /* 0x0100000006b17fae */ /* 0x0003e8000b901d4c */
.L_x_103:
[----:B------:R-:W-:Y:S05]  /*3100*/  BSYNC B0 ;  /* 0x0000000000007941 */ /* 0x000fea0003800000 */
.L_x_102:
[----:B------:R-:W-:Y:S01]  /*3110*/  UIMAD UR8, UR37, UR28, URZ ;  /* 0x0000001c250872a4 */ /* 0x000fe2000f8e023f */
[----:B------:R-:W-:Y:S01]  /*3120*/  ISETP.GE.AND P3, PT, R4, UR5, PT ;  /* 0x0000000504007c0c */ /* 0x000fe2000bf66270 */
[----:B-1----:R-:W-:Y:S01]  /*3130*/  IMAD.WIDE.U32 R6, R8, UR25, R238 ;  /* 0x0000001908067c25 */ /* 0x002fe2000f8e00ee */
[----:B------:R1:W-:Y:S01]  /*3140*/  @P1 STS [R0+0x6000], RZ ;  /* 0x006000ff00001388 */ /* 0x0003e20000000800 */
[----:B------:R-:W-:Y:S01]  /*3150*/  UIMAD UR8, UR25, UR29, UR8 ;  /* 0x0000001d190872a4 */ /* 0x000fe2000f8e0208 */
[----:B------:R-:W-:Y:S01]  /*3160*/  SHF.R.S32.HI R13, RZ, 0x1f, R243 ;  /* 0x0000001fff0d7819 */ /* 0x000fe200000114f3 */
[C---:B------:R-:W-:Y:S01]  /*3170*/  VIADD R8, R243.reuse, 0x8 ;  /* 0x00000008f3087836 */ /* 0x040fe20000000000 */
[----:B------:R1:W-:Y:S01]  /*3180*/  @P1 STS [R0+0x6004], RZ ;  /* 0x006004ff00001388 */ /* 0x0003e20000000800 */
[C---:B------:R-:W-:Y:S01]  /*3190*/  VIADD R5, R243.reuse, 0x40 ;  /* 0x00000040f3057836 */ /* 0x040fe20000000000 */
[----:B------:R-:W-:Y:S01]  /*31a0*/  IADD3 R6, P6, R6, UR10, RZ ;  /* 0x0000000a06067c10 */ /* 0x000fe2000ffde0ff */
[----:B------:R-:W-:Y:S01]  /*31b0*/  IMAD.U32 R9, RZ, RZ, UR8 ;  /* 0x00000008ff097e24 */ /* 0x000fe2000f8e00ff */
[----:B------:R1:W-:Y:S01]  /*31c0*/  @P1 STS.64 [R0+0x6008], RZ ;  /* 0x006008ff00001388 */ /* 0x0003e20000000a00 */
[----:B------:R-:W-:Y:S01]  /*31d0*/  ISETP.GE.AND P5, PT, R8, UR5, PT ;  /* 0x0000000508007c0c */ /* 0x000fe2000bfa6270 */
[----:B------:R-:W-:Y:S01]  /*31e0*/  IMAD.SHL.U32 R8, R243, 0x4, RZ ;  /* 0x00000004f3087824 */ /* 0x000fe200078e00ff */
[----:B------:R-:W-:Y:S01]  /*31f0*/  ISETP.GE.AND P4, PT, R5, UR5, PT ;  /* 0x0000000505007c0c */ /* 0x000fe2000bf86270 */
[----:B------:R-:W-:Y:S01]  /*3200*/  ULDC.64 UR8, c[0x0][0x260] ;  /* 0x0000980000087ab9 */ /* 0x000fe20000000a00 */
[----:B------:R-:W-:Y:S01]  /*3210*/  IADD3.X R7, R7, UR20, R9, P6, !PT ;  /* 0x0000001407077c10 */ /* 0x000fe2000b7fe409 */
[----:B------:R-:W-:Y:S01]  /*3220*/  IMAD R12, R15, UR8, RZ ;  /* 0x000000080f0c7c24 */ /* 0x000fe2000f8e02ff */
[----:B------:R-:W-:Y:S01]  /*3230*/  SHF.R.S32.HI R5, RZ, 0x1f, R4 ;  /* 0x0000001fff057819 */ /* 0x000fe20000011404 */
[----:B------:R-:W-:Y:S01]  /*3240*/  BSSY B0, `(.L_x_104) ;  /* 0x000001e000007945 */ /* 0x000fe20003800000 */
[----:B------:R-:W-:Y:S01]  /*3250*/  @!P3 LEA R14, P6, R4, UR17, 0x2 ;  /* 0x00000011040ebc11 */ /* 0x000fe2000f8c10ff */
[----:B------:R-:W-:-:S02]  /*3260*/  IMAD R12, R10, UR9, R12 ;  /* 0x000000090a0c7c24 */ /* 0x000fc4000f8e020c */
[----:B------:R-:W-:Y:S01]  /*3270*/  IMAD.WIDE.U32 R6, R10, UR8, R6 ;  /* 0x000000080a067c25 */ /* 0x000fe2000f8e0006 */
[----:B------:R-:W-:Y:S02]  /*3280*/  @!P3 LEA.HI.X R15, R4, UR16, R5, 0x2, P6 ;  /* 0x00000010040fbc11 */ /* 0x000fe4000b0f1405 */
[----:B------:R-:W-:Y:S01]  /*3290*/  IADD3 R4, P6, R8, UR17, RZ ;  /* 0x0000001108047c10 */ /* 0x000fe2000ffde0ff */
[----:B------:R-:W-:Y:S01]  /*32a0*/  IMAD.IADD R12, R7, 0x1, R12 ;  /* 0x00000001070c7824 */ /* 0x000fe200078e020c */
[----:B------:R-:W-:-:S04]  /*32b0*/  SHF.L.U64.HI R5, R243, 0x2, R13 ;  /* 0x00000002f3057819 */ /* 0x000fc8000001020d */
        /* <DEDUP_REMOVED lines=22> */
.L_x_105:
[----:B------:R-:W-:Y:S05]  /*3420*/  BSYNC B0 ;  /* 0x0000000000007941 */ /* 0x000fea0003800000 */
.L_x_104:
        /* <DEDUP_REMOVED lines=22> */
.L_x_107:
[----:B------:R-:W-:Y:S05]  /*3590*/  BSYNC B0 ;  /* 0x0000000000007941 */ /* 0x000fea0003800000 */
.L_x_106:
[----:B------:R-:W0:Y:S01]  /*35a0*/  LDGDEPBAR ;  /* 0x00000000000079af */ /* 0x000e220000000000 */
[----:B------:R-:W-:Y:S01]  /*35b0*/  IMAD.MOV.U32 R240, RZ, RZ, 0x7f800000 ;  /* 0x7f800000fff07424 */ /* 0x000fe200078e00ff */
[----:B------:R-:W-:Y:S01]  /*35c0*/  ULDC UR41, c[0x0][0x2d0] ;  /* 0x0000b40000297ab9 */ /* 0x000fe20000000800 */
[----:B------:R-:W-:Y:S02]  /*35d0*/  IMAD.MOV.U32 R241, RZ, RZ, 0x7f800000 ;  /* 0x7f800000fff17424 */ /* 0x000fe400078e00ff */
[----:B------:R-:W-:Y:S02]  /*35e0*/  IMAD.MOV.U32 R242, RZ, RZ, 0x7f800000 ;  /* 0x7f800000fff27424 */ /* 0x000fe400078e00ff */
[----:B------:R-:W-:Y:S01]  /*35f0*/  IMAD.MOV.U32 R237, RZ, RZ, 0x7f800000 ;  /* 0x7f800000ffed7424 */ /* 0x000fe200078e00ff */
[----:B------:R-:W5:Y:S01]  /*3600*/  @!P3 LDG.E R240, desc[UR12][R14.64] ;  /* 0x0000000c0ef0b981 */ /* 0x000f62000c1e1900 */
[----:B-1234-:R-:W-:Y:S01]  /*3610*/  VIADD R0, R243, 0xffffff80 ;  /* 0xffffff80f3007836 */ /* 0x01efe20000000000 */
[----:B------:R-:W-:-:S02]  /*3620*/  UIADD3 UR5, UR25, UR11, URZ ;  /* 0x0000000b19057290 */ /* 0x000fc4000fffe03f */
[----:B------:R-:W5:Y:S01]  /*3630*/  @!P6 LDG.E R241, desc[UR12][R4.64] ;  /* 0x0000000c04f1e981 */ /* 0x000f62000c1e1900 */
[----:B------:R-:W-:Y:S01]  /*3640*/  VIADD R160, R168, 0x1000 ;  /* 0x00001000a8a07836 */ /* 0x000fe20000000000 */
[----:B------:R-:W-:Y:S01]  /*3650*/  CS2R R94, SRZ ;  /* 0x00000000005e7805 */ /* 0x000fe2000001ff00 */
[----:B------:R-:W-:Y:S01]  /*3660*/  IMAD.SHL.U32 R247, R243, 0x4, RZ ;  /* 0x00000004f3f77824 */ /* 0x000fe200078e00ff */
[----:B------:R-:W5:Y:S01]  /*3670*/  @!P5 LDG.E R242, desc[UR12][R4.64+0x20] ;  /* 0x0000200c04f2d981 */ /* 0x000f62000c1e1900 */
[----:B------:R-:W-:Y:S02]  /*3680*/  CS2R R92, SRZ ;  /* 0x00000000005c7805 */ /* 0x000fe4000001ff00 */
[----:B------:R-:W-:Y:S02]  /*3690*/  CS2R R98, SRZ ;  /* 0x0000000000627805 */ /* 0x000fe4000001ff00 */
[----:B------:R-:W-:Y:S01]  /*36a0*/  CS2R R96, SRZ ;  /* 0x0000000000607805 */ /* 0x000fe2000001ff00 */
[----:B------:R1:W5:Y:S01]  /*36b0*/  @!P4 LDG.E R237, desc[UR12][R4.64+0x100] ;  /* 0x0001000c04edc981 */ /* 0x000362000c1e1900 */
[----:B------:R-:W-:-:S02]  /*36c0*/  CS2R R90, SRZ ;  /* 0x00000000005a7805 */ /* 0x000fc4000001ff00 */
        /* <DEDUP_REMOVED lines=13> */
[----:B------:R-:W-:Y:S01]  /*37a0*/  SHF.L.U64.HI R246, R243, 0x2, R13 ;  /* 0x00000002f3f67819 */ /* 0x000fe2000001020d */
[----:B------:R-:W-:Y:S01]  /*37b0*/  IMAD.MOV.U32 R220, RZ, RZ, R177 ;  /* 0x000000ffffdc7224 */ /* 0x000fe200078e00b1 */
[----:B------:R-:W-:Y:S01]  /*37c0*/  ULDC UR8, c[0x0][0x394] ;  /* 0x0000e50000087ab9 */ /* 0x000fe20000000800 */
[----:B------:R-:W-:Y:S02]  /*37d0*/  USHF.L.U32 UR38, UR24, 0x3, URZ ;  /* 0x0000000318267899 */ /* 0x000fe4000800063f */
[----:B------:R-:W-:-:S02]  /*37e0*/  USHF.L.U32 UR37, UR24, 0x4, URZ ;  /* 0x0000000418257899 */ /* 0x000fc4000800063f */
[----:B------:R-:W-:Y:S02]  /*37f0*/  UIMAD UR36, UR24, 0x18, URZ ;  /* 0x00000018182478a4 */ /* 0x000fe4000f8e023f */
[----:B------:R-:W-:Y:S02]  /*3800*/  USHF.L.U32 UR35, UR24, 0x5, URZ ;  /* 0x0000000518237899 */ /* 0x000fe4000800063f */
[----:B------:R-:W-:Y:S02]  /*3810*/  UIMAD UR34, UR24, 0x28, URZ ;  /* 0x00000028182278a4 */ /* 0x000fe4000f8e023f */
[----:B------:R-:W-:Y:S01]  /*3820*/  UIMAD UR33, UR24, 0x30, URZ ;  /* 0x00000030182178a4 */ /* 0x000fe2000f8e023f */
[----:B------:R2:W3:Y:S01]  /*3830*/  LDSM.16.M88.4 R128, [R161+0x8000] ;  /* 0x00800000a180783b */ /* 0x0004e20000000200 */
[----:B------:R-:W-:Y:S02]  /*3840*/  UIMAD UR32, UR24, 0x38, URZ ;  /* 0x00000038182078a4 */ /* 0x000fe4000f8e023f */
[----:B------:R-:W-:Y:S01]  /*3850*/  USHF.L.U32 UR31, UR24, 0x6, URZ ;  /* 0x00000006181f7899 */ /* 0x000fe2000800063f */
[----:B------:R2:W4:Y:S01]  /*3860*/  LDSM.16.M88.4 R132, [R161+0x8400] ;  /* 0x00840000a184783b */ /* 0x0005220000000200 */
[----:B------:R-:W-:-:S02]  /*3870*/  UIMAD UR30, UR24, 0x48, URZ ;  /* 0x00000048181e78a4 */ /* 0x000fc4000f8e023f */
[----:B------:R-:W-:Y:S01]  /*3880*/  UIMAD UR29, UR24, 0x50, URZ ;  /* 0x00000050181d78a4 */ /* 0x000fe2000f8e023f */
[----:B------:R2:W2:Y:S01]  /*3890*/  LDSM.16.M88.4 R136, [R161+0x8800] ;  /* 0x00880000a188783b */ /* 0x0004a20000000200 */
[----:B------:R-:W-:Y:S02]  /*38a0*/  UIMAD UR28, UR24, 0x58, URZ ;  /* 0x00000058181c78a4 */ /* 0x000fe4000f8e023f */
[----:B------:R-:W-:Y:S01]  /*38b0*/  UIMAD UR27, UR24, 0x60, URZ ;  /* 0x00000060181b78a4 */ /* 0x000fe2000f8e023f */
[----:B------:R2:W2:Y:S01]  /*38c0*/  LDSM.16.M88.4 R140, [R161+0x8c00] ;  /* 0x008c0000a18c783b */ /* 0x0004a20000000200 */
[----:B------:R-:W-:Y:S02]  /*38d0*/  UIMAD UR26, UR24, 0x68, URZ ;  /* 0x00000068181a78a4 */ /* 0x000fe4000f8e023f */
[----:B------:R-:W-:Y:S01]  /*38e0*/  UIADD3 UR23, -UR23, URZ, URZ ;  /* 0x0000003f17177290 */ /* 0x000fe2000fffe13f */
[----:B------:R2:W2:Y:S01]  /*38f0*/  LDSM.16.M88.4 R144, [R162+0x8000] ;  /* 0x00800000a290783b */ /* 0x0004a20000000200 */
[----:B------:R-:W-:-:S03]  /*3900*/  ULDC UR42, c[0x0][0x398] ;  /* 0x0000e600002a7ab9 */ /* 0x000fc60000000800 */
[----:B------:R2:W2:Y:S04]  /*3910*/  LDSM.16.M88.4 R148, [R162+0x8400] ;  /* 0x00840000a294783b */ /* 0x0004a80000000200 */
[----:B------:R2:W2:Y:S04]  /*3920*/  LDSM.16.M88.4 R152, [R162+0x8800] ;  /* 0x00880000a298783b */ /* 0x0004a80000000200 */
[----:B------:R2:W2:Y:S01]  /*3930*/  LDSM.16.M88.4 R156, [R162+0x8c00] ;  /* 0x008c0000a29c783b */ /* 0x0004a20000000200 */
[----:B-1----:R-:W-:Y:S01]  /*3940*/  VIADD R4, R167, 0x1000 ;  /* 0x00001000a7047836 */ /* 0x002fe20000000000 */
[----:B------:R-:W-:Y:S01]  /*3950*/  SHF.R.S32.HI R3, RZ, 0x1f, R0 ;  /* 0x0000001fff037819 */ /* 0x000fe20000011400 */
[----:B------:R-:W-:Y:S01]  /*3960*/  UIADD3 UR5, -UR6, 0x80, UR5 ;  /* 0x0000008006057890 */ /* 0x000fe2000fffe105 */
[----:B------:R-:W-:-:S02]  /*3970*/  SEL R160, R160, R168, !P0 ;  /* 0x000000a8a0a07207 */ /* 0x000fc40004000000 */
[----:B------:R-:W-:Y:S02]  /*3980*/  SHF.L.U64.HI R245, R0, 0x2, R3 ;  /* 0x0000000200f57819 */ /* 0x000fe40000010203 */
[----:B------:R-:W-:Y:S01]  /*3990*/  SEL R3, R4, R167, !P0 ;  /* 0x000000a704037207 */ /* 0x000fe20004000000 */
[----:B------:R-:W-:Y:S01]  /*39a0*/  IMAD.SHL.U32 R244, R0, 0x4, RZ ;  /* 0x0000000400f47824 */ /* 0x000fe200078e00ff */
[----:B------:R-:W-:Y:S02]  /*39b0*/  LEA R160, R160, UR4, 0x1 ;  /* 0x00000004a0a07c11 */ /* 0x000fe4000f8e08ff */
[----:B------:R-:W-:Y:S01]  /*39c0*/  LEA R3, R3, UR4, 0x1 ;  /* 0x0000000403037c11 */ /* 0x000fe2000f8e08ff */
[----:B------:R-:W-:Y:S02]  /*39d0*/  UIMAD UR25, UR24, 0x70, URZ ;  /* 0x00000070181978a4 */ /* 0x000fe4000f8e023f */
[----:B------:R-:W-:Y:S02]  /*39e0*/  UIADD3 UR39, UR5, -UR44, URZ ;  /* 0x8000002c05277290 */ /* 0x000fe4000fffe03f */
[----:B------:R-:W-:Y:S01]  /*39f0*/  UIMAD UR24, UR24, 0x78, URZ ;  /* 0x00000078181878a4 */ /* 0x000fe2000f8e023f */
[----:B------:R-:W-:Y:S01]  /*3a00*/  UMOV UR15, UR8 ;  /* 0x00000008000f7c82 */ /* 0x000fe20008000000 */
[----:B---34-:R-:W-:-:S10]  /*3a10*/  ULDC UR5, c[0x0][0x2ec] ;  /* 0x0000bb0000057ab9 */ /* 0x018fd40000000800 */
.L_x_112:
[----:B------:R-:W0:Y:S01]  /*3a20*/  LDGDEPBAR ;  /* 0x00000000000079af */ /* 0x000e220000000000 */
[----:B------:R-:W-:Y:S01]  /*3a30*/  IADD3 R4, P0, R247, UR19, RZ ;  /* 0x00000013f7047c10 */ /* 0x000fe2000ff1e0ff */
[----:B------:R-:W-:Y:S01]  /*3a40*/  IMAD.IADD R112, R166, 0x1, R160 ;  /* 0x00000001a6707824 */ /* 0x000fe200078e02a0 */
[----:B------:R-:W-:Y:S01]  /*3a50*/  USHF.L.U32 UR8, UR7, 0x7, URZ ;  /* 0x0000000707087899 */ /* 0x000fe2000800063f */
[----:B------:R-:W-:Y:S01]  /*3a60*/  IMAD.MOV.U32 R216, RZ, RZ, R179 ;  /* 0x000000ffffd87224 */ /* 0x000fe200078e00b3 */
[----:B------:R-:W-:Y:S01]  /*3a70*/  IADD3.X R5, R246, UR18, RZ, P0, !PT ;  /* 0x00000012f6057c10 */ /* 0x000fe200087fe4ff */
[----:B------:R-:W-:Y:S01]  /*3a80*/  UMOV UR10, UR60 ;  /* 0x0000003c000a7c82 */ /* 0x000fe20008000000 */
[----:B------:R-:W-:Y:S01]  /*3a90*/  UISETP.GE.AND UP0, UPT, UR8, UR39, UPT ;  /* 0x000000270800728c */ /* 0x000fe2000bf06270 */
[----:B------:R-:W-:Y:S05]  /*3aa0*/  IMAD.MOV.U32 R217, RZ, RZ, R178 ;  /* 0x000000ffffd97224 */ /* 0x000fea00078e00b2 */
[----:B------:R-:W-:Y:S01]  /*3ab0*/  PLOP3.LUT P0, PT, PT, PT, UP0, 0x80, 0x0 ;  /* 0x000000000000781c */ /* 0x000fe20003f0f008 */
[----:B------:R-:W-:Y:S04]  /*3ac0*/  DEPBAR.LE SB0, 0x0 ;  /* 0x000080000000791a */ /* 0x000fe80000000000 */
[----:B------:R-:W-:Y:S06]  /*3ad0*/  BAR.SYNC.DEFER_BLOCKING 0x0 ;  /* 0x0000000000007b1d */ /* 0x000fec0000010000 */
[----:B-----5:R-:W5:Y:S04]  /*3ae0*/  LDG.E R176, desc[UR12][R4.64] ;  /* 0x0000000c04b07981 */ /* 0x020f68000c1e1900 */
[----:B------:R-:W5:Y:S04]  /*3af0*/  LDG.E R175, desc[UR12][R4.64+0x20] ;  /* 0x0000200c04af7981 */ /* 0x000f68000c1e1900 */
[----:B------:R-:W5:Y:S04]  /*3b00*/  LDG.E R174, desc[UR12][R4.64+0x100] ;  /* 0x0001000c04ae7981 */ /* 0x000f68000c1e1900 */
[----:B------:R1:W5:Y:S04]  /*3b10*/  LDG.E R173, desc[UR12][R4.64+0x120] ;  /* 0x0001200c04ad7981 */ /* 0x000368000c1e1900 */
[----:B------:R-:W-:Y:S04]  /*3b20*/  LDSM.16.M88.4 R64, [R160] ;  /* 0x00000000a040783b */ /* 0x000fe80000000200 */
[----:B------:R-:W1:Y:S04]  /*3b30*/  LDSM.16.M88.4 R16, [R161+0x6000] ;  /* 0x00600000a110783b */ /* 0x000e680000000200 */
[----:B------:R-:W3:Y:S04]  /*3b40*/  LDSM.16.M88.4 R60, [R160+0x1000] ;  /* 0x00100000a03c783b */ /* 0x000ee80000000200 */
[----:B------:R-:W4:Y:S04]  /*3b50*/  LDSM.16.M88.4 R32, [R161+0x6400] ;  /* 0x00640000a120783b */ /* 0x000f280000000200 */
[----:B------:R-:W2:Y:S04]  /*3b60*/  LDSM.16.M88.4 R48, [R161+0x6800] ;  /* 0x00680000a130783b */ /* 0x000ea80000000200 */
[----:B------:R-:W2:Y:S04]  /*3b70*/  LDSM.16.M88.4 R100, [R161+0x6c00] ;  /* 0x006c0000a164783b */ /* 0x000ea80000000200 */
[----:B------:R-:W-:Y:S04]  /*3b80*/  LDSM.16.M88.4 R104, [R112] ;  /* 0x000000007068783b */ /* 0x000fe80000000200 */
[----:B------:R-:W2:Y:S04]  /*3b90*/  LDSM.16.M88.4 R108, [R162+0x6000] ;  /* 0x00600000a26c783b */ /* 0x000ea80000000200 */
[----:B------:R-:W2:Y:S04]  /*3ba0*/  LDSM.16.M88.4 R112, [R112+0x1000] ;  /* 0x001000007070783b */ /* 0x000ea80000000200 */
[----:B------:R-:W2:Y:S04]  /*3bb0*/  LDSM.16.M88.4 R116, [R162+0x6400] ;  /* 0x00640000a274783b */ /* 0x000ea80000000200 */
[----:B------:R-:W2:Y:S01]  /*3bc0*/  LDSM.16.M88.4 R120, [R162+0x6800] ;  /* 0x00680000a278783b */ /* 0x000ea20000000200 */
[-C--:B-1----:R-:W-:Y:S03]  /*3bd0*/  HMMA.16816.F32.BF16 R4, R64, R16.reuse, RZ ;  /* 0x000000104004723c */ /* 0x082fe600000418ff */
[----:B------:R-:W1:Y:S03]  /*3be0*/  LDSM.16.M88.4 R124, [R162+0x6c00] ;  /* 0x006c0000a27c783b */ /* 0x000e660000000200 */
[C---:B---3--:R-:W-:Y:S06]  /*3bf0*/  HMMA.16816.F32.BF16 R8, R60.reuse, R16, RZ ;  /* 0x000000103c08723c */ /* 0x048fec00000418ff */
[-C--:B------:R-:W-:Y:S06]  /*3c00*/  HMMA.16816.F32.BF16 R12, R60, R18.reuse, RZ ;  /* 0x000000123c0c723c */ /* 0x080fec00000418ff */
        /* <DEDUP_REMOVED lines=11> */
[-C--:B------:R-:W-:Y:S06]  /*3cc0*/  HMMA.16816.F32.BF16 R60, R60, R102.reuse, RZ ;  /* 0x000000663c3c723c */ /* 0x080fec00000418ff */
[----:B------:R-:W-:Y:S06]  /*3cd0*/  HMMA.16816.F32.BF16 R64, R64, R102, RZ ;  /* 0x000000664040723c */ /* 0x000fec00000418ff */
[-C--:B------:R-:W-:Y:S06]  /*3ce0*/  HMMA.16816.F32.BF16 R4, R104, R108.reuse, R4 ;  /* 0x0000006c6804723c */ /* 0x080fec0000041804 */
[C---:B------:R-:W-:Y:S06]  /*3cf0*/  HMMA.16816.F32.BF16 R8, R112.reuse, R108, R8 ;  /* 0x0000006c7008723c */ /* 0x040fec0000041808 */
        /* <DEDUP_REMOVED lines=10> */
[-C--:B-1----:R-:W-:Y:S06]  /*3da0*/  HMMA.16816.F32.BF16 R52, R104, R124.reuse, R52 ;  /* 0x0000007c6834723c */ /* 0x082fec0000041834 */
[C---:B------:R-:W-:Y:S06]  /*3db0*/  HMMA.16816.F32.BF16 R56, R112.reuse, R124, R56 ;  /* 0x0000007c7038723c */ /* 0x040fec0000041838 */
[-C--:B------:R-:W-:Y:S06]  /*3dc0*/  HMMA.16816.F32.BF16 R60, R112, R126.reuse, R60 ;  /* 0x0000007e703c723c */ /* 0x080fec000004183c */
[----:B------:R-:W-:Y:S01]  /*3dd0*/  HMMA.16816.F32.BF16 R64, R104, R126, R64 ;  /* 0x0000007e6840723c */ /* 0x000fe20000041840 */
[----:B------:R-:W-:Y:S11]  /*3de0*/  @!UPT UIADD3 URZ, URZ, URZ, URZ ;  /* 0x0000003f3f3ff290 */ /* 0x000ff6000fffe03f */
[----:B------:R-:W-:Y:S01]  /*3df0*/  @!UPT UIADD3 URZ, URZ, URZ, URZ ;  /* 0x0000003f3f3ff290 */ /* 0x000fe2000fffe03f */
[----:B------:R-:W-:Y:S11]  /*3e00*/  @!P0 BRA `(.L_x_108) ;  /* 0x0000000000308947 */ /* 0x000ff60003800000 */
[----:B------:R-:W-:Y:S02]  /*3e10*/  USHF.L.U32 UR9, UR21, 0x7, URZ ;  /* 0x0000000715097899 */ /* 0x000fe4000800063f */
[----:B------:R-:W-:Y:S02]  /*3e20*/  UIADD3 UR20, UR8, 0x80, URZ ;  /* 0x0000008008147890 */ /* 0x000fe4000fffe03f */
[----:B------:R-:W-:Y:S02]  /*3e30*/  UIADD3 UR10, UR9, UR11, URZ ;  /* 0x0000000b090a7290 */ /* 0x000fe4000fffe03f */
[----:B------:R-:W-:Y:S02]  /*3e40*/  UIADD3 UR14, UR9, 0x80, URZ ;  /* 0x00000080090e7890 */ /* 0x000fe4000fffe03f */
[----:B------:R-:W-:Y:S03]  /*3e50*/  UIADD3 UR9, UR15, UR10, -UR6 ;  /* 0x0000000a0f097290 */ /* 0x000fe6000fffe806 */
[----:B------:R-:W-:Y:S01]  /*3e60*/  UMOV UR10, UR15 ;  /* 0x0000000f000a7c82 */ /* 0x000fe20008000000 */
[----:B------:R-:W-:Y:S01]  /*3e70*/  UISETP.GE.AND UP0, UPT, UR20, UR9, UPT ;  /* 0x000000091400728c */ /* 0x000fe2000bf06270 */
[----:B------:R-:W-:Y:S05]  /*3e80*/  IMAD.U32 R0, RZ, RZ, UR14 ;  /* 0x0000000eff007e24 */ /* 0x000fea000f8e00ff */
[----:B------:R-:W-:Y:S02]  /*3e90*/  ISETP.LT.AND P0, PT, R0, UR6, PT ;  /* 0x0000000600007c0c */ /* 0x000fe4000bf01270 */
[----:B------:R-:W-:Y:S11]  /*3ea0*/  PLOP3.LUT P1, PT, PT, PT, UP0, 0x80, 0x0 ;  /* 0x000000000000781c */ /* 0x000ff60003f2f008 */
[----:B------:R-:W-:Y:S02]  /*3eb0*/  @!UPT UIADD3 URZ, URZ, URZ, URZ ;  /* 0x0000003f3f3ff290 */ /* 0x000fe4000fffe03f */
[----:B------:R-:W-:Y:S05]  /*3ec0*/  @!P1 BRA P0, `(.L_x_109) ;  /* 0x0000000c00a09947 */ /* 0x000fea0000000000 */
.L_x_108:
[----:B------:R-:W-:Y:S01]  /*3ed0*/  UIADD3 UR14, UR6, 0x1, -UR11 ;  /* 0x00000001060e7890 */ /* 0x000fe2000fffe80b */
[----:B------:R-:W-:Y:S01]  /*3ee0*/  IMAD.U32 R0, RZ, RZ, UR21 ;  /* 0x00000015ff007e24 */ /* 0x000fe2000f8e00ff */
[----:B------:R-:W-:Y:S01]  /*3ef0*/  UIADD3 UR9, -UR10, UR6, -UR11 ;  /* 0x000000060a097290 */ /* 0x000fe2000fffe90b */
[----:B------:R-:W-:Y:S01]  /*3f00*/  VIADD R102, R243, UR8 ;  /* 0x00000008f3667c36 */ /* 0x000fe20008000000 */
[----:B------:R-:W-:Y:S01]  /*3f10*/  UIADD3 UR8, UR14, UR42, URZ ;  /* 0x0000002a0e087290 */ /* 0x000fe2000fffe03f */
[----:B------:R-:W-:Y:S01]  /*3f20*/  IMAD R0, R0, 0x80, R249 ;  /* 0x0000008000007824 */ /* 0x000fe200078e02f9 */
[----:B------:R-:W-:Y:S01]  /*3f30*/  UMOV UR15, UR10 ;  /* 0x0000000a000f7c82 */ /* 0x000fe20008000000 */
[C---:B------:R-:W-:Y:S01]  /*3f40*/  VIADD R103, R102.reuse, 0x40 ;  /* 0x0000004066677836 */ /* 0x040fe20000000000 */
[----:B------:R-:W-:Y:S01]  /*3f50*/  VIADDMNMX R101, R102, UR9, RZ, !PT ;  /* 0x0000000966657c46 */ /* 0x000fe2000f8001ff */
[C---:B------:R-:W-:Y:S02]  /*3f60*/  VIADD R118, R0.reuse, 0x1 ;  /* 0x0000000100767836 */ /* 0x040fe40000000000 */
[----:B------:R-:W-:Y:S01]  /*3f70*/  IMAD.U32 R100, RZ, RZ, UR8 ;  /* 0x00000008ff647e24 */ /* 0x000fe2000f8e00ff */
[CC--:B------:R-:W-:Y:S01]  /*3f80*/  ISETP.GE.AND P0, PT, R0.reuse, R101.reuse, PT ;  /* 0x000000650000720c */ /* 0x0c0fe20003f06270 */
[----:B------:R-:W-:Y:S01]  /*3f90*/  VIADD R117, R0, 0x8 ;  /* 0x0000000800757836 */ /* 0x000fe20000000000 */
[-C--:B------:R-:W-:Y:S01]  /*3fa0*/  ISETP.GE.AND P6, PT, R118, R101.reuse, PT ;  /* 0x000000657600720c */ /* 0x080fe20003fc6270 */
[----:B------:R-:W-:Y:S01]  /*3fb0*/  VIADD R116, R0, 0x9 ;  /* 0x0000000900747836 */ /* 0x000fe20000000000 */
[----:B------:R-:W-:Y:S01]  /*3fc0*/  VIADDMNMX R100, R102, R100, UR6, PT ;  /* 0x0000000666647e46 */ /* 0x000fe2000b800164 */
[C---:B------:R-:W-:Y:S01]  /*3fd0*/  VIADD R115, R0.reuse, 0x10 ;  /* 0x0000001000737836 */ /* 0x040fe20000000000 */
[-C--:B------:R-:W-:Y:S01]  /*3fe0*/  ISETP.GE.AND P5, PT, R117, R101.reuse, PT ;  /* 0x000000657500720c */ /* 0x080fe20003fa6270 */
[C---:B------:R-:W-:Y:S01]  /*3ff0*/  VIADD R114, R0.reuse, 0x11 ;  /* 0x0000001100727836 */ /* 0x040fe20000000000 */
[CC--:B------:R-:W-:Y:S01]  /*4000*/  ISETP.GE.OR P0, PT, R0.reuse, R100.reuse, !P0 ;  /* 0x000000640000720c */ /* 0x0c0fe20004706670 */
[----:B------:R-:W-:Y:S01]  /*4010*/  VIADD R113, R0, 0x18 ;  /* 0x0000001800717836 */ /* 0x000fe20000000000 */
[-C--:B------:R-:W-:Y:S01]  /*4020*/  ISETP.GE.OR P6, PT, R118, R100.reuse, !P6 ;  /* 0x000000647600720c */ /* 0x080fe200077c6670 */
[----:B------:R-:W-:Y:S01]  /*4030*/  VIADD R112, R0, 0x19 ;  /* 0x0000001900707836 */ /* 0x000fe20000000000 */
[----:B------:R-:W-:Y:S01]  /*4040*/  FSEL R4, R4, -INF , !P0 ;  /* 0xff80000004047808 */ /* 0x000fe20004000000 */
[C---:B------:R-:W-:Y:S01]  /*4050*/  VIADD R111, R0.reuse, 0x20 ;  /* 0x00000020006f7836 */ /* 0x040fe20000000000 */
[----:B------:R-:W-:Y:S01]  /*4060*/  FSEL R5, R5, -INF , !P6 ;  /* 0xff80000005057808 */ /* 0x000fe20007000000 */
[----:B------:R-:W-:Y:S01]  /*4070*/  VIADD R110, R0, 0x21 ;  /* 0x00000021006e7836 */ /* 0x000fe20000000000 */
[-C--:B------:R-:W-:Y:S01]  /*4080*/  ISETP.GE.AND P4, PT, R116, R101.reuse, PT ;  /* 0x000000657400720c */ /* 0x080fe20003f86270 */
[C---:B------:R-:W-:Y:S01]  /*4090*/  VIADD R109, R0.reuse, 0x28 ;  /* 0x00000028006d7836 */ /* 0x040fe20000000000 */
[-C--:B------:R-:W-:Y:S01]  /*40a0*/  ISETP.GE.AND P3, PT, R115, R101.reuse, PT ;  /* 0x000000657300720c */ /* 0x080fe20003f66270 */
        /* <DEDUP_REMOVED lines=9> */
[-C--:B------:R-:W-:Y:S01]  /*4140*/  ISETP.GE.OR P5, PT, R117, R100.reuse, !P5 ;  /* 0x000000647500720c */ /* 0x080fe20006fa6670 */
[----:B------:R-:W-:Y:S01]  /*4150*/  IMAD.U32 R120, RZ, RZ, UR8 ;  /* 0x00000008ff787e24 */ /* 0x000fe2000f8e00ff */
[-C--:B------:R-:W-:Y:S01]  /*4160*/  ISETP.GE.OR P4, PT, R116, R100.reuse, !P4 ;  /* 0x000000647400720c */ /* 0x080fe20006786670 */
[----:B------:R-:W-:Y:S01]  /*4170*/  IMAD.U32 R119, RZ, RZ, UR8 ;  /* 0x00000008ff777e24 */ /* 0x000fe2000f8e00ff */
[-C--:B------:R-:W-:Y:S02]  /*4180*/  ISETP.GE.OR P3, PT, R115, R100.reuse, !P3 ;  /* 0x000000647300720c */ /* 0x080fe40005f66670 */
[-C--:B------:R-:W-:Y:S02]  /*4190*/  ISETP.GE.OR P2, PT, R114, R100.reuse, !P2 ;  /* 0x000000647200720c */ /* 0x080fe40005746670 */
[-C--:B------:R-:W-:Y:S02]  /*41a0*/  ISETP.GE.OR P1, PT, R113, R100.reuse, !P1 ;  /* 0x000000647100720c */ /* 0x080fe40004f26670 */
[-C--:B------:R-:W-:Y:S02]  /*41b0*/  ISETP.GE.OR P0, PT, R112, R100.reuse, !P0 ;  /* 0x000000647000720c */ /* 0x080fe40004706670 */
[-C--:B------:R-:W-:Y:S02]  /*41c0*/  ISETP.GE.OR P6, PT, R111, R100.reuse, !P6 ;  /* 0x000000646f00720c */ /* 0x080fe400077c6670 */
[----:B------:R-:W-:Y:S02]  /*41d0*/  FSEL R16, R16, -INF , !P5 ;  /* 0xff80000010107808 */ /* 0x000fe40006800000 */
[----:B------:R-:W-:Y:S02]  /*41e0*/  FSEL R17, R17, -INF , !P4 ;  /* 0xff80000011117808 */ /* 0x000fe40006000000 */
[----:B------:R-:W-:Y:S02]  /*41f0*/  FSEL R20, R20, -INF , !P3 ;  /* 0xff80000014147808 */ /* 0x000fe40005800000 */
[----:B------:R-:W-:Y:S02]  /*4200*/  FSEL R21, R21, -INF , !P2 ;  /* 0xff80000015157808 */ /* 0x000fe40005000000 */
[----:B------:R-:W-:Y:S02]  /*4210*/  FSEL R32, R32, -INF , !P1 ;  /* 0xff80000020207808 */ /* 0x000fe40004800000 */
[----:B------:R-:W-:Y:S02]  /*4220*/  FSEL R33, R33, -INF , !P0 ;  /* 0xff80000021217808 */ /* 0x000fe40004000000 */
[----:B------:R-:W-:Y:S02]  /*4230*/  FSEL R36, R36, -INF , !P6 ;  /* 0xff80000024247808 */ /* 0x000fe40007000000 */
[-C--:B------:R-:W-:Y:S02]  /*4240*/  ISETP.GE.AND P5, PT, R110, R101.reuse, PT ;  /* 0x000000656e00720c */ /* 0x080fe40003fa6270 */
[-C--:B------:R-:W-:Y:S02]  /*4250*/  ISETP.GE.AND P4, PT, R109, R101.reuse, PT ;  /* 0x000000656d00720c */ /* 0x080fe40003f86270 */
[-C--:B------:R-:W-:Y:S02]  /*4260*/  ISETP.GE.AND P3, PT, R108, R101.reuse, PT ;  /* 0x000000656c00720c */ /* 0x080fe40003f66270 */
[-C--:B------:R-:W-:Y:S02]  /*4270*/  ISETP.GE.AND P2, PT, R107, R101.reuse, PT ;  /* 0x000000656b00720c */ /* 0x080fe40003f46270 */
[-C--:B------:R-:W-:Y:S02]  /*4280*/  ISETP.GE.AND P1, PT, R106, R101.reuse, PT ;  /* 0x000000656a00720c */ /* 0x080fe40003f26270 */
[-C--:B------:R-:W-:Y:S02]  /*4290*/  ISETP.GE.AND P0, PT, R105, R101.reuse, PT ;  /* 0x000000656900720c */ /* 0x080fe40003f06270 */
[----:B------:R-:W-:Y:S01]  /*42a0*/  ISETP.GE.AND P6, PT, R104, R101, PT ;  /* 0x000000656800720c */ /* 0x000fe20003fc6270 */
[----:B------:R-:W-:Y:S01]  /*42b0*/  VIADD R101, R102, 0x8 ;  /* 0x0000000866657836 */ /* 0x000fe20000000000 */
[-C--:B------:R-:W-:Y:S02]  /*42c0*/  ISETP.GE.OR P5, PT, R110, R100.reuse, !P5 ;  /* 0x000000646e00720c */ /* 0x080fe40006fa6670 */
[-C--:B------:R-:W-:Y:S02]  /*42d0*/  ISETP.GE.OR P4, PT, R109, R100.reuse, !P4 ;  /* 0x000000646d00720c */ /* 0x080fe40006786670 */
[-C--:B------:R-:W-:Y:S02]  /*42e0*/  ISETP.GE.OR P3, PT, R108, R100.reuse, !P3 ;  /* 0x000000646c00720c */ /* 0x080fe40005f66670 */
[-C--:B------:R-:W-:Y:S02]  /*42f0*/  ISETP.GE.OR P2, PT, R107, R100.reuse, !P2 ;  /* 0x000000646b00720c */ /* 0x080fe40005746670 */
[-C--:B------:R-:W-:Y:S02]  /*4300*/  ISETP.GE.OR P1, PT, R106, R100.reuse, !P1 ;  /* 0x000000646a00720c */ /* 0x080fe40004f26670 */
[-C--:B------:R-:W-:Y:S02]  /*4310*/  ISETP.GE.OR P0, PT, R105, R100.reuse, !P0 ;  /* 0x000000646900720c */ /* 0x080fe40004706670 */
[----:B------:R-:W-:Y:S01]  /*4320*/  ISETP.GE.OR P6, PT, R104, R100, !P6 ;  /* 0x000000646800720c */ /* 0x000fe200077c6670 */
[----:B------:R-:W-:Y:S01]  /*4330*/  IMAD.U32 R100, RZ, RZ, UR8 ;  /* 0x00000008ff647e24 */ /* 0x000fe2000f8e00ff */
[----:B------:R-:W-:Y:S02]  /*4340*/  VIADDMNMX R101, R101, UR9, RZ, !PT ;  /* 0x0000000965657c46 */ /* 0x000fe4000f8001ff */
[----:B------:R-:W-:Y:S02]  /*4350*/  FSEL R37, R37, -INF , !P5 ;  /* 0xff80000025257808 */ /* 0x000fe40006800000 */
[--C-:B------:R-:W-:Y:S02]  /*4360*/  IADD3 R100, R100, 0x8, R102.reuse ;  /* 0x0000000864647810 */ /* 0x100fe40007ffe066 */
[----:B------:R-:W-:Y:S02]  /*4370*/  FSEL R48, R48, -INF , !P4 ;  /* 0xff80000030307808 */ /* 0x000fe40006000000 */
[-C--:B------:R-:W-:Y:S02]  /*4380*/  ISETP.GE.AND P5, PT, R0, R101.reuse, PT ;  /* 0x000000650000720c */ /* 0x080fe40003fa6270 */
[-C--:B------:R-:W-:Y:S02]  /*4390*/  ISETP.GE.AND P4, PT, R118, R101.reuse, PT ;  /* 0x000000657600720c */ /* 0x080fe40003f86270 */
[----:B------:R-:W-:Y:S02]  /*43a0*/  VIMNMX R100, R100, UR6, PT ;  /* 0x0000000664647c48 */ /* 0x000fe4000bfe0100 */
        /* <DEDUP_REMOVED lines=8> */
[-C--:B------:R-:W-:Y:S02]  /*4430*/  ISETP.GE.OR P5, PT, R0, R100.reuse, !P5 ;  /* 0x000000640000720c */ /* 0x080fe40006fa6670 */
        /* <DEDUP_REMOVED lines=8> */
[-C--:B------:R-:W-:Y:S02]  /*44c0*/  ISETP.GE.AND P6, PT, R113, R101.reuse, PT ;  /* 0x000000657100720c */ /* 0x080fe40003fc6270 */
[-C--:B------:R-:W-:Y:S02]  /*44d0*/  ISETP.GE.AND P5, PT, R112, R101.reuse, PT ;  /* 0x000000657000720c */ /* 0x080fe40003fa6270 */
[-C--:B------:R-:W-:Y:S02]  /*44e0*/  ISETP.GE.AND P4, PT, R111, R101.reuse, PT ;  /* 0x000000656f00720c */ /* 0x080fe40003f86270 */
        /* <DEDUP_REMOVED lines=14> */
[-C--:B------:R-:W-:Y:S02]  /*45d0*/  ISETP.GE.OR P0, PT, R107, R100.reuse, !P0 ;  /* 0x000000646b00720c */ /* 0x080fe40004706670 */
[--C-:B------:R-:W-:Y:S02]  /*45e0*/  IADD3 R120, R120, 0x40, R102.reuse ;  /* 0x0000004078787810 */ /* 0x100fe40007ffe066 */
[----:B------:R-:W-:Y:S02]  /*45f0*/  VIADDMNMX R103, R103, UR9, RZ, !PT ;  /* 0x0000000967677c46 */ /* 0x000fe4000f8001ff */
[----:B------:R-:W-:Y:S02]  /*4600*/  FSEL R34, R34, -INF , !P6 ;  /* 0xff80000022227808 */ /* 0x000fe40007000000 */
[----:B------:R-:W-:Y:S02]  /*4610*/  FSEL R35, R35, -INF , !P5 ;  /* 0xff80000023237808 */ /* 0x000fe40006800000 */
[----:B------:R-:W-:Y:S02]  /*4620*/  FSEL R38, R38, -INF , !P4 ;  /* 0xff80000026267808 */ /* 0x000fe40006000000 */
[-C--:B------:R-:W-:Y:S02]  /*4630*/  ISETP.GE.AND P6, PT, R106, R101.reuse, PT ;  /* 0x000000656a00720c */ /* 0x080fe40003fc6270 */
[-C--:B------:R-:W-:Y:S02]  /*4640*/  ISETP.GE.AND P5, PT, R105, R101.reuse, PT ;  /* 0x000000656900720c */ /* 0x080fe40003fa6270 */
[----:B------:R-:W-:Y:S01]  /*4650*/  ISETP.GE.AND P4, PT, R104, R101, PT ;  /* 0x000000656800720c */ /* 0x000fe20003f86270 */
[----:B------:R-:W-:Y:S01]  /*4660*/  VIADD R101, R102, 0x48 ;  /* 0x0000004866657836 */ /* 0x000fe20000000000 */
[----:B------:R-:W-:Y:S02]  /*4670*/  IADD3 R119, R119, 0x48, R102 ;  /* 0x0000004877777810 */ /* 0x000fe40007ffe066 */
        /* <DEDUP_REMOVED lines=8> */
[----:B------:R-:W-:Y:S02]  /*4700*/  VIMNMX R102, R120, UR6, PT ;  /* 0x0000000678667c48 */ /* 0x000fe4000bfe0100 */
[-C--:B------:R-:W-:Y:S02]  /*4710*/  ISETP.GE.OR P6, PT, R106, R100.reuse, !P6 ;  /* 0x000000646a00720c */ /* 0x080fe400077c6670 */
[-C--:B------:R-:W-:Y:S02]  /*4720*/  ISETP.GE.OR P5, PT, R105, R100.reuse, !P5 ;  /* 0x000000646900720c */ /* 0x080fe40006fa6670 */
[----:B------:R-:W-:Y:S02]  /*4730*/  ISETP.GE.OR P4, PT, R104, R100, !P4 ;  /* 0x000000646800720c */ /* 0x000fe40006786670 */
        /* <DEDUP_REMOVED lines=25> */
[----:B------:R-:W-:Y:S02]  /*48d0*/  VIADDMNMX R101, R101, UR9, RZ, !PT ;  /* 0x0000000965657c46 */ /* 0x000fe4000f8001ff */
        /* <DEDUP_REMOVED lines=11> */
[----:B------:R-:W-:Y:S02]  /*4990*/  ISETP.GE.AND P2, PT, R104, R103, PT ;  /* 0x000000676800720c */ /* 0x000fe40003f46270 */
[-C--:B------:R-:W-:Y:S02]  /*49a0*/  ISETP.GE.AND P1, PT, R0, R101.reuse, PT ;  /* 0x000000650000720c */ /* 0x080fe40003f26270 */
[----:B------:R-:W-:Y:S02]  /*49b0*/  VIMNMX R100, R119, UR6, PT ;  /* 0x0000000677647c48 */ /* 0x000fe4000bfe0100 */
[-C--:B------:R-:W-:Y:S02]  /*49c0*/  ISETP.GE.AND P0, PT, R118, R101.reuse, PT ;  /* 0x000000657600720c */ /* 0x080fe40003f06270 */
[-C--:B------:R-:W-:Y:S02]  /*49d0*/  ISETP.GE.OR P6, PT, R108, R102.reuse, !P6 ;  /* 0x000000666c00720c */ /* 0x080fe400077c6670 */
[-C--:B------:R-:W-:Y:S02]  /*49e0*/  ISETP.GE.OR P5, PT, R107, R102.reuse, !P5 ;  /* 0x000000666b00720c */ /* 0x080fe40006fa6670 */
[-C--:B------:R-:W-:Y:S02]  /*49f0*/  ISETP.GE.OR P4, PT, R106, R102.reuse, !P4 ;  /* 0x000000666a00720c */ /* 0x080fe40006786670 */
[-C--:B------:R-:W-:Y:S02]  /*4a00*/  ISETP.GE.OR P3, PT, R105, R102.reuse, !P3 ;  /* 0x000000666900720c */ /* 0x080fe40005f66670 */
[----:B------:R-:W-:Y:S02]  /*4a10*/  ISETP.GE.OR P2, PT, R104, R102, !P2 ;  /* 0x000000666800720c */ /* 0x000fe40005746670 */
        /* <DEDUP_REMOVED lines=36> */
[----:B------:R-:W-:Y:S02]  /*4c60*/  ISETP.GE.AND P0, PT, R104, R101, PT ;  /* 0x000000656800720c */ /* 0x000fe40003f06270 */
[-C--:B------:R-:W-:Y:S02]  /*4c70*/  ISETP.GE.OR P6, PT, R110, R100.reuse, !P6 ;  /* 0x000000646e00720c */ /* 0x080fe400077c6670 */
[-C--:B------:R-:W-:Y:S02]  /*4c80*/  ISETP.GE.OR P5, PT, R109, R100.reuse, !P5 ;  /* 0x000000646d00720c */ /* 0x080fe40006fa6670 */
[-C--:B------:R-:W-:Y:S02]  /*4c90*/  ISETP.GE.OR P4, PT, R108, R100.reuse, !P4 ;  /* 0x000000646c00720c */ /* 0x080fe40006786670 */
[-C--:B------:R-:W-:Y:S02]  /*4ca0*/  ISETP.GE.OR P3, PT, R107, R100.reuse, !P3 ;  /* 0x000000646b00720c */ /* 0x080fe40005f66670 */
[-C--:B------:R-:W-:Y:S02]  /*4cb0*/  ISETP.GE.OR P2, PT, R106, R100.reuse, !P2 ;  /* 0x000000646a00720c */ /* 0x080fe40005746670 */
[-C--:B------:R-:W-:Y:S02]  /*4cc0*/  ISETP.GE.OR P1, PT, R105, R100.reuse, !P1 ;  /* 0x000000646900720c */ /* 0x080fe40004f26670 */
[----:B------:R-:W-:Y:S02]  /*4cd0*/  ISETP.GE.OR P0, PT, R104, R100, !P0 ;  /* 0x000000646800720c */ /* 0x000fe40004706670 */
[----:B------:R-:W-:Y:S02]  /*4ce0*/  FSEL R43, R43, -INF , !P6 ;  /* 0xff8000002b2b7808 */ /* 0x000fe40007000000 */
[----:B------:R-:W-:Y:S02]  /*4cf0*/  FSEL R46, R46, -INF , !P5 ;  /* 0xff8000002e2e7808 */ /* 0x000fe40006800000 */
[----:B------:R-:W-:Y:S02]  /*4d00*/  FSEL R47, R47, -INF , !P4 ;  /* 0xff8000002f2f7808 */ /* 0x000fe40006000000 */
[----:B------:R-:W-:Y:S02]  /*4d10*/  FSEL R58, R58, -INF , !P3 ;  /* 0xff8000003a3a7808 */ /* 0x000fe40005800000 */
[----:B------:R-:W-:Y:S02]  /*4d20*/  FSEL R59, R59, -INF , !P2 ;  /* 0xff8000003b3b7808 */ /* 0x000fe40005000000 */
[----:B------:R-:W-:Y:S02]  /*4d30*/  FSEL R62, R62, -INF , !P1 ;  /* 0xff8000003e3e7808 */ /* 0x000fe40004800000 */
[----:B------:R-:W-:Y:S07]  /*4d40*/  FSEL R63, R63, -INF , !P0 ;  /* 0xff8000003f3f7808 */ /* 0x000fee0004000000 */
.L_x_109:
[C---:B------:R-:W-:Y:S01]  /*4d50*/  FMUL.FTZ R101, R241.reuse, 1.4426950216293334961 ;  /* 0x3fb8aa3bf1657820 */ /* 0x040fe20000410000 */
[----:B------:R-:W-:Y:S01]  /*4d60*/  FSETP.NEU.FTZ.AND P0, PT, R241, -INF , PT ;  /* 0xff800000f100780b */ /* 0x000fe20003f1d000 */
[----:B------:R-:W-:Y:S01]  /*4d70*/  FMUL.FTZ R100, R242, 1.4426950216293334961 ;  /* 0x3fb8aa3bf2647820 */ /* 0x000fe20000410000 */
[----:B------:R-:W-:Y:S01]  /*4d80*/  FMUL.FTZ R0, R240, 1.4426950216293334961 ;  /* 0x3fb8aa3bf0007820 */ /* 0x000fe20000410000 */
[----:B------:R-:W-:Y:S01]  /*4d90*/  MOV R104, UR4 ;  /* 0x0000000400687c02 */ /* 0x000fe20008000f00 */
[----:B------:R-:W-:Y:S01]  /*4da0*/  UISETP.GT.AND UP3, UPT, UR7, UR22, UPT ;  /* 0x000000160700728c */ /* 0x000fe2000bf64270 */
[----:B------:R-:W-:Y:S02]  /*4db0*/  FSEL R101, R101, RZ, P0 ;  /* 0x000000ff65657208 */ /* 0x000fe40000000000 */
[----:B------:R-:W-:Y:S03]  /*4dc0*/  FSETP.NEU.FTZ.AND P0, PT, R242, -INF , PT ;  /* 0xff800000f200780b */ /* 0x000fe60003f1d000 */
[--C-:B------:R-:W-:Y:S01]  /*4dd0*/  FFMA.FTZ R4, R4, UR5, -R101.reuse ;  /* 0x0000000504047c23 */ /* 0x100fe20008010865 */
[--C-:B------:R-:W-:Y:S01]  /*4de0*/  FFMA.FTZ R64, R64, UR5, -R101.reuse ;  /* 0x0000000540407c23 */ /* 0x100fe20008010865 */
[--C-:B------:R-:W-:Y:S01]  /*4df0*/  FFMA.FTZ R5, R5, UR5, -R101.reuse ;  /* 0x0000000505057c23 */ /* 0x100fe20008010865 */
[----:B------:R-:W-:Y:S01]  /*4e00*/  FSEL R100, R100, RZ, P0 ;  /* 0x000000ff64647208 */ /* 0x000fe20000000000 */
[----:B------:R1:W-:Y:S01]  /*4e10*/  MUFU.EX2 R119, R4 ;  /* 0x0000000400777308 */ /* 0x0003e20000000800 */
[--C-:B------:R-:W-:Y:S01]  /*4e20*/  FFMA.FTZ R16, R16, UR5, -R101.reuse ;  /* 0x0000000510107c23 */ /* 0x100fe20008010865 */
[--C-:B------:R-:W-:Y:S01]  /*4e30*/  FFMA.FTZ R17, R17, UR5, -R101.reuse ;  /* 0x0000000511117c23 */ /* 0x100fe20008010865 */
[--C-:B------:R-:W-:Y:S01]  /*4e40*/  FFMA.FTZ R20, R20, UR5, -R101.reuse ;  /* 0x0000000514147c23 */ /* 0x100fe20008010865 */
[--C-:B------:R-:W-:Y:S01]  /*4e50*/  FFMA.FTZ R66, R66, UR5, -R100.reuse ;  /* 0x0000000542427c23 */ /* 0x100fe20008010864 */
[--C-:B------:R-:W-:Y:S01]  /*4e60*/  FFMA.FTZ R6, R6, UR5, -R100.reuse ;  /* 0x0000000506067c23 */ /* 0x100fe20008010864 */
[--C-:B------:R-:W-:Y:S01]  /*4e70*/  FFMA.FTZ R7, R7, UR5, -R100.reuse ;  /* 0x0000000507077c23 */ /* 0x100fe20008010864 */
[--C-:B------:R-:W-:Y:S03]  /*4e80*/  FFMA.FTZ R18, R18, UR5, -R100.reuse ;  /* 0x0000000512127c23 */ /* 0x100fe60008010864 */
[----:B------:R-:W-:Y:S01]  /*4e90*/  MUFU.EX2 R236, R64 ;  /* 0x0000004000ec7308 */ /* 0x000fe20000000800 */
        /* <DEDUP_REMOVED lines=15> */
[----:B------:R-:W2:Y:S01]  /*4f90*/  MUFU.EX2 R115, R5 ;  /* 0x0000000500737308 */ /* 0x000ea20000000800 */
[C---:B-1----:R-:W-:Y:S01]  /*4fa0*/  FMUL.FTZ R4, R237.reuse, 1.4426950216293334961 ;  /* 0x3fb8aa3bed047820 */ /* 0x042fe20000410000 */
[----:B------:R-:W-:Y:S01]  /*4fb0*/  FSETP.NEU.FTZ.AND P0, PT, R237, -INF , PT ;  /* 0xff800000ed00780b */ /* 0x000fe20003f1d000 */
[--C-:B------:R-:W-:Y:S01]  /*4fc0*/  FFMA.FTZ R50, R50, UR5, -R100.reuse ;  /* 0x0000000532327c23 */ /* 0x100fe20008010864 */
[--C-:B------:R-:W-:Y:S01]  /*4fd0*/  FFMA.FTZ R51, R51, UR5, -R100.reuse ;  /* 0x0000000533337c23 */ /* 0x100fe20008010864 */
[--C-:B------:R-:W-:Y:S01]  /*4fe0*/  FFMA.FTZ R52, R52, UR5, -R101.reuse ;  /* 0x0000000534347c23 */ /* 0x100fe20008010865 */
[----:B------:R-:W-:Y:S01]  /*4ff0*/  FSEL R4, R4, RZ, P0 ;  /* 0x000000ff04047208 */ /* 0x000fe20000000000 */
[--C-:B------:R-:W-:Y:S03]  /*5000*/  FFMA.FTZ R53, R53, UR5, -R101.reuse ;  /* 0x0000000535357c23 */ /* 0x100fe60008010865 */
[----:B------:R-:W-:Y:S01]  /*5010*/  MUFU.EX2 R114, R6 ;  /* 0x0000000600727308 */ /* 0x000fe20000000800 */
[----:B------:R-:W-:Y:S01]  /*5020*/  FFMA.FTZ R101, R65, UR5, -R101 ;  /* 0x0000000541657c23 */ /* 0x000fe20008010865 */
[----:B------:R-:W-:Y:S01]  /*5030*/  FFMA.FTZ R54, R54, UR5, -R100 ;  /* 0x0000000536367c23 */ /* 0x000fe20008010864 */
        /* <DEDUP_REMOVED lines=17> */
[----:B------:R-:W-:Y:S01]  /*5150*/  FFMA.FTZ R4, R61, UR5, -R4 ;  /* 0x000000053d047c23 */ /* 0x000fe20008010804 */
[--C-:B------:R-:W-:Y:S01]  /*5160*/  FFMA.FTZ R55, R55, UR5, -R100.reuse ;  /* 0x0000000537377c23 */ /* 0x100fe20008010864 */
[----:B------:R-:W-:Y:S01]  /*5170*/  FFMA.FTZ R100, R67, UR5, -R100 ;  /* 0x0000000543647c23 */ /* 0x000fe20008010864 */
[----:B------:R-:W-:Y:S03]  /*5180*/  FSETP.NEU.FTZ.AND P0, PT, R240, -INF , PT ;  /* 0xff800000f000780b */ /* 0x000fe60003f1d000 */
[----:B------:R-:W1:Y:S01]  /*5190*/  MUFU.EX2 R116, R7 ;  /* 0x0000000700747308 */ /* 0x000e620000000800 */
[----:B------:R-:W-:Y:S02]  /*51a0*/  PLOP3.LUT P1, PT, PT, PT, UP3, 0x80, 0x0 ;  /* 0x000000000000781c */ /* 0x000fe40003f2f038 */
[----:B------:R-:W-:Y:S07]  /*51b0*/  FSEL R0, R0, RZ, P0 ;  /* 0x000000ff00007208 */ /* 0x000fee0000000000 */
        /* <DEDUP_REMOVED lines=16> */
[----:B------:R1:W-:Y:S01]  /*52c0*/  MUFU.EX2 R111, R8 ;  /* 0x00000008006f7308 */ /* 0x0003e20000000800 */
[--C-:B------:R-:W-:Y:S01]  /*52d0*/  FFMA.FTZ R59, R59, UR5, -R0.reuse ;  /* 0x000000053b3b7c23 */ /* 0x100fe20008010800 */
[----:B------:R-:W-:Y:S08]  /*52e0*/  FFMA.FTZ R0, R63, UR5, -R0 ;  /* 0x000000053f007c23 */ /* 0x000ff00008010800 */
[----:B------:R-:W-:Y:S10]  /*52f0*/  MUFU.EX2 R206, R0 ;  /* 0x0000000000ce7308 */ /* 0x000ff40000000800 */
[----:B------:R-:W-:Y:S10]  /*5300*/  MUFU.EX2 R197, R16 ;  /* 0x0000001000c57308 */ /* 0x000ff40000000800 */
[----:B------:R-:W3:Y:S10]  /*5310*/  MUFU.EX2 R196, R17 ;  /* 0x0000001100c47308 */ /* 0x000ef40000000800 */
[----:B------:R-:W-:Y:S10]  /*5320*/  MUFU.EX2 R195, R18 ;  /* 0x0000001200c37308 */ /* 0x000ff40000000800 */
[----:B------:R-:W-:Y:S10]  /*5330*/  MUFU.EX2 R194, R19 ;  /* 0x0000001300c27308 */ /* 0x000ff40000000800 */
[----:B------:R-:W4:Y:S10]  /*5340*/  MUFU.EX2 R110, R9 ;  /* 0x00000009006e7308 */ /* 0x000f340000000800 */
[----:B------:R-:W-:Y:S10]  /*5350*/  MUFU.EX2 R109, R10 ;  /* 0x0000000a006d7308 */ /* 0x000ff40000000800 */
        /* <DEDUP_REMOVED lines=20> */
[----:B------:R-:W4:Y:S10]  /*54a0*/  MUFU.EX2 R178, R31 ;  /* 0x0000001f00b27308 */ /* 0x000f340000000800 */
[----:B------:R4:W-:Y:S10]  /*54b0*/  MUFU.EX2 R213, R4 ;  /* 0x0000000400d57308 */ /* 0x0009f40000000800 */
        /* <DEDUP_REMOVED lines=23> */
[----:B------:R-:W4:Y:S01]  /*5630*/  MUFU.EX2 R218, R59 ;  /* 0x0000003b00da7308 */ /* 0x000f220000000800 */
[----:B--2---:R-:W-:Y:S02]  /*5640*/  F2FP.BF16.F32.PACK_AB R5, R115, R119 ;  /* 0x000000777305723e */ /* 0x004fe400000010ff */
[----:B-1----:R-:W-:Y:S02]  /*5650*/  F2FP.BF16.F32.PACK_AB R8, R116, R114 ;  /* 0x000000727408723e */ /* 0x002fe400000010ff */
[----:B---3--:R-:W-:Y:S01]  /*5660*/  F2FP.BF16.F32.PACK_AB R6, R196, R197 ;  /* 0x000000c5c406723e */ /* 0x008fe200000010ff */
[----:B------:R1:W-:Y:S01]  /*5670*/  STS [R186+0x10000], R5 ;  /* 0x01000005ba007388 */ /* 0x0003e20000000800 */
[----:B----4-:R-:W-:Y:S02]  /*5680*/  F2FP.BF16.F32.PACK_AB R7, R110, R111 ;  /* 0x0000006f6e07723e */ /* 0x010fe400000010ff */
[----:B------:R-:W-:Y:S01]  /*5690*/  F2FP.BF16.F32.PACK_AB R4, R178, R179 ;  /* 0x000000b3b204723e */ /* 0x000fe200000010ff */
[----:B------:R2:W-:Y:S01]  /*56a0*/  STS [R186+0x10400], R8 ;  /* 0x01040008ba007388 */ /* 0x0005e20000000800 */
[----:B------:R-:W-:Y:S03]  /*56b0*/  F2FP.BF16.F32.PACK_AB R0, R233, R234 ;  /* 0x000000eae900723e */ /* 0x000fe600000010ff */
[----:B------:R3:W-:Y:S01]  /*56c0*/  STS [R185+0x10000], R6 ;  /* 0x01000006b9007388 */ /* 0x0007e20000000800 */
[----:B-1----:R-:W-:Y:S02]  /*56d0*/  F2FP.BF16.F32.PACK_AB R5, R194, R195 ;  /* 0x000000c3c205723e */ /* 0x002fe400000010ff */
[----:B--2---:R-:W-:Y:S03]  /*56e0*/  F2FP.BF16.F32.PACK_AB R8, R108, R109 ;  /* 0x0000006d6c08723e */ /* 0x004fe600000010ff */
[----:B------:R1:W-:Y:S01]  /*56f0*/  STS [R185+0x10400], R5 ;  /* 0x01040005b9007388 */ /* 0x0003e20000000800 */
[----:B---3--:R-:W-:Y:S03]  /*5700*/  F2FP.BF16.F32.PACK_AB R6, R112, R113 ;  /* 0x000000717006723e */ /* 0x008fe600000010ff */
[----:B------:R2:W-:Y:S04]  /*5710*/  STS [R186+0x12000], R7 ;  /* 0x01200007ba007388 */ /* 0x0005e80000000800 */
[----:B------:R3:W-:Y:S04]  /*5720*/  STS [R186+0x12400], R8 ;  /* 0x01240008ba007388 */ /* 0x0007e80000000800 */
[----:B------:R4:W-:Y:S01]  /*5730*/  STS [R185+0x12400], R6 ;  /* 0x01240006b9007388 */ /* 0x0009e20000000800 */
[----:B-1----:R-:W-:Y:S02]  /*5740*/  F2FP.BF16.F32.PACK_AB R5, R126, R127 ;  /* 0x0000007f7e05723e */ /* 0x002fe400000010ff */
[----:B--2---:R-:W-:Y:S02]  /*5750*/  F2FP.BF16.F32.PACK_AB R7, R117, R118 ;  /* 0x000000767507723e */ /* 0x004fe400000010ff */
[----:B---3--:R-:W-:Y:S03]  /*5760*/  F2FP.BF16.F32.PACK_AB R8, R122, R124 ;  /* 0x0000007c7a08723e */ /* 0x008fe600000010ff */
[----:B------:R1:W-:Y:S01]  /*5770*/  STS [R185+0x12000], R7 ;  /* 0x01200007b9007388 */ /* 0x0003e20000000800 */
[----:B----4-:R-:W-:Y:S03]  /*5780*/  F2FP.BF16.F32.PACK_AB R6, R215, R219 ;  /* 0x000000dbd706723e */ /* 0x010fe600000010ff */
[----:B------:R2:W-:Y:S01]  /*5790*/  STS [R187+0x10000], R5 ;  /* 0x01000005bb007388 */ /* 0x0005e20000000800 */
[----:B-1----:R-:W-:Y:S02]  /*57a0*/  F2FP.BF16.F32.PACK_AB R7, R123, R125 ;  /* 0x0000007d7b07723e */ /* 0x002fe400000010ff */
[----:B--2---:R-:W-:Y:S03]  /*57b0*/  F2FP.BF16.F32.PACK_AB R5, R212, R214 ;  /* 0x000000d6d405723e */ /* 0x004fe600000010ff */
[----:B------:R1:W-:Y:S04]  /*57c0*/  STS [R187+0x10400], R7 ;  /* 0x01040007bb007388 */ /* 0x0003e80000000800 */
[----:B------:R2:W-:Y:S04]  /*57d0*/  STS [R184+0x10000], R6 ;  /* 0x01000006b8007388 */ /* 0x0005e80000000800 */
[----:B------:R3:W-:Y:S04]  /*57e0*/  STS [R184+0x10400], R5 ;  /* 0x01040005b8007388 */ /* 0x0007e80000000800 */
[----:B------:R-:W-:Y:S01]  /*57f0*/  STS [R187+0x12000], R8 ;  /* 0x01200008bb007388 */ /* 0x000fe20000000800 */
[----:B-1----:R-:W-:Y:S02]  /*5800*/  F2FP.BF16.F32.PACK_AB R7, R229, R230 ;  /* 0x000000e6e507723e */ /* 0x002fe400000010ff */
[----:B--2---:R-:W-:Y:S02]  /*5810*/  F2FP.BF16.F32.PACK_AB R6, R120, R121 ;  /* 0x000000797806723e */ /* 0x004fe400000010ff */
[----:B---3--:R-:W-:Y:S03]  /*5820*/  F2FP.BF16.F32.PACK_AB R5, R192, R193 ;  /* 0x000000c1c005723e */ /* 0x008fe600000010ff */
[----:B------:R1:W-:Y:S04]  /*5830*/  STS [R187+0x12400], R6 ;  /* 0x01240006bb007388 */ /* 0x0003e80000000800 */
[----:B------:R2:W-:Y:S04]  /*5840*/  STS [R184+0x12000], R5 ;  /* 0x01200005b8007388 */ /* 0x0005e80000000800 */
        /* <DEDUP_REMOVED lines=12> */
[----:B------:R2:W-:Y:S01]  /*5910*/  STS [R181+0x12400], R5 ;  /* 0x01240005b5007388 */ /* 0x0005e20000000800 */
[----:B----4-:R-:W-:Y:S03]  /*5920*/  F2FP.BF16.F32.PACK_AB R7, R209, R210 ;  /* 0x000000d2d107723e */ /* 0x010fe600000010ff */
        /* <DEDUP_REMOVED lines=9> */
[----:B------:R4:W-:Y:S04]  /*59c0*/  STS [R182+0x10400], R0 ;  /* 0x01040000b6007388 */ /* 0x0009e80000000800 */
[----:B------:R-:W-:Y:S01]  /*59d0*/  STS [R183+0x12000], R7 ;  /* 0x01200007b7007388 */ /* 0x000fe20000000800 */
[----:B-1----:R-:W-:Y:S02]  /*59e0*/  F2FP.BF16.F32.PACK_AB R6, R218, R222 ;  /* 0x000000deda06723e */ /* 0x002fe400000010ff */
[----:B--2---:R-:W-:Y:S03]  /*59f0*/  F2FP.BF16.F32.PACK_AB R5, R213, R221 ;  /* 0x000000ddd505723e */ /* 0x004fe600000010ff */
[----:B------:R-:W-:Y:S01]  /*5a00*/  STS [R183+0x12400], R6 ;  /* 0x01240006b7007388 */ /* 0x000fe20000000800 */
[----:B---3--:R-:W-:Y:S03]  /*5a10*/  F2FP.BF16.F32.PACK_AB R4, R206, R207 ;  /* 0x000000cfce04723e */ /* 0x008fe600000010ff */
[----:B------:R-:W-:Y:S01]  /*5a20*/  STS [R182+0x12000], R5 ;  /* 0x01200005b6007388 */ /* 0x000fe20000000800 */
[----:B----4-:R-:W-:Y:S03]  /*5a30*/  SHF.L.U32 R0, R168, 0x1, RZ ;  /* 0x00000001a8007819 */ /* 0x010fe600000006ff */
[----:B------:R-:W-:Y:S01]  /*5a40*/  STS [R182+0x12400], R4 ;  /* 0x01240004b6007388 */ /* 0x000fe20000000800 */
[----:B------:R-:W-:Y:S03]  /*5a50*/  IADD3 R104, R0, 0x4000, R104 ;  /* 0x0000400000687810 */ /* 0x000fe60007ffe068 */
[----:B------:R-:W1:Y:S01]  /*5a60*/  LDSM.16.M88.4 R64, [R0+UR4+0x4000] ;  /* 0x004000040040783b */ /* 0x000e620008000200 */
[----:B------:R-:W-:Y:S07]  /*5a70*/  IADD3 R104, R104, R166, RZ ;  /* 0x000000a668687210 */ /* 0x000fee0007ffe0ff */
        /* <DEDUP_REMOVED lines=23> */
[C---:B-----5:R-:W-:Y:S01]  /*5bf0*/  FADD.FTZ R4, -R176.reuse, R4 ;  /* 0x00000004b0047221 */ /* 0x060fe20000010100 */
[-C--:B------:R-:W-:Y:S04]  /*5c00*/  HMMA.16816.F32.BF16 R20, R100, R148.reuse, R20 ;  /* 0x000000946414723c */ /* 0x080fe80000041814 */
[----:B------:R-:W-:Y:S01]  /*5c10*/  FADD.FTZ R5, -R176, R5 ;  /* 0x00000005b0057221 */ /* 0x000fe20000010100 */
[C---:B------:R-:W-:Y:S01]  /*5c20*/  FADD.FTZ R6, -R175.reuse, R6 ;  /* 0x00000006af067221 */ /* 0x040fe20000010100 */
[C---:B------:R-:W-:Y:S05]  /*5c30*/  HMMA.16816.F32.BF16 R24, R104.reuse, R148, R24 ;  /* 0x000000946818723c */ /* 0x040fea0000041818 */
[----:B------:R-:W-:Y:S01]  /*5c40*/  FADD.FTZ R7, -R175, R7 ;  /* 0x00000007af077221 */ /* 0x000fe20000010100 */
[-C--:B------:R-:W-:Y:S05]  /*5c50*/  HMMA.16816.F32.BF16 R28, R104, R150.reuse, R28 ;  /* 0x00000096681c723c */ /* 0x080fea000004181c */
[C---:B------:R-:W-:Y:S01]  /*5c60*/  FADD.FTZ R8, -R174.reuse, R8 ;  /* 0x00000008ae087221 */ /* 0x040fe20000010100 */
[C---:B------:R-:W-:Y:S05]  /*5c70*/  HMMA.16816.F32.BF16 R32, R100.reuse, R150, R32 ;  /* 0x000000966420723c */ /* 0x040fea0000041820 */
[C---:B------:R-:W-:Y:S01]  /*5c80*/  FADD.FTZ R9, -R174.reuse, R9 ;  /* 0x00000009ae097221 */ /* 0x040fe20000010100 */
[-C--:B------:R-:W-:Y:S05]  /*5c90*/  HMMA.16816.F32.BF16 R36, R100, R152.reuse, R36 ;  /* 0x000000986424723c */ /* 0x080fea0000041824 */
[C---:B------:R-:W-:Y:S01]  /*5ca0*/  FADD.FTZ R10, -R173.reuse, R10 ;  /* 0x0000000aad0a7221 */ /* 0x040fe20000010100 */
[C---:B------:R-:W-:Y:S05]  /*5cb0*/  HMMA.16816.F32.BF16 R40, R104.reuse, R152, R40 ;  /* 0x000000986828723c */ /* 0x040fea0000041828 */
[C---:B------:R-:W-:Y:S01]  /*5cc0*/  FADD.FTZ R11, -R173.reuse, R11 ;  /* 0x0000000bad0b7221 */ /* 0x040fe20000010100 */
[-C--:B------:R-:W-:Y:S05]  /*5cd0*/  HMMA.16816.F32.BF16 R44, R104, R154.reuse, R44 ;  /* 0x0000009a682c723c */ /* 0x080fea000004182c */
[C---:B------:R-:W-:Y:S01]  /*5ce0*/  FADD.FTZ R12, -R174.reuse, R12 ;  /* 0x0000000cae0c7221 */ /* 0x040fe20000010100 */
[C---:B------:R-:W-:Y:S05]  /*5cf0*/  HMMA.16816.F32.BF16 R48, R100.reuse, R154, R48 ;  /* 0x0000009a6430723c */ /* 0x040fea0000041830 */
[----:B------:R-:W-:Y:S01]  /*5d00*/  FADD.FTZ R13, -R174, R13 ;  /* 0x0000000dae0d7221 */ /* 0x000fe20000010100 */
[-C--:B------:R-:W-:Y:S05]  /*5d10*/  HMMA.16816.F32.BF16 R52, R100, R156.reuse, R52 ;  /* 0x0000009c6434723c */ /* 0x080fea0000041834 */
[C---:B------:R-:W-:Y:S01]  /*5d20*/  FADD.FTZ R14, -R173.reuse, R14 ;  /* 0x0000000ead0e7221 */ /* 0x040fe20000010100 */
[C---:B------:R-:W-:Y:S05]  /*5d30*/  HMMA.16816.F32.BF16 R56, R104.reuse, R156, R56 ;  /* 0x0000009c6838723c */ /* 0x040fea0000041838 */
[----:B------:R-:W-:Y:S01]  /*5d40*/  FADD.FTZ R15, -R173, R15 ;  /* 0x0000000fad0f7221 */ /* 0x000fe20000010100 */
[-C--:B------:R-:W-:Y:S05]  /*5d50*/  HMMA.16816.F32.BF16 R60, R104, R158.reuse, R60 ;  /* 0x0000009e683c723c */ /* 0x080fea000004183c */
[C---:B------:R-:W-:Y:S01]  /*5d60*/  FADD.FTZ R16, -R176.reuse, R16 ;  /* 0x00000010b0107221 */ /* 0x040fe20000010100 */
[----:B------:R-:W-:Y:S05]  /*5d70*/  HMMA.16816.F32.BF16 R64, R100, R158, R64 ;  /* 0x0000009e6440723c */ /* 0x000fea0000041840 */
[C---:B------:R-:W-:Y:S01]  /*5d80*/  FADD.FTZ R17, -R176.reuse, R17 ;  /* 0x00000011b0117221 */ /* 0x040fe20000010100 */
[C---:B------:R-:W-:Y:S01]  /*5d90*/  FADD.FTZ R18, -R175.reuse, R18 ;  /* 0x00000012af127221 */ /* 0x040fe20000010100 */
[C---:B------:R-:W-:Y:S01]  /*5da0*/  FADD.FTZ R19, -R175.reuse, R19 ;  /* 0x00000013af137221 */ /* 0x040fe20000010100 */
[C---:B------:R-:W-:Y:S03]  /*5db0*/  FADD.FTZ R20, -R176.reuse, R20 ;  /* 0x00000014b0147221 */ /* 0x040fe60000010100 */
[----:B------:R-:W-:Y:S01]  /*5dc0*/  FADD.FTZ R21, -R176, R21 ;  /* 0x00000015b0157221 */ /* 0x000fe20000010100 */
[C---:B------:R-:W-:Y:S01]  /*5dd0*/  FADD.FTZ R22, -R175.reuse, R22 ;  /* 0x00000016af167221 */ /* 0x040fe20000010100 */
[----:B------:R-:W-:Y:S01]  /*5de0*/  FADD.FTZ R23, -R175, R23 ;  /* 0x00000017af177221 */ /* 0x000fe20000010100 */
[C---:B------:R-:W-:Y:S01]  /*5df0*/  FADD.FTZ R24, -R174.reuse, R24 ;  /* 0x00000018ae187221 */ /* 0x040fe20000010100 */
        /* <DEDUP_REMOVED lines=22> */
[C---:B------:R-:W-:Y:S01]  /*5f60*/  FADD.FTZ R26, -R173.reuse, R26 ;  /* 0x0000001aad1a7221 */ /* 0x040fe20000010100 */
[C---:B------:R-:W-:Y:S01]  /*5f70*/  FADD.FTZ R27, -R173.reuse, R27 ;  /* 0x0000001bad1b7221 */ /* 0x040fe20000010100 */
[----:B------:R-:W-:Y:S01]  /*5f80*/  FMUL.FTZ R0, R124, R24 ;  /* 0x000000187c007220 */ /* 0x000fe20000410000 */
[----:B------:R-:W-:Y:S01]  /*5f90*/  FMUL.FTZ R25, R122, R25 ;  /* 0x000000197a197220 */ /* 0x000fe20000410000 */
[C---:B------:R-:W-:Y:S01]  /*5fa0*/  FADD.FTZ R28, -R174.reuse, R28 ;  /* 0x0000001cae1c7221 */ /* 0x040fe20000010100 */
[----:B------:R-:W-:Y:S01]  /*5fb0*/  FADD.FTZ R29, -R174, R29 ;  /* 0x0000001dae1d7221 */ /* 0x000fe20000010100 */
[C---:B------:R-:W-:Y:S01]  /*5fc0*/  FADD.FTZ R30, -R173.reuse, R30 ;  /* 0x0000001ead1e7221 */ /* 0x040fe20000010100 */
[----:B------:R-:W-:Y:S01]  /*5fd0*/  FADD.FTZ R31, -R173, R31 ;  /* 0x0000001fad1f7221 */ /* 0x000fe20000010100 */
[C---:B------:R-:W-:Y:S01]  /*5fe0*/  FADD.FTZ R32, -R176.reuse, R32 ;  /* 0x00000020b0207221 */ /* 0x040fe20000010100 */
[C---:B------:R-:W-:Y:S01]  /*5ff0*/  FADD.FTZ R33, -R176.reuse, R33 ;  /* 0x00000021b0217221 */ /* 0x040fe20000010100 */
[C---:B------:R-:W-:Y:S01]  /*6000*/  FADD.FTZ R34, -R175.reuse, R34 ;  /* 0x00000022af227221 */ /* 0x040fe20000010100 */
[C---:B------:R-:W-:Y:S01]  /*6010*/  FADD.FTZ R35, -R175.reuse, R35 ;  /* 0x00000023af237221 */ /* 0x040fe20000010100 */
        /* <DEDUP_REMOVED lines=13> */
[----:B------:R-:W-:Y:S01]  /*60f0*/  F2FP.BF16.F32.PACK_AB R115, R7, R6 ;  /* 0x000000060773723e */ /* 0x000fe200000010ff */
[C---:B------:R-:W-:Y:S01]  /*6100*/  FADD.FTZ R49, -R176.reuse, R49 ;  /* 0x00000031b0317221 */ /* 0x040fe20000010100 */
[----:B------:R-:W-:Y:S01]  /*6110*/  FADD.FTZ R50, -R175, R50 ;  /* 0x00000032af327221 */ /* 0x000fe20000010100 */
[----:B------:R-:W-:Y:S01]  /*6120*/  F2FP.BF16.F32.PACK_AB R114, R9, R8 ;  /* 0x000000080972723e */ /* 0x000fe200000010ff */
[----:B------:R-:W-:Y:S01]  /*6130*/  FADD.FTZ R51, -R175, R51 ;  /* 0x00000033af337221 */ /* 0x000fe20000010100 */
[C---:B------:R-:W-:Y:S01]  /*6140*/  FADD.FTZ R52, -R176.reuse, R52 ;  /* 0x00000034b0347221 */ /* 0x040fe20000010100 */
[----:B------:R-:W-:Y:S01]  /*6150*/  F2FP.BF16.F32.PACK_AB R113, R11, R10 ;  /* 0x0000000a0b71723e */ /* 0x000fe200000010ff */
[----:B------:R-:W-:Y:S01]  /*6160*/  FADD.FTZ R53, -R176, R53 ;  /* 0x00000035b0357221 */ /* 0x000fe20000010100 */
[----:B------:R-:W-:Y:S01]  /*6170*/  FADD.FTZ R54, -R175, R54 ;  /* 0x00000036af367221 */ /* 0x000fe20000010100 */
[----:B------:R-:W-:Y:S01]  /*6180*/  F2FP.BF16.F32.PACK_AB R112, R13, R12 ;  /* 0x0000000c0d70723e */ /* 0x000fe200000010ff */
        /* <DEDUP_REMOVED lines=14> */
[----:B------:R-:W-:Y:S01]  /*6270*/  FADD.FTZ R65, -R176, R65 ;  /* 0x00000041b0417221 */ /* 0x000fe20000010100 */
[C---:B------:R-:W-:Y:S01]  /*6280*/  FADD.FTZ R66, -R175.reuse, R66 ;  /* 0x00000042af427221 */ /* 0x040fe20000010100 */
[----:B------:R-:W-:Y:S01]  /*6290*/  FADD.FTZ R67, -R175, R67 ;  /* 0x00000043af437221 */ /* 0x000fe20000010100 */
[----:B------:R-:W-:Y:S01]  /*62a0*/  FMUL.FTZ R5, R121, R26 ;  /* 0x0000001a79057220 */ /* 0x000fe20000410000 */
[----:B------:R-:W-:Y:S01]  /*62b0*/  F2FP.BF16.F32.PACK_AB R26, R25, R0 ;  /* 0x00000000191a723e */ /* 0x000fe200000010ff */
[----:B------:R-:W-:Y:S01]  /*62c0*/  FMUL.FTZ R4, R120, R27 ;  /* 0x0000001b78047220 */ /* 0x000fe20000410000 */
[----:B------:R-:W-:Y:S01]  /*62d0*/  F2FP.BF16.F32.PACK_AB R27, R23, R22 ;  /* 0x00000016171b723e */ /* 0x000fe200000010ff */
[----:B------:R-:W-:Y:S01]  /*62e0*/  FMUL.FTZ R28, R193, R28 ;  /* 0x0000001cc11c7220 */ /* 0x000fe20000410000 */
[----:B------:R-:W-:Y:S01]  /*62f0*/  FMUL.FTZ R24, R192, R29 ;  /* 0x0000001dc0187220 */ /* 0x000fe20000410000 */
[----:B------:R-:W-:Y:S01]  /*6300*/  FMUL.FTZ R30, R179, R30 ;  /* 0x0000001eb31e7220 */ /* 0x000fe20000410000 */
[----:B------:R-:W-:Y:S01]  /*6310*/  F2FP.BF16.F32.PACK_AB R25, R4, R5 ;  /* 0x000000050419723e */ /* 0x000fe200000010ff */
        /* <DEDUP_REMOVED lines=54> */
[----:B------:R-:W-:Y:S02]  /*6680*/  FMUL.FTZ R0, R233, R67 ;  /* 0x00000043e9007220 */ /* 0x000fe40000410000 */
[----:B------:R-:W-:Y:S03]  /*6690*/  F2FP.BF16.F32.PACK_AB R6, R6, R64 ;  /* 0x000000400606723e */ /* 0x000fe600000010ff */
        /* <DEDUP_REMOVED lines=15> */
[C---:B-1----:R-:W-:Y:S05]  /*6790*/  IMAD.U32 R4, R29.reuse, -0x80, RZ ;  /* 0xffffff801d047824 */ /* 0x042fea00078e00ff */
        /* <DEDUP_REMOVED lines=19> */
.L_x_110:
[----:B------:R-:W-:Y:S01]  /*68d0*/  STS [R186+0x8000], R116 ;  /* 0x00800074ba007388 */ /* 0x000fe20000000800 */
[----:B------:R-:W-:Y:S03]  /*68e0*/  LEA R59, R248, UR4, 0x1 ;  /* 0x00000004f83b7c11 */ /* 0x000fe6000f8e08ff */
[----:B------:R-:W-:Y:S04]  /*68f0*/  STS [R186+0x8400], R115 ;  /* 0x00840073ba007388 */ /* 0x000fe80000000800 */
        /* <DEDUP_REMOVED lines=25> */
[----:B------:R1:W-:Y:S04]  /*6a90*/  STS [R182+0x8400], R0 ;  /* 0x00840000b6007388 */ /* 0x0003e80000000800 */
[----:B------:R-:W-:Y:S04]  /*6aa0*/  STS [R183+0xa000], R8 ;  /* 0x00a00008b7007388 */ /* 0x000fe80000000800 */
[----:B------:R-:W-:Y:S04]  /*6ab0*/  STS [R183+0xa400], R7 ;  /* 0x00a40007b7007388 */ /* 0x000fe80000000800 */
[----:B------:R-:W-:Y:S04]  /*6ac0*/  STS [R182+0xa000], R10 ;  /* 0x00a0000ab6007388 */ /* 0x000fe80000000800 */
[----:B------:R-:W-:Y:S01]  /*6ad0*/  STS [R182+0xa400], R9 ;  /* 0x00a40009b6007388 */ /* 0x000fe20000000800 */
[----:B------:R-:W-:Y:S01]  /*6ae0*/  BAR.SYNC.DEFER_BLOCKING 0x0 ;  /* 0x0000000000007b1d */ /* 0x000fe20000010000 */
[----:B-1----:R-:W-:Y:S05]  /*6af0*/  LEA R0, R167, UR4, 0x1 ;  /* 0x00000004a7007c11 */ /* 0x002fea000f8e08ff */
[----:B---3--:R-:W-:Y:S04]  /*6b00*/  LDSM.16.MT88.4 R4, [R2+0x10000] ;  /* 0x010000000204783b */ /* 0x008fe80000004200 */
        /* <DEDUP_REMOVED lines=83> */
.L_x_111:
        /* <DEDUP_REMOVED lines=8> */
[----:B------:R-:W1:Y:S01]  /*70c0*/  LDSM.16.M88.4 R12, [R163+0x2000] ;  /* 0x00200000a30c783b */ /* 0x000e620000000200 */
[----:B------:R-:W-:Y:S01]  /*70d0*/  IMAD.U32 R53, RZ, RZ, UR25 ;  /* 0x00000019ff357e24 */ /* 0x000fe2000f8e00ff */
[----:B------:R-:W-:Y:S01]  /*70e0*/  UISETP.NE.U32.AND UP0, UPT, UR8, 0x1, UPT ;  /* 0x000000010800788c */ /* 0x000fe2000bf05070 */
[----:B------:R-:W-:Y:S01]  /*70f0*/  IMAD.U32 R52, RZ, RZ, UR24 ;  /* 0x00000018ff347e24 */ /* 0x000fe2000f8e00ff */
[----:B------:R-:W-:Y:S01]  /*7100*/  LDSM.16.M88.4 R24, [R169] ;  /* 0x00000000a918783b */ /* 0x000fe20000000200 */
[----:B------:R-:W-:Y:S02]  /*7110*/  UISETP.GT.AND UP2, UPT, UR7, UR22, UPT ;  /* 0x000000160700728c */ /* 0x000fe4000bf44270 */
[----:B------:R-:W-:Y:S01]  /*7120*/  UIADD3 UR7, UR7, -0x1, URZ ;  /* 0xffffffff07077890 */ /* 0x000fe2000fffe03f */
        /* <DEDUP_REMOVED lines=136> */
[----:B------:R-:W-:Y:S01]  /*79b0*/  PLOP3.LUT P0, PT, PT, PT, UP2, 0x80, 0x0 ;  /* 0x000000000000781c */ /* 0x000fe20003f0f028 */
[----:B------:R-:W-:Y:S02]  /*79c0*/  @UP3 UIADD3 UR19, UP0, UR19, -0x200, URZ ;  /* 0xfffffe0013133890 */ /* 0x000fe4000ff1e03f */
[----:B------:R-:W-:Y:S02]  /*79d0*/  REDG.E.ADD.F32.FTZ.RN.STRONG.GPU desc[UR12][R24.64], R14 ;  /* 0x0000000e180079a6 */ /* 0x000fe4000c10f38c */
        /* <DEDUP_REMOVED lines=66> */
[----:B------:R-:W-:Y:S02]  /*7e00*/  F2FP.BF16.F32.PACK_AB R70, R71, R70 ;  /* 0x000000464746723e */ /* 0x000fe400000010ff */
        /* <DEDUP_REMOVED lines=20> */
[----:B------:R-:W-:Y:S01]  /*7f50*/  @UP0 UIADD3 UR5, UR40, UR43, URZ ;  /* 0x0000002b28050290 */ /* 0x000fe2000fffe03f */
[----:B------:R-:W-:Y:S01]  /*7f60*/  F2FP.BF16.F32.PACK_AB R8, R8, R86 ;  /* 0x000000560808723e */ /* 0x000fe200000010ff */
[----:B------:R-:W-:Y:S01]  /*7f70*/  @UP0 ULDC.64 UR8, c[0x0][0x450] ;  /* 0x0001140000080ab9 */ /* 0x000fe20000000a00 */
[----:B------:R-:W-:Y:S01]  /*7f80*/  F2FP.BF16.F32.PACK_AB R5, R5, R96 ;  /* 0x000000600505723e */ /* 0x000fe200000010ff */
[----:B------:R-:W-:Y:S01]  /*7f90*/  STS [R250], R9 ;  /* 0x00000009fa007388 */ /* 0x000fe20000000800 */
[----:B------:R-:W-:Y:S01]  /*7fa0*/  F2FP.BF16.F32.PACK_AB R4, R4, R98 ;  /* 0x000000620404723e */ /* 0x000fe200000010ff */
[----:B------:R-:W-:Y:S01]  /*7fb0*/  @UP0 UIMAD.WIDE.U32 UR10, UR5, UR8, URZ ;  /* 0x00000008050a02a5 */ /* 0x000fe2000f8e003f */
[----:B------:R-:W-:Y:S01]  /*7fc0*/  F2FP.BF16.F32.PACK_AB R7, R7, R88 ;  /* 0x000000580707723e */ /* 0x000fe200000010ff */
[----:B------:R-:W-:Y:S01]  /*7fd0*/  STS [R250+0x200], R8 ;  /* 0x00020008fa007388 */ /* 0x000fe20000000800 */
[----:B------:R-:W-:Y:S01]  /*7fe0*/  F2FP.BF16.F32.PACK_AB R6, R6, R90 ;  /* 0x0000005a0606723e */ /* 0x000fe200000010ff */
[----:B------:R-:W-:Y:S01]  /*7ff0*/  @UP0 UIMAD UR5, UR5, UR9, URZ ;  /* 0x00000009050502a4 */ /* 0x000fe2000f8e023f */
[----:B------:R-:W-:Y:S01]  /*8000*/  F2FP.BF16.F32.PACK_AB R3, R3, R92 ;  /* 0x0000005c0303723e */ /* 0x000fe200000010ff */
[----:B------:R-:W-:Y:S01]  /*8010*/  STS [R251], R5 ;  /* 0x00000005fb007388 */ /* 0x000fe20000000800 */
        /* <DEDUP_REMOVED lines=8> */
[----:B------:R-:W-:-:S02]  /*80a0*/  F2FP.BF16.F32.PACK_AB R78, R79, R78 ;  /* 0x0000004e4f4e723e */ /* 0x000fc400000010ff */
[----:B------:R-:W-:Y:S01]  /*80b0*/  PLOP3.LUT P0, PT, PT, PT, UP0, 0x80, 0x0 ;  /* 0x000000000000781c */ /* 0x000fe20003f0f008 */
[----:B------:R-:W-:Y:S04]  /*80c0*/  STS [R250+0x1200], R6 ;  /* 0x00120006fa007388 */ /* 0x000fe80000000800 */
[----:B------:R-:W-:Y:S04]  /*80d0*/  STS [R251+0x1000], R3 ;  /* 0x00100003fb007388 */ /* 0x000fe80000000800 */
[----:B------:R1:W-:Y:S04]  /*80e0*/  STS [R251+0x1200], R0 ;  /* 0x00120000fb007388 */ /* 0x0003e80000000800 */
[----:B------:R2:W-:Y:S04]  /*80f0*/  STS [R250+0x2000], R68 ;  /* 0x00200044fa007388 */ /* 0x0005e80000000800 */
[----:B------:R2:W-:Y:S04]  /*8100*/  STS [R250+0x2200], R70 ;  /* 0x00220046fa007388 */ /* 0x0005e80000000800 */
[----:B------:R2:W-:Y:S04]  /*8110*/  STS [R251+0x2000], R80 ;  /* 0x00200050fb007388 */ /* 0x0005e80000000800 */
[----:B------:R2:W-:Y:S04]  /*8120*/  STS [R251+0x2200], R82 ;  /* 0x00220052fb007388 */ /* 0x0005e80000000800 */
[----:B------:R2:W-:Y:S04]  /*8130*/  STS [R250+0x3000], R72 ;  /* 0x00300048fa007388 */ /* 0x0005e80000000800 */
[----:B------:R2:W-:Y:S01]  /*8140*/  STS [R250+0x3200], R74 ;  /* 0x0032004afa007388 */ /* 0x0005e20000000800 */
[----:B-1----:R-:W1:Y:S03]  /*8150*/  S2R R0, SR_TID.X ;  /* 0x0000000000007919 */ /* 0x002e660000002100 */
        /* <DEDUP_REMOVED lines=14> */
[----:B------:R-:W-:Y:S01]  /*8240*/  UIADD3 UR20, UR11, UR5, URZ ;  /* 0x000000050b147290 */ /* 0x000fe2000fffe03f */
[----:B------:R-:W-:-:S11]  /*8250*/  UMOV UR19, UR10 ;  /* 0x0000000a00137c82 */ /* 0x000fd60008000000 */
.L_x_113:
        /* <DEDUP_REMOVED lines=19> */
.L_x_114:
[----:B------:R-:W-:Y:S01]  /*8390*/  BAR.SYNC.DEFER_BLOCKING 0x0 ;  /* 0x0000000000007b1d */ /* 0x000fe20000010000 */
[----:B------:R-:W-:Y:S01]  /*83a0*/  USHF.R.S32.HI UR7, URZ, 0x1f, UR5 ;  /* 0x0000001f3f077899 */ /* 0x000fe20008011405 */
[----:B-1----:R-:W-:Y:S01]  /*83b0*/  SHF.R.S32.HI R3, RZ, 0x1f, R0 ;  /* 0x0000001fff037819 */ /* 0x002fe20000011400 */
[--C-:B------:R-:W-:Y:S01]  /*83c0*/  IMAD.MOV.U32 R4, RZ, RZ, R238.reuse ;  /* 0x000000ffff047224 */ /* 0x100fe200078e00ee */
[----:B------:R-:W-:Y:S01]  /*83d0*/  SHF.R.S32.HI R5, RZ, 0x1f, R238 ;  /* 0x0000001fff057819 */ /* 0x000fe200000114ee */
[----:B------:R-:W-:Y:S01]  /*83e0*/  UIMAD UR15, UR7, UR8, URZ ;  /* 0x00000008070f72a4 */ /* 0x000fe2000f8e023f */
[----:B------:R-:W-:Y:S01]  /*83f0*/  LEA.HI R0, R3, R0, RZ, 0x2 ;  /* 0x0000000003007211 */ /* 0x000fe200078f10ff */
[----:B------:R-:W-:Y:S01]  /*8400*/  IMAD.U32 R3, RZ, RZ, UR8 ;  /* 0x00000008ff037e24 */ /* 0x000fe2000f8e00ff */
[----:B------:R-:W-:Y:S01]  /*8410*/  UIMAD UR6, UR21, -0x80, UR6 ;  /* 0xffffff80150678a4 */ /* 0x000fe2000f8e0206 */
[----:B------:R-:W-:Y:S01]  /*8420*/  BSSY B0, `(.L_x_115) ;  /* 0x0000022000007945 */ /* 0x000fe20003800000 */
[----:B------:R-:W-:Y:S01]  /*8430*/  UIMAD UR15, UR5, UR9, UR15 ;  /* 0x00000009050f72a4 */ /* 0x000fe2000f8e020f */
[----:B------:R-:W-:Y:S01]  /*8440*/  SHF.R.S32.HI R0, RZ, 0x2, R0 ;  /* 0x00000002ff007819 */ /* 0x000fe20000011400 */
[----:B------:R-:W-:Y:S01]  /*8450*/  IMAD.WIDE.U32 R6, R3, UR5, R4 ;  /* 0x0000000503067c25 */ /* 0x000fe2000f8e0004 */
[----:B------:R-:W-:Y:S01]  /*8460*/  USHF.R.S32.HI UR22, URZ, 0x1f, UR57 ;  /* 0x0000001f3f167899 */ /* 0x000fe20008011439 */
[----:B------:R-:W-:-:S02]  /*8470*/  ULDC.64 UR16, c[0x0][0x468] ;  /* 0x00011a0000107ab9 */ /* 0x000fc40000000a00 */
[----:B------:R-:W-:Y:S01]  /*8480*/  IMAD.U32 R3, RZ, RZ, UR15 ;  /* 0x0000000fff037e24 */ /* 0x000fe2000f8e00ff */
[----:B------:R-:W-:Y:S01]  /*8490*/  ULDC UR15, c[0x0][0x2d0] ;  /* 0x0000b400000f7ab9 */ /* 0x000fe20000000800 */
[----:B------:R-:W-:Y:S01]  /*84a0*/  VIADD R8, R0, 0x40 ;  /* 0x0000004000087836 */ /* 0x000fe20000000000 */
[----:B------:R-:W-:Y:S01]  /*84b0*/  ISETP.GE.AND P2, PT, R238, UR15, PT ;  /* 0x0000000fee007c0c */ /* 0x000fe2000bf46270 */
[----:B------:R-:W-:Y:S01]  /*84c0*/  UIMAD UR15, UR22, UR16, URZ ;  /* 0x00000010160f72a4 */ /* 0x000fe2000f8e023f */
[----:B------:R-:W-:Y:S02]  /*84d0*/  IADD3 R6, P0, R6, UR19, RZ ;  /* 0x0000001306067c10 */ /* 0x000fe4000ff1e0ff */
[----:B------:R-:W-:Y:S01]  /*84e0*/  ISETP.GE.OR P1, PT, R8, UR6, P2 ;  /* 0x0000000608007c0c */ /* 0x000fe20009726670 */
[----:B------:R1:W3:Y:S01]  /*84f0*/  LDS.128 R20, [R59+0x7000] ;  /* 0x007000003b147984 */ /* 0x0002e20000000c00 */
[----:B------:R-:W-:Y:S01]  /*8500*/  ISETP.GE.OR P2, PT, R0, UR6, P2 ;  /* 0x0000000600007c0c */ /* 0x000fe20009746670 */
[----:B------:R-:W-:Y:S01]  /*8510*/  UIMAD UR17, UR57, UR17, UR15 ;  /* 0x00000011391172a4 */ /* 0x000fe2000f8e020f */
[----:B------:R-:W-:Y:S01]  /*8520*/  IADD3.X R7, R7, UR20, R3, P0, !PT ;  /* 0x0000001407077c10 */ /* 0x000fe200087fe403 */
[----:B------:R1:W4:Y:S01]  /*8530*/  LDS.128 R24, [R59+0x9000] ;  /* 0x009000003b187984 */ /* 0x0003220000000c00 */
[----:B------:R-:W-:Y:S01]  /*8540*/  IMAD.U32 R3, RZ, RZ, UR16 ;  /* 0x00000010ff037e24 */ /* 0x000fe2000f8e00ff */
[----:B------:R-:W-:-:S03]  /*8550*/  SHF.R.S32.HI R28, RZ, 0x1f, R0 ;  /* 0x0000001fff1c7819 */ /* 0x000fc60000011400 */
[----:B------:R-:W-:-:S04]  /*8560*/  IMAD.WIDE.U32 R6, R3, UR57, R6 ;  /* 0x0000003903067c25 */ /* 0x000fc8000f8e0006 */
[----:B------:R-:W-:Y:S01]  /*8570*/  VIADD R12, R7, UR17 ;  /* 0x00000011070c7c36 */ /* 0x000fe20008000000 */
[----:B------:R-:W-:Y:S06]  /*8580*/  @P2 BRA `(.L_x_116) ;  /* 0x00000000002c2947 */ /* 0x000fec0003800000 */
[----:B------:R-:W2:Y:S01]  /*8590*/  LDS.128 R16, [R59+0x6000] ;  /* 0x006000003b107984 */ /* 0x000ea20000000c00 */
        /* <DEDUP_REMOVED lines=9> */
[----:B--2---:R2:W-:Y:S04]  /*8630*/  STG.E.128 desc[UR12][R10.64], R16 ;  /* 0x000000100a007986 */ /* 0x0045e8000c101d0c */
.L_x_116:
[----:B------:R-:W-:Y:S05]  /*8640*/  BSYNC B0 ;  /* 0x0000000000007941 */ /* 0x000fea0003800000 */
.L_x_115:
[----:B------:R-:W-:Y:S04]  /*8650*/  BSSY B0, `(.L_x_117) ;  /* 0x000000d000007945 */ /* 0x000fe80003800000 */
[----:B------:R-:W-:Y:S05]  /*8660*/  @P1 BRA `(.L_x_118) ;  /* 0x00000000002c1947 */ /* 0x000fea0003800000 */
[----:B------:R-:W-:Y:S01]  /*8670*/  IADD3 R3, P0, R0, 0x40, RZ ;  /* 0x0000004000037810 */ /* 0x000fe20007f1e0ff */
[----:B------:R-:W-:-:S03]  /*8680*/  ULDC.64 UR16, c[0x0][0x3f0] ;  /* 0x0000fc0000107ab9 */ /* 0x000fc60000000a00 */
[----:B------:R-:W-:-:S05]  /*8690*/  IADD3.X R7, RZ, R28, RZ, P0, !PT ;  /* 0x0000001cff077210 */ /* 0x000fca00007fe4ff */
[----:B--2---:R-:W-:Y:S01]  /*86a0*/  IMAD R10, R7, UR8, RZ ;  /* 0x00000008070a7c24 */ /* 0x004fe2000f8e02ff */
[----:B------:R-:W-:-:S03]  /*86b0*/  MOV R7, R12 ;  /* 0x0000000c00077202 */ /* 0x000fc60000000f00 */
[----:B------:R-:W-:-:S04]  /*86c0*/  IMAD.WIDE.U32 R8, R3, UR8, R6 ;  /* 0x0000000803087c25 */ /* 0x000fc8000f8e0006 */
[----:B------:R-:W-:Y:S01]  /*86d0*/  IMAD R3, R3, UR9, R10 ;  /* 0x0000000903037c24 */ /* 0x000fe2000f8e020a */
[----:B------:R-:W-:-:S04]  /*86e0*/  LEA R6, P0, R8, UR16, 0x1 ;  /* 0x0000001008067c11 */ /* 0x000fc8000f8008ff */
[----:B------:R-:W-:-:S04]  /*86f0*/  IADD3 R3, R3, R9, RZ ;  /* 0x0000000903037210 */ /* 0x000fc80007ffe0ff */
[----:B------:R-:W-:-:S05]  /*8700*/  LEA.HI.X R7, R8, UR17, R3, 0x1, P0 ;  /* 0x0000001108077c11 */ /* 0x000fca00080f0c03 */
[----:B---3--:R2:W-:Y:S02]  /*8710*/  STG.E.128 desc[UR12][R6.64], R20 ;  /* 0x0000001406007986 */ /* 0x0085e4000c101d0c */
.L_x_118:
[----:B------:R-:W-:Y:S05]  /*8720*/  BSYNC B0 ;  /* 0x0000000000007941 */ /* 0x000fea0003800000 */
.L_x_117:
[----:B------:R1:W1:Y:S01]  /*8730*/  LDS.128 R12, [R59+0x8000] ;  /* 0x008000003b0c7984 */ /* 0x0002620000000c00 */
[----:B------:R-:W-:Y:S01]  /*8740*/  IMAD.U32 R3, RZ, RZ, UR10 ;  /* 0x0000000aff037e24 */ /* 0x000fe2000f8e00ff */
[----:B------:R-:W-:Y:S01]  /*8750*/  UIMAD UR7, UR7, UR10, URZ ;  /* 0x0000000a070772a4 */ /* 0x000fe2000f8e023f */
[----:B------:R-:W-:Y:S01]  /*8760*/  BSSY B0, `(.L_x_119) ;  /* 0x0000018000007945 */ /* 0x000fe20003800000 */
[----:B------:R-:W-:Y:S01]  /*8770*/  USHF.R.S32.HI UR8, URZ, 0x1f, UR57 ;  /* 0x0000001f3f087899 */ /* 0x000fe20008011439 */
[----:B------:R-:W-:Y:S01]  /*8780*/  IMAD.WIDE.U32 R4, R3, UR5, R4 ;  /* 0x0000000503047c25 */ /* 0x000fe2000f8e0004 */
[----:B------:R-:W-:-:S03]  /*8790*/  UIMAD UR5, UR5, UR11, UR7 ;  /* 0x0000000b050572a4 */ /* 0x000fc6000f8e0207 */
[----:B------:R-:W-:Y:S01]  /*87a0*/  ULDC.64 UR6, c[0x0][0x470] ;  /* 0x00011c0000067ab9 */ /* 0x000fe20000000a00 */
[----:B------:R-:W-:Y:S02]  /*87b0*/  IADD3 R4, P0, R4, UR14, RZ ;  /* 0x0000000e04047c10 */ /* 0x000fe4000ff1e0ff */
[----:B------:R-:W-:Y:S01]  /*87c0*/  IMAD.U32 R3, RZ, RZ, UR5 ;  /* 0x00000005ff037e24 */ /* 0x000fe2000f8e00ff */
[----:B------:R-:W-:-:S04]  /*87d0*/  UIMAD UR5, UR8, UR6, URZ ;  /* 0x00000006080572a4 */ /* 0x000fc8000f8e023f */
        /* <DEDUP_REMOVED lines=16> */
.L_x_120:
[----:B------:R-:W-:Y:S05]  /*88e0*/  BSYNC B0 ;  /* 0x0000000000007941 */ /* 0x000fea0003800000 */
.L_x_119:
        /* <DEDUP_REMOVED lines=12> */
[----:B----4-:R2:W-:Y:S02]  /*89b0*/  STG.E.128 desc[UR12][R4.64], R24 ;  /* 0x0000001804007986 */ /* 0x0105e4000c101d0c */
.L_x_91:
[----:B------:R-:W-:Y:S05]  /*89c0*/  BSYNC B1 ;  /* 0x0000000000017941 */ /* 0x000fea0003800000 */
.L_x_77:
        /* <DEDUP_REMOVED lines=11> */
.L_x_121:
[----:B------:R-:W-:Y:S05]  /*8a80*/  EXIT ;  /* 0x000000000000794d */ /* 0x000fea0003800000 */
.L_x_123:
        /* <DEDUP_REMOVED lines=15> */
.L_x_1330:


//--------------------- .text._ZN5flash44flash_bwd_dq_dk_dv_loop_seqk_parallel_kernelI23Flash_bwd_kernel_traitsILi32ELi128ELi128ELi8ELi4ELi4ELi4ELb1ELb0EN7cutlass10bfloat16_tE19Flash_kernel_traitsILi32ELi128ELi128ELi8ES3_EELb0ELb0ELb0ELb0ELb1ELb1ELb0EEEvNS_16Flash_bwd_paramsE --------------------------
	.section	.text._ZN5flash44flash_bwd_dq_dk_dv_loop_seqk_parallel_kernelI23Flash_bwd_kernel_traitsILi32ELi128ELi128ELi8ELi4ELi4ELi4ELb1ELb0EN7cutlass10bfloat16_tE19Flash_kernel_traitsILi32ELi128ELi128ELi8ES3_EELb0ELb0ELb0ELb0ELb1ELb1ELb0EEEvNS_16Flash_bwd_paramsE,"ax",@progbits
	.align	128
        .global         _ZN5flash44flash_bwd_dq_dk_dv_loop_seqk_parallel_kernelI23Flash_bwd_kernel_traitsILi32ELi128ELi128ELi8ELi4ELi4ELi4ELb1ELb0EN7cutlass10bfloat16_tE19Flash_kernel_traitsILi32ELi128ELi128ELi8ES3_EELb0ELb0ELb0ELb0ELb1ELb1ELb0EEEvNS_16Flash_bwd_paramsE
        .type           _ZN5flash44flash_bwd_dq_dk_dv_loop_seqk_parallel_kernelI23Flash_bwd_kernel_traitsILi32ELi128ELi128ELi8ELi4ELi4ELi4ELb1ELb0EN7cutlass10bfloat16_tE19Flash_kernel_traitsILi32ELi128ELi128ELi8ES3_EELb0ELb0ELb0ELb0ELb1ELb1ELb0EEEvNS_16Flash_bwd_paramsE,@function
        .size           _ZN5flash44flash_bwd_dq_dk_dv_loop_seqk_parallel_kernelI23Flash_bwd_kernel_traitsILi32ELi128ELi128ELi8ELi4ELi4ELi4ELb1ELb0EN7cutlass10bfloat16_tE19Flash_kernel_traitsILi32ELi128ELi128ELi8ES3_EELb0ELb0ELb0ELb0ELb1ELb1ELb0EEEvNS_16Flash_bwd_paramsE,(.L_x_1331 - _ZN5flash44flash_bwd_dq_dk_dv_loop_seqk_parallel_kernelI23Flash_bwd_kernel_traitsILi32ELi128ELi128ELi8ELi4ELi4ELi4ELb1ELb0EN7cutlass10bfloat16_tE19Flash_kernel_traitsILi32ELi128ELi128ELi8ES3_EELb0ELb0ELb0ELb0ELb1ELb1ELb0EEEvNS_16Flash_bwd_paramsE)
        .other          _ZN5flash44flash_bwd_dq_dk_dv_loop_seqk_parallel_kernelI23Flash_bwd_kernel_traitsILi32ELi128ELi128ELi8ELi4ELi4ELi4ELb1ELb0EN7cutlass10bfloat16_tE19Flash_kernel_traitsILi32ELi128ELi128ELi8ES3_EELb0ELb0ELb0ELb0ELb1ELb1ELb0EEEvNS_16Flash_bwd_paramsE,@"STO_CUDA_ENTRY STV_DEFAULT"
_ZN5flash44flash_bwd_dq_dk_dv_loop_seqk_parallel_kernelI23Flash_bwd_kernel_traitsILi32ELi128ELi128ELi8ELi4ELi4ELi4ELb1ELb0EN7cutlass10bfloat16_tE19Flash_kernel_traitsILi32ELi128ELi128ELi8ES3_EELb0ELb0ELb0ELb0ELb1ELb1ELb0EEEvNS_16Flash_bwd_paramsE:
.text._ZN5flash44flash_bwd_dq_dk_dv_loop_seqk_parallel_kernelI23Flash_bwd_kernel_traitsILi32ELi128ELi128ELi8ELi4ELi4ELi4ELb1ELb0EN7cutlass10bfloat16_tE19Flash_kernel_traitsILi32ELi128ELi128ELi8ES3_EELb0ELb0ELb0ELb0ELb1ELb1ELb0EEEvNS_16Flash_bwd_paramsE:
        /* <DEDUP_REMOVED lines=12> */
[----:B------:R-:W-:Y:S01]  /*00c0*/  IMAD.MOV.U32 R182, RZ, RZ, 0x20 ;  /* 0x00000020ffb67424 */ /* 0x000fe200078e00ff */
[----:B------:R-:W-:Y:S01]  /*00d0*/  UMOV UR4, 0x400 ;  /* 0x0000040000047882 */ /* 0x000fe20000000000 */
[----:B------:R-:W-:Y:S01]  /*00e0*/  IMAD.MOV.U32 R196, RZ, RZ, -0x10 ;  /* 0xfffffff0ffc47424 */ /* 0x000fe200078e00ff */
[----:B------:R-:W-:Y:S01]  /*00f0*/  ULDC.64 UR20, c[0x0][0x208] ;  /* 0x0000820000147ab9 */ /* 0x000fe20000000a00 */
[----:B------:R-:W-:Y:S01]  /*0100*/  UMOV UR17, 0xffffe000 ;  /* 0xffffe00000117882 */ /* 0x000fe20000000000 */
[----:B------:R-:W-:Y:S01]  /*0110*/  ULDC.64 UR12, c[0x0][0x300] ;  /* 0x0000c000000c7ab9 */ /* 0x000fe20000000a00 */
[----:B------:R-:W-:Y:S01]  /*0120*/  ULDC.64 UR10, c[0x0][0x308] ;  /* 0x0000c200000a7ab9 */ /* 0x000fe20000000a00 */
[----:B------:R-:W3:Y:S08]  /*0130*/  S2UR UR16, SR_CTAID.Y ;  /* 0x00000000001079c3 */ /* 0x000ef00000002600 */
[----:B------:R-:W4:Y:S08]  /*0140*/  S2UR UR18, SR_CTAID.Z ;  /* 0x00000000001279c3 */ /* 0x000f300000002700 */
[----:B------:R-:W5:Y:S01]  /*0150*/  S2UR UR15, SR_CTAID.Z ;  /* 0x00000000000f79c3 */ /* 0x000f620000002700 */
[----:B--2---:R-:W-:-:S04]  /*0160*/  ULEA UR5, UR5, UR4, 0x18 ;  /* 0x0000000405057291 */ /* 0x004fc8000f8ec03f */
[----:B------:R-:W-:Y:S01]  /*0170*/  UIADD3 UR4, UR5, 0x8000, URZ ;  /* 0x0000800005047890 */ /* 0x000fe2000fffe03f */
[----:B-1----:R-:W-:Y:S02]  /*0180*/  SHF.R.S32.HI R9, RZ, 0x1f, R190 ;  /* 0x0000001fff097819 */ /* 0x002fe400000114be */
[----:B------:R-:W1:Y:S01]  /*0190*/  S2UR UR14, SR_CTAID.Y ;  /* 0x00000000000e79c3 */ /* 0x000e620000002600 */
[----:B------:R-:W-:Y:S01]  /*01a0*/  UIADD3 UR6, UR5, 0x6000, URZ ;  /* 0x0000600005067890 */ /* 0x000fe2000fffe03f */
[CC--:B------:R-:W-:Y:S01]  /*01b0*/  LEA.HI R2, R9.reuse, R190.reuse, RZ, 0x3 ;  /* 0x000000be09027211 */ /* 0x0c0fe200078f18ff */
[----:B---3--:R-:W-:Y:S01]  /*01c0*/  USHF.R.S32.HI UR25, URZ, 0x1f, UR16 ;  /* 0x0000001f3f197899 */ /* 0x008fe20008011410 */
[CC--:B------:R-:W-:Y:S01]  /*01d0*/  LEA.HI R10, R9.reuse, R190.reuse, RZ, 0x4 ;  /* 0x000000be090a7211 */ /* 0x0c0fe200078f20ff */
[----:B------:R-:W-:Y:S01]  /*01e0*/  UIMAD.WIDE UR30, UR16, 0x80, URZ ;  /* 0x00000080101e78a5 */ /* 0x000fe2000f8e023f */
[----:B------:R-:W-:Y:S01]  /*01f0*/  LEA.HI R5, R9, R190, RZ, 0x5 ;  /* 0x000000be09057211 */ /* 0x000fe200078f28ff */
[----:B----4-:R-:W-:Y:S01]  /*0200*/  USHF.R.S32.HI UR24, URZ, 0x1f, UR18 ;  /* 0x0000001f3f187899 */ /* 0x010fe20008011412 */
[----:B------:R-:W-:-:S02]  /*0210*/  LOP3.LUT R3, R2, 0xfffffff8, RZ, 0xc0, !PT ;  /* 0xfffffff802037812 */ /* 0x000fc400078ec0ff */
[----:B------:R-:W-:Y:S02]  /*0220*/  SHF.R.S32.HI R7, RZ, 0x4, R10 ;  /* 0x00000004ff077819 */ /* 0x000fe4000001140a */
[----:B------:R-:W-:Y:S01]  /*0230*/  LOP3.LUT R11, R5, 0xffffffe0, RZ, 0xc0, !PT ;  /* 0xffffffe0050b7812 */ /* 0x000fe200078ec0ff */
[----:B------:R-:W-:Y:S01]  /*0240*/  IMAD.IADD R3, R190, 0x1, -R3 ;  /* 0x00000001be037824 */ /* 0x000fe200078e0a03 */
[C---:B------:R-:W-:Y:S01]  /*0250*/  LOP3.LUT R15, R10.reuse, 0xfffffff0, RZ, 0xc0, !PT ;  /* 0xfffffff00a0f7812 */ /* 0x040fe200078ec0ff */
[----:B-----5:R-:W-:Y:S01]  /*0260*/  USHF.R.S32.HI UR23, URZ, 0x1f, UR15 ;  /* 0x0000001f3f177899 */ /* 0x020fe2000801140f */
[----:B------:R-:W-:Y:S01]  /*0270*/  LEA.HI R10, R10, R7, RZ, 0x1 ;  /* 0x000000070a0a7211 */ /* 0x000fe200078f08ff */
[C---:B------:R-:W-:Y:S01]  /*0280*/  IMAD.IADD R4, R190.reuse, 0x1, -R11 ;  /* 0x00000001be047824 */ /* 0x040fe200078e0a0b */
[CC--:B------:R-:W-:Y:S01]  /*0290*/  LEA.HI R8, R9.reuse, R190.reuse, RZ, 0x2 ;  /* 0x000000be09087211 */ /* 0x0c0fe200078f10ff */
[----:B------:R-:W-:Y:S01]  /*02a0*/  IMAD.IADD R12, R190, 0x1, -R15 ;  /* 0x00000001be0c7824 */ /* 0x000fe200078e0a0f */
[----:B------:R-:W-:-:S02]  /*02b0*/  LEA.HI R9, R9, R190, RZ, 0x7 ;  /* 0x000000be09097211 */ /* 0x000fc400078f38ff */
[----:B------:R-:W-:Y:S01]  /*02c0*/  LOP3.LUT R10, R10, 0xfffffffe, RZ, 0xc0, !PT ;  /* 0xfffffffe0a0a7812 */ /* 0x000fe200078ec0ff */
[----:B-1----:R-:W-:Y:S01]  /*02d0*/  USHF.R.S32.HI UR22, URZ, 0x1f, UR14 ;  /* 0x0000001f3f167899 */ /* 0x002fe2000801140e */
[----:B------:R-:W-:Y:S02]  /*02e0*/  LEA.HI R11, R3, R3, RZ, 0x1 ;  /* 0x00000003030b7211 */ /* 0x000fe400078f08ff */
[----:B------:R-:W-:Y:S01]  /*02f0*/  LOP3.LUT R13, R8, 0xfffffffc, RZ, 0xc0, !PT ;  /* 0xfffffffc080d7812 */ /* 0x000fe200078ec0ff */
[----:B------:R-:W-:Y:S01]  /*0300*/  IMAD.IADD R10, R7, 0x1, -R10 ;  /* 0x00000001070a7824 */ /* 0x000fe200078e0a0a */
[----:B------:R-:W-:Y:S02]  /*0310*/  LOP3.LUT R0, R11, 0x3fffffe, RZ, 0xc0, !PT ;  /* 0x03fffffe0b007812 */ /* 0x000fe400078ec0ff */
[----:B------:R-:W-:Y:S01]  /*0320*/  SHF.R.S32.HI R9, RZ, 0x7, R9 ;  /* 0x00000007ff097819 */ /* 0x000fe20000011409 */
[----:B------:R-:W-:Y:S01]  /*0330*/  IMAD.IADD R190, R190, 0x1, -R13 ;  /* 0x00000001bebe7824 */ /* 0x000fe200078e0a0d */
[--C-:B------:R-:W-:Y:S01]  /*0340*/  SHF.R.S32.HI R186, RZ, 0x5, R5.reuse ;  /* 0x00000005ffba7819 */ /* 0x100fe20000011405 */
[----:B------:R-:W-:Y:S01]  /*0350*/  IMAD.IADD R7, R3, 0x1, -R0 ;  /* 0x0000000103077824 */ /* 0x000fe200078e0a00 */
[----:B------:R-:W-:Y:S01]  /*0360*/  LEA.HI R13, R12, R12, RZ, 0x1 ;  /* 0x0000000c0c0d7211 */ /* 0x000fe200078f08ff */
[----:B------:R-:W-:Y:S01]  /*0370*/  IMAD R174, R9, 0x8, R10 ;  /* 0x0000000809ae7824 */ /* 0x000fe200078e020a */
[----:B------:R-:W-:Y:S01]  /*0380*/  SHF.R.S32.HI R5, RZ, 0x1f, R5 ;  /* 0x0000001fff057819 */ /* 0x000fe20000011405 */
[----:B------:R-:W-:Y:S01]  /*0390*/  IMAD.SHL.U32 R3, R3, 0x40, RZ ;  /* 0x0000004003037824 */ /* 0x000fe200078e00ff */
[--C-:B------:R-:W-:Y:S01]  /*03a0*/  SHF.R.S32.HI R187, RZ, 0x2, R8.reuse ;  /* 0x00000002ffbb7819 */ /* 0x100fe20000011408 */
[----:B------:R-:W-:Y:S01]  /*03b0*/  IMAD R174, R174, 0x8, R7 ;  /* 0x00000008aeae7824 */ /* 0x000fe200078e0207 */
[----:B------:R-:W-:Y:S01]  /*03c0*/  SHF.R.S32.HI R8, RZ, 0x1f, R8 ;  /* 0x0000001fff087819 */ /* 0x000fe20000011408 */
[----:B------:R-:W-:Y:S01]  /*03d0*/  IMAD.SHL.U32 R198, R190, 0x2, RZ ;  /* 0x00000002bec67824 */ /* 0x000fe200078e00ff */
[--C-:B------:R-:W-:Y:S01]  /*03e0*/  SHF.R.S32.HI R6, RZ, 0x1, R13.reuse ;  /* 0x00000001ff067819 */ /* 0x100fe2000001140d */
[----:B------:R-:W-:Y:S01]  /*03f0*/  IMAD.SHL.U32 R183, R10, 0x8, RZ ;  /* 0x000000080ab77824 */ /* 0x000fe200078e00ff */
[----:B------:R-:W-:Y:S01]  /*0400*/  SHF.R.S32.HI R7, RZ, 0x1f, R13 ;  /* 0x0000001fff077819 */ /* 0x000fe2000001140d */
[----:B------:R-:W-:Y:S01]  /*0410*/  IMAD R188, R9, 0x2000, R198 ;  /* 0x0000200009bc7824 */ /* 0x000fe200078e02c6 */
[----:B------:R-:W-:Y:S01]  /*0420*/  LEA.HI R5, R5, R186, RZ, 0x2 ;  /* 0x000000ba05057211 */ /* 0x000fe200078f10ff */
[----:B------:R-:W-:Y:S01]  /*0430*/  IMAD.SHL.U32 R9, R9, 0x8, RZ ;  /* 0x0000000809097824 */ /* 0x000fe200078e00ff */
[----:B------:R-:W-:Y:S01]  /*0440*/  LEA.HI R8, R8, R187, RZ, 0x3 ;  /* 0x000000bb08087211 */ /* 0x000fe200078f18ff */
[----:B------:R-:W-:Y:S01]  /*0450*/  IMAD.SHL.U32 R190, R190, 0x8, RZ ;  /* 0x00000008bebe7824 */ /* 0x000fe200078e00ff */
[----:B------:R-:W-:-:S02]  /*0460*/  LEA.HI R7, R7, R6, RZ, 0x2 ;  /* 0x0000000607077211 */ /* 0x000fc400078f10ff */
[----:B------:R-:W-:Y:S02]  /*0470*/  LOP3.LUT R5, R5, 0xfffffffc, RZ, 0xc0, !PT ;  /* 0xfffffffc05057812 */ /* 0x000fe400078ec0ff */
[----:B------:R-:W-:Y:S02]  /*0480*/  LOP3.LUT R8, R8, 0xfffffff8, RZ, 0xc0, !PT ;  /* 0xfffffff808087812 */ /* 0x000fe400078ec0ff */
[----:B------:R-:W-:Y:S01]  /*0490*/  LOP3.LUT R7, R7, 0xfffffffc, RZ, 0xc0, !PT ;  /* 0xfffffffc07077812 */ /* 0x000fe200078ec0ff */
[----:B------:R-:W-:Y:S01]  /*04a0*/  IMAD.IADD R5, R186, 0x1, -R5 ;  /* 0x00000001ba057824 */ /* 0x000fe200078e0a05 */
[----:B------:R-:W-:Y:S01]  /*04b0*/  SHF.R.S32.HI R185, RZ, 0x1f, R4 ;  /* 0x0000001fffb97819 */ /* 0x000fe20000011404 */
[----:B------:R-:W-:Y:S01]  /*04c0*/  IMAD.IADD R8, R187, 0x1, -R8 ;  /* 0x00000001bb087824 */ /* 0x000fe200078e0a08 */
[----:B------:R-:W-:Y:S01]  /*04d0*/  LOP3.LUT R3, R3, 0x1c0, RZ, 0xc0, !PT ;  /* 0x000001c003037812 */ /* 0x000fe200078ec0ff */
[----:B------:R-:W-:Y:S01]  /*04e0*/  IMAD.IADD R7, R6, 0x1, -R7 ;  /* 0x0000000106077824 */ /* 0x000fe200078e0a07 */
[----:B------:R-:W-:Y:S01]  /*04f0*/  LEA.HI R185, R185, R4, RZ, 0x2 ;  /* 0x00000004b9b97211 */ /* 0x000fe200078f10ff */
[C---:B------:R-:W-:Y:S01]  /*0500*/  IMAD.SHL.U32 R6, R5.reuse, 0x10, RZ ;  /* 0x0000001005067824 */ /* 0x040fe200078e00ff */
[----:B------:R-:W-:Y:S01]  /*0510*/  SHF.R.S32.HI R17, RZ, 0x1f, R12 ;  /* 0x0000001fff117819 */ /* 0x000fe2000001140c */
[----:B------:R-:W-:Y:S01]  /*0520*/  IMAD R198, R5, 0x200, R198 ;  /* 0x0000020005c67824 */ /* 0x000fe200078e02c6 */
[----:B------:R-:W-:-:S02]  /*0530*/  LOP3.LUT R4, R8, 0x1, RZ, 0xc0, !PT ;  /* 0x0000000108047812 */ /* 0x000fc400078ec0ff */
[----:B------:R-:W-:Y:S02]  /*0540*/  SHF.R.S32.HI R11, RZ, 0x1, R11 ;  /* 0x00000001ff0b7819 */ /* 0x000fe4000001140b */
[----:B------:R-:W-:Y:S02]  /*0550*/  LOP3.LUT R15, R3, 0x30, R6, 0xf8, !PT ;  /* 0x00000030030f7812 */ /* 0x000fe400078ef806 */
[----:B------:R-:W-:Y:S02]  /*0560*/  LEA.HI R17, R17, R12, RZ, 0x3 ;  /* 0x0000000c11117211 */ /* 0x000fe400078f18ff */
[----:B------:R-:W-:Y:S02]  /*0570*/  LOP3.LUT R13, R13, 0x7fffffe, RZ, 0xc0, !PT ;  /* 0x07fffffe0d0d7812 */ /* 0x000fe400078ec0ff */
[----:B------:R-:W-:Y:S02]  /*0580*/  ISETP.NE.U32.AND P6, PT, R4, 0x1, PT ;  /* 0x000000010400780c */ /* 0x000fe40003fc5070 */
[C---:B------:R-:W-:Y:S01]  /*0590*/  LOP3.LUT P0, RZ, R11.reuse, 0x2, RZ, 0xc0, !PT ;  /* 0x000000020bff7812 */ /* 0x040fe2000780c0ff */
[----:B------:R-:W-:Y:S01]  /*05a0*/  IMAD.SHL.U32 R11, R11, 0x40, RZ ;  /* 0x000000400b0b7824 */ /* 0x000fe200078e00ff */
[----:B------:R-:W-:Y:S01]  /*05b0*/  LEA.HI R4, R8, R8, RZ, 0x1 ;  /* 0x0000000808047211 */ /* 0x000fe200078f08ff */
[----:B------:R-:W-:Y:S01]  /*05c0*/  IMAD.IADD R0, R12, 0x1, -R13 ;  /* 0x000000010c007824 */ /* 0x000fe200078e0a0d */
[----:B------:R-:W-:-:S02]  /*05d0*/  LEA.HI.SX32 R185, R185, R6, 0x1e ;  /* 0x00000006b9b97211 */ /* 0x000fc400078ff2ff */
[----:B------:R-:W-:Y:S01]  /*05e0*/  LOP3.LUT R6, R15, 0x8, R2, 0xf8, !PT ;  /* 0x000000080f067812 */ /* 0x000fe200078ef802 */
[----:B------:R-:W-:Y:S01]  /*05f0*/  IMAD.SHL.U32 R15, R8, 0x40, RZ ;  /* 0x00000040080f7824 */ /* 0x000fe200078e00ff */
[----:B------:R-:W-:Y:S02]  /*0600*/  LOP3.LUT R179, R17, 0xfffffff8, RZ, 0xc0, !PT ;  /* 0xfffffff811b37812 */ /* 0x000fe400078ec0ff */
[----:B------:R-:W-:Y:S02]  /*0610*/  LOP3.LUT R13, R4, 0x3fffffe, RZ, 0xc0, !PT ;  /* 0x03fffffe040d7812 */ /* 0x000fe400078ec0ff */
[----:B------:R-:W-:Y:S01]  /*0620*/  LOP3.LUT R11, R11, 0xc0, RZ, 0xc0, !PT ;  /* 0x000000c00b0b7812 */ /* 0x000fe200078ec0ff */
[----:B------:R-:W-:Y:S01]  /*0630*/  IMAD.IADD R179, R12, 0x1, -R179 ;  /* 0x000000010cb37824 */ /* 0x000fe200078e0ab3 */
[----:B------:R-:W-:Y:S01]  /*0640*/  LOP3.LUT R15, R15, 0x1c0, RZ, 0xc0, !PT ;  /* 0x000001c00f0f7812 */ /* 0x000fe200078ec0ff */
[C---:B------:R-:W-:Y:S01]  /*0650*/  IMAD.IADD R13, R8.reuse, 0x1, -R13 ;  /* 0x00000001080d7824 */ /* 0x040fe200078e0a0d */
[----:B------:R-:W-:-:S02]  /*0660*/  LOP3.LUT P5, RZ, R8, 0x2, RZ, 0xc0, !PT ;  /* 0x0000000208ff7812 */ /* 0x000fc400078ac0ff */
[----:B------:R-:W-:Y:S01]  /*0670*/  LOP3.LUT P4, RZ, R8, 0x4, RZ, 0xc0, !PT ;  /* 0x0000000408ff7812 */ /* 0x000fe2000788c0ff */
[----:B------:R-:W-:Y:S01]  /*0680*/  IMAD.SHL.U32 R8, R5, 0x400, RZ ;  /* 0x0000040005087824 */ /* 0x000fe200078e00ff */
[----:B------:R-:W-:Y:S01]  /*0690*/  LOP3.LUT R2, R11, 0x8, R2, 0xf8, !PT ;  /* 0x000000080b027812 */ /* 0x000fe200078ef802 */
[----:B------:R-:W-:Y:S01]  /*06a0*/  IMAD R198, R13, 0x20, R198 ;  /* 0x000000200dc67824 */ /* 0x000fe200078e02c6 */
[----:B------:R-:W-:Y:S02]  /*06b0*/  SHF.R.U32.HI R11, RZ, 0x3, R11 ;  /* 0x00000003ff0b7819 */ /* 0x000fe4000001160b */
[----:B------:R-:W-:Y:S02]  /*06c0*/  SHF.R.S32.HI R17, RZ, 0x3, R17 ;  /* 0x00000003ff117819 */ /* 0x000fe40000011411 */
[----:B------:R-:W-:Y:S02]  /*06d0*/  LEA.HI R15, R15, R15, RZ, 0x1d ;  /* 0x0000000f0f0f7211 */ /* 0x000fe400078fe8ff */
[----:B------:R-:W-:Y:S01]  /*06e0*/  SHF.R.S32.HI R4, RZ, 0x1, R4 ;  /* 0x00000001ff047819 */ /* 0x000fe20000011404 */
[----:B------:R-:W-:Y:S01]  /*06f0*/  IMAD R0, R17, 0x8, R0 ;  /* 0x0000000811007824 */ /* 0x000fe200078e0200 */
[C---:B------:R-:W-:Y:S01]  /*0700*/  R2P PR, R179.reuse, 0x6 ;  /* 0x00000006b3007804 */ /* 0x040fe20000000000 */
[----:B------:R-:W-:Y:S01]  /*0710*/  IMAD.SHL.U32 R179, R179, 0x40, RZ ;  /* 0x00000040b3b37824 */ /* 0x000fe200078e00ff */
[----:B------:R-:W-:Y:S01]  /*0720*/  LOP3.LUT R11, R2, R11, RZ, 0x3c, !PT ;  /* 0x0000000b020b7212 */ /* 0x000fe200078e3cff */
[--C-:B------:R-:W-:Y:S01]  /*0730*/  IMAD R2, R17, 0x200, R8.reuse ;  /* 0x0000020011027824 */ /* 0x100fe200078e0208 */
[----:B------:R-:W-:Y:S01]  /*0740*/  SHF.R.U32.HI R3, RZ, 0x3, R3 ;  /* 0x00000003ff037819 */ /* 0x000fe20000011603 */
[----:B------:R-:W-:Y:S01]  /*0750*/  IMAD.SHL.U32 R0, R0, 0x20, RZ ;  /* 0x0000002000007824 */ /* 0x000fe200078e00ff */
[----:B------:R-:W-:Y:S01]  /*0760*/  IADD3 R188, R15, R188, R8 ;  /* 0x000000bc0fbc7210 */ /* 0x000fe20007ffe008 */
[----:B------:R-:W-:Y:S01]  /*0770*/  IMAD.SHL.U32 R8, R4, 0x40, RZ ;  /* 0x0000004004087824 */ /* 0x000fe200078e00ff */
[----:B------:R-:W-:Y:S01]  /*0780*/  LOP3.LUT R179, R179, 0x1c0, RZ, 0xc0, !PT ;  /* 0x000001c0b3b37812 */ /* 0x000fe200078ec0ff */
[----:B------:R-:W-:Y:S01]  /*0790*/  IMAD.U32 R174, R174, 0x20, R11 ;  /* 0x00000020aeae7824 */ /* 0x000fe200078e000b */
[----:B------:R-:W-:-:S02]  /*07a0*/  LOP3.LUT R3, R6, R3, RZ, 0x3c, !PT ;  /* 0x0000000306037212 */ /* 0x000fc400078e3cff */
[----:B------:R-:W-:Y:S02]  /*07b0*/  LOP3.LUT R8, R8, 0xc0, RZ, 0xc0, !PT ;  /* 0x000000c008087812 */ /* 0x000fe400078ec0ff */
[----:B------:R-:W-:Y:S01]  /*07c0*/  LOP3.LUT R183, R183, 0x8, RZ, 0xc0, !PT ;  /* 0x00000008b7b77812 */ /* 0x000fe200078ec0ff */
[C---:B------:R-:W-:Y:S01]  /*07d0*/  IMAD R180, R10.reuse, 0x200, R3 ;  /* 0x000002000ab47824 */ /* 0x040fe200078e0203 */
[----:B------:R-:W-:Y:S01]  /*07e0*/  SHF.R.U32.HI R6, RZ, 0x3, R179 ;  /* 0x00000003ff067819 */ /* 0x000fe200000116b3 */
[----:B------:R-:W-:Y:S01]  /*07f0*/  IMAD.SHL.U32 R10, R10, 0x10, RZ ;  /* 0x000000100a0a7824 */ /* 0x000fe200078e00ff */
[----:B------:R-:W-:Y:S02]  /*0800*/  LOP3.LUT R9, R9, 0x8, RZ, 0xc0, !PT ;  /* 0x0000000809097812 */ /* 0x000fe400078ec0ff */
[----:B------:R-:W-:Y:S02]  /*0810*/  SEL R173, R182, 0xffffffe0, !P0 ;  /* 0xffffffe0b6ad7807 */ /* 0x000fe40004000000 */
[----:B------:R-:W-:-:S02]  /*0820*/  SHF.R.U32.HI R3, RZ, 0x3, R8 ;  /* 0x00000003ff037819 */ /* 0x000fc40000011608 */
[C---:B------:R-:W-:Y:S01]  /*0830*/  LOP3.LUT P0, RZ, R7.reuse, 0x2, RZ, 0xc0, !PT ;  /* 0x0000000207ff7812 */ /* 0x040fe2000780c0ff */
[----:B------:R-:W-:Y:S01]  /*0840*/  IMAD.SHL.U32 R7, R7, 0x40, RZ ;  /* 0x0000004007077824 */ /* 0x000fe200078e00ff */
[----:B------:R-:W-:Y:S02]  /*0850*/  LOP3.LUT R179, R6, R179, R183, 0x1e, !PT ;  /* 0x000000b306b37212 */ /* 0x000fe400078e1eb7 */
[----:B------:R-:W-:Y:S02]  /*0860*/  LOP3.LUT R3, R3, R8, R9, 0x1e, !PT ;  /* 0x0000000803037212 */ /* 0x000fe400078e1e09 */
[----:B------:R-:W-:Y:S01]  /*0870*/  LOP3.LUT R7, R7, 0xc0, RZ, 0xc0, !PT ;  /* 0x000000c007077812 */ /* 0x000fe200078ec0ff */
[----:B------:R-:W-:Y:S01]  /*0880*/  IMAD.IADD R179, R2, 0x1, R179 ;  /* 0x0000000102b37824 */ /* 0x000fe200078e02b3 */
[----:B------:R-:W-:Y:S01]  /*0890*/  LEA R188, R188, UR5, 0x1 ;  /* 0x00000005bcbc7c11 */ /* 0x000fe2000f8e08ff */
[----:B------:R-:W-:Y:S01]  /*08a0*/  IMAD.IADD R198, R3, 0x1, R198 ;  /* 0x0000000103c67824 */ /* 0x000fe200078e02c6 */
[----:B------:R-:W-:Y:S01]  /*08b0*/  LOP3.LUT P3, RZ, R4, 0x2, RZ, 0xc0, !PT ;  /* 0x0000000204ff7812 */ /* 0x000fe2000786c0ff */
[----:B------:R-:W-:Y:S01]  /*08c0*/  IMAD.MOV.U32 R3, RZ, RZ, 0x40 ;  /* 0x00000040ff037424 */ /* 0x000fe200078e00ff */
[----:B------:R-:W-:Y:S01]  /*08d0*/  SHF.R.U32.HI R4, RZ, 0x3, R7 ;  /* 0x00000003ff047819 */ /* 0x000fe20000011607 */
[C---:B------:R-:W-:Y:S01]  /*08e0*/  VIADD R189, R188.reuse, 0x40 ;  /* 0x00000040bcbd7836 */ /* 0x040fe20000000000 */
[----:B------:R-:W-:Y:S01]  /*08f0*/  LOP3.LUT R181, R9, 0x10, R10, 0xf8, !PT ;  /* 0x0000001009b57812 */ /* 0x000fe200078ef80a */
[----:B------:R-:W-:Y:S01]  /*0900*/  @P4 VIADD R189, R188, 0xffffffc0 ;  /* 0xffffffc0bcbd4836 */ /* 0x000fe20000000000 */
[----:B------:R-:W-:Y:S01]  /*0910*/  SEL R196, R196, 0x10, !P6 ;  /* 0x00000010c4c47807 */ /* 0x000fe20007000000 */
[----:B------:R-:W-:Y:S01]  /*0920*/  IMAD R2, R5, 0x200, R0 ;  /* 0x0000020005027824 */ /* 0x000fe200078e0200 */
[----:B------:R-:W-:-:S02]  /*0930*/  LEA R179, R179, UR4, 0x1 ;  /* 0x00000004b3b37c11 */ /* 0x000fc4000f8e08ff */
[----:B------:R-:W-:Y:S01]  /*0940*/  LOP3.LUT R183, R4, R7, R183, 0x1e, !PT ;  /* 0x0000000704b77212 */ /* 0x000fe200078e1eb7 */
[----:B------:R-:W-:Y:S01]  /*0950*/  IMAD.IADD R193, R188, 0x1, R196 ;  /* 0x00000001bcc17824 */ /* 0x000fe200078e02c4 */
[----:B------:R-:W-:Y:S01]  /*0960*/  LOP3.LUT R181, R4, R181, R7, 0x1e, !PT ;  /* 0x000000b504b57212 */ /* 0x000fe200078e1e07 */
[----:B------:R-:W-:Y:S01]  /*0970*/  VIADD R178, R179, 0x20 ;  /* 0x00000020b3b27836 */ /* 0x000fe20000000000 */
[----:B------:R-:W-:Y:S01]  /*0980*/  SEL R194, R182, 0xffffffe0, !P5 ;  /* 0xffffffe0b6c27807 */ /* 0x000fe20006800000 */
[----:B------:R-:W-:Y:S01]  /*0990*/  IMAD.IADD R196, R196, 0x1, R189 ;  /* 0x00000001c4c47824 */ /* 0x000fe200078e02bd */
[----:B------:R-:W-:Y:S01]  /*09a0*/  SEL R3, R3, 0xffffffc0, !P2 ;  /* 0xffffffc003037807 */ /* 0x000fe20005000000 */
[----:B------:R-:W-:Y:S01]  /*09b0*/  @P1 VIADD R178, R179, 0xffffffe0 ;  /* 0xffffffe0b3b21836 */ /* 0x000fe20000000000 */
[----:B------:R-:W-:Y:S01]  /*09c0*/  LEA R198, R198, UR6, 0x1 ;  /* 0x00000006c6c67c11 */ /* 0x000fe2000f8e08ff */
[----:B------:R-:W-:Y:S01]  /*09d0*/  IMAD.IADD R183, R2, 0x1, R183 ;  /* 0x0000000102b77824 */ /* 0x000fe200078e02b7 */
[----:B------:R-:W-:Y:S01]  /*09e0*/  LEA R174, R174, UR5, 0x1 ;  /* 0x00000005aeae7c11 */ /* 0x000fe2000f8e08ff */
[----:B------:R-:W-:Y:S01]  /*09f0*/  IMAD.IADD R181, R0, 0x1, R181 ;  /* 0x0000000100b57824 */ /* 0x000fe200078e02b5 */
[----:B------:R-:W-:Y:S01]  /*0a00*/  SEL R182, R182, 0xffffffe0, !P0 ;  /* 0xffffffe0b6b67807 */ /* 0x000fe20004000000 */
[--C-:B------:R-:W-:Y:S01]  /*0a10*/  IMAD.IADD R192, R188, 0x1, R194.reuse ;  /* 0x00000001bcc07824 */ /* 0x100fe200078e02c2 */
        /* <DEDUP_REMOVED lines=12> */
.L_x_132:
[----:B------:R-:W-:Y:S02]  /*0ae0*/  ISETP.NE.U32.AND P0, PT, RZ, UR12, PT ;  /* 0x0000000cff007c0c */ /* 0x000fe4000bf05070 */
[----:B------:R-:W-:Y:S02]  /*0af0*/  ISETP.NE.U32.AND P1, PT, RZ, UR10, PT ;  /* 0x0000000aff007c0c */ /* 0x000fe4000bf25070 */
[----:B------:R-:W-:Y:S02]  /*0b00*/  ISETP.NE.AND.EX P0, PT, RZ, UR13, PT, P0 ;  /* 0x0000000dff007c0c */ /* 0x000fe4000bf05300 */
[----:B------:R-:W-:-:S11]  /*0b10*/  ISETP.NE.AND.EX P1, PT, RZ, UR11, PT, P1 ;  /* 0x0000000bff007c0c */ /* 0x000fd6000bf25310 */
[----:B-1----:R-:W1:Y:S01]  /*0b20*/  @P0 S2R R5, SR_CTAID.Y ;  /* 0x0000000000050919 */ /* 0x002e620000002600 */
[----:B------:R-:W1:Y:S01]  /*0b30*/  @P0 LDC.64 R8, c[0x0][0x300] ;  /* 0x0000c000ff080b82 */ /* 0x000e620000000a00 */
[----:B------:R-:W2:Y:S07]  /*0b40*/  @P1 S2R R4, SR_CTAID.Y ;  /* 0x0000000000041919 */ /* 0x000eae0000002600 */
[----:B------:R-:W2:Y:S01]  /*0b50*/  @P1 LDC.64 R6, c[0x0][0x308] ;  /* 0x0000c200ff061b82 */ /* 0x000ea20000000a00 */
[----:B-1----:R-:W-:-:S05]  /*0b60*/  @P0 IMAD.WIDE R10, R5, 0x4, R8 ;  /* 0x00000004050a0825 */ /* 0x002fca00078e0208 */
[----:B------:R-:W3:Y:S01]  /*0b70*/  @P0 LDG.E R9, desc[UR20][R10.64] ;  /* 0x000000140a090981 */ /* 0x000ee2000c1e1900 */
[----:B--2---:R-:W-:Y:S02]  /*0b80*/  @P1 IMAD.WIDE R12, R4, 0x4, R6 ;  /* 0x00000004040c1825 */ /* 0x004fe400078e0206 */
[----:B------:R-:W1:Y:S03]  /*0b90*/  @!P1 LDC.64 R6, c[0x0][0x318] ;  /* 0x0000c600ff069b82 */ /* 0x000e660000000a00 */
[----:B------:R-:W2:Y:S01]  /*0ba0*/  @P1 LDG.E R8, desc[UR20][R12.64] ;  /* 0x000000140c081981 */ /* 0x000ea2000c1e1900 */
[----:B------:R-:W-:Y:S01]  /*0bb0*/  UMOV UR9, URZ ;  /* 0x0000003f00097c82 */ /* 0x000fe20008000000 */
[----:B------:R-:W-:-:S03]  /*0bc0*/  USHF.L.U32 UR26, UR19, 0x7, URZ ;  /* 0x00000007131a7899 */ /* 0x000fc6000800063f */
[----:B------:R-:W4:Y:S01]  /*0bd0*/  @!P1 LDC.64 R4, c[0x0][0x2c8] ;  /* 0x0000b200ff049b82 */ /* 0x000f220000000a00 */
[----:B---3--:R-:W-:Y:S02]  /*0be0*/  @P0 R2UR UR9, R9 ;  /* 0x00000000090902ca */ /* 0x008fe400000e0000 */
[----:B-1----:R-:W-:-:S04]  /*0bf0*/  @!P1 ISETP.NE.U32.AND P0, PT, R6, RZ, PT ;  /* 0x000000ff0600920c */ /* 0x002fc80003f05070 */
[----:B------:R-:W-:-:S04]  /*0c00*/  @!P1 ISETP.NE.AND.EX P0, PT, R7, RZ, PT, P0 ;  /* 0x000000ff0700920c */ /* 0x000fc80003f05300 */
[----:B----4-:R-:W-:-:S03]  /*0c10*/  @!P1 SEL R5, R5, RZ, P0 ;  /* 0x000000ff05059207 */ /* 0x010fc60000000000 */
[----:B--2---:R-:W-:Y:S01]  /*0c20*/  @P1 VIADD R8, R8, -UR9 ;  /* 0x8000000908081c36 */ /* 0x004fe20008000000 */
[----:B------:R-:W-:-:S04]  /*0c30*/  @!P1 IADD3 R8, R5, -UR9, R4 ;  /* 0x8000000905089c10 */ /* 0x000fc8000fffe004 */
[----:B------:R-:W-:-:S13]  /*0c40*/  ISETP.LE.AND P0, PT, R8, UR26, PT ;  /* 0x0000001a08007c0c */ /* 0x000fda000bf03270 */
[----:B-----5:R-:W-:Y:S05]  /*0c50*/  @P0 BRA `(.L_x_124) ;  /* 0x0000004c00b80947 */ /* 0x020fea0003800000 */
[----:B------:R-:W1:Y:S01]  /*0c60*/  LDC R6, c[0x0][0x278] ;  /* 0x00009e00ff067b82 */ /* 0x000e620000000800 */
[----:B------:R-:W2:Y:S01]  /*0c70*/  S2R R4, SR_CTAID.Z ;  /* 0x0000000000047919 */ /* 0x000ea20000002700 */
[----:B------:R-:W-:Y:S01]  /*0c80*/  ULDC.64 UR6, c[0x0][0x2f0] ;  /* 0x0000bc0000067ab9 */ /* 0x000fe20000000a00 */
[----:B------:R-:W-:Y:S01]  /*0c90*/  ULDC UR27, c[0x0][0x2c4] ;  /* 0x0000b100001b7ab9 */ /* 0x000fe20000000800 */
[----:B------:R-:W-:Y:S02]  /*0ca0*/  UISETP.NE.U32.AND UP1, UPT, UR6, URZ, UPT ;  /* 0x0000003f0600728c */ /* 0x000fe4000bf25070 */
[----:B------:R-:W-:Y:S01]  /*0cb0*/  UIADD3 UR29, UR27, 0x7f, URZ ;  /* 0x0000007f1b1d7890 */ /* 0x000fe2000fffe03f */
[----:B------:R-:W-:Y:S01]  /*0cc0*/  ULDC.U8 UR6, c[0x0][0x3d8] ;  /* 0x0000f60000067ab9 */ /* 0x000fe20000000000 */
[----:B------:R-:W-:Y:S01]  /*0cd0*/  ULDC UR33, c[0x0][0x270] ;  /* 0x00009c0000217ab9 */ /* 0x000fe20000000800 */
[----:B------:R-:W-:Y:S02]  /*0ce0*/  UISETP.NE.AND UP0, UPT, UR6, URZ, UPT ;  /* 0x0000003f0600728c */ /* 0x000fe4000bf05270 */
[----:B------:R-:W-:Y:S01]  /*0cf0*/  USHF.R.S32.HI UR39, URZ, 0x1f, UR29 ;  /* 0x0000001f3f277899 */ /* 0x000fe2000801141d */
[----:B------:R-:W-:Y:S01]  /*0d00*/  ULDC UR32, c[0x0][0x2dc] ;  /* 0x0000b70000207ab9 */ /* 0x000fe20000000800 */
[----:B------:R-:W-:-:S02]  /*0d10*/  UISETP.NE.AND.EX UP1, UPT, UR7, URZ, UPT, UP1 ;  /* 0x0000003f0700728c */ /* 0x000fc4000bf25310 */
[----:B------:R-:W-:Y:S02]  /*0d20*/  ULEA.HI UR39, UR39, UR29, URZ, 0x7 ;  /* 0x0000001d27277291 */ /* 0x000fe4000f8f383f */
[----:B------:R-:W-:Y:S02]  /*0d30*/  UIMAD UR38, UR18, UR32, URZ ;  /* 0x00000020122672a4 */ /* 0x000fe4000f8e023f */
[----:B------:R-:W-:Y:S02]  /*0d40*/  ULOP3.LUT UR40, UR39, 0xffffff80, URZ, 0xc0, !UPT ;  /* 0xffffff8027287892 */ /* 0x000fe4000f8ec03f */
[----:B------:R-:W-:Y:S01]  /*0d50*/  @UP0 UIMAD UR28, UR16, UR27, URZ ;  /* 0x0000001b101c02a4 */ /* 0x000fe2000f8e023f */
[----:B-1----:R-:W-:Y:S01]  /*0d60*/  IABS R8, R6 ;  /* 0x0000000600087213 */ /* 0x002fe20000000000 */
[----:B------:R-:W-:Y:S01]  /*0d70*/  @!UP0 UIMAD UR6, UR16, UR33, UR18 ;  /* 0x00000021100682a4 */ /* 0x000fe2000f8e0212 */
[----:B------:R-:W-:Y:S01]  /*0d80*/  ISETP.NE.AND P2, PT, R6, RZ, PT ;  /* 0x000000ff0600720c */ /* 0x000fe20003f45270 */
[----:B------:R-:W-:Y:S01]  /*0d90*/  UIADD3 UR40, UR40, -0x80, URZ ;  /* 0xffffff8028287890 */ /* 0x000fe2000fffe03f */
[----:B------:R-:W1:Y:S01]  /*0da0*/  I2F.RP R7, R8 ;  /* 0x0000000800077306 */ /* 0x000e620000209400 */
[----:B------:R-:W-:Y:S01]  /*0db0*/  ULDC.U8 UR7, c[0x0][0x480] ;  /* 0x0001200000077ab9 */ /* 0x000fe20000000000 */
[----:B------:R-:W-:Y:S01]  /*0dc0*/  @UP0 ULDC UR42, c[0x0][0x2e4] ;  /* 0x0000b900002a0ab9 */ /* 0x000fe20000000800 */
[----:B------:R-:W-:Y:S01]  /*0dd0*/  USHF.R.S32.HI UR8, URZ, 0x1f, UR9 ;  /* 0x0000001f3f087899 */ /* 0x000fe20008011409 */
[----:B--2---:R-:W-:Y:S01]  /*0de0*/  IABS R4, R4 ;  /* 0x0000000400047213 */ /* 0x004fe20000000000 */
[----:B------:R-:W-:-:S02]  /*0df0*/  @UP0 UIMAD UR42, UR18, UR42, UR28 ;  /* 0x0000002a122a02a4 */ /* 0x000fc4000f8e021c */
[----:B------:R-:W-:Y:S02]  /*0e00*/  USHF.R.S32.HI UR4, URZ, 0x1f, UR26 ;  /* 0x0000001f3f047899 */ /* 0x000fe4000801141a */
[----:B------:R-:W-:Y:S02]  /*0e10*/  USHF.R.S32.HI UR37, URZ, 0x1f, UR33 ;  /* 0x0000001f3f257899 */ /* 0x000fe40008011421 */
[----:B------:R-:W-:Y:S02]  /*0e20*/  USHF.R.S32.HI UR36, URZ, 0x1f, UR38 ;  /* 0x0000001f3f247899 */ /* 0x000fe40008011426 */
[----:B------:R-:W-:Y:S01]  /*0e30*/  USEL UR35, UR30, URZ, UP1 ;  /* 0x0000003f1e237287 */ /* 0x000fe20008800000 */
[----:B-1----:R-:W1:Y:S01]  /*0e40*/  MUFU.RCP R10, R7 ;  /* 0x00000007000a7308 */ /* 0x002e620000001000 */
[----:B------:R-:W-:Y:S02]  /*0e50*/  USEL UR34, UR31, URZ, UP1 ;  /* 0x0000003f1f227287 */ /* 0x000fe40008800000 */
[----:B------:R-:W-:-:S02]  /*0e60*/  @!UP0 UIMAD UR42, UR6, UR27, URZ ;  /* 0x0000001b062a82a4 */ /* 0x000fc4000f8e023f */
[----:B------:R-:W-:Y:S01]  /*0e70*/  USHF.R.S32.HI UR41, URZ, 0x1f, UR40 ;  /* 0x0000001f3f297899 */ /* 0x000fe20008011428 */
[----:B-1----:R-:W-:Y:S01]  /*0e80*/  VIADD R10, R10, 0xffffffe ;  /* 0x0ffffffe0a0a7836 */ /* 0x002fe20000000000 */
[----:B------:R-:W1:Y:S03]  /*0e90*/  S2R R7, SR_CTAID.X ;  /* 0x0000000000077919 */ /* 0x000e660000002500 */
[----:B------:R-:W2:Y:S02]  /*0ea0*/  F2I.FTZ.U32.TRUNC.NTZ R11, R10 ;  /* 0x0000000a000b7305 */ /* 0x000ea4000021f000 */
[----:B--2---:R-:W-:Y:S02]  /*0eb0*/  IMAD.MOV R5, RZ, RZ, -R11 ;  /* 0x000000ffff057224 */ /* 0x004fe400078e0a0b */
[----:B------:R-:W-:Y:S02]  /*0ec0*/  IMAD.MOV.U32 R10, RZ, RZ, RZ ;  /* 0x000000ffff0a7224 */ /* 0x000fe400078e00ff */
[----:B------:R-:W-:-:S04]  /*0ed0*/  IMAD R5, R5, R8, RZ ;  /* 0x0000000805057224 */ /* 0x000fc800078e02ff */
[----:B------:R-:W-:-:S06]  /*0ee0*/  IMAD.HI.U32 R5, R11, R5, R10 ;  /* 0x000000050b057227 */ /* 0x000fcc00078e000a */
[----:B------:R-:W-:-:S04]  /*0ef0*/  IMAD.HI.U32 R19, R5, R4, RZ ;  /* 0x0000000405137227 */ /* 0x000fc800078e00ff */
[----:B------:R-:W-:-:S04]  /*0f00*/  IMAD.MOV R9, RZ, RZ, -R19 ;  /* 0x000000ffff097224 */ /* 0x000fc800078e0a13 */
[C---:B------:R-:W-:Y:S02]  /*0f10*/  IMAD R9, R8.reuse, R9, R4 ;  /* 0x0000000908097224 */ /* 0x040fe400078e0204 */
[----:B------:R-:W1:Y:S03]  /*0f20*/  LDC.64 R4, c[0x0][0x488] ;  /* 0x00012200ff047b82 */ /* 0x000e660000000a00 */
[----:B------:R-:W-:-:S13]  /*0f30*/  ISETP.GT.U32.AND P1, PT, R8, R9, PT ;  /* 0x000000090800720c */ /* 0x000fda0003f24070 */
[-C--:B------:R-:W-:Y:S01]  /*0f40*/  @!P1 IADD3 R9, R9, -R8.reuse, RZ ;  /* 0x8000000809099210 */ /* 0x080fe20007ffe0ff */
[----:B------:R-:W-:Y:S01]  /*0f50*/  @!P1 VIADD R19, R19, 0x1 ;  /* 0x0000000113139836 */ /* 0x000fe20000000000 */
[----:B------:R-:W-:Y:S02]  /*0f60*/  ISETP.NE.AND P1, PT, RZ, UR7, PT ;  /* 0x00000007ff007c0c */ /* 0x000fe4000bf25270 */
[----:B------:R-:W-:Y:S02]  /*0f70*/  ISETP.GE.U32.AND P3, PT, R9, R8, PT ;  /* 0x000000080900720c */ /* 0x000fe40003f66070 */
[----:B------:R-:W-:Y:S01]  /*0f80*/  LOP3.LUT R8, R6, UR18, RZ, 0x3c, !PT ;  /* 0x0000001206087c12 */ /* 0x000fe2000f8e3cff */
[----:B-1----:R-:W-:-:S03]  /*0f90*/  IMAD.WIDE.U32 R16, R7, R4, RZ ;  /* 0x0000000407107225 */ /* 0x002fc600078e00ff */
[----:B------:R-:W-:Y:S01]  /*0fa0*/  ISETP.GE.AND P0, PT, R8, RZ, PT ;  /* 0x000000ff0800720c */ /* 0x000fe20003f06270 */
[----:B------:R-:W-:Y:S01]  /*0fb0*/  IMAD R5, R7, R5, R17 ;  /* 0x0000000507057224 */ /* 0x000fe200078e0211 */
[----:B------:R-:W-:-:S05]  /*0fc0*/  SEL R16, R16, RZ, P1 ;  /* 0x000000ff10107207 */ /* 0x000fca0000800000 */
[----:B------:R-:W-:Y:S01]  /*0fd0*/  @P3 VIADD R19, R19, 0x1 ;  /* 0x0000000113133836 */ /* 0x000fe20000000000 */
[----:B------:R-:W-:-:S05]  /*0fe0*/  SEL R15, R5, RZ, P1 ;  /* 0x000000ff050f7207 */ /* 0x000fca0000800000 */
[----:B------:R-:W-:Y:S02]  /*0ff0*/  @!P0 IADD3 R19, -R19, RZ, RZ ;  /* 0x000000ff13138210 */ /* 0x000fe40007ffe1ff */
[----:B------:R-:W-:Y:S02]  /*1000*/  PLOP3.LUT P0, PT, PT, PT, UP0, 0x80, 0x0 ;  /* 0x000000000000781c */ /* 0x000fe40003f0f008 */
[----:B------:R-:W-:-:S04]  /*1010*/  @!P2 LOP3.LUT R19, RZ, R6, RZ, 0x33, !PT ;  /* 0x00000006ff13a212 */ /* 0x000fc800078e33ff */
[----:B------:R-:W-:-:S07]  /*1020*/  SHF.R.S32.HI R18, RZ, 0x1f, R19 ;  /* 0x0000001fff127819 */ /* 0x000fce0000011413 */
[----:B------:R-:W-:Y:S05]  /*1030*/  @!P0 BRA `(.L_x_125) ;  /* 0x0000000000208947 */ /* 0x000fea0003800000 */
[----:B------:R-:W-:Y:S01]  /*1040*/  ULDC UR29, c[0x0][0x2d4] ;  /* 0x0000b500001d7ab9 */ /* 0x000fe20000000800 */
[----:B------:R-:W-:Y:S01]  /*1050*/  ULDC UR7, c[0x0][0x2c0] ;  /* 0x0000b00000077ab9 */ /* 0x000fe20000000800 */
[----:B------:R-:W-:Y:S01]  /*1060*/  UIADD3 UR28, UR29, 0x80, URZ ;  /* 0x000000801d1c7890 */ /* 0x000fe2000fffe03f */
[----:B------:R-:W-:Y:S02]  /*1070*/  ULDC UR6, c[0x0][0x2e4] ;  /* 0x0000b90000067ab9 */ /* 0x000fe40000000800 */
[----:B------:R-:W-:Y:S02]  /*1080*/  ULEA UR6, UR7, UR6, 0x7 ;  /* 0x0000000607067291 */ /* 0x000fe4000f8e383f */
[----:B------:R-:W-:-:S04]  /*1090*/  UIMAD UR28, UR28, UR16, URZ ;  /* 0x000000101c1c72a4 */ /* 0x000fc8000f8e023f */
[----:B------:R-:W-:Y:S01]  /*10a0*/  UIMAD UR28, UR6, UR18, UR28 ;  /* 0x00000012061c72a4 */ /* 0x000fe2000f8e021c */
[----:B------:R-:W-:Y:S11]  /*10b0*/  BRA `(.L_x_126) ;  /* 0x00000000000c7947 */ /* 0x000ff60003800000 */
.L_x_125:
[----:B------:R-:W-:Y:S01]  /*10c0*/  UIMAD UR28, UR16, UR33, UR18 ;  /* 0x00000021101c72a4 */ /* 0x000fe2000f8e0212 */
[----:B------:R-:W-:-:S03]  /*10d0*/  ULDC UR29, c[0x0][0x2d4] ;  /* 0x0000b500001d7ab9 */ /* 0x000fc60000000800 */
[----:B------:R-:W-:-:S12]  /*10e0*/  UIMAD UR28, UR28, UR29, URZ ;  /* 0x0000001d1c1c72a4 */ /* 0x000fd8000f8e023f */
.L_x_126:
[----:B------:R-:W1:Y:S01]  /*10f0*/  LDC.64 R6, c[0x0][0x238] ;  /* 0x00008e00ff067b82 */ /* 0x000e620000000a00 */
[----:B------:R-:W2:Y:S01]  /*1100*/  S2R R14, SR_TID.X ;  /* 0x00000000000e7919 */ /* 0x000ea20000002100 */
[----:B------:R-:W-:Y:S01]  /*1110*/  SHF.R.S32.HI R191, RZ, 0x1f, R190 ;  /* 0x0000001fffbf7819 */ /* 0x000fe200000114be */
[----:B------:R-:W-:Y:S01]  /*1120*/  ULDC.64 UR6, c[0x0][0x268] ;  /* 0x00009a0000067ab9 */ /* 0x000fe20000000a00 */
[----:B------:R-:W-:Y:S01]  /*1130*/  SHF.R.S32.HI R21, RZ, 0x1f, R187 ;  /* 0x0000001fff157819 */ /* 0x000fe200000114bb */
[----:B------:R-:W-:Y:S02]  /*1140*/  UIADD3 UR26, UP0, UR26, UR9, URZ ;  /* 0x000000091a1a7290 */ /* 0x000fe4000ff1e03f */
[----:B------:R-:W-:Y:S01]  /*1150*/  ULEA.HI.SX32 UR39, UR39, 0xffffffff, 0x19 ;  /* 0xffffffff27277891 */ /* 0x000fe2000f8fca3f */
[----:B------:R-:W3:Y:S01]  /*1160*/  LDC.64 R4, c[0x0][0x250] ;  /* 0x00009400ff047b82 */ /* 0x000ee20000000a00 */
[----:B------:R-:W-:Y:S02]  /*1170*/  UIADD3.X UR4, UR8, UR4, URZ, UP0, !UPT ;  /* 0x0000000408047290 */ /* 0x000fe400087fe43f */
[----:B------:R-:W-:-:S04]  /*1180*/  ULEA.HI UR9, UR39, UR39, URZ, 0x1 ;  /* 0x0000002727097291 */ /* 0x000fc8000f8f083f */
[----:B------:R-:W-:-:S04]  /*1190*/  ULOP3.LUT UR9, UR9, 0xfffffffe, URZ, 0xc0, !UPT ;  /* 0xfffffffe09097892 */ /* 0x000fc8000f8ec03f */
[----:B------:R-:W-:-:S04]  /*11a0*/  UIADD3 UR9, UR39, -UR9, URZ ;  /* 0x8000000927097290 */ /* 0x000fc8000fffe03f */
[----:B------:R-:W-:Y:S01]  /*11b0*/  UISETP.NE.AND UP0, UPT, UR9, 0x1, UPT ;  /* 0x000000010900788c */ /* 0x000fe2000bf05270 */
[C---:B-1----:R-:W-:Y:S02]  /*11c0*/  IMAD R8, R6.reuse, UR25, RZ ;  /* 0x0000001906087c24 */ /* 0x042fe4000f8e02ff */
[----:B------:R-:W-:-:S04]  /*11d0*/  IMAD.WIDE.U32 R28, R6, UR16, R190 ;  /* 0x00000010061c7c25 */ /* 0x000fc8000f8e00be */
[----:B------:R-:W-:Y:S02]  /*11e0*/  IMAD R7, R7, UR16, R8 ;  /* 0x0000001007077c24 */ /* 0x000fe4000f8e0208 */
[----:B---3--:R-:W-:Y:S01]  /*11f0*/  IMAD R26, R21, R4, RZ ;  /* 0x00000004151a7224 */ /* 0x008fe200078e02ff */
[----:B--2---:R-:W-:Y:S01]  /*1200*/  SHF.R.S32.HI R17, RZ, 0x1f, R14 ;  /* 0x0000001fff117819 */ /* 0x004fe2000001140e */
[----:B------:R-:W-:Y:S02]  /*1210*/  IMAD.IADD R29, R29, 0x1, R7 ;  /* 0x000000011d1d7824 */ /* 0x000fe400078e0207 */
[----:B------:R-:W1:Y:S01]  /*1220*/  LDC.64 R6, c[0x0][0x418] ;  /* 0x00010600ff067b82 */ /* 0x000e620000000a00 */
[CC--:B------:R-:W-:Y:S01]  /*1230*/  LEA.HI R23, R17.reuse, R14.reuse, RZ, 0x3 ;  /* 0x0000000e11177211 */ /* 0x0c0fe200078f18ff */
[----:B------:R-:W-:Y:S01]  /*1240*/  IMAD R8, R18, UR6, RZ ;  /* 0x0000000612087c24 */ /* 0x000fe2000f8e02ff */
[----:B------:R-:W-:Y:S01]  /*1250*/  LEA.HI R12, R17, R14, RZ, 0x2 ;  /* 0x0000000e110c7211 */ /* 0x000fe200078f10ff */
[----:B------:R-:W-:Y:S01]  /*1260*/  IMAD.WIDE.U32 R10, R187, R4, RZ ;  /* 0x00000004bb0a7225 */ /* 0x000fe200078e00ff */
[----:B------:R-:W-:-:S02]  /*1270*/  SHF.R.S32.HI R23, RZ, 0x3, R23 ;  /* 0x00000003ff177819 */ /* 0x000fc40000011417 */
[----:B------:R-:W-:Y:S01]  /*1280*/  LEA.HI R12, R12, R187, RZ, 0x1 ;  /* 0x000000bb0c0c7211 */ /* 0x000fe200078f08ff */
[----:B------:R-:W-:Y:S02]  /*1290*/  IMAD R26, R187, R5, R26 ;  /* 0x00000005bb1a7224 */ /* 0x000fe400078e021a */
[----:B------:R-:W-:Y:S01]  /*12a0*/  IMAD R13, R19, UR7, R8 ;  /* 0x00000007130d7c24 */ /* 0x000fe2000f8e0208 */
[----:B------:R-:W-:Y:S01]  /*12b0*/  LOP3.LUT R12, R12, 0x7fffffe, RZ, 0xc0, !PT ;  /* 0x07fffffe0c0c7812 */ /* 0x000fe200078ec0ff */
[----:B------:R-:W-:Y:S01]  /*12c0*/  IMAD.IADD R27, R11, 0x1, R26 ;  /* 0x000000010b1b7824 */ /* 0x000fe200078e021a */
[----:B------:R-:W2:Y:S01]  /*12d0*/  LDC.64 R8, c[0x0][0x240] ;  /* 0x00009000ff087b82 */ /* 0x000ea20000000a00 */
[----:B------:R-:W-:Y:S02]  /*12e0*/  IMAD.SHL.U32 R23, R23, 0x40, RZ ;  /* 0x0000004017177824 */ /* 0x000fe400078e00ff */
[----:B------:R-:W-:Y:S02]  /*12f0*/  IMAD.MOV.U32 R26, RZ, RZ, R10 ;  /* 0x000000ffff1a7224 */ /* 0x000fe400078e000a */
[----:B------:R-:W-:Y:S01]  /*1300*/  IMAD.WIDE.U32 R28, R19, UR6, R28 ;  /* 0x00000006131c7c25 */ /* 0x000fe2000f8e001c */
[----:B------:R-:W-:Y:S01]  /*1310*/  LOP3.LUT R23, R23, 0xc0, RZ, 0xc0, !PT ;  /* 0x000000c017177812 */ /* 0x000fe200078ec0ff */
[----:B------:R-:W-:Y:S01]  /*1320*/  ULDC.64 UR6, c[0x0][0x220] ;  /* 0x0000880000067ab9 */ /* 0x000fe20000000a00 */
[----:B------:R-:W3:Y:S01]  /*1330*/  LDC.64 R10, c[0x0][0x420] ;  /* 0x00010800ff0a7b82 */ /* 0x000ee20000000a00 */
[C---:B------:R-:W-:Y:S01]  /*1340*/  IMAD R22, R4.reuse, UR4, RZ ;  /* 0x0000000404167c24 */ /* 0x040fe2000f8e02ff */
[----:B------:R-:W-:Y:S01]  /*1350*/  LOP3.LUT R25, R23, 0x18, R190, 0xf8, !PT ;  /* 0x0000001817197812 */ /* 0x000fe200078ef8be */
[----:B------:R-:W-:Y:S01]  /*1360*/  IMAD.WIDE.U32 R26, R4, UR26, R26 ;  /* 0x0000001a041a7c25 */ /* 0x000fe2000f8e001a */
[----:B------:R-:W-:-:S03]  /*1370*/  SHF.R.U32.HI R20, RZ, 0x3, R23 ;  /* 0x00000003ff147819 */ /* 0x000fc60000011617 */
[----:B------:R-:W-:Y:S01]  /*1380*/  IMAD R22, R5, UR26, R22 ;  /* 0x0000001a05167c24 */ /* 0x000fe2000f8e0216 */
[----:B------:R-:W-:Y:S01]  /*1390*/  IADD3 R23, P0, R28, R26, RZ ;  /* 0x0000001a1c177210 */ /* 0x000fe20007f1e0ff */
[----:B------:R-:W-:Y:S01]  /*13a0*/  IMAD.IADD R13, R29, 0x1, R13 ;  /* 0x000000011d0d7824 */ /* 0x000fe200078e020d */
[----:B------:R-:W-:Y:S01]  /*13b0*/  LOP3.LUT R20, R25, R20, RZ, 0x3c, !PT ;  /* 0x0000001419147212 */ /* 0x000fe200078e3cff */
[C---:B-1----:R-:W-:Y:S02]  /*13c0*/  IMAD R24, R6.reuse, UR25, RZ ;  /* 0x0000001906187c24 */ /* 0x042fe4000f8e02ff */
[----:B------:R-:W-:Y:S01]  /*13d0*/  IMAD.WIDE.U32 R28, R6, UR16, R190 ;  /* 0x00000010061c7c25 */ /* 0x000fe2000f8e00be */
[----:B------:R-:W-:-:S03]  /*13e0*/  IADD3.X R22, R13, R27, R22, P0, !PT ;  /* 0x0000001b0d167210 */ /* 0x000fc600007fe416 */
[----:B------:R-:W-:Y:S01]  /*13f0*/  IMAD R24, R7, UR16, R24 ;  /* 0x0000001007187c24 */ /* 0x000fe2000f8e0218 */
[C---:B------:R-:W-:Y:S01]  /*1400*/  IADD3 R7, P0, R187.reuse, UR40, RZ ;  /* 0x00000028bb077c10 */ /* 0x040fe2000ff1e0ff */
[----:B------:R-:W-:Y:S02]  /*1410*/  IMAD.IADD R27, R187, 0x1, -R12 ;  /* 0x00000001bb1b7824 */ /* 0x000fe400078e0a0c */
[----:B------:R-:W1:Y:S01]  /*1420*/  LDC.64 R12, c[0x0][0x228] ;  /* 0x00008a00ff0c7b82 */ /* 0x000e620000000a00 */
[----:B------:R-:W-:Y:S01]  /*1430*/  IADD3.X R25, R21, UR41, RZ, P0, !PT ;  /* 0x0000002915197c10 */ /* 0x000fe200087fe4ff */
[----:B------:R-:W-:Y:S01]  /*1440*/  IMAD R27, R186, 0x8, R27 ;  /* 0x00000008ba1b7824 */ /* 0x000fe200078e021b */
[----:B------:R-:W-:Y:S01]  /*1450*/  LEA R26, P0, R23, UR6, 0x1 ;  /* 0x00000006171a7c11 */ /* 0x000fe2000f8008ff */
[----:B------:R-:W-:Y:S02]  /*1460*/  IMAD.IADD R29, R29, 0x1, R24 ;  /* 0x000000011d1d7824 */ /* 0x000fe400078e0218 */
[----:B------:R-:W-:Y:S01]  /*1470*/  IMAD.U32 R20, R27, 0x20, R20 ;  /* 0x000000201b147824 */ /* 0x000fe200078e0014 */
[----:B------:R-:W-:Y:S01]  /*1480*/  LEA.HI.X R27, R23, UR7, R22, 0x1, P0 ;  /* 0x00000007171b7c11 */ /* 0x000fe200080f0c16 */
[C---:B--2---:R-:W-:Y:S01]  /*1490*/  IMAD R22, R25.reuse, R8, RZ ;  /* 0x0000000819167224 */ /* 0x044fe200078e02ff */
[----:B------:R-:W-:Y:S01]  /*14a0*/  ULDC.64 UR6, c[0x0][0x428] ;  /* 0x00010a0000067ab9 */ /* 0x000fe20000000a00 */
[----:B---3--:R-:W-:Y:S01]  /*14b0*/  IMAD R6, R25, R10, RZ ;  /* 0x0000000a19067224 */ /* 0x008fe200078e02ff */
[----:B------:R-:W-:Y:S01]  /*14c0*/  UIMAD UR8, UR24, UR6, URZ ;  /* 0x00000006180872a4 */ /* 0x000fe2000f8e023f */
[----:B------:R-:W-:-:S03]  /*14d0*/  IMAD.WIDE.U32 R24, R7, R8, R190 ;  /* 0x0000000807187225 */ /* 0x000fc600078e00be */
[----:B------:R-:W-:Y:S01]  /*14e0*/  UIMAD UR8, UR18, UR7, UR8 ;  /* 0x00000007120872a4 */ /* 0x000fe2000f8e0208 */
[C---:B------:R-:W-:Y:S01]  /*14f0*/  IMAD R23, R7.reuse, R9, R22 ;  /* 0x0000000907177224 */ /* 0x040fe200078e0216 */
[----:B------:R-:W-:Y:S01]  /*1500*/  LEA R22, P0, R4, R26, 0x7 ;  /* 0x0000001a04167211 */ /* 0x000fe200078038ff */
[----:B------:R-:W-:-:S04]  /*1510*/  IMAD.WIDE.U32 R32, R7, R10, R28 ;  /* 0x0000000a07207225 */ /* 0x000fc800078e001c */
[----:B------:R-:W-:Y:S01]  /*1520*/  IMAD.IADD R29, R25, 0x1, R23 ;  /* 0x00000001191d7824 */ /* 0x000fe200078e0217 */
[----:B------:R-:W-:Y:S01]  /*1530*/  LEA.HI.X R23, R4, R27, R5, 0x7, P0 ;  /* 0x0000001b04177211 */ /* 0x000fe200000f3c05 */
[----:B------:R-:W-:Y:S01]  /*1540*/  IMAD R6, R7, R11, R6 ;  /* 0x0000000b07067224 */ /* 0x000fe200078e0206 */
[----:B------:R-:W2:Y:S01]  /*1550*/  LDC.64 R4, c[0x0][0x230] ;  /* 0x00008c00ff047b82 */ /* 0x000ea20000000a00 */
[----:B------:R-:W-:Y:S01]  /*1560*/  IMAD.U32 R30, RZ, RZ, UR6 ;  /* 0x00000006ff1e7e24 */ /* 0x000fe2000f8e00ff */
[----:B------:R-:W-:Y:S01]  /*1570*/  ULDC.64 UR6, c[0x0][0x3e0] ;  /* 0x0000f80000067ab9 */ /* 0x000fe20000000a00 */
[----:B------:R-:W-:Y:S01]  /*1580*/  IMAD.MOV.U32 R28, RZ, RZ, R24 ;  /* 0x000000ffff1c7224 */ /* 0x000fe200078e0018 */
[----:B------:R-:W-:Y:S01]  /*1590*/  IADD3 R33, R33, R6, RZ ;  /* 0x0000000621217210 */ /* 0x000fe20007ffe0ff */
[C---:B-1----:R-:W-:Y:S01]  /*15a0*/  IMAD R24, R12.reuse, UR25, RZ ;  /* 0x000000190c187c24 */ /* 0x042fe2000f8e02ff */
[----:B------:R-:W-:Y:S01]  /*15b0*/  PLOP3.LUT P0, PT, PT, PT, UP0, 0x80, 0x0 ;  /* 0x000000000000781c */ /* 0x000fe20003f0f008 */
[----:B------:R-:W-:Y:S01]  /*15c0*/  IMAD.WIDE.U32 R28, R12, UR16, R28 ;  /* 0x000000100c1c7c25 */ /* 0x000fe2000f8e001c */
[----:B------:R-:W1:Y:S03]  /*15d0*/  LDC.64 R6, c[0x0][0x248] ;  /* 0x00009200ff067b82 */ /* 0x000e660000000a00 */
[----:B------:R-:W-:-:S04]  /*15e0*/  IMAD.WIDE.U32 R30, R30, UR18, R32 ;  /* 0x000000121e1e7c25 */ /* 0x000fc8000f8e0020 */
[----:B------:R-:W-:Y:S01]  /*15f0*/  IMAD R24, R13, UR16, R24 ;  /* 0x000000100d187c24 */ /* 0x000fe2000f8e0218 */
[----:B------:R-:W-:Y:S01]  /*1600*/  LEA R212, P2, R30, UR6, 0x1 ;  /* 0x000000061ed47c11 */ /* 0x000fe2000f8408ff */
[----:B------:R-:W-:Y:S01]  /*1610*/  VIADD R13, R31, UR8 ;  /* 0x000000081f0d7c36 */ /* 0x000fe20008000000 */
[----:B------:R-:W-:Y:S01]  /*1620*/  ULDC.64 UR8, c[0x0][0x258] ;  /* 0x0000960000087ab9 */ /* 0x000fe20000000a00 */
[----:B------:R-:W-:Y:S01]  /*1630*/  IMAD.IADD R29, R29, 0x1, R24 ;  /* 0x000000011d1d7824 */ /* 0x000fe200078e0218 */
[----:B------:R-:W-:Y:S01]  /*1640*/  @P1 BAR.SYNC.DEFER_BLOCKING 0x0 ;  /* 0x0000000000001b1d */ /* 0x000fe20000010000 */
[----:B------:R-:W-:Y:S01]  /*1650*/  LEA R24, P1, R10, R212, 0x7 ;  /* 0x000000d40a187211 */ /* 0x000fe200078238ff */
[----:B------:R-:W-:Y:S01]  /*1660*/  UIMAD UR43, UR24, UR8, URZ ;  /* 0x00000008182b72a4 */ /* 0x000fe2000f8e023f */
[----:B------:R-:W-:Y:S01]  /*1670*/  LEA.HI.X R213, R30, UR7, R13, 0x1, P2 ;  /* 0x000000071ed57c11 */ /* 0x000fe200090f0c0d */
[----:B--2---:R-:W-:Y:S01]  /*1680*/  IMAD.WIDE.U32 R30, R4, UR16, R190 ;  /* 0x00000010041e7c25 */ /* 0x004fe2000f8e00be */
[----:B------:R-:W-:Y:S01]  /*1690*/  LEA R13, R20, UR5, 0x1 ;  /* 0x00000005140d7c11 */ /* 0x000fe2000f8e08ff */
[----:B------:R-:W-:Y:S01]  /*16a0*/  ULDC.64 UR6, c[0x0][0x260] ;  /* 0x0000980000067ab9 */ /* 0x000fe20000000a00 */
[----:B------:R-:W-:Y:S01]  /*16b0*/  LEA.HI.X R25, R10, R213, R11, 0x7, P1 ;  /* 0x000000d50a197211 */ /* 0x000fe200008f3c0b */
[----:B------:R-:W-:Y:S01]  /*16c0*/  IMAD R10, R4, UR25, RZ ;  /* 0x00000019040a7c24 */ /* 0x000fe2000f8e02ff */
[----:B------:R-:W-:Y:S01]  /*16d0*/  UIMAD UR9, UR18, UR9, UR43 ;  /* 0x00000009120972a4 */ /* 0x000fe2000f8e022b */
[----:B------:R-:W-:-:S02]  /*16e0*/  VIADD R209, R20, 0x1000 ;  /* 0x0000100014d17836 */ /* 0x000fc40000000000 */
[----:B------:R-:W-:Y:S02]  /*16f0*/  IMAD R10, R5, UR16, R10 ;  /* 0x00000010050a7c24 */ /* 0x000fe4000f8e020a */
[----:B-1----:R-:W-:Y:S01]  /*1700*/  IMAD R4, R21, R6, RZ ;  /* 0x0000000615047224 */ /* 0x002fe200078e02ff */
[----:B------:R-:W-:Y:S01]  /*1710*/  SEL R209, R209, R20, !P0 ;  /* 0x00000014d1d17207 */ /* 0x000fe20004000000 */
[----:B------:R-:W-:Y:S01]  /*1720*/  IMAD.U32 R5, RZ, RZ, UR8 ;  /* 0x00000008ff057e24 */ /* 0x000fe2000f8e00ff */
[----:B------:R-:W-:Y:S01]  /*1730*/  IADD3 R31, R31, R10, RZ ;  /* 0x0000000a1f1f7210 */ /* 0x000fe20007ffe0ff */
[----:B------:R-:W-:Y:S01]  /*1740*/  IMAD.WIDE.U32 R10, R187, R6, RZ ;  /* 0x00000006bb0a7225 */ /* 0x000fe200078e00ff */
[----:B------:R-:W-:Y:S01]  /*1750*/  UIADD3 UR8, UR40, UR42, URZ ;  /* 0x0000002a28087290 */ /* 0x000fe2000fffe03f */
[----:B------:R-:W-:Y:S02]  /*1760*/  LEA R209, R209, UR5, 0x1 ;  /* 0x00000005d1d17c11 */ /* 0x000fe4000f8e08ff */
[----:B------:R-:W-:-:S02]  /*1770*/  IMAD R4, R187, R7, R4 ;  /* 0x00000007bb047224 */ /* 0x000fc400078e0204 */
[----:B------:R-:W-:Y:S01]  /*1780*/  IMAD R18, R18, UR6, RZ ;  /* 0x0000000612127c24 */ /* 0x000fe2000f8e02ff */
[----:B------:R-:W-:Y:S01]  /*1790*/  @!PT LDS RZ, [RZ] ;  /* 0x00000000fffff984 */ /* 0x000fe20000000800 */
[----:B------:R-:W-:Y:S01]  /*17a0*/  @!PT LDS RZ, [RZ] ;  /* 0x00000000fffff984 */ /* 0x000fe20000000800 */
[----:B------:R-:W-:Y:S01]  /*17b0*/  @!PT LDS RZ, [RZ] ;  /* 0x00000000fffff984 */ /* 0x000fe20000000800 */
[----:B------:R-:W-:Y:S01]  /*17c0*/  LDGSTS.E.BYPASS.LTC128B.128 [R13+0x8000], desc[UR20][R26.64] ;  /* 0x080000001a0d7fae */ /* 0x000fe2000b901d54 */
[----:B------:R-:W-:-:S03]  /*17d0*/  IMAD.WIDE.U32 R28, R5, UR18, R28 ;  /* 0x00000012051c7c25 */ /* 0x000fc6000f8e001c */
[----:B------:R1:W-:Y:S01]  /*17e0*/  LDGSTS.E.BYPASS.LTC128B.128 [R13+0x9000], desc[UR20][R22.64] ;  /* 0x09000000160d7fae */ /* 0x0003e2000b901d54 */
[----:B------:R-:W-:Y:S02]  /*17f0*/  IMAD.IADD R21, R11, 0x1, R4 ;  /* 0x000000010b157824 */ /* 0x000fe400078e0204 */
[----:B------:R-:W-:Y:S01]  /*1800*/  IMAD.MOV.U32 R20, RZ, RZ, R10 ;  /* 0x000000ffff147224 */ /* 0x000fe200078e000a */
[----:B------:R-:W0:Y:S01]  /*1810*/  LDGDEPBAR ;  /* 0x00000000000079af */ /* 0x000e220000000000 */
[C---:B------:R-:W-:Y:S02]  /*1820*/  IMAD R18, R19.reuse, UR7, R18 ;  /* 0x0000000713127c24 */ /* 0x040fe4000f8e0212 */
[----:B------:R-:W-:Y:S01]  /*1830*/  IMAD.WIDE.U32 R30, R19, UR6, R30 ;  /* 0x00000006131e7c25 */ /* 0x000fe2000f8e001e */
[----:B------:R-:W-:Y:S01]  /*1840*/  ULDC.64 UR6, c[0x0][0x210] ;  /* 0x0000840000067ab9 */ /* 0x000fe20000000a00 */
[----:B------:R-:W-:Y:S01]  /*1850*/  LDGSTS.E.BYPASS.LTC128B.128 [R13+0x4000], desc[UR20][R212.64] ;  /* 0x04000000d40d7fae */ /* 0x000fe2000b901d54 */
[----:B------:R-:W-:Y:S01]  /*1860*/  LEA R214, P1, R28, UR6, 0x1 ;  /* 0x000000061cd67c11 */ /* 0x000fe2000f8208ff */
[----:B------:R-:W-:-:S02]  /*1870*/  VIADD R4, R29, UR9 ;  /* 0x000000091d047c36 */ /* 0x000fc40008000000 */
[C---:B------:R-:W-:Y:S01]  /*1880*/  IMAD R10, R6.reuse, UR4, RZ ;  /* 0x00000004060a7c24 */ /* 0x040fe2000f8e02ff */
[----:B------:R-:W-:Y:S01]  /*1890*/  LDGSTS.E.BYPASS.LTC128B.128 [R13+0x5000], desc[UR20][R24.64] ;  /* 0x05000000180d7fae */ /* 0x000fe2000b901d54 */
[----:B------:R-:W-:Y:S01]  /*18a0*/  IMAD.WIDE.U32 R20, R6, UR26, R20 ;  /* 0x0000001a06147c25 */ /* 0x000fe2000f8e0014 */
[----:B------:R-:W-:Y:S01]  /*18b0*/  LEA.HI.X R215, R28, UR7, R4, 0x1, P1 ;  /* 0x000000071cd77c11 */ /* 0x000fe200088f0c04 */
[----:B------:R-:W-:Y:S01]  /*18c0*/  ULDC.64 UR6, c[0x0][0x2b0] ;  /* 0x0000ac0000067ab9 */ /* 0x000fe20000000a00 */
[----:B------:R-:W-:Y:S01]  /*18d0*/  SHF.R.S32.HI R4, RZ, 0x1f, R185 ;  /* 0x0000001fff047819 */ /* 0x000fe200000114b9 */
[----:B------:R-:W-:Y:S01]  /*18e0*/  IMAD R10, R7, UR26, R10 ;  /* 0x0000001a070a7c24 */ /* 0x000fe2000f8e020a */
[----:B------:R-:W-:Y:S01]  /*18f0*/  IADD3 R11, P1, R30, R20, RZ ;  /* 0x000000141e0b7210 */ /* 0x000fe20007f3e0ff */
[----:B------:R-:W-:Y:S01]  /*1900*/  IMAD.IADD R5, R31, 0x1, R18 ;  /* 0x000000011f057824 */ /* 0x000fe200078e0212 */
[----:B------:R-:W-:Y:S01]  /*1910*/  UIMAD.WIDE UR8, UR8, 0x4, UR6 ;  /* 0x00000004080878a5 */ /* 0x000fe2000f8e0206 */
[----:B------:R-:W-:Y:S02]  /*1920*/  LDGSTS.E.BYPASS.LTC128B.128 [R209], desc[UR20][R214.64] ;  /* 0x00000000d6d17fae */ /* 0x000fe4000b901d54 */
[----:B------:R-:W-:Y:S01]  /*1930*/  ULDC.64 UR6, c[0x0][0x218] ;  /* 0x0000860000067ab9 */ /* 0x000fe20000000a00 */
[----:B------:R-:W-:Y:S01]  /*1940*/  IADD3.X R20, R5, R21, R10, P1, !PT ;  /* 0x0000001505147210 */ /* 0x000fe20000ffe40a */
[----:B------:R-:W-:Y:S01]  /*1950*/  IMAD.SHL.U32 R10, R185, 0x4, RZ ;  /* 0x00000004b90a7824 */ /* 0x000fe200078e00ff */
[----:B-1----:R-:W-:-:S02]  /*1960*/  LEA R22, P3, R8, R214, 0x7 ;  /* 0x000000d608167211 */ /* 0x002fc400078638ff */
[----:B------:R-:W-:Y:S02]  /*1970*/  LEA R18, P1, R11, UR6, 0x1 ;  /* 0x000000060b127c11 */ /* 0x000fe4000f8208ff */
[----:B------:R-:W-:Y:S02]  /*1980*/  SHF.L.U64.HI R5, R185, 0x2, R4 ;  /* 0x00000002b9057819 */ /* 0x000fe40000010204 */
[----:B------:R-:W-:Y:S02]  /*1990*/  IADD3 R10, P2, R10, UR8, RZ ;  /* 0x000000080a0a7c10 */ /* 0x000fe4000ff5e0ff */
[----:B------:R-:W-:Y:S02]  /*19a0*/  LEA.HI.X R23, R8, R215, R9, 0x7, P3 ;  /* 0x000000d708177211 */ /* 0x000fe400018f3c09 */
[----:B------:R-:W-:Y:S02]  /*19b0*/  LEA.HI.X R19, R11, UR7, R20, 0x1, P1 ;  /* 0x000000070b137c11 */ /* 0x000fe400088f0c14 */
[----:B------:R-:W-:Y:S01]  /*19c0*/  LEA R8, P1, R6, R18, 0x7 ;  /* 0x0000001206087211 */ /* 0x000fe200078238ff */
[----:B------:R-:W-:Y:S01]  /*19d0*/  LDGSTS.E.BYPASS.LTC128B.128 [R209+0x1000], desc[UR20][R22.64] ;  /* 0x0100000016d17fae */ /* 0x000fe2000b901d54 */
[----:B------:R-:W-:-:S02]  /*19e0*/  IADD3.X R11, R5, UR9, RZ, P2, !PT ;  /* 0x00000009050b7c10 */ /* 0x000fc400097fe4ff */
[----:B------:R-:W-:Y:S01]  /*19f0*/  LEA.HI R5, R17, R14, RZ, 0x5 ;  /* 0x0000000e11057211 */ /* 0x000fe200078f28ff */
[----:B------:R-:W-:Y:S01]  /*1a00*/  LDGSTS.E.BYPASS.LTC128B.128 [R13+0x6000], desc[UR20][R18.64] ;  /* 0x06000000120d7fae */ /* 0x000fe2000b901d54 */
[----:B------:R-:W-:Y:S02]  /*1a10*/  LEA.HI.X R9, R6, R19, R7, 0x7, P1 ;  /* 0x0000001306097211 */ /* 0x000fe400008f3c07 */
[----:B------:R-:W-:Y:S01]  /*1a20*/  LOP3.LUT R5, R5, 0xffffffe0, RZ, 0xc0, !PT ;  /* 0xffffffe005057812 */ /* 0x000fe200078ec0ff */
[----:B------:R-:W-:Y:S01]  /*1a30*/  UIMAD UR42, UR33, UR32, URZ ;  /* 0x00000020212a72a4 */ /* 0x000fe2000f8e023f */
[----:B------:R-:W5:Y:S04]  /*1a40*/  LDG.E R208, desc[UR20][R10.64] ;  /* 0x000000140ad07981 */ /* 0x000f68000c1e1900 */
[----:B------:R1:W-:Y:S01]  /*1a50*/  LDGSTS.E.BYPASS.LTC128B.128 [R13+0x7000], desc[UR20][R8.64] ;  /* 0x07000000080d7fae */ /* 0x0003e2000b901d54 */
[----:B------:R-:W-:-:S03]  /*1a60*/  IMAD.IADD R5, R14, 0x1, -R5 ;  /* 0x000000010e057824 */ /* 0x000fc600078e0a05 */
[----:B------:R-:W0:Y:S01]  /*1a70*/  LDGDEPBAR ;  /* 0x00000000000079af */ /* 0x000e220000000000 */
[----:B------:R-:W-:Y:S01]  /*1a80*/  USHF.R.S32.HI UR6, URZ, 0x1f, UR32 ;  /* 0x0000001f3f067899 */ /* 0x000fe20008011420 */
[----:B------:R-:W-:Y:S01]  /*1a90*/  IMAD R7, R186, UR42, R5 ;  /* 0x0000002aba077c24 */ /* 0x000fe2000f8e0205 */
[----:B------:R-:W-:Y:S01]  /*1aa0*/  USHF.L.U32 UR7, UR42, 0x7, URZ ;  /* 0x000000072a077899 */ /* 0x000fe2000800063f */
[----:B------:R-:W-:Y:S01]  /*1ab0*/  MOV R6, UR38 ;  /* 0x0000002600067c02 */ /* 0x000fe20008000f00 */
[----:B------:R-:W-:Y:S01]  /*1ac0*/  UIMAD.WIDE UR44, UR16, UR29, UR40 ;  /* 0x0000001d102c72a5 */ /* 0x000fe2000f8e0228 */
[----:B------:R2:W5:Y:S01]  /*1ad0*/  LDG.E R207, desc[UR20][R10.64+0x20] ;  /* 0x000020140acf7981 */ /* 0x000562000c1e1900 */
[----:B------:R-:W-:Y:S01]  /*1ae0*/  UIMAD UR6, UR6, UR33, URZ ;  /* 0x00000021060672a4 */ /* 0x000fe2000f8e023f */
[----:B------:R-:W-:Y:S01]  /*1af0*/  IMAD.U32 R5, RZ, RZ, UR36 ;  /* 0x00000024ff057e24 */ /* 0x000fe2000f8e00ff */
[----:B------:R-:W-:Y:S01]  /*1b00*/  USHF.R.S32.HI UR29, URZ, 0x1f, UR7 ;  /* 0x0000001f3f1d7899 */ /* 0x000fe20008011407 */
[----:B------:R2:W5:Y:S01]  /*1b10*/  LDG.E R206, desc[UR20][R10.64+0x100] ;  /* 0x000100140ace7981 */ /* 0x000562000c1e1900 */
[----:B------:R-:W-:-:S02]  /*1b20*/  UIMAD.WIDE.U32 UR46, UR32, UR33, URZ ;  /* 0x00000021202e72a5 */ /* 0x000fc4000f8e003f */
[----:B------:R-:W-:Y:S01]  /*1b30*/  UIMAD UR6, UR37, UR32, UR6 ;  /* 0x00000020250672a4 */ /* 0x000fe2000f8e0206 */
[----:B------:R2:W5:Y:S01]  /*1b40*/  LDG.E R205, desc[UR20][R10.64+0x120] ;  /* 0x000120140acd7981 */ /* 0x000562000c1e1900 */
[----:B------:R-:W-:Y:S02]  /*1b50*/  UIADD3 UR35, UP0, UR44, UR35, URZ ;  /* 0x000000232c237290 */ /* 0x000fe4000ff1e03f */
[----:B------:R-:W-:Y:S01]  /*1b60*/  UIADD3 UR6, UR47, UR6, URZ ;  /* 0x000000062f067290 */ /* 0x000fe2000fffe03f */
[----:B-1----:R-:W-:Y:S01]  /*1b70*/  IADD3 R9, P2, P1, R7, UR7, R6 ;  /* 0x0000000707097c10 */ /* 0x002fe2000f95e006 */
[----:B------:R-:W-:-:S04]  /*1b80*/  DEPBAR.LE SB0, 0x1 ;  /* 0x000080400000791a */ /* 0x000fc80000000000 */
[----:B------:R-:W-:Y:S01]  /*1b90*/  SHF.R.S32.HI R6, RZ, 0x1f, R7 ;  /* 0x0000001fff067819 */ /* 0x000fe20000011407 */
[----:B------:R-:W-:Y:S01]  /*1ba0*/  UIADD3.X UR34, UR45, UR34, URZ, UP0, !UPT ;  /* 0x000000222d227290 */ /* 0x000fe200087fe43f */
[----:B------:R-:W-:Y:S02]  /*1bb0*/  BAR.SYNC.DEFER_BLOCKING 0x0 ;  /* 0x0000000000007b1d */ /* 0x000fe40000010000 */
[----:B------:R-:W-:Y:S02]  /*1bc0*/  IADD3.X R6, R6, UR29, R5, P2, P1 ;  /* 0x0000001d06067c10 */ /* 0x000fe400097e2405 */
[----:B------:R-:W-:Y:S01]  /*1bd0*/  IADD3 R16, P1, R9, R16, RZ ;  /* 0x0000001009107210 */ /* 0x000fe20007f3e0ff */
[----:B------:R-:W-:Y:S02]  /*1be0*/  UIMAD UR6, UR6, UR35, URZ ;  /* 0x00000023060672a4 */ /* 0x000fe4000f8e023f */
[----:B------:R-:W-:Y:S02]  /*1bf0*/  UIADD3 UR28, UR40, UR28, URZ ;  /* 0x0000001c281c7290 */ /* 0x000fe4000fffe03f */
[----:B------:R-:W-:Y:S01]  /*1c00*/  IMAD.X R17, R6, 0x1, R15, P1 ;  /* 0x0000000106117824 */ /* 0x000fe200008e060f */
[----:B------:R-:W-:Y:S01]  /*1c10*/  ULDC.64 UR32, c[0x0][0x478] ;  /* 0x00011e0000207ab9 */ /* 0x000fe20000000a00 */
[----:B------:R-:W-:Y:S01]  /*1c20*/  IMAD.U32 R6, RZ, RZ, UR46 ;  /* 0x0000002eff067e24 */ /* 0x000fe2000f8e00ff */
[----:B------:R-:W-:-:S03]  /*1c30*/  UIMAD UR34, UR34, UR46, UR6 ;  /* 0x0000002e222272a4 */ /* 0x000fc6000f8e0206 */
[----:B------:R-:W-:Y:S01]  /*1c40*/  IMAD.WIDE.U32 R16, R6, UR35, R16 ;  /* 0x0000002306107c25 */ /* 0x000fe2000f8e0010 */
[----:B------:R-:W-:Y:S01]  /*1c50*/  ULDC.64 UR6, c[0x0][0x400] ;  /* 0x0001000000067ab9 */ /* 0x000fe20000000a00 */
[----:B------:R-:W-:Y:S02]  /*1c60*/  UISETP.GE.AND UP0, UPT, UR27, 0x1, UPT ;  /* 0x000000011b00788c */ /* 0x000fe4000bf06270 */
[----:B------:R-:W-:Y:S01]  /*1c70*/  VIADD R5, R17, UR34 ;  /* 0x0000002211057c36 */ /* 0x000fe20008000000 */
[----:B------:R-:W-:-:S04]  /*1c80*/  LEA R210, P1, R16, UR6, 0x2 ;  /* 0x0000000610d27c11 */ /* 0x000fc8000f8210ff */
[----:B------:R-:W-:Y:S01]  /*1c90*/  LEA.HI.X R211, R16, UR7, R5, 0x2, P1 ;  /* 0x0000000710d37c11 */ /* 0x000fe200088f1405 */
[----:B------:R-:W-:Y:S01]  /*1ca0*/  IMAD.U32 R7, RZ, RZ, UR47 ;  /* 0x0000002fff077e24 */ /* 0x000fe2000f8e00ff */
[----:B------:R-:W-:Y:S01]  /*1cb0*/  PLOP3.LUT P1, PT, PT, PT, UP0, 0x80, 0x0 ;  /* 0x000000000000781c */ /* 0x000fe20003f2f008 */
[----:B------:R2:W1:Y:S01]  /*1cc0*/  LDSM.16.M88.4 R140, [R174+0x8000] ;  /* 0x00800000ae8c783b */ /* 0x0004620000000200 */
[----:B------:R-:W-:-:S03]  /*1cd0*/  UIMAD.WIDE UR6, UR28, 0x4, UR32 ;  /* 0x000000041c0678a5 */ /* 0x000fc6000f8e0220 */
[----:B------:R2:W3:Y:S01]  /*1ce0*/  LDSM.16.M88.4 R144, [R174+0x8400] ;  /* 0x00840000ae90783b */ /* 0x0004e20000000200 */
[----:B------:R-:W-:-:S03]  /*1cf0*/  CS2R R102, SRZ ;  /* 0x0000000000667805 */ /* 0x000fc6000001ff00 */
[----:B------:R2:W4:Y:S01]  /*1d00*/  LDSM.16.M88.4 R148, [R174+0x8800] ;  /* 0x00880000ae94783b */ /* 0x0005220000000200 */
[----:B------:R-:W-:-:S03]  /*1d10*/  CS2R R100, SRZ ;  /* 0x0000000000647805 */ /* 0x000fc6000001ff00 */
[----:B------:R2:W1:Y:S01]  /*1d20*/  LDSM.16.M88.4 R152, [R174+0x8c00] ;  /* 0x008c0000ae98783b */ /* 0x0004620000000200 */
        /* <DEDUP_REMOVED lines=17> */
[----:B------:R-:W-:Y:S01]  /*1e40*/  CS2R R76, SRZ ;  /* 0x00000000004c7805 */ /* 0x000fe2000001ff00 */
[----:B---34-:R-:W-:Y:S06]  /*1e50*/  @!P1 BRA `(.L_x_127) ;  /* 0x0000003400309947 */ /* 0x018fec0003800000 */
[----:B------:R-:W3:Y:S01]  /*1e60*/  LDC R204, c[0x0][0x2dc] ;  /* 0x0000b700ffcc7b82 */ /* 0x000ee20000000800 */
[----:B------:R-:W-:Y:S01]  /*1e70*/  SHF.L.U64.HI R203, R185, 0x2, R4 ;  /* 0x00000002b9cb7819 */ /* 0x000fe20000010204 */
[----:B------:R-:W-:Y:S01]  /*1e80*/  VIADD R176, R181, 0x1000 ;  /* 0x00001000b5b07836 */ /* 0x000fe20000000000 */
[----:B------:R-:W-:Y:S01]  /*1e90*/  IADD3 R4, R183, 0x1000, RZ ;  /* 0x00001000b7047810 */ /* 0x000fe20007ffe0ff */
[C---:B------:R-:W-:Y:S01]  /*1ea0*/  VIADD R201, R185.reuse, 0xffffff80 ;  /* 0xffffff80b9c97836 */ /* 0x040fe20000000000 */
[----:B------:R-:W-:Y:S01]  /*1eb0*/  MOV R103, RZ ;  /* 0x000000ff00677202 */ /* 0x000fe20000000f00 */
[----:B------:R-:W-:Y:S01]  /*1ec0*/  IMAD.SHL.U32 R202, R185, 0x4, RZ ;  /* 0x00000004b9ca7824 */ /* 0x000fe200078e00ff */
[----:B------:R-:W-:Y:S01]  /*1ed0*/  SEL R176, R176, R181, !P0 ;  /* 0x000000b5b0b07207 */ /* 0x000fe20004000000 */
[----:B------:R-:W-:Y:S01]  /*1ee0*/  USHF.L.U32 UR44, UR42, 0x3, URZ ;  /* 0x000000032a2c7899 */ /* 0x000fe2000800063f */
[----:B------:R-:W-:Y:S01]  /*1ef0*/  SHF.R.S32.HI R200, RZ, 0x1f, R201 ;  /* 0x0000001fffc87819 */ /* 0x000fe200000114c9 */
[----:B------:R-:W-:Y:S01]  /*1f00*/  USHF.L.U32 UR43, UR42, 0x4, URZ ;  /* 0x000000042a2b7899 */ /* 0x000fe2000800063f */
[----:B------:R-:W-:Y:S01]  /*1f10*/  SEL R175, R4, R183, !P0 ;  /* 0x000000b704af7207 */ /* 0x000fe20004000000 */
        /* <DEDUP_REMOVED lines=12> */
[----:B------:R-:W-:Y:S01]  /*1fe0*/  UIMAD UR47, UR42, 0x78, URZ ;  /* 0x000000782a2f78a4 */ /* 0x000fe2000f8e023f */
[C---:B------:R-:W-:Y:S01]  /*1ff0*/  SHF.L.U64.HI R200, R201.reuse, 0x2, R200 ;  /* 0x00000002c9c87819 */ /* 0x040fe200000102c8 */
[----:B------:R-:W-:Y:S01]  /*2000*/  IMAD.SHL.U32 R201, R201, 0x4, RZ ;  /* 0x00000004c9c97824 */ /* 0x000fe200078e00ff */
[----:B------:R-:W-:Y:S01]  /*2010*/  LEA R176, R176, UR5, 0x1 ;  /* 0x00000005b0b07c11 */ /* 0x000fe2000f8e08ff */
[----:B------:R-:W-:Y:S01]  /*2020*/  ULDC UR45, c[0x0][0x270] ;  /* 0x00009c00002d7ab9 */ /* 0x000fe20000000800 */
[----:B------:R-:W-:Y:S01]  /*2030*/  LEA R175, R175, UR5, 0x1 ;  /* 0x00000005afaf7c11 */ /* 0x000fe2000f8e08ff */
[----:B------:R-:W-:-:S06]  /*2040*/  ULDC UR46, c[0x0][0x2ec] ;  /* 0x0000bb00002e7ab9 */ /* 0x000fcc0000000800 */
.L_x_130:
[----:B------:R-:W0:Y:S01]  /*2050*/  LDGDEPBAR ;  /* 0x00000000000079af */ /* 0x000e220000000000 */
[----:B------:R-:W-:Y:S01]  /*2060*/  IADD3 R184, R182, R175, RZ ;  /* 0x000000afb6b87210 */ /* 0x000fe20007ffe0ff */
[C---:B-----5:R-:W-:Y:S01]  /*2070*/  FMUL.FTZ R68, R208.reuse, 1.4426950216293334961 ;  /* 0x3fb8aa3bd0447820 */ /* 0x060fe20000410000 */
[----:B------:R-:W-:Y:S01]  /*2080*/  FSETP.NEU.FTZ.AND P0, PT, R208, -INF , PT ;  /* 0xff800000d000780b */ /* 0x000fe20003f1d000 */
[----:B------:R-:W-:Y:S06]  /*2090*/  UISETP.GE.AND UP2, UPT, UR39, 0x1, UPT ;  /* 0x000000012700788c */ /* 0x000fec000bf46270 */
[----:B------:R-:W-:Y:S01]  /*20a0*/  PLOP3.LUT P2, PT, PT, PT, UP2, 0x80, 0x0 ;  /* 0x000000000000781c */ /* 0x000fe20003f4f028 */
[----:B------:R-:W-:Y:S04]  /*20b0*/  DEPBAR.LE SB0, 0x0 ;  /* 0x000080000000791a */ /* 0x000fe80000000000 */
[----:B------:R-:W-:Y:S06]  /*20c0*/  BAR.SYNC.DEFER_BLOCKING 0x0 ;  /* 0x0000000000007b1d */ /* 0x000fec0000010000 */
[----:B------:R-:W-:Y:S08]  /*20d0*/  LDSM.16.M88.4 R108, [R175] ;  /* 0x00000000af6c783b */ /* 0x000ff00000000200 */
[----:B------:R-:W4:Y:S08]  /*20e0*/  LDSM.16.M88.4 R112, [R174+0x6000] ;  /* 0x00600000ae70783b */ /* 0x000f300000000200 */
[----:B------:R-:W2:Y:S08]  /*20f0*/  LDSM.16.M88.4 R116, [R175+0x1000] ;  /* 0x00100000af74783b */ /* 0x000eb00000000200 */
[----:B------:R-:W1:Y:S08]  /*2100*/  LDSM.16.M88.4 R120, [R174+0x6400] ;  /* 0x00640000ae78783b */ /* 0x000e700000000200 */
[----:B------:R-:W3:Y:S08]  /*2110*/  LDSM.16.M88.4 R124, [R174+0x6800] ;  /* 0x00680000ae7c783b */ /* 0x000ef00000000200 */
[----:B------:R-:W3:Y:S01]  /*2120*/  LDSM.16.M88.4 R128, [R174+0x6c00] ;  /* 0x006c0000ae80783b */ /* 0x000ee20000000200 */
[-C--:B----4-:R-:W-:Y:S07]  /*2130*/  HMMA.16816.F32.BF16 R4, R108, R112.reuse, RZ ;  /* 0x000000706c04723c */ /* 0x090fee00000418ff */
[----:B------:R-:W-:Y:S01]  /*2140*/  LDSM.16.M88.4 R132, [R184] ;  /* 0x00000000b884783b */ /* 0x000fe20000000200 */
[C---:B--2---:R-:W-:Y:S07]  /*2150*/  HMMA.16816.F32.BF16 R8, R116.reuse, R112, RZ ;  /* 0x000000707408723c */ /* 0x044fee00000418ff */
[----:B------:R-:W2:Y:S01]  /*2160*/  LDSM.16.M88.4 R136, [R173+0x6000] ;  /* 0x00600000ad88783b */ /* 0x000ea20000000200 */
[-C--:B------:R-:W-:Y:S07]  /*2170*/  HMMA.16816.F32.BF16 R12, R116, R114.reuse, RZ ;  /* 0x00000072740c723c */ /* 0x080fee00000418ff */
[----:B------:R-:W-:Y:S01]  /*2180*/  LDSM.16.M88.4 R72, [R173+0x6c00] ;  /* 0x006c0000ad48783b */ /* 0x000fe20000000200 */
[C---:B------:R-:W-:Y:S07]  /*2190*/  HMMA.16816.F32.BF16 R16, R108.reuse, R114, RZ ;  /* 0x000000726c10723c */ /* 0x040fee00000418ff */
[----:B------:R-:W4:Y:S01]  /*21a0*/  LDSM.16.M88.4 R112, [R184+0x1000] ;  /* 0x00100000b870783b */ /* 0x000f220000000200 */
[-C--:B-1----:R-:W-:Y:S06]  /*21b0*/  HMMA.16816.F32.BF16 R20, R108, R120.reuse, RZ ;  /* 0x000000786c14723c */ /* 0x082fec00000418ff */
[C---:B------:R-:W-:Y:S06]  /*21c0*/  HMMA.16816.F32.BF16 R24, R116.reuse, R120, RZ ;  /* 0x000000787418723c */ /* 0x040fec00000418ff */
[-C--:B------:R-:W-:Y:S06]  /*21d0*/  HMMA.16816.F32.BF16 R28, R116, R122.reuse, RZ ;  /* 0x0000007a741c723c */ /* 0x080fec00000418ff */
[C---:B------:R-:W-:Y:S06]  /*21e0*/  HMMA.16816.F32.BF16 R32, R108.reuse, R122, RZ ;  /* 0x0000007a6c20723c */ /* 0x040fec00000418ff */
[-C--:B---3--:R-:W-:Y:S06]  /*21f0*/  HMMA.16816.F32.BF16 R36, R108, R124.reuse, RZ ;  /* 0x0000007c6c24723c */ /* 0x088fec00000418ff */
[C---:B------:R-:W-:Y:S06]  /*2200*/  HMMA.16816.F32.BF16 R40, R116.reuse, R124, RZ ;  /* 0x0000007c7428723c */ /* 0x040fec00000418ff */
[-C--:B------:R-:W-:Y:S06]  /*2210*/  HMMA.16816.F32.BF16 R44, R116, R126.reuse, RZ ;  /* 0x0000007e742c723c */ /* 0x080fec00000418ff */
[C---:B------:R-:W-:Y:S06]  /*2220*/  HMMA.16816.F32.BF16 R48, R108.reuse, R126, RZ ;  /* 0x0000007e6c30723c */ /* 0x040fec00000418ff */
[-C--:B------:R-:W-:Y:S06]  /*2230*/  HMMA.16816.F32.BF16 R52, R108, R128.reuse, RZ ;  /* 0x000000806c34723c */ /* 0x080fec00000418ff */
[C---:B------:R-:W-:Y:S06]  /*2240*/  HMMA.16816.F32.BF16 R56, R116.reuse, R128, RZ ;  /* 0x000000807438723c */ /* 0x040fec00000418ff */
[-C--:B------:R-:W-:Y:S06]  /*2250*/  HMMA.16816.F32.BF16 R60, R116, R130.reuse, RZ ;  /* 0x00000082743c723c */ /* 0x080fec00000418ff */
[----:B------:R-:W-:Y:S01]  /*2260*/  HMMA.16816.F32.BF16 R64, R108, R130, RZ ;  /* 0x000000826c40723c */ /* 0x000fe200000418ff */
[----:B------:R-:W1:Y:S01]  /*2270*/  LDSM.16.M88.4 R108, [R173+0x6400] ;  /* 0x00640000ad6c783b */ /* 0x000e620000000200 */
[----:B------:R-:W-:Y:S02]  /*2280*/  FSEL R117, R68, RZ, P0 ;  /* 0x000000ff44757208 */ /* 0x000fe40000000000 */
[C---:B------:R-:W-:Y:S01]  /*2290*/  FSETP.NEU.FTZ.AND P0, PT, R207.reuse, -INF , PT ;  /* 0xff800000cf00780b */ /* 0x040fe20003f1d000 */
[----:B------:R-:W-:Y:S01]  /*22a0*/  FMUL.FTZ R68, R207, 1.4426950216293334961 ;  /* 0x3fb8aa3bcf447820 */ /* 0x000fe20000410000 */
[-C--:B--2---:R-:W-:Y:S05]  /*22b0*/  HMMA.16816.F32.BF16 R4, R132, R136.reuse, R4 ;  /* 0x000000888404723c */ /* 0x084fea0000041804 */
[----:B------:R-:W-:Y:S01]  /*22c0*/  FSEL R120, R68, RZ, P0 ;  /* 0x000000ff44787208 */ /* 0x000fe20000000000 */
[C---:B------:R-:W-:Y:S01]  /*22d0*/  FMUL.FTZ R68, R206.reuse, 1.4426950216293334961 ;  /* 0x3fb8aa3bce447820 */ /* 0x040fe20000410000 */
[----:B------:R-:W-:Y:S01]  /*22e0*/  FSETP.NEU.FTZ.AND P0, PT, R206, -INF , PT ;  /* 0xff800000ce00780b */ /* 0x000fe20003f1d000 */
[C---:B----4-:R-:W-:Y:S06]  /*22f0*/  HMMA.16816.F32.BF16 R8, R112.reuse, R136, R8 ;  /* 0x000000887008723c */ /* 0x050fec0000041808 */
[-C--:B------:R-:W-:Y:S06]  /*2300*/  HMMA.16816.F32.BF16 R12, R112, R138.reuse, R12 ;  /* 0x0000008a700c723c */ /* 0x080fec000004180c */
[C---:B------:R-:W-:Y:S05]  /*2310*/  HMMA.16816.F32.BF16 R16, R132.reuse, R138, R16 ;  /* 0x0000008a8410723c */ /* 0x040fea0000041810 */
[--C-:B------:R-:W-:Y:S01]  /*2320*/  FFMA.FTZ R216, R4, UR46, -R117.reuse ;  /* 0x0000002e04d87c23 */ /* 0x100fe20008010875 */
[----:B------:R-:W-:Y:S01]  /*2330*/  FSEL R4, R68, RZ, P0 ;  /* 0x000000ff44047208 */ /* 0x000fe20000000000 */
[C---:B------:R-:W-:Y:S01]  /*2340*/  FMUL.FTZ R68, R205.reuse, 1.4426950216293334961 ;  /* 0x3fb8aa3bcd447820 */ /* 0x040fe20000410000 */
[----:B------:R-:W-:Y:S03]  /*2350*/  FSETP.NEU.FTZ.AND P0, PT, R205, -INF , PT ;  /* 0xff800000cd00780b */ /* 0x000fe60003f1d000 */
[----:B------:R-:W-:Y:S01]  /*2360*/  MUFU.EX2 R216, R216 ;  /* 0x000000d800d87308 */ /* 0x000fe20000000800 */
[----:B------:R-:W-:Y:S01]  /*2370*/  FSEL R128, R68, RZ, P0 ;  /* 0x000000ff44807208 */ /* 0x000fe20000000000 */
[--C-:B------:R-:W-:Y:S01]  /*2380*/  FFMA.FTZ R217, R5, UR46, -R117.reuse ;  /* 0x0000002e05d97c23 */ /* 0x100fe20008010875 */
[----:B------:R-:W2:Y:S01]  /*2390*/  LDSM.16.M88.4 R68, [R173+0x6800] ;  /* 0x00680000ad44783b */ /* 0x000ea20000000200 */
[-C--:B-1----:R-:W-:Y:S03]  /*23a0*/  HMMA.16816.F32.BF16 R20, R132, R108.reuse, R20 ;  /* 0x0000006c8414723c */ /* 0x082fe60000041814 */
[--C-:B------:R-:W-:Y:S03]  /*23b0*/  FFMA.FTZ R226, R14, UR46, -R128.reuse ;  /* 0x0000002e0ee27c23 */ /* 0x100fe60008010880 */
[----:B------:R-:W-:Y:S01]  /*23c0*/  MUFU.EX2 R217, R217 ;  /* 0x000000d900d97308 */ /* 0x000fe20000000800 */
[----:B------:R-:W-:Y:S01]  /*23d0*/  IADD3 R14, P0, R202, UR6, RZ ;  /* 0x00000006ca0e7c10 */ /* 0x000fe2000ff1e0ff */
[C---:B------:R-:W-:Y:S04]  /*23e0*/  HMMA.16816.F32.BF16 R24, R112.reuse, R108, R24 ;  /* 0x0000006c7018723c */ /* 0x040fe80000041818 */
[--C-:B------:R-:W-:Y:S04]  /*23f0*/  FFMA.FTZ R227, R15, UR46, -R128.reuse ;  /* 0x0000002e0fe37c23 */ /* 0x100fe80008010880 */
[----:B------:R-:W-:Y:S01]  /*2400*/  MUFU.EX2 R226, R226 ;  /* 0x000000e200e27308 */ /* 0x000fe20000000800 */
[-C--:B------:R-:W-:Y:S03]  /*2410*/  HMMA.16816.F32.BF16 R28, R112, R110.reuse, R28 ;  /* 0x0000006e701c723c */ /* 0x080fe6000004181c */
[----:B------:R-:W-:Y:S01]  /*2420*/  IADD3.X R15, R203, UR7, RZ, P0, !PT ;  /* 0x00000007cb0f7c10 */ /* 0x000fe200087fe4ff */
[----:B------:R-:W-:Y:S02]  /*2430*/  FFMA.FTZ R222, R10, UR46, -R128 ;  /* 0x0000002e0ade7c23 */ /* 0x000fe40008010880 */
[C---:B------:R-:W-:Y:S03]  /*2440*/  HMMA.16816.F32.BF16 R32, R132.reuse, R110, R32 ;  /* 0x0000006e8420723c */ /* 0x040fe60000041820 */
[----:B------:R-:W-:Y:S01]  /*2450*/  MUFU.EX2 R227, R227 ;  /* 0x000000e300e37308 */ /* 0x000fe20000000800 */
[----:B------:R-:W3:Y:S01]  /*2460*/  LDG.E R249, desc[UR20][R14.64] ;  /* 0x000000140ef97981 */ /* 0x000ee2000c1e1900 */
[--C-:B------:R-:W-:Y:S01]  /*2470*/  FFMA.FTZ R234, R22, UR46, -R120.reuse ;  /* 0x0000002e16ea7c23 */ /* 0x100fe20008010878 */
[----:B------:R-:W-:Y:S02]  /*2480*/  FFMA.FTZ R218, R6, UR46, -R120 ;  /* 0x0000002e06da7c23 */ /* 0x000fe40008010878 */
[----:B------:R-:W4:Y:S03]  /*2490*/  LDG.E R5, desc[UR20][R14.64+0x20] ;  /* 0x000020140e057981 */ /* 0x000f26000c1e1900 */
[--C-:B------:R-:W-:Y:S02]  /*24a0*/  FFMA.FTZ R223, R11, UR46, -R128.reuse ;  /* 0x0000002e0bdf7c23 */ /* 0x100fe40008010880 */
[----:B------:R-:W-:Y:S01]  /*24b0*/  MUFU.EX2 R222, R222 ;  /* 0x000000de00de7308 */ /* 0x000fe20000000800 */
[----:B------:R-:W5:Y:S01]  /*24c0*/  LDG.E R121, desc[UR20][R14.64+0x100] ;  /* 0x000100140e797981 */ /* 0x000f62000c1e1900 */
[----:B------:R-:W-:Y:S01]  /*24d0*/  FFMA.FTZ R238, R26, UR46, -R128 ;  /* 0x0000002e1aee7c23 */ /* 0x000fe20008010880 */
[----:B------:R-:W-:Y:S01]  /*24e0*/  FFMA.FTZ R219, R7, UR46, -R120 ;  /* 0x0000002e07db7c23 */ /* 0x000fe20008010878 */
[--C-:B------:R-:W-:Y:S01]  /*24f0*/  FFMA.FTZ R228, R16, UR46, -R117.reuse ;  /* 0x0000002e10e47c23 */ /* 0x100fe20008010875 */
[----:B------:R1:W5:Y:S01]  /*2500*/  LDG.E R122, desc[UR20][R14.64+0x120] ;  /* 0x000120140e7a7981 */ /* 0x000362000c1e1900 */
[--C-:B------:R-:W-:Y:S04]  /*2510*/  FFMA.FTZ R229, R17, UR46, -R117.reuse ;  /* 0x0000002e11e57c23 */ /* 0x100fe80008010875 */
[----:B------:R-:W-:Y:S01]  /*2520*/  MUFU.EX2 R218, R218 ;  /* 0x000000da00da7308 */ /* 0x000fe20000000800 */
[----:B------:R-:W-:Y:S01]  /*2530*/  FFMA.FTZ R241, R29, UR46, -R4 ;  /* 0x0000002e1df17c23 */ /* 0x000fe20008010804 */
[--C-:B------:R-:W-:Y:S01]  /*2540*/  FFMA.FTZ R230, R18, UR46, -R120.reuse ;  /* 0x0000002e12e67c23 */ /* 0x100fe20008010878 */
[-C--:B--2---:R-:W-:Y:S03]  /*2550*/  HMMA.16816.F32.BF16 R36, R132, R68.reuse, R36 ;  /* 0x000000448424723c */ /* 0x084fe60000041824 */
[----:B------:R-:W-:Y:S01]  /*2560*/  FFMA.FTZ R231, R19, UR46, -R120 ;  /* 0x0000002e13e77c23 */ /* 0x000fe20008010878 */
[--C-:B------:R-:W-:Y:S03]  /*2570*/  FFMA.FTZ R245, R33, UR46, -R117.reuse ;  /* 0x0000002e21f57c23 */ /* 0x100fe60008010875 */
[----:B------:R-:W2:Y:S01]  /*2580*/  MUFU.EX2 R219, R219 ;  /* 0x000000db00db7308 */ /* 0x000ea20000000800 */
[C---:B------:R-:W-:Y:S04]  /*2590*/  HMMA.16816.F32.BF16 R40, R112.reuse, R68, R40 ;  /* 0x000000447028723c */ /* 0x040fe80000041828 */
[--C-:B------:R-:W-:Y:S02]  /*25a0*/  FFMA.FTZ R220, R8, UR46, -R4.reuse ;  /* 0x0000002e08dc7c23 */ /* 0x100fe40008010804 */
[-C--:B------:R-:W-:Y:S03]  /*25b0*/  HMMA.16816.F32.BF16 R44, R112, R70.reuse, R44 ;  /* 0x00000046702c723c */ /* 0x080fe6000004182c */
[----:B------:R-:W-:Y:S02]  /*25c0*/  MUFU.EX2 R228, R228 ;  /* 0x000000e400e47308 */ /* 0x000fe40000000800 */
[--C-:B------:R-:W-:Y:S01]  /*25d0*/  FFMA.FTZ R221, R9, UR46, -R4.reuse ;  /* 0x0000002e09dd7c23 */ /* 0x100fe20008010804 */
[C---:B------:R-:W-:Y:S07]  /*25e0*/  HMMA.16816.F32.BF16 R48, R132.reuse, R70, R48 ;  /* 0x000000468430723c */ /* 0x040fee0000041830 */
[----:B------:R-:W1:Y:S01]  /*25f0*/  MUFU.EX2 R229, R229 ;  /* 0x000000e500e57308 */ /* 0x000e620000000800 */
[----:B------:R-:W-:Y:S01]  /*2600*/  FFMA.FTZ R224, R12, UR46, -R4 ;  /* 0x0000002e0ce07c23 */ /* 0x000fe20008010804 */
[-C--:B------:R-:W-:Y:S08]  /*2610*/  HMMA.16816.F32.BF16 R52, R132, R72.reuse, R52 ;  /* 0x000000488434723c */ /* 0x080ff00000041834 */
[----:B------:R-:W-:Y:S03]  /*2620*/  MUFU.EX2 R230, R230 ;  /* 0x000000e600e67308 */ /* 0x000fe60000000800 */
[----:B------:R-:W-:Y:S01]  /*2630*/  FFMA.FTZ R69, R43, UR46, -R128 ;  /* 0x0000002e2b457c23 */ /* 0x000fe20008010880 */
[C---:B------:R-:W-:Y:S04]  /*2640*/  HMMA.16816.F32.BF16 R56, R112.reuse, R72, R56 ;  /* 0x000000487038723c */ /* 0x040fe80000041838 */
[--C-:B------:R-:W-:Y:S01]  /*2650*/  FFMA.FTZ R68, R41, UR46, -R4.reuse ;  /* 0x0000002e29447c23 */ /* 0x100fe20008010804 */
[--C-:B------:R-:W-:Y:S01]  /*2660*/  FFMA.FTZ R70, R45, UR46, -R4.reuse ;  /* 0x0000002e2d467c23 */ /* 0x100fe20008010804 */
[----:B------:R2:W-:Y:S01]  /*2670*/  MUFU.EX2 R10, R69 ;  /* 0x00000045000a7308 */ /* 0x0005e20000000800 */
[-C--:B------:R-:W-:Y:S04]  /*2680*/  HMMA.16816.F32.BF16 R60, R112, R74.reuse, R60 ;  /* 0x0000004a703c723c */ /* 0x080fe8000004183c */
[--C-:B------:R-:W-:Y:S01]  /*2690*/  FFMA.FTZ R71, R44, UR46, -R4.reuse ;  /* 0x0000002e2c477c23 */ /* 0x100fe20008010804 */
[----:B------:R-:W-:Y:S01]  /*26a0*/  FFMA.FTZ R225, R13, UR46, -R4 ;  /* 0x0000002e0de17c23 */ /* 0x000fe20008010804 */
[----:B------:R-:W-:Y:S03]  /*26b0*/  HMMA.16816.F32.BF16 R64, R132, R74, R64 ;  /* 0x0000004a8440723c */ /* 0x000fe60000041840 */
[----:B------:R1:W-:Y:S02]  /*26c0*/  MUFU.EX2 R139, R68 ;  /* 0x00000044008b7308 */ /* 0x0003e40000000800 */
[--C-:B------:R-:W-:Y:S01]  /*26d0*/  FFMA.FTZ R73, R52, UR46, -R117.reuse ;  /* 0x0000002e34497c23 */ /* 0x100fe20008010875 */
[--C-:B------:R-:W-:Y:S01]  /*26e0*/  FFMA.FTZ R72, R53, UR46, -R117.reuse ;  /* 0x0000002e35487c23 */ /* 0x100fe20008010875 */
[--C-:B------:R-:W-:Y:S01]  /*26f0*/  FFMA.FTZ R232, R20, UR46, -R117.reuse ;  /* 0x0000002e14e87c23 */ /* 0x100fe20008010875 */
[--C-:B------:R-:W-:Y:S05]  /*2700*/  FFMA.FTZ R233, R21, UR46, -R117.reuse ;  /* 0x0000002e15e97c23 */ /* 0x100fea0008010875 */
[----:B------:R1:W-:Y:S01]  /*2710*/  MUFU.EX2 R6, R70 ;  /* 0x0000004600067308 */ /* 0x0003e20000000800 */
[--C-:B------:R-:W-:Y:S01]  /*2720*/  FFMA.FTZ R74, R59, UR46, -R128.reuse ;  /* 0x0000002e3b4a7c23 */ /* 0x100fe20008010880 */
[----:B--2---:R-:W-:Y:S01]  /*2730*/  FFMA.FTZ R69, R47, UR46, -R128 ;  /* 0x0000002e2f457c23 */ /* 0x004fe20008010880 */
[--C-:B------:R-:W-:Y:S01]  /*2740*/  FFMA.FTZ R235, R23, UR46, -R120.reuse ;  /* 0x0000002e17eb7c23 */ /* 0x100fe20008010878 */
[--C-:B------:R-:W-:Y:S01]  /*2750*/  FFMA.FTZ R244, R32, UR46, -R117.reuse ;  /* 0x0000002e20f47c23 */ /* 0x100fe20008010875 */
[--C-:B------:R-:W-:Y:S01]  /*2760*/  FFMA.FTZ R246, R34, UR46, -R120.reuse ;  /* 0x0000002e22f67c23 */ /* 0x100fe20008010878 */
[----:B------:R-:W-:Y:S04]  /*2770*/  FFMA.FTZ R247, R35, UR46, -R120 ;  /* 0x0000002e23f77c23 */ /* 0x000fe80008010878 */
[----:B------:R2:W-:Y:S01]  /*2780*/  MUFU.EX2 R11, R71 ;  /* 0x00000047000b7308 */ /* 0x0005e20000000800 */
[----:B-1----:R-:W-:Y:S01]  /*2790*/  FFMA.FTZ R68, R46, UR46, -R128 ;  /* 0x0000002e2e447c23 */ /* 0x002fe20008010880 */
[--C-:B------:R-:W-:Y:S01]  /*27a0*/  FFMA.FTZ R236, R24, UR46, -R4.reuse ;  /* 0x0000002e18ec7c23 */ /* 0x100fe20008010804 */
[----:B------:R-:W-:Y:S01]  /*27b0*/  FFMA.FTZ R237, R25, UR46, -R4 ;  /* 0x0000002e19ed7c23 */ /* 0x000fe20008010804 */
[--C-:B------:R-:W-:Y:S01]  /*27c0*/  FFMA.FTZ R13, R48, UR46, -R117.reuse ;  /* 0x0000002e300d7c23 */ /* 0x100fe20008010875 */
[----:B------:R-:W-:Y:S01]  /*27d0*/  FFMA.FTZ R239, R27, UR46, -R128 ;  /* 0x0000002e1bef7c23 */ /* 0x000fe20008010880 */
[----:B------:R-:W-:Y:S01]  /*27e0*/  FFMA.FTZ R240, R28, UR46, -R4 ;  /* 0x0000002e1cf07c23 */ /* 0x000fe20008010804 */
[----:B------:R-:W-:Y:S03]  /*27f0*/  FFMA.FTZ R242, R30, UR46, -R128 ;  /* 0x0000002e1ef27c23 */ /* 0x000fe60008010880 */
[----:B------:R1:W-:Y:S01]  /*2800*/  MUFU.EX2 R126, R69 ;  /* 0x00000045007e7308 */ /* 0x0003e20000000800 */
[----:B------:R-:W-:Y:S01]  /*2810*/  FFMA.FTZ R70, R51, UR46, -R120 ;  /* 0x0000002e33467c23 */ /* 0x000fe20008010878 */
[----:B------:R-:W-:Y:S01]  /*2820*/  FFMA.FTZ R243, R31, UR46, -R128 ;  /* 0x0000002e1ff37c23 */ /* 0x000fe20008010880 */
[--C-:B------:R-:W-:Y:S01]  /*2830*/  FFMA.FTZ R248, R36, UR46, -R117.reuse ;  /* 0x0000002e24f87c23 */ /* 0x100fe20008010875 */
[--C-:B------:R-:W-:Y:S01]  /*2840*/  FFMA.FTZ R251, R37, UR46, -R117.reuse ;  /* 0x0000002e25fb7c23 */ /* 0x100fe20008010875 */
[--C-:B------:R-:W-:Y:S01]  /*2850*/  FFMA.FTZ R250, R38, UR46, -R120.reuse ;  /* 0x0000002e26fa7c23 */ /* 0x100fe20008010878 */
[--C-:B------:R-:W-:Y:S01]  /*2860*/  FFMA.FTZ R252, R39, UR46, -R120.reuse ;  /* 0x0000002e27fc7c23 */ /* 0x100fe20008010878 */
[--C-:B------:R-:W-:Y:S03]  /*2870*/  FFMA.FTZ R49, R49, UR46, -R117.reuse ;  /* 0x0000002e31317c23 */ /* 0x100fe60008010875 */
[----:B------:R1:W-:Y:S01]  /*2880*/  MUFU.EX2 R7, R68 ;  /* 0x0000004400077308 */ /* 0x0003e20000000800 */
[----:B--2---:R-:W-:Y:S01]  /*2890*/  FFMA.FTZ R71, R50, UR46, -R120 ;  /* 0x0000002e32477c23 */ /* 0x004fe20008010878 */
[----:B------:R-:W-:Y:S01]  /*28a0*/  FFMA.FTZ R138, R40, UR46, -R4 ;  /* 0x0000002e288a7c23 */ /* 0x000fe20008010804 */
[----:B------:R-:W-:Y:S01]  /*28b0*/  FFMA.FTZ R42, R42, UR46, -R128 ;  /* 0x0000002e2a2a7c23 */ /* 0x000fe20008010880 */
[--C-:B------:R-:W-:Y:S06]  /*28c0*/  FFMA.FTZ R66, R66, UR46, -R120.reuse ;  /* 0x0000002e42427c23 */ /* 0x100fec0008010878 */
[----:B------:R2:W-:Y:S01]  /*28d0*/  MUFU.EX2 R184, R70 ;  /* 0x0000004600b87308 */ /* 0x0005e20000000800 */
[--C-:B-1----:R-:W-:Y:S09]  /*28e0*/  FFMA.FTZ R69, R54, UR46, -R120.reuse ;  /* 0x0000002e36457c23 */ /* 0x102ff20008010878 */
[----:B------:R1:W-:Y:S01]  /*28f0*/  MUFU.EX2 R125, R71 ;  /* 0x00000047007d7308 */ /* 0x0003e20000000800 */
[--C-:B------:R-:W-:Y:S01]  /*2900*/  FFMA.FTZ R68, R55, UR46, -R120.reuse ;  /* 0x0000002e37447c23 */ /* 0x100fe20008010878 */
[----:B------:R-:W-:Y:S08]  /*2910*/  FFMA.FTZ R120, R67, UR46, -R120 ;  /* 0x0000002e43787c23 */ /* 0x000ff00008010878 */
[----:B------:R1:W-:Y:S01]  /*2920*/  MUFU.EX2 R127, R73 ;  /* 0x00000049007f7308 */ /* 0x0003e20000000800 */
[----:B--2---:R-:W-:Y:S09]  /*2930*/  FFMA.FTZ R70, R58, UR46, -R128 ;  /* 0x0000002e3a467c23 */ /* 0x004ff20008010880 */
[----:B------:R2:W-:Y:S01]  /*2940*/  MUFU.EX2 R131, R69 ;  /* 0x0000004500837308 */ /* 0x0005e20000000800 */
[--C-:B-1----:R-:W-:Y:S09]  /*2950*/  FFMA.FTZ R71, R57, UR46, -R4.reuse ;  /* 0x0000002e39477c23 */ /* 0x102ff20008010804 */
[----:B------:R-:W1:Y:S01]  /*2960*/  MUFU.EX2 R231, R231 ;  /* 0x000000e700e77308 */ /* 0x000e620000000800 */
[----:B------:R-:W-:Y:S05]  /*2970*/  F2FP.BF16.F32.PACK_AB R73, R219, R218 ;  /* 0x000000dadb49723e */ /* 0x000fea00000010ff */
[----:B------:R-:W-:Y:S04]  /*2980*/  STS [R188+0x10400], R73 ;  /* 0x01040049bc007388 */ /* 0x000fe80000000800 */
[----:B------:R1:W-:Y:S01]  /*2990*/  MUFU.EX2 R137, R68 ;  /* 0x0000004400897308 */ /* 0x0003e20000000800 */
[----:B--2---:R-:W-:Y:S05]  /*29a0*/  F2FP.BF16.F32.PACK_AB R69, R217, R216 ;  /* 0x000000d8d945723e */ /* 0x004fea00000010ff */
[----:B------:R2:W-:Y:S04]  /*29b0*/  STS [R188+0x10000], R69 ;  /* 0x01000045bc007388 */ /* 0x0005e80000000800 */
[----:B------:R2:W-:Y:S10]  /*29c0*/  MUFU.EX2 R118, R70 ;  /* 0x0000004600767308 */ /* 0x0005f40000000800 */
[----:B------:R2:W-:Y:S01]  /*29d0*/  MUFU.EX2 R129, R72 ;  /* 0x0000004800817308 */ /* 0x0005e20000000800 */
[----:B-1----:R-:W-:Y:S05]  /*29e0*/  F2FP.BF16.F32.PACK_AB R68, R229, R228 ;  /* 0x000000e4e544723e */ /* 0x002fea00000010ff */
[----:B------:R-:W-:Y:S04]  /*29f0*/  STS [R193+0x10000], R68 ;  /* 0x01000044c1007388 */ /* 0x000fe80000000800 */
[----:B------:R-:W-:Y:S01]  /*2a00*/  MUFU.EX2 R220, R220 ;  /* 0x000000dc00dc7308 */ /* 0x000fe20000000800 */
[----:B--2---:R-:W-:Y:S05]  /*2a10*/  F2FP.BF16.F32.PACK_AB R70, R231, R230 ;  /* 0x000000e6e746723e */ /* 0x004fea00000010ff */
[----:B------:R1:W-:Y:S04]  /*2a20*/  STS [R193+0x10400], R70 ;  /* 0x01040046c1007388 */ /* 0x0003e80000000800 */
[----:B------:R-:W2:Y:S01]  /*2a30*/  MUFU.EX2 R221, R221 ;  /* 0x000000dd00dd7308 */ /* 0x000ea20000000800 */
[--C-:B------:R-:W-:Y:S09]  /*2a40*/  FFMA.FTZ R72, R60, UR46, -R4.reuse ;  /* 0x0000002e3c487c23 */ /* 0x100ff20008010804 */
[----:B------:R2:W-:Y:S10]  /*2a50*/  MUFU.EX2 R119, R71 ;  /* 0x0000004700777308 */ /* 0x0005f40000000800 */
[----:B------:R-:W1:Y:S10]  /*2a60*/  MUFU.EX2 R223, R223 ;  /* 0x000000df00df7308 */ /* 0x000e740000000800 */
[----:B------:R-:W-:Y:S01]  /*2a70*/  MUFU.EX2 R224, R224 ;  /* 0x000000e000e07308 */ /* 0x000fe20000000800 */
[----:B--2---:R-:W-:Y:S05]  /*2a80*/  F2FP.BF16.F32.PACK_AB R71, R221, R220 ;  /* 0x000000dcdd47723e */ /* 0x004fea00000010ff */
[----:B------:R-:W-:Y:S04]  /*2a90*/  STS [R188+0x12000], R71 ;  /* 0x01200047bc007388 */ /* 0x000fe80000000800 */
[----:B------:R-:W-:Y:S01]  /*2aa0*/  MUFU.EX2 R225, R225 ;  /* 0x000000e100e17308 */ /* 0x000fe20000000800 */
[----:B-1----:R-:W-:Y:S05]  /*2ab0*/  F2FP.BF16.F32.PACK_AB R75, R223, R222 ;  /* 0x000000dedf4b723e */ /* 0x002fea00000010ff */
[----:B------:R-:W-:Y:S04]  /*2ac0*/  STS [R188+0x12400], R75 ;  /* 0x0124004bbc007388 */ /* 0x000fe80000000800 */
[----:B------:R1:W2:Y:S10]  /*2ad0*/  MUFU.EX2 R133, R74 ;  /* 0x0000004a00857308 */ /* 0x0002b40000000800 */
[----:B------:R3:W-:Y:S10]  /*2ae0*/  MUFU.EX2 R134, R72 ;  /* 0x0000004800867308 */ /* 0x0007f40000000800 */
[----:B------:R-:W-:Y:S01]  /*2af0*/  MUFU.EX2 R232, R232 ;  /* 0x000000e800e87308 */ /* 0x000fe20000000800 */
[----:B-1----:R-:W-:Y:S02]  /*2b00*/  F2FP.BF16.F32.PACK_AB R74, R227, R226 ;  /* 0x000000e2e34a723e */ /* 0x002fe400000010ff */
[----:B--2---:R-:W-:Y:S03]  /*2b10*/  F2FP.BF16.F32.PACK_AB R26, R133, R118 ;  /* 0x00000076851a723e */ /* 0x004fe600000010ff */
[----:B------:R-:W-:Y:S04]  /*2b20*/  STS [R193+0x12400], R74 ;  /* 0x0124004ac1007388 */ /* 0x000fe80000000800 */
[----:B------:R-:W1:Y:S01]  /*2b30*/  MUFU.EX2 R233, R233 ;  /* 0x000000e900e97308 */ /* 0x000e620000000800 */
[----:B---3--:R-:W-:Y:S05]  /*2b40*/  F2FP.BF16.F32.PACK_AB R72, R225, R224 ;  /* 0x000000e0e148723e */ /* 0x008fea00000010ff */
[----:B------:R-:W-:Y:S04]  /*2b50*/  STS [R193+0x12000], R72 ;  /* 0x01200048c1007388 */ /* 0x000fe80000000800 */
[----:B------:R-:W-:Y:S10]  /*2b60*/  MUFU.EX2 R234, R234 ;  /* 0x000000ea00ea7308 */ /* 0x000ff40000000800 */
[----:B------:R-:W2:Y:S01]  /*2b70*/  MUFU.EX2 R235, R235 ;  /* 0x000000eb00eb7308 */ /* 0x000ea20000000800 */
[----:B-1----:R-:W-:Y:S05]  /*2b80*/  F2FP.BF16.F32.PACK_AB R69, R233, R232 ;  /* 0x000000e8e945723e */ /* 0x002fea00000010ff */
[----:B------:R-:W-:Y:S04]  /*2b90*/  STS [R192+0x10000], R69 ;  /* 0x01000045c0007388 */ /* 0x000fe80000000800 */
[----:B------:R-:W-:Y:S10]  /*2ba0*/  MUFU.EX2 R244, R244 ;  /* 0x000000f400f47308 */ /* 0x000ff40000000800 */
[----:B------:R-:W1:Y:S01]  /*2bb0*/  MUFU.EX2 R245, R245 ;  /* 0x000000f500f57308 */ /* 0x000e620000000800 */
[----:B--2---:R-:W-:Y:S05]  /*2bc0*/  F2FP.BF16.F32.PACK_AB R73, R235, R234 ;  /* 0x000000eaeb49723e */ /* 0x004fea00000010ff */
[----:B------:R2:W-:Y:S04]  /*2bd0*/  STS [R192+0x10400], R73 ;  /* 0x01040049c0007388 */ /* 0x0005e80000000800 */
[----:B------:R-:W-:Y:S10]  /*2be0*/  MUFU.EX2 R246, R246 ;  /* 0x000000f600f67308 */ /* 0x000ff40000000800 */
[----:B------:R-:W3:Y:S01]  /*2bf0*/  MUFU.EX2 R247, R247 ;  /* 0x000000f700f77308 */ /* 0x000ee20000000800 */
[----:B-1----:R-:W-:Y:S05]  /*2c00*/  F2FP.BF16.F32.PACK_AB R70, R245, R244 ;  /* 0x000000f4f546723e */ /* 0x002fea00000010ff */
[----:B------:R-:W-:Y:S04]  /*2c10*/  STS [R199+0x10000], R70 ;  /* 0x01000046c7007388 */ /* 0x000fe80000000800 */
[----:B------:R-:W-:Y:S01]  /*2c20*/  MUFU.EX2 R236, R236 ;  /* 0x000000ec00ec7308 */ /* 0x000fe20000000800 */
[----:B--2---:R-:W-:Y:S09]  /*2c30*/  F2FP.BF16.F32.PACK_AB R73, R126, R7 ;  /* 0x000000077e49723e */ /* 0x004ff200000010ff */
[----:B------:R-:W1:Y:S01]  /*2c40*/  MUFU.EX2 R237, R237 ;  /* 0x000000ed00ed7308 */ /* 0x000e620000000800 */
[----:B---3--:R-:W-:Y:S05]  /*2c50*/  F2FP.BF16.F32.PACK_AB R68, R247, R246 ;  /* 0x000000f6f744723e */ /* 0x008fea00000010ff */
[----:B------:R2:W-:Y:S04]  /*2c60*/  STS [R199+0x10400], R68 ;  /* 0x01040044c7007388 */ /* 0x0005e80000000800 */
[----:B------:R3:W-:Y:S10]  /*2c70*/  MUFU.EX2 R123, R13 ;  /* 0x0000000d007b7308 */ /* 0x0007f40000000800 */
[----:B------:R-:W-:Y:S01]  /*2c80*/  MUFU.EX2 R238, R238 ;  /* 0x000000ee00ee7308 */ /* 0x000fe20000000800 */
[----:B-1----:R-:W-:Y:S05]  /*2c90*/  F2FP.BF16.F32.PACK_AB R71, R237, R236 ;  /* 0x000000eced47723e */ /* 0x002fea00000010ff */
[----:B------:R-:W-:Y:S04]  /*2ca0*/  STS [R192+0x12000], R71 ;  /* 0x01200047c0007388 */ /* 0x000fe80000000800 */
[----:B------:R-:W1:Y:S01]  /*2cb0*/  MUFU.EX2 R239, R239 ;  /* 0x000000ef00ef7308 */ /* 0x000e620000000800 */
[--C-:B---3--:R-:W-:Y:S01]  /*2cc0*/  FFMA.FTZ R13, R56, UR46, -R4.reuse ;  /* 0x0000002e380d7c23 */ /* 0x108fe20008010804 */
[----:B------:R-:W-:Y:S01]  /*2cd0*/  FFMA.FTZ R4, R61, UR46, -R4 ;  /* 0x0000002e3d047c23 */ /* 0x000fe20008010804 */
[--C-:B--2---:R-:W-:Y:S07]  /*2ce0*/  FFMA.FTZ R68, R62, UR46, -R128.reuse ;  /* 0x0000002e3e447c23 */ /* 0x104fee0008010880 */
[----:B------:R-:W-:Y:S01]  /*2cf0*/  MUFU.EX2 R240, R240 ;  /* 0x000000f000f07308 */ /* 0x000fe20000000800 */
[----:B------:R-:W-:Y:S09]  /*2d00*/  FFMA.FTZ R128, R63, UR46, -R128 ;  /* 0x0000002e3f807c23 */ /* 0x000ff20008010880 */
[----:B------:R-:W2:Y:S01]  /*2d10*/  MUFU.EX2 R241, R241 ;  /* 0x000000f100f17308 */ /* 0x000ea20000000800 */
[----:B-1----:R-:W-:Y:S05]  /*2d20*/  F2FP.BF16.F32.PACK_AB R75, R239, R238 ;  /* 0x000000eeef4b723e */ /* 0x002fea00000010ff */
[----:B------:R1:W-:Y:S04]  /*2d30*/  STS [R192+0x12400], R75 ;  /* 0x0124004bc0007388 */ /* 0x0003e80000000800 */
[----:B------:R-:W-:Y:S10]  /*2d40*/  MUFU.EX2 R242, R242 ;  /* 0x000000f200f27308 */ /* 0x000ff40000000800 */
[----:B------:R-:W3:Y:S01]  /*2d50*/  MUFU.EX2 R243, R243 ;  /* 0x000000f300f37308 */ /* 0x000ee20000000800 */
[----:B--2---:R-:W-:Y:S05]  /*2d60*/  F2FP.BF16.F32.PACK_AB R72, R241, R240 ;  /* 0x000000f0f148723e */ /* 0x004fea00000010ff */
[----:B------:R2:W-:Y:S04]  /*2d70*/  STS [R199+0x12000], R72 ;  /* 0x01200048c7007388 */ /* 0x0005e80000000800 */
[----:B------:R4:W4:Y:S01]  /*2d80*/  MUFU.EX2 R136, R13 ;  /* 0x0000000d00887308 */ /* 0x0009220000000800 */
[----:B-1----:R-:W-:Y:S09]  /*2d90*/  F2FP.BF16.F32.PACK_AB R75, R6, R11 ;  /* 0x0000000b064b723e */ /* 0x002ff200000010ff */
[----:B------:R-:W-:Y:S01]  /*2da0*/  MUFU.EX2 R248, R248 ;  /* 0x000000f800f87308 */ /* 0x000fe20000000800 */
[----:B---3--:R-:W-:Y:S05]  /*2db0*/  F2FP.BF16.F32.PACK_AB R69, R243, R242 ;  /* 0x000000f2f345723e */ /* 0x008fea00000010ff */
[----:B------:R-:W-:Y:S04]  /*2dc0*/  STS [R199+0x12400], R69 ;  /* 0x01240045c7007388 */ /* 0x000fe80000000800 */
[----:B------:R-:W1:Y:S01]  /*2dd0*/  MUFU.EX2 R251, R251 ;  /* 0x000000fb00fb7308 */ /* 0x000e620000000800 */
[--C-:B----4-:R-:W-:Y:S01]  /*2de0*/  FFMA.FTZ R13, R64, UR46, -R117.reuse ;  /* 0x0000002e400d7c23 */ /* 0x110fe20008010875 */
[----:B------:R-:W-:Y:S01]  /*2df0*/  FFMA.FTZ R117, R65, UR46, -R117 ;  /* 0x0000002e41757c23 */ /* 0x000fe20008010875 */
[----:B------:R-:W-:Y:S07]  /*2e00*/  F2FP.BF16.F32.PACK_AB R22, R119, R136 ;  /* 0x000000887716723e */ /* 0x000fee00000010ff */
[----:B------:R-:W-:Y:S10]  /*2e10*/  MUFU.EX2 R250, R250 ;  /* 0x000000fa00fa7308 */ /* 0x000ff40000000800 */
[----:B------:R-:W3:Y:S01]  /*2e20*/  MUFU.EX2 R252, R252 ;  /* 0x000000fc00fc7308 */ /* 0x000ee20000000800 */
[----:B-1----:R-:W-:Y:S05]  /*2e30*/  F2FP.BF16.F32.PACK_AB R74, R251, R248 ;  /* 0x000000f8fb4a723e */ /* 0x002fea00000010ff */
[----:B------:R-:W-:Y:S04]  /*2e40*/  STS [R189+0x10000], R74 ;  /* 0x0100004abd007388 */ /* 0x000fe80000000800 */
[----:B------:R-:W1:Y:S10]  /*2e50*/  MUFU.EX2 R130, R49 ;  /* 0x0000003100827308 */ /* 0x000e740000000800 */
[----:B------:R4:W-:Y:S01]  /*2e60*/  MUFU.EX2 R132, R13 ;  /* 0x0000000d00847308 */ /* 0x0009e20000000800 */
[----:B---3--:R-:W-:Y:S05]  /*2e70*/  F2FP.BF16.F32.PACK_AB R70, R252, R250 ;  /* 0x000000fafc46723e */ /* 0x008fea00000010ff */
[----:B------:R3:W-:Y:S04]  /*2e80*/  STS [R189+0x10400], R70 ;  /* 0x01040046bd007388 */ /* 0x0007e80000000800 */
[----:B------:R-:W2:Y:S01]  /*2e90*/  MUFU.EX2 R9, R42 ;  /* 0x0000002a00097308 */ /* 0x000ea20000000800 */
[----:B-1----:R-:W-:Y:S05]  /*2ea0*/  F2FP.BF16.F32.PACK_AB R71, R130, R123 ;  /* 0x0000007b8247723e */ /* 0x002fea00000010ff */
[----:B------:R1:W-:Y:S04]  /*2eb0*/  STS [R196+0x10000], R71 ;  /* 0x01000047c4007388 */ /* 0x0003e80000000800 */
[----:B------:R-:W1:Y:S01]  /*2ec0*/  MUFU.EX2 R138, R138 ;  /* 0x0000008a008a7308 */ /* 0x000e620000000800 */
[----:B----4-:R-:W-:Y:S05]  /*2ed0*/  F2FP.BF16.F32.PACK_AB R13, R184, R125 ;  /* 0x0000007db80d723e */ /* 0x010fea00000010ff */
[----:B------:R-:W-:Y:S04]  /*2ee0*/  STS [R196+0x10400], R13 ;  /* 0x0104000dc4007388 */ /* 0x000fe80000000800 */
[----:B------:R4:W-:Y:S01]  /*2ef0*/  MUFU.EX2 R124, R68 ;  /* 0x00000044007c7308 */ /* 0x0009e20000000800 */
[----:B--2---:R-:W-:Y:S05]  /*2f00*/  F2FP.BF16.F32.PACK_AB R72, R10, R9 ;  /* 0x000000090a48723e */ /* 0x004fea00000010ff */
[----:B------:R-:W-:Y:S01]  /*2f10*/  STS [R189+0x12400], R72 ;  /* 0x01240048bd007388 */ /* 0x000fe20000000800 */
[----:B---3--:R-:W-:Y:S03]  /*2f20*/  F2FP.BF16.F32.PACK_AB R70, R129, R127 ;  /* 0x0000007f8146723e */ /* 0x008fe600000010ff */
[----:B------:R-:W2:Y:S01]  /*2f30*/  MUFU.EX2 R135, R4 ;  /* 0x0000000400877308 */ /* 0x000ea20000000800 */
[----:B-1----:R-:W-:Y:S05]  /*2f40*/  F2FP.BF16.F32.PACK_AB R14, R139, R138 ;  /* 0x0000008a8b0e723e */ /* 0x002fea00000010ff */
[----:B------:R-:W-:Y:S04]  /*2f50*/  STS [R189+0x12000], R14 ;  /* 0x0120000ebd007388 */ /* 0x000fe80000000800 */
[----:B------:R-:W1:Y:S01]  /*2f60*/  MUFU.EX2 R8, R117 ;  /* 0x0000007500087308 */ /* 0x000e620000000800 */
[----:B----4-:R-:W-:Y:S01]  /*2f70*/  F2FP.BF16.F32.PACK_AB R68, R137, R131 ;  /* 0x000000838944723e */ /* 0x010fe200000010ff */
[----:B------:R-:W-:Y:S04]  /*2f80*/  STS [R196+0x12000], R75 ;  /* 0x0120004bc4007388 */ /* 0x000fe80000000800 */
[----:B------:R-:W-:Y:S04]  /*2f90*/  STS [R196+0x12400], R73 ;  /* 0x01240049c4007388 */ /* 0x000fe80000000800 */
[----:B------:R-:W-:Y:S01]  /*2fa0*/  MUFU.EX2 R4, R66 ;  /* 0x0000004200047308 */ /* 0x000fe20000000800 */
[----:B--2---:R-:W-:Y:S01]  /*2fb0*/  F2FP.BF16.F32.PACK_AB R29, R135, R134 ;  /* 0x00000086871d723e */ /* 0x004fe200000010ff */
[----:B------:R-:W-:Y:S04]  /*2fc0*/  STS [R195+0x10000], R70 ;  /* 0x01000046c3007388 */ /* 0x000fe80000000800 */
[----:B------:R-:W-:Y:S04]  /*2fd0*/  STS [R195+0x10400], R68 ;  /* 0x01040044c3007388 */ /* 0x000fe80000000800 */
[----:B------:R-:W2:Y:S01]  /*2fe0*/  MUFU.EX2 R120, R120 ;  /* 0x0000007800787308 */ /* 0x000ea20000000800 */
[----:B-1----:R-:W-:Y:S02]  /*2ff0*/  F2FP.BF16.F32.PACK_AB R71, R8, R132 ;  /* 0x000000840847723e */ /* 0x002fe400000010ff */
[----:B------:R-:W-:Y:S03]  /*3000*/  LEA R117, R183, UR5, 0x1 ;  /* 0x00000005b7757c11 */ /* 0x000fe6000f8e08ff */
[----:B------:R-:W-:Y:S01]  /*3010*/  STS [R194+0x10000], R71 ;  /* 0x01000047c2007388 */ /* 0x000fe20000000800 */
[----:B------:R-:W-:Y:S03]  /*3020*/  IADD3 R116, R117, R182, RZ ;  /* 0x000000b675747210 */ /* 0x000fe60007ffe0ff */
[----:B------:R-:W1:Y:S01]  /*3030*/  MUFU.EX2 R128, R128 ;  /* 0x0000008000807308 */ /* 0x000e620000000800 */
[----:B--2---:R-:W-:Y:S05]  /*3040*/  F2FP.BF16.F32.PACK_AB R69, R120, R4 ;  /* 0x000000047845723e */ /* 0x004fea00000010ff */
[----:B------:R-:W-:Y:S01]  /*3050*/  STS [R194+0x10400], R69 ;  /* 0x01040045c2007388 */ /* 0x000fe20000000800 */
[----:B-1----:R-:W-:Y:S03]  /*3060*/  F2FP.BF16.F32.PACK_AB R33, R128, R124 ;  /* 0x0000007c8021723e */ /* 0x002fe600000010ff */
[----:B------:R-:W-:Y:S04]  /*3070*/  STS [R195+0x12000], R22 ;  /* 0x01200016c3007388 */ /* 0x000fe80000000800 */
[----:B------:R-:W-:Y:S04]  /*3080*/  STS [R195+0x12400], R26 ;  /* 0x0124001ac3007388 */ /* 0x000fe80000000800 */
[----:B------:R-:W-:Y:S04]  /*3090*/  STS [R194+0x12000], R29 ;  /* 0x0120001dc2007388 */ /* 0x000fe80000000800 */
[----:B------:R-:W-:Y:S04]  /*30a0*/  STS [R194+0x12400], R33 ;  /* 0x01240021c2007388 */ /* 0x000fe80000000800 */
[----:B------:R-:W1:Y:S08]  /*30b0*/  LDSM.16.M88.4 R72, [R117+0x4000] ;  /* 0x004000007548783b */ /* 0x000e700000000200 */
[----:B------:R-:W2:Y:S08]  /*30c0*/  LDSM.16.M88.4 R68, [R117+0x5000] ;  /* 0x005000007544783b */ /* 0x000eb00000000200 */
[----:B------:R-:W3:Y:S08]  /*30d0*/  LDSM.16.M88.4 R108, [R116+0x4000] ;  /* 0x00400000746c783b */ /* 0x000ef00000000200 */
        /* <DEDUP_REMOVED lines=22> */
[----:B------:R-:W-:Y:S01]  /*3240*/  FADD.FTZ R13, -R249, R13 ;  /* 0x0000000df90d7221 */ /* 0x000fe20000010100 */
[C---:B------:R-:W-:Y:S05]  /*3250*/  HMMA.16816.F32.BF16 R32, R112.reuse, R160, R32 ;  /* 0x000000a07020723c */ /* 0x040fea0000041820 */
[----:B------:R-:W-:Y:S01]  /*3260*/  FMUL.FTZ R217, R217, R13 ;  /* 0x0000000dd9d97220 */ /* 0x000fe20000410000 */
[-C--:B------:R-:W-:Y:S05]  /*3270*/  HMMA.16816.F32.BF16 R36, R112, R162.reuse, R36 ;  /* 0x000000a27024723c */ /* 0x080fea0000041824 */
[C---:B------:R-:W-:Y:S01]  /*3280*/  FADD.FTZ R12, -R249.reuse, R12 ;  /* 0x0000000cf90c7221 */ /* 0x040fe20000010100 */
[C---:B------:R-:W-:Y:S05]  /*3290*/  HMMA.16816.F32.BF16 R40, R108.reuse, R162, R40 ;  /* 0x000000a26c28723c */ /* 0x040fea0000041828 */
[C---:B------:R-:W-:Y:S01]  /*32a0*/  FADD.FTZ R13, -R249.reuse, R24 ;  /* 0x00000018f90d7221 */ /* 0x040fe20000010100 */
[-C--:B------:R-:W-:Y:S05]  /*32b0*/  HMMA.16816.F32.BF16 R44, R108, R164.reuse, R44 ;  /* 0x000000a46c2c723c */ /* 0x080fea000004182c */
[----:B------:R-:W-:Y:S01]  /*32c0*/  FADD.FTZ R25, -R249, R25 ;  /* 0x00000019f9197221 */ /* 0x000fe20000010100 */
[C---:B------:R-:W-:Y:S05]  /*32d0*/  HMMA.16816.F32.BF16 R48, R112.reuse, R164, R48 ;  /* 0x000000a47030723c */ /* 0x040fea0000041830 */
[----:B------:R-:W-:Y:S01]  /*32e0*/  FMUL.FTZ R216, R216, R12 ;  /* 0x0000000cd8d87220 */ /* 0x000fe20000410000 */
[-C--:B------:R-:W-:Y:S05]  /*32f0*/  HMMA.16816.F32.BF16 R52, R112, R166.reuse, R52 ;  /* 0x000000a67034723c */ /* 0x080fea0000041834 */
[----:B------:R-:W-:Y:S01]  /*3300*/  F2FP.BF16.F32.PACK_AB R217, R217, R216 ;  /* 0x000000d8d9d9723e */ /* 0x000fe200000010ff */
[C---:B------:R-:W-:Y:S05]  /*3310*/  HMMA.16816.F32.BF16 R56, R108.reuse, R166, R56 ;  /* 0x000000a66c38723c */ /* 0x040fea0000041838 */
[C---:B------:R-:W-:Y:S01]  /*3320*/  FADD.FTZ R28, -R249.reuse, R28 ;  /* 0x0000001cf91c7221 */ /* 0x040fe20000010100 */
[-C--:B------:R-:W-:Y:S05]  /*3330*/  HMMA.16816.F32.BF16 R60, R108, R168.reuse, R60 ;  /* 0x000000a86c3c723c */ /* 0x080fea000004183c */
[----:B------:R-:W-:Y:S01]  /*3340*/  FADD.FTZ R29, -R249, R29 ;  /* 0x0000001df91d7221 */ /* 0x000fe20000010100 */
[C---:B------:R-:W-:Y:S05]  /*3350*/  HMMA.16816.F32.BF16 R64, R112.reuse, R168, R64 ;  /* 0x000000a87040723c */ /* 0x040fea0000041840 */
[----:B------:R-:W-:Y:S01]  /*3360*/  FMUL.FTZ R228, R228, R13 ;  /* 0x0000000de4e47220 */ /* 0x000fe20000410000 */
[-C--:B------:R-:W-:Y:S05]  /*3370*/  HMMA.16816.F32.BF16 R68, R112, R170.reuse, R68 ;  /* 0x000000aa7044723c */ /* 0x080fea0000041844 */
[----:B------:R-:W-:Y:S01]  /*3380*/  FMUL.FTZ R229, R229, R25 ;  /* 0x00000019e5e57220 */ /* 0x000fe20000410000 */
[----:B------:R-:W-:Y:S05]  /*3390*/  HMMA.16816.F32.BF16 R72, R108, R170, R72 ;  /* 0x000000aa6c48723c */ /* 0x000fea0000041848 */
[----:B------:R-:W-:Y:S01]  /*33a0*/  FMUL.FTZ R232, R232, R28 ;  /* 0x0000001ce8e87220 */ /* 0x000fe20000410000 */
[----:B------:R-:W-:Y:S01]  /*33b0*/  FMUL.FTZ R233, R233, R29 ;  /* 0x0000001de9e97220 */ /* 0x000fe20000410000 */
[----:B------:R-:W-:Y:S01]  /*33c0*/  F2FP.BF16.F32.PACK_AB R228, R229, R228 ;  /* 0x000000e4e5e4723e */ /* 0x000fe200000010ff */
[C---:B------:R-:W-:Y:S03]  /*33d0*/  FADD.FTZ R216, -R249.reuse, R40 ;  /* 0x00000028f9d87221 */ /* 0x040fe60000010100 */
[----:B------:R-:W-:Y:S01]  /*33e0*/  FADD.FTZ R229, -R249, R44 ;  /* 0x0000002cf9e57221 */ /* 0x000fe20000010100 */
[----:B------:R-:W-:Y:S01]  /*33f0*/  F2FP.BF16.F32.PACK_AB R233, R233, R232 ;  /* 0x000000e8e9e9723e */ /* 0x000fe200000010ff */
[----:B------:R-:W-:Y:S01]  /*3400*/  FMUL.FTZ R216, R244, R216 ;  /* 0x000000d8f4d87220 */ /* 0x000fe20000410000 */
[C---:B------:R-:W-:Y:S01]  /*3410*/  FADD.FTZ R232, -R249.reuse, R45 ;  /* 0x0000002df9e87221 */ /* 0x040fe20000010100 */
[----:B------:R-:W-:Y:S01]  /*3420*/  FMUL.FTZ R229, R248, R229 ;  /* 0x000000e5f8e57220 */ /* 0x000fe20000410000 */
[C---:B------:R-:W-:Y:S01]  /*3430*/  FADD.FTZ R41, -R249.reuse, R41 ;  /* 0x00000029f9297221 */ /* 0x040fe20000010100 */
[C---:B------:R-:W-:Y:S01]  /*3440*/  FADD.FTZ R244, -R249.reuse, R56 ;  /* 0x00000038f9f47221 */ /* 0x040fe20000010100 */
[C---:B------:R-:W-:Y:S01]  /*3450*/  FADD.FTZ R57, -R249.reuse, R57 ;  /* 0x00000039f9397221 */ /* 0x040fe20000010100 */
[C---:B------:R-:W-:Y:S01]  /*3460*/  FADD.FTZ R248, -R249.reuse, R60 ;  /* 0x0000003cf9f87221 */ /* 0x040fe20000010100 */
[----:B------:R-:W-:Y:S01]  /*3470*/  FADD.FTZ R61, -R249, R61 ;  /* 0x0000003df93d7221 */ /* 0x000fe20000010100 */
[----:B------:R-:W-:Y:S01]  /*3480*/  FMUL.FTZ R232, R251, R232 ;  /* 0x000000e8fbe87220 */ /* 0x000fe20000410000 */
[----:B------:R-:W-:Y:S01]  /*3490*/  FMUL.FTZ R245, R245, R41 ;  /* 0x00000029f5f57220 */ /* 0x000fe20000410000 */
[----:B------:R-:W-:Y:S01]  /*34a0*/  FMUL.FTZ R244, R123, R244 ;  /* 0x000000f47bf47220 */ /* 0x000fe20000410000 */
[C---:B------:R-:W-:Y:S01]  /*34b0*/  FADD.FTZ R72, -R249.reuse, R72 ;  /* 0x00000048f9487221 */ /* 0x040fe20000010100 */
[----:B------:R-:W-:Y:S01]  /*34c0*/  FADD.FTZ R73, -R249, R73 ;  /* 0x00000049f9497221 */ /* 0x000fe20000010100 */
        /* <DEDUP_REMOVED lines=8> */
[----:B------:R-:W-:Y:S01]  /*3550*/  FADD.FTZ R229, -R5, R14 ;  /* 0x0000000e05e57221 */ /* 0x000fe20000010100 */
[----:B------:R-:W-:Y:S01]  /*3560*/  F2FP.BF16.F32.PACK_AB R73, R73, R72 ;  /* 0x000000484949723e */ /* 0x000fe200000010ff */
[----:B------:R-:W-:Y:S02]  /*3570*/  FADD.FTZ R72, -R5, R15 ;  /* 0x0000000f05487221 */ /* 0x000fe40000010100 */
[----:B------:R-:W-:Y:S01]  /*3580*/  F2FP.BF16.F32.PACK_AB R248, R249, R248 ;  /* 0x000000f8f9f8723e */ /* 0x000fe200000010ff */
[----:B------:R-:W-:Y:S06]  /*3590*/  @!P2 BRA `(.L_x_128) ;  /* 0x000000000048a947 */ /* 0x000fec0003800000 */
[----:B------:R-:W1:Y:S01]  /*35a0*/  LDC R15, c[0x0][0x240] ;  /* 0x00009000ff0f7b82 */ /* 0x000e620000000800 */
[----:B------:R-:W-:Y:S04]  /*35b0*/  ULOP3.LUT UR42, UR39, 0x1, URZ, 0xc0, !UPT ;  /* 0x00000001272a7892 */ /* 0x000fe8000f8ec03f */
[----:B------:R-:W-:Y:S03]  /*35c0*/  UISETP.NE.U32.AND UP0, UPT, UR42, 0x1, UPT ;  /* 0x000000012a00788c */ /* 0x000fe6000bf05070 */
[----:B------:R-:W2:Y:S01]  /*35d0*/  LDC R13, c[0x0][0x244] ;  /* 0x00009100ff0d7b82 */ /* 0x000ea20000000800 */
[----:B------:R-:W-:Y:S06]  /*35e0*/  USEL UR42, UR17, 0x2000, !UP0 ;  /* 0x00002000112a7887 */ /* 0x000fec000c000000 */
[----:B------:R-:W-:Y:S02]  /*35f0*/  VIADD R209, R209, UR42 ;  /* 0x0000002ad1d17c36 */ /* 0x000fe40008000000 */
[----:B------:R-:W-:Y:S02]  /*3600*/  VIADD R175, R175, UR42 ;  /* 0x0000002aafaf7c36 */ /* 0x000fe40008000000 */
[----:B-1----:R-:W-:Y:S05]  /*3610*/  IMAD.U32 R25, R15, -0x80, RZ ;  /* 0xffffff800f197824 */ /* 0x002fea00078e00ff */
[C---:B------:R-:W-:Y:S04]  /*3620*/  LEA R214, P0, R25.reuse, R214, 0x1 ;  /* 0x000000d619d67211 */ /* 0x040fe800078008ff */
[----:B------:R-:W-:Y:S02]  /*3630*/  LEA.HI.X.SX32 R215, R25, R215, 0x1, P0 ;  /* 0x000000d719d77211 */ /* 0x000fe400000f0eff */
        /* <DEDUP_REMOVED lines=8> */
.L_x_128:
[----:B------:R-:W-:Y:S01]  /*36c0*/  STS [R188+0x8000], R217 ;  /* 0x008000d9bc007388 */ /* 0x000fe20000000800 */
[----:B-1----:R-:W-:Y:S01]  /*36d0*/  FADD.FTZ R13, -R5, R26 ;  /* 0x0000001a050d7221 */ /* 0x002fe20000010100 */
[----:B------:R-:W-:Y:S01]  /*36e0*/  FMUL.FTZ R229, R218, R229 ;  /* 0x000000e5dae57220 */ /* 0x000fe20000410000 */
[----:B------:R-:W-:Y:S01]  /*36f0*/  FMUL.FTZ R72, R219, R72 ;  /* 0x00000048db487220 */ /* 0x000fe20000410000 */
[C---:B------:R-:W-:Y:S01]  /*3700*/  FADD.FTZ R8, -R5.reuse, R27 ;  /* 0x0000001b05087221 */ /* 0x040fe20000010100 */
[----:B------:R-:W-:Y:S01]  /*3710*/  FMUL.FTZ R13, R230, R13 ;  /* 0x0000000de60d7220 */ /* 0x000fe20000410000 */
[C---:B------:R-:W-:Y:S01]  /*3720*/  FADD.FTZ R12, -R5.reuse, R31 ;  /* 0x0000001f050c7221 */ /* 0x040fe20000010100 */
[----:B------:R-:W-:Y:S01]  /*3730*/  FADD.FTZ R15, -R5, R30 ;  /* 0x0000001e050f7221 */ /* 0x000fe20000010100 */
[----:B------:R-:W-:Y:S01]  /*3740*/  FMUL.FTZ R8, R231, R8 ;  /* 0x00000008e7087220 */ /* 0x000fe20000410000 */
[----:B------:R-:W-:Y:S01]  /*3750*/  F2FP.BF16.F32.PACK_AB R229, R72, R229 ;  /* 0x000000e548e5723e */ /* 0x000fe200000010ff */
[----:B------:R-:W-:Y:S01]  /*3760*/  FMUL.FTZ R12, R235, R12 ;  /* 0x0000000ceb0c7220 */ /* 0x000fe20000410000 */
[----:B------:R-:W-:Y:S01]  /*3770*/  FMUL.FTZ R15, R234, R15 ;  /* 0x0000000fea0f7220 */ /* 0x000fe20000410000 */
[C---:B------:R-:W-:Y:S01]  /*3780*/  FADD.FTZ R25, -R5.reuse, R42 ;  /* 0x0000002a05197221 */ /* 0x040fe20000010100 */
[----:B------:R-:W-:Y:S01]  /*3790*/  F2FP.BF16.F32.PACK_AB R8, R8, R13 ;  /* 0x0000000d0808723e */ /* 0x000fe200000010ff */
[----:B------:R-:W-:Y:S01]  /*37a0*/  STS [R188+0x8400], R229 ;  /* 0x008400e5bc007388 */ /* 0x000fe20000000800 */
[----:B-----5:R-:W-:Y:S01]  /*37b0*/  FADD.FTZ R51, -R122, R51 ;  /* 0x000000337a337221 */ /* 0x020fe20000010100 */
[----:B------:R-:W-:Y:S01]  /*37c0*/  F2FP.BF16.F32.PACK_AB R15, R12, R15 ;  /* 0x0000000f0c0f723e */ /* 0x000fe200000010ff */
[----:B------:R-:W-:Y:S01]  /*37d0*/  FMUL.FTZ R25, R246, R25 ;  /* 0x00000019f6197220 */ /* 0x000fe20000410000 */
[----:B------:R1:W-:Y:S01]  /*37e0*/  STS [R193+0x8400], R8 ;  /* 0x00840008c1007388 */ /* 0x0003e20000000800 */
[C---:B------:R-:W-:Y:S01]  /*37f0*/  FADD.FTZ R13, -R5.reuse, R46 ;  /* 0x0000002e050d7221 */ /* 0x040fe20000010100 */
[C---:B------:R-:W-:Y:S01]  /*3800*/  FADD.FTZ R47, -R5.reuse, R47 ;  /* 0x0000002f052f7221 */ /* 0x040fe20000010100 */
[C---:B------:R-:W-:Y:S01]  /*3810*/  FADD.FTZ R27, -R5.reuse, R74 ;  /* 0x0000004a051b7221 */ /* 0x040fe20000010100 */
[----:B------:R-:W-:Y:S01]  /*3820*/  STS [R193+0x8000], R228 ;  /* 0x008000e4c1007388 */ /* 0x000fe20000000800 */
[----:B------:R-:W-:Y:S01]  /*3830*/  FMUL.FTZ R13, R250, R13 ;  /* 0x0000000dfa0d7220 */ /* 0x000fe20000410000 */
        /* <DEDUP_REMOVED lines=8> */
[C---:B------:R-:W-:Y:S01]  /*38c0*/  FADD.FTZ R5, -R121.reuse, R16 ;  /* 0x0000001079057221 */ /* 0x040fe20000010100 */
[----:B------:R-:W-:Y:S01]  /*38d0*/  FADD.FTZ R4, -R121, R17 ;  /* 0x0000001179047221 */ /* 0x000fe20000010100 */
[----:B------:R-:W-:Y:S01]  /*38e0*/  F2FP.BF16.F32.PACK_AB R252, R252, R13 ;  /* 0x0000000dfcfc723e */ /* 0x000fe200000010ff */
[----:B------:R-:W-:Y:S01]  /*38f0*/  FMUL.FTZ R137, R137, R12 ;  /* 0x0000000c89897220 */ /* 0x000fe20000410000 */
[C---:B------:R-:W-:Y:S01]  /*3900*/  FADD.FTZ R13, -R121.reuse, R20 ;  /* 0x00000014790d7221 */ /* 0x040fe20000010100 */
[C---:B------:R-:W-:Y:S01]  /*3910*/  FADD.FTZ R12, -R121.reuse, R21 ;  /* 0x00000015790c7221 */ /* 0x040fe20000010100 */
[C---:B------:R-:W-:Y:S01]  /*3920*/  FADD.FTZ R21, -R121.reuse, R36 ;  /* 0x0000002479157221 */ /* 0x040fe20000010100 */
[----:B------:R-:W-:Y:S01]  /*3930*/  FADD.FTZ R20, -R121, R37 ;  /* 0x0000002579147221 */ /* 0x000fe20000010100 */
[----:B------:R-:W-:Y:S01]  /*3940*/  FMUL.FTZ R5, R220, R5 ;  /* 0x00000005dc057220 */ /* 0x000fe20000410000 */
[----:B------:R-:W-:Y:S01]  /*3950*/  FMUL.FTZ R4, R221, R4 ;  /* 0x00000004dd047220 */ /* 0x000fe20000410000 */
        /* <DEDUP_REMOVED lines=9> */
[C---:B------:R-:W-:Y:S01]  /*39f0*/  FADD.FTZ R11, -R121.reuse, R64 ;  /* 0x00000040790b7221 */ /* 0x040fe20000010100 */
[C---:B------:R-:W-:Y:S01]  /*3a00*/  FADD.FTZ R6, -R121.reuse, R65 ;  /* 0x0000004179067221 */ /* 0x040fe20000010100 */
[----:B------:R-:W-:Y:S01]  /*3a10*/  F2FP.BF16.F32.PACK_AB R12, R12, R13 ;  /* 0x0000000d0c0c723e */ /* 0x000fe200000010ff */
[C---:B------:R-:W-:Y:S01]  /*3a20*/  FADD.FTZ R13, -R121.reuse, R48 ;  /* 0x00000030790d7221 */ /* 0x040fe20000010100 */
[----:B------:R2:W-:Y:S01]  /*3a30*/  STS [R188+0xa000], R5 ;  /* 0x00a00005bc007388 */ /* 0x0005e20000000800 */
[----:B------:R-:W-:Y:S01]  /*3a40*/  F2FP.BF16.F32.PACK_AB R20, R20, R21 ;  /* 0x000000151414723e */ /* 0x000fe200000010ff */
[----:B------:R-:W-:Y:S01]  /*3a50*/  FADD.FTZ R21, -R121, R68 ;  /* 0x0000004479157221 */ /* 0x000fe20000010100 */
[----:B------:R-:W-:Y:S01]  /*3a60*/  FMUL.FTZ R11, R136, R11 ;  /* 0x0000000b880b7220 */ /* 0x000fe20000410000 */
[----:B------:R-:W-:Y:S01]  /*3a70*/  FMUL.FTZ R6, R119, R6 ;  /* 0x0000000677067220 */ /* 0x000fe20000410000 */
[C---:B------:R-:W-:Y:S01]  /*3a80*/  FADD.FTZ R4, -R121.reuse, R49 ;  /* 0x0000003179047221 */ /* 0x040fe20000010100 */
[----:B-1----:R-:W-:Y:S01]  /*3a90*/  FADD.FTZ R8, -R121, R69 ;  /* 0x0000004579087221 */ /* 0x002fe20000010100 */
[----:B------:R-:W-:Y:S01]  /*3aa0*/  FMUL.FTZ R21, R134, R21 ;  /* 0x0000001586157220 */ /* 0x000fe20000410000 */
[----:B------:R-:W-:Y:S01]  /*3ab0*/  FMUL.FTZ R13, R138, R13 ;  /* 0x0000000d8a0d7220 */ /* 0x000fe20000410000 */
[----:B------:R-:W-:Y:S01]  /*3ac0*/  FMUL.FTZ R4, R139, R4 ;  /* 0x000000048b047220 */ /* 0x000fe20000410000 */
[----:B------:R-:W-:Y:S01]  /*3ad0*/  FMUL.FTZ R8, R135, R8 ;  /* 0x0000000887087220 */ /* 0x000fe20000410000 */
[----:B------:R-:W-:Y:S01]  /*3ae0*/  F2FP.BF16.F32.PACK_AB R24, R6, R11 ;  /* 0x0000000b0618723e */ /* 0x000fe200000010ff */
[C---:B------:R-:W-:Y:S01]  /*3af0*/  FADD.FTZ R11, -R122.reuse, R18 ;  /* 0x000000127a0b7221 */ /* 0x040fe20000010100 */
[----:B------:R-:W-:Y:S01]  /*3b00*/  FADD.FTZ R6, -R122, R19 ;  /* 0x000000137a067221 */ /* 0x000fe20000010100 */
[----:B------:R-:W-:Y:S01]  /*3b10*/  F2FP.BF16.F32.PACK_AB R4, R4, R13 ;  /* 0x0000000d0404723e */ /* 0x000fe200000010ff */
[----:B------:R-:W-:Y:S01]  /*3b20*/  FADD.FTZ R13, -R122, R22 ;  /* 0x000000167a0d7221 */ /* 0x000fe20000010100 */
[----:B------:R-:W-:Y:S01]  /*3b30*/  F2FP.BF16.F32.PACK_AB R29, R8, R21 ;  /* 0x00000015081d723e */ /* 0x000fe200000010ff */
[----:B------:R-:W-:Y:S01]  /*3b40*/  FADD.FTZ R8, -R122, R23 ;  /* 0x000000177a087221 */ /* 0x000fe20000010100 */
[----:B------:R-:W-:Y:S01]  /*3b50*/  FMUL.FTZ R11, R222, R11 ;  /* 0x0000000bde0b7220 */ /* 0x000fe20000410000 */
[----:B------:R-:W-:Y:S01]  /*3b60*/  FMUL.FTZ R6, R223, R6 ;  /* 0x00000006df067220 */ /* 0x000fe20000410000 */
[C---:B------:R-:W-:Y:S01]  /*3b70*/  FADD.FTZ R17, -R121.reuse, R32 ;  /* 0x0000002079117221 */ /* 0x040fe20000010100 */
[----:B------:R-:W-:Y:S01]  /*3b80*/  FADD.FTZ R16, -R121, R33 ;  /* 0x0000002179107221 */ /* 0x000fe20000010100 */
[----:B------:R-:W-:Y:S01]  /*3b90*/  FMUL.FTZ R13, R226, R13 ;  /* 0x0000000de20d7220 */ /* 0x000fe20000410000 */
[----:B------:R-:W-:Y:S01]  /*3ba0*/  FMUL.FTZ R8, R227, R8 ;  /* 0x00000008e3087220 */ /* 0x000fe20000410000 */
[----:B------:R-:W-:Y:S01]  /*3bb0*/  F2FP.BF16.F32.PACK_AB R11, R6, R11 ;  /* 0x0000000b060b723e */ /* 0x000fe200000010ff */
[----:B------:R-:W-:Y:S01]  /*3bc0*/  FMUL.FTZ R17, R236, R17 ;  /* 0x00000011ec117220 */ /* 0x000fe20000410000 */
[----:B------:R-:W-:Y:S01]  /*3bd0*/  FMUL.FTZ R16, R237, R16 ;  /* 0x00000010ed107220 */ /* 0x000fe20000410000 */
[----:B------:R-:W-:Y:S01]  /*3be0*/  FMUL.FTZ R51, R10, R51 ;  /* 0x000000330a337220 */ /* 0x000fe20000410000 */
[----:B------:R-:W-:Y:S01]  /*3bf0*/  F2FP.BF16.F32.PACK_AB R8, R8, R13 ;  /* 0x0000000d0808723e */ /* 0x000fe200000010ff */
[----:B------:R-:W-:Y:S01]  /*3c00*/  STS [R188+0xa400], R11 ;  /* 0x00a4000bbc007388 */ /* 0x000fe20000000800 */
[----:B------:R-:W-:Y:S01]  /*3c10*/  FMUL.FTZ R14, R247, R14 ;  /* 0x0000000ef70e7220 */ /* 0x000fe20000410000 */
[----:B------:R-:W-:Y:S01]  /*3c20*/  F2FP.BF16.F32.PACK_AB R17, R16, R17 ;  /* 0x000000111011723e */ /* 0x000fe200000010ff */
[C---:B------:R-:W-:Y:S01]  /*3c30*/  FADD.FTZ R16, -R122.reuse, R35 ;  /* 0x000000237a107221 */ /* 0x040fe20000010100 */
[----:B------:R-:W-:Y:S01]  /*3c40*/  STS [R193+0xa000], R12 ;  /* 0x00a0000cc1007388 */ /* 0x000fe20000000800 */
[----:B------:R-:W-:Y:S01]  /*3c50*/  FADD.FTZ R19, -R122, R34 ;  /* 0x000000227a137221 */ /* 0x000fe20000010100 */
[----:B------:R-:W-:Y:S01]  /*3c60*/  F2FP.BF16.F32.PACK_AB R14, R14, R25 ;  /* 0x000000190e0e723e */ /* 0x000fe200000010ff */
[----:B------:R-:W-:Y:S01]  /*3c70*/  FMUL.FTZ R16, R239, R16 ;  /* 0x00000010ef107220 */ /* 0x000fe20000410000 */
[----:B------:R-:W-:Y:S01]  /*3c80*/  STS [R193+0xa400], R8 ;  /* 0x00a40008c1007388 */ /* 0x000fe20000000800 */
[----:B------:R-:W-:Y:S01]  /*3c90*/  FMUL.FTZ R19, R238, R19 ;  /* 0x00000013ee137220 */ /* 0x000fe20000410000 */
[C---:B--2---:R-:W-:Y:S01]  /*3ca0*/  FADD.FTZ R5, -R122.reuse, R38 ;  /* 0x000000267a057221 */ /* 0x044fe20000010100 */
[----:B------:R-:W-:Y:S01]  /*3cb0*/  FADD.FTZ R18, -R122, R39 ;  /* 0x000000277a127221 */ /* 0x000fe20000010100 */
[----:B------:R-:W-:Y:S01]  /*3cc0*/  STS [R192+0x8000], R233 ;  /* 0x008000e9c0007388 */ /* 0x000fe20000000800 */
[----:B------:R-:W-:Y:S01]  /*3cd0*/  F2FP.BF16.F32.PACK_AB R53, R53, R52 ;  /* 0x000000343535723e */ /* 0x000fe200000010ff */
[----:B------:R-:W-:Y:S01]  /*3ce0*/  FMUL.FTZ R5, R242, R5 ;  /* 0x00000005f2057220 */ /* 0x000fe20000410000 */
[----:B------:R-:W-:Y:S01]  /*3cf0*/  F2FP.BF16.F32.PACK_AB R19, R16, R19 ;  /* 0x000000131013723e */ /* 0x000fe200000010ff */
[----:B------:R-:W-:Y:S01]  /*3d00*/  STS [R192+0x8400], R15 ;  /* 0x0084000fc0007388 */ /* 0x000fe20000000800 */
[----:B------:R-:W-:Y:S01]  /*3d10*/  FMUL.FTZ R18, R243, R18 ;  /* 0x00000012f3127220 */ /* 0x000fe20000410000 */
[----:B------:R-:W-:Y:S01]  /*3d20*/  LEA R52, R181, UR5, 0x1 ;  /* 0x00000005b5347c11 */ /* 0x000fe2000f8e08ff */
[----:B------:R-:W-:Y:S01]  /*3d30*/  FMUL.FTZ R120, R120, R75 ;  /* 0x0000004b78787220 */ /* 0x000fe20000410000 */
[----:B------:R-:W-:Y:S01]  /*3d40*/  STS [R199+0x8000], R216 ;  /* 0x008000d8c7007388 */ /* 0x000fe20000000800 */
[----:B------:R-:W-:Y:S01]  /*3d50*/  FADD.FTZ R6, -R122, R67 ;  /* 0x000000437a067221 */ /* 0x000fe20000010100 */
[----:B------:R-:W-:Y:S01]  /*3d60*/  F2FP.BF16.F32.PACK_AB R18, R18, R5 ;  /* 0x000000051212723e */ /* 0x000fe200000010ff */
[----:B------:R-:W-:Y:S01]  /*3d70*/  FMUL.FTZ R58, R125, R58 ;  /* 0x0000003a7d3a7220 */ /* 0x000fe20000410000 */
[----:B------:R-:W-:Y:S01]  /*3d80*/  STS [R199+0x8400], R14 ;  /* 0x0084000ec7007388 */ /* 0x000fe20000000800 */
[----:B------:R-:W-:Y:S01]  /*3d90*/  FMUL.FTZ R59, R184, R59 ;  /* 0x0000003bb83b7220 */ /* 0x000fe20000410000 */
[C---:B------:R-:W-:Y:S01]  /*3da0*/  FADD.FTZ R50, -R122.reuse, R50 ;  /* 0x000000327a327221 */ /* 0x040fe20000010100 */
[C---:B------:R-:W-:Y:S01]  /*3db0*/  FADD.FTZ R54, -R122.reuse, R54 ;  /* 0x000000367a367221 */ /* 0x040fe20000010100 */
[----:B------:R-:W-:Y:S01]  /*3dc0*/  STS [R192+0xa000], R17 ;  /* 0x00a00011c0007388 */ /* 0x000fe20000000800 */
[----:B------:R-:W-:Y:S01]  /*3dd0*/  FADD.FTZ R55, -R122, R55 ;  /* 0x000000377a377221 */ /* 0x000fe20000010100 */
[----:B------:R-:W-:Y:S01]  /*3de0*/  FMUL.FTZ R50, R9, R50 ;  /* 0x0000003209327220 */ /* 0x000fe20000410000 */
[----:B------:R-:W-:Y:S01]  /*3df0*/  F2FP.BF16.F32.PACK_AB R59, R59, R58 ;  /* 0x0000003a3b3b723e */ /* 0x000fe200000010ff */
[----:B------:R-:W-:Y:S01]  /*3e00*/  STS [R192+0xa400], R19 ;  /* 0x00a40013c0007388 */ /* 0x000fe20000000800 */
[----:B------:R-:W-:Y:S01]  /*3e10*/  FMUL.FTZ R54, R7, R54 ;  /* 0x0000003607367220 */ /* 0x000fe20000410000 */
[----:B------:R-:W-:Y:S01]  /*3e20*/  FMUL.FTZ R55, R126, R55 ;  /* 0x000000377e377220 */ /* 0x000fe20000410000 */
[----:B------:R-:W-:Y:S01]  /*3e30*/  F2FP.BF16.F32.PACK_AB R50, R51, R50 ;  /* 0x000000323332723e */ /* 0x000fe200000010ff */
[----:B------:R-:W-:Y:S01]  /*3e40*/  STS [R199+0xa000], R20 ;  /* 0x00a00014c7007388 */ /* 0x000fe20000000800 */
[----:B------:R-:W-:Y:S01]  /*3e50*/  FMUL.FTZ R62, R131, R62 ;  /* 0x0000003e833e7220 */ /* 0x000fe20000410000 */
[----:B------:R-:W-:Y:S01]  /*3e60*/  FADD.FTZ R7, -R122, R66 ;  /* 0x000000427a077221 */ /* 0x000fe20000010100 */
[----:B------:R-:W-:Y:S01]  /*3e70*/  F2FP.BF16.F32.PACK_AB R55, R55, R54 ;  /* 0x000000363737723e */ /* 0x000fe200000010ff */
[----:B------:R-:W-:Y:S01]  /*3e80*/  STS [R199+0xa400], R18 ;  /* 0x00a40012c7007388 */ /* 0x000fe20000000800 */
[----:B------:R-:W-:Y:S01]  /*3e90*/  FMUL.FTZ R6, R133, R6 ;  /* 0x0000000685067220 */ /* 0x000fe20000410000 */
[----:B------:R-:W-:Y:S01]  /*3ea0*/  F2FP.BF16.F32.PACK_AB R62, R137, R62 ;  /* 0x0000003e893e723e */ /* 0x000fe200000010ff */
        /* <DEDUP_REMOVED lines=8> */
[----:B------:R-:W-:Y:S01]  /*3f30*/  F2FP.BF16.F32.PACK_AB R28, R6, R7 ;  /* 0x00000007061c723e */ /* 0x000fe200000010ff */
[----:B------:R-:W-:Y:S03]  /*3f40*/  STS [R196+0x8000], R251 ;  /* 0x008000fbc4007388 */ /* 0x000fe60000000800 */
[----:B------:R-:W-:Y:S01]  /*3f50*/  F2FP.BF16.F32.PACK_AB R31, R128, R9 ;  /* 0x00000009801f723e */ /* 0x000fe200000010ff */
        /* <DEDUP_REMOVED lines=12> */
[----:B------:R-:W-:Y:S01]  /*4020*/  STS [R194+0xa400], R31 ;  /* 0x00a4001fc2007388 */ /* 0x000fe20000000800 */
[----:B------:R-:W-:Y:S06]  /*4030*/  BAR.SYNC.DEFER_BLOCKING 0x0 ;  /* 0x0000000000007b1d */ /* 0x000fec0000010000 */
        /* <DEDUP_REMOVED lines=53> */
[-C--:B--2---:R-:W-:Y:S05]  /*4390*/  HMMA.16816.F32.BF16 R76, R16, R20.reuse, R76 ;  /* 0x00000014104c723c */ /* 0x084fea000004184c */
[----:B------:R-:W-:Y:S01]  /*43a0*/  IMAD R5, R204, UR45, RZ ;  /* 0x0000002dcc057c24 */ /* 0x000fe2000f8e02ff */
[C---:B------:R-:W-:Y:S05]  /*43b0*/  HMMA.16816.F32.BF16 R80, R24.reuse, R20, R80 ;  /* 0x000000141850723c */ /* 0x040fea0000041850 */
[----:B------:R-:W-:Y:S01]  /*43c0*/  LEA R5, -R5, RZ, 0x7 ;  /* 0x000000ff05057211 */ /* 0x000fe200078e39ff */
[-C--:B------:R-:W-:Y:S05]  /*43d0*/  HMMA.16816.F32.BF16 R84, R24, R22.reuse, R84 ;  /* 0x000000161854723c */ /* 0x080fea0000041854 */
[C---:B------:R-:W-:Y:S01]  /*43e0*/  LEA R210, P0, R5.reuse, R210, 0x2 ;  /* 0x000000d205d27211 */ /* 0x040fe200078010ff */
[----:B------:R-:W-:Y:S05]  /*43f0*/  HMMA.16816.F32.BF16 R88, R16, R22, R88 ;  /* 0x000000161058723c */ /* 0x000fea0000041858 */
[----:B------:R-:W-:Y:S01]  /*4400*/  LEA.HI.X.SX32 R211, R5, R211, 0x2, P0 ;  /* 0x000000d305d37211 */ /* 0x000fe200000f16ff */
[----:B------:R-:W-:Y:S07]  /*4410*/  @!UPT UIADD3 URZ, URZ, URZ, URZ ;  /* 0x0000003f3f3ff290 */ /* 0x000fee000fffe03f */
[----:B------:R-:W-:Y:S11]  /*4420*/  @!P2 BRA `(.L_x_129) ;  /* 0x000000000074a947 */ /* 0x000ff60003800000 */
[----:B------:R-:W1:Y:S01]  /*4430*/  S2R R7, SR_TID.X ;  /* 0x0000000000077919 */ /* 0x000e620000002100 */
[----:B------:R-:W2:Y:S08]  /*4440*/  LDC R11, c[0x0][0x420] ;  /* 0x00010800ff0b7b82 */ /* 0x000eb00000000800 */
[----:B------:R-:W3:Y:S01]  /*4450*/  LDC R9, c[0x0][0x424] ;  /* 0x00010900ff097b82 */ /* 0x000ee20000000800 */
[----:B-1----:R-:W-:Y:S01]  /*4460*/  SHF.R.S32.HI R6, RZ, 0x1f, R7 ;  /* 0x0000001fff067819 */ /* 0x002fe20000011407 */
[----:B--2---:R-:W-:Y:S03]  /*4470*/  IMAD.U32 R13, R11, -0x80, RZ ;  /* 0xffffff800b0d7824 */ /* 0x004fe600078e00ff */
[CC--:B------:R-:W-:Y:S02]  /*4480*/  LEA.HI R5, R6.reuse, R7.reuse, RZ, 0x3 ;  /* 0x0000000706057211 */ /* 0x0c0fe400078f18ff */
[----:B------:R-:W-:Y:S02]  /*4490*/  LEA.HI R6, R6, R7, RZ, 0x2 ;  /* 0x0000000706067211 */ /* 0x000fe400078f10ff */
[----:B------:R-:W-:Y:S02]  /*44a0*/  SHF.R.S32.HI R5, RZ, 0x3, R5 ;  /* 0x00000003ff057819 */ /* 0x000fe40000011405 */
[----:B------:R-:W-:Y:S02]  /*44b0*/  LEA.HI R6, R6, R187, RZ, 0x1 ;  /* 0x000000bb06067211 */ /* 0x000fe400078f08ff */
[----:B------:R-:W-:Y:S01]  /*44c0*/  LEA R212, P0, R13, R212, 0x1 ;  /* 0x000000d40dd47211 */ /* 0x000fe200078008ff */
[----:B------:R-:W-:Y:S01]  /*44d0*/  IMAD.SHL.U32 R5, R5, 0x40, RZ ;  /* 0x0000004005057824 */ /* 0x000fe200078e00ff */
[----:B------:R-:W-:Y:S02]  /*44e0*/  LOP3.LUT R6, R6, 0x7fffffe, RZ, 0xc0, !PT ;  /* 0x07fffffe06067812 */ /* 0x000fe400078ec0ff */
[----:B------:R-:W-:Y:S02]  /*44f0*/  LEA.HI.X.SX32 R213, R13, R213, 0x1, P0 ;  /* 0x000000d50dd57211 */ /* 0x000fe400000f0eff */
[----:B------:R-:W-:Y:S02]  /*4500*/  LOP3.LUT R5, R5, 0xc0, RZ, 0xc0, !PT ;  /* 0x000000c005057812 */ /* 0x000fe400078ec0ff */
[----:B------:R-:W-:Y:S02]  /*4510*/  LEA R8, P0, R11, R212, 0x7 ;  /* 0x000000d40b087211 */ /* 0x000fe400078038ff */
[----:B------:R-:W-:Y:S02]  /*4520*/  LOP3.LUT R7, R5, 0x18, R190, 0xf8, !PT ;  /* 0x0000001805077812 */ /* 0x000fe400078ef8be */
[----:B------:R-:W-:Y:S01]  /*4530*/  SHF.R.U32.HI R4, RZ, 0x3, R5 ;  /* 0x00000003ff047819 */ /* 0x000fe20000011605 */
[----:B------:R-:W-:Y:S01]  /*4540*/  IMAD.IADD R5, R187, 0x1, -R6 ;  /* 0x00000001bb057824 */ /* 0x000fe200078e0a06 */
[----:B---3--:R-:W-:Y:S02]  /*4550*/  LEA.HI.X R9, R11, R213, R9, 0x7, P0 ;  /* 0x000000d50b097211 */ /* 0x008fe400000f3c09 */
[----:B------:R-:W-:Y:S01]  /*4560*/  LOP3.LUT R4, R7, R4, RZ, 0x3c, !PT ;  /* 0x0000000407047212 */ /* 0x000fe200078e3cff */
[----:B------:R-:W-:Y:S04]  /*4570*/  IMAD R5, R186, 0x8, R5 ;  /* 0x00000008ba057824 */ /* 0x000fe800078e0205 */
[----:B------:R-:W-:Y:S05]  /*4580*/  IMAD.U32 R4, R5, 0x20, R4 ;  /* 0x0000002005047824 */ /* 0x000fea00078e0004 */
[----:B------:R-:W-:Y:S05]  /*4590*/  LEA R7, R4, UR5, 0x1 ;  /* 0x0000000504077c11 */ /* 0x000fea000f8e08ff */
[----:B------:R-:W-:Y:S01]  /*45a0*/  @!PT LDS RZ, [RZ] ;  /* 0x00000000fffff984 */ /* 0x000fe20000000800 */
[----:B------:R-:W-:Y:S01]  /*45b0*/  @!PT LDS RZ, [RZ] ;  /* 0x00000000fffff984 */ /* 0x000fe20000000800 */
[----:B------:R-:W-:Y:S01]  /*45c0*/  @!PT LDS RZ, [RZ] ;  /* 0x00000000fffff984 */ /* 0x000fe20000000800 */
[----:B------:R1:W-:Y:S05]  /*45d0*/  LDGSTS.E.BYPASS.LTC128B.128 [R7+0x4000], desc[UR20][R212.64] ;  /* 0x04000000d4077fae */ /* 0x0003ea000b901d54 */
[----:B------:R1:W-:Y:S05]  /*45e0*/  LDGSTS.E.BYPASS.LTC128B.128 [R7+0x5000], desc[UR20][R8.64] ;  /* 0x0500000008077fae */ /* 0x0003ea000b901d54 */
[----:B------:R-:W0:Y:S02]  /*45f0*/  LDGDEPBAR ;  /* 0x00000000000079af */ /* 0x000e240000000000 */
.L_x_129:
[----:B------:R-:W-:Y:S01]  /*4600*/  LDSM.16.M88.4 R20, [R179] ;  /* 0x00000000b314783b */ /* 0x000fe20000000200 */
[----:B------:R-:W-:Y:S03]  /*4610*/  ULOP3.LUT UR42, UR39, 0x1, URZ, 0xc0, !UPT ;  /* 0x00000001272a7892 */ /* 0x000fe6000f8ec03f */
[----:B------:R-:W1:Y:S01]  /*4620*/  LDSM.16.MT88.4 R16, [R52+0x6000] ;  /* 0x006000003410783b */ /* 0x000e620000004200 */
[----:B------:R-:W-:Y:S02]  /*4630*/  UISETP.NE.U32.AND UP0, UPT, UR42, 0x1, UPT ;  /* 0x000000012a00788c */ /* 0x000fe4000bf05070 */
[----:B------:R-:W-:Y:S01]  /*4640*/  UIADD3 UR42, UR39, -0x1, URZ ;  /* 0xffffffff272a7890 */ /* 0x000fe2000fffe03f */
[----:B------:R-:W2:Y:S04]  /*4650*/  LDSM.16.M88.4 R12, [R179+0x2000] ;  /* 0x00200000b30c783b */ /* 0x000ea80000000200 */
[----:B------:R-:W-:Y:S04]  /*4660*/  LDSM.16.M88.4 R24, [R178] ;  /* 0x00000000b218783b */ /* 0x000fe80000000200 */
        /* <DEDUP_REMOVED lines=37> */
[----:B------:R-:W-:Y:S04]  /*48c0*/  LDSM.16.MT88.4 R28, [R52+0x7c00] ;  /* 0x007c0000341c783b */ /* 0x000fe80000004200 */
[----:B------:R-:W4:Y:S01]  /*48d0*/  LDSM.16.M88.4 R24, [R3+0x4000] ;  /* 0x004000000318783b */ /* 0x000f220000000200 */
[-C--:B------:R-:W-:Y:S06]  /*48e0*/  HMMA.16816.F32.BF16 R4, R36, R40.reuse, R4 ;  /* 0x000000282404723c */ /* 0x080fec0000041804 */
[C---:B-1----:R-:W-:Y:S06]  /*48f0*/  HMMA.16816.F32.BF16 R8, R32.reuse, R40, R8 ;  /* 0x000000282008723c */ /* 0x042fec0000041808 */
[-C--:B------:R-:W-:Y:S01]  /*4900*/  HMMA.16816.F32.BF16 R12, R32, R42.reuse, R12 ;  /* 0x0000002a200c723c */ /* 0x080fe2000004180c */
[----:B------:R-:W1:Y:S01]  /*4910*/  LDSM.16.M88.4 R32, [R3+0x6000] ;  /* 0x006000000320783b */ /* 0x000e620000000200 */
[----:B------:R-:W-:Y:S04]  /*4920*/  IMAD.U32 R41, RZ, RZ, UR41 ;  /* 0x00000029ff297e24 */ /* 0x000fe8000f8e00ff */
[----:B------:R-:W-:Y:S06]  /*4930*/  HMMA.16816.F32.BF16 R16, R36, R42, R16 ;  /* 0x0000002a2410723c */ /* 0x000fec0000041810 */
[-C--:B--2---:R-:W-:Y:S01]  /*4940*/  HMMA.16816.F32.BF16 R4, R20, R48.reuse, R4 ;  /* 0x000000301404723c */ /* 0x084fe20000041804 */
[----:B------:R-:W-:Y:S04]  /*4950*/  IMAD.U32 R39, RZ, RZ, UR40 ;  /* 0x00000028ff277e24 */ /* 0x000fe8000f8e00ff */
[----:B------:R-:W-:Y:S01]  /*4960*/  @P2 IADD3 R36, P0, R201, UR8, RZ ;  /* 0x00000008c9242c10 */ /* 0x000fe2000ff1e0ff */
[C---:B---3--:R-:W-:Y:S01]  /*4970*/  HMMA.16816.F32.BF16 R8, R44.reuse, R48, R8 ;  /* 0x000000302c08723c */ /* 0x048fe20000041808 */
[----:B------:R-:W-:Y:S04]  /*4980*/  @UP2 UIADD3 UR8, UP1, UR8, -0x200, URZ ;  /* 0xfffffe0008082890 */ /* 0x000fe8000ff3e03f */
[----:B------:R-:W-:Y:S01]  /*4990*/  @P2 IADD3.X R37, R200, UR9, RZ, P0, !PT ;  /* 0x00000009c8252c10 */ /* 0x000fe200087fe4ff */
[-C--:B------:R-:W-:Y:S01]  /*49a0*/  HMMA.16816.F32.BF16 R12, R44, R50.reuse, R12 ;  /* 0x000000322c0c723c */ /* 0x080fe2000004180c */
[----:B------:R-:W-:Y:S03]  /*49b0*/  @UP2 UIADD3.X UR9, UR9, -0x1, URZ, UP1, !UPT ;  /* 0xffffffff09092890 */ /* 0x000fe60008ffe43f */
[----:B------:R-:W5:Y:S02]  /*49c0*/  @P2 LDG.E R208, desc[UR20][R36.64] ;  /* 0x0000001424d02981 */ /* 0x000f64000c1e1900 */
[----:B------:R-:W-:Y:S02]  /*49d0*/  HMMA.16816.F32.BF16 R16, R20, R50, R16 ;  /* 0x000000321410723c */ /* 0x000fe40000041810 */
[----:B------:R-:W-:Y:S04]  /*49e0*/  LDSM.16.MT88.4 R20, [R180+0xc000] ;  /* 0x00c00000b414783b */ /* 0x000fe80000004200 */
[-C--:B----4-:R-:W-:Y:S01]  /*49f0*/  HMMA.16816.F32.BF16 R4, R24, R28.reuse, R4 ;  /* 0x0000001c1804723c */ /* 0x090fe20000041804 */
[----:B------:R-:W5:Y:S04]  /*4a00*/  @P2 LDG.E R207, desc[UR20][R36.64+0x20] ;  /* 0x0000201424cf2981 */ /* 0x000f68000c1e1900 */
[----:B------:R-:W5:Y:S01]  /*4a10*/  @P2 LDG.E R206, desc[UR20][R36.64+0x100] ;  /* 0x0001001424ce2981 */ /* 0x000f62000c1e1900 */
[C---:B-1----:R-:W-:Y:S03]  /*4a20*/  HMMA.16816.F32.BF16 R8, R32.reuse, R28, R8 ;  /* 0x0000001c2008723c */ /* 0x042fe60000041808 */
[----:B------:R1:W5:Y:S03]  /*4a30*/  @P2 LDG.E R205, desc[UR20][R36.64+0x120] ;  /* 0x0001201424cd2981 */ /* 0x000366000c1e1900 */
[-C--:B------:R-:W-:Y:S01]  /*4a40*/  HMMA.16816.F32.BF16 R12, R32, R30.reuse, R12 ;  /* 0x0000001e200c723c */ /* 0x080fe2000004180c */
[----:B------:R-:W-:Y:S05]  /*4a50*/  IMAD.U32 R29, RZ, RZ, UR44 ;  /* 0x0000002cff1d7e24 */ /* 0x000fea000f8e00ff */
[----:B------:R-:W-:Y:S01]  /*4a60*/  HMMA.16816.F32.BF16 R16, R24, R30, R16 ;  /* 0x0000001e1810723c */ /* 0x000fe20000041810 */
[----:B------:R-:W-:Y:S04]  /*4a70*/  IMAD.U32 R33, RZ, RZ, UR43 ;  /* 0x0000002bff217e24 */ /* 0x000fe8000f8e00ff */
[----:B------:R-:W-:Y:S01]  /*4a80*/  IMAD.U32 R35, RZ, RZ, UR44 ;  /* 0x0000002cff237e24 */ /* 0x000fe2000f8e00ff */
[-C--:B------:R-:W-:Y:S01]  /*4a90*/  LEA R32, P1, R29, R210.reuse, 0x2 ;  /* 0x000000d21d207211 */ /* 0x080fe200078210ff */
[----:B------:R-:W-:Y:S01]  /*4aa0*/  IMAD.U32 R29, RZ, RZ, UR43 ;  /* 0x0000002bff1d7e24 */ /* 0x000fe2000f8e00ff */
[-C--:B------:R-:W-:Y:S01]  /*4ab0*/  LEA R28, P0, R33, R210.reuse, 0x2 ;  /* 0x000000d2211c7211 */ /* 0x080fe200078010ff */
[----:B------:R-:W-:Y:S02]  /*4ac0*/  REDG.E.ADD.F32.FTZ.RN.STRONG.GPU desc[UR20][R210.64], R4 ;  /* 0x00000004d20079a6 */ /* 0x000fe4000c10f394 */
[-C--:B------:R-:W-:Y:S01]  /*4ad0*/  LEA.HI.X.SX32 R33, R35, R211.reuse, 0x2, P1 ;  /* 0x000000d323217211 */ /* 0x080fe200008f16ff */
[----:B------:R-:W-:Y:S01]  /*4ae0*/  IMAD.U32 R25, RZ, RZ, UR41 ;  /* 0x00000029ff197e24 */ /* 0x000fe2000f8e00ff */
[-C--:B------:R-:W-:Y:S01]  /*4af0*/  LEA.HI.X.SX32 R29, R29, R211.reuse, 0x2, P0 ;  /* 0x000000d31d1d7211 */ /* 0x080fe200000f16ff */
[----:B------:R-:W-:Y:S01]  /*4b00*/  IMAD.U32 R31, RZ, RZ, UR38 ;  /* 0x00000026ff1f7e24 */ /* 0x000fe2000f8e00ff */
[-C--:B------:R-:W-:Y:S01]  /*4b10*/  LEA R26, P2, R39, R210.reuse, 0x2 ;  /* 0x000000d2271a7211 */ /* 0x080fe200078410ff */
[----:B------:R2:W-:Y:S01]  /*4b20*/  REDG.E.ADD.F32.FTZ.RN.STRONG.GPU desc[UR20][R32.64], R5 ;  /* 0x00000005200079a6 */ /* 0x0005e2000c10f394 */
[-C--:B------:R-:W-:Y:S01]  /*4b30*/  LEA R30, P0, R25, R210.reuse, 0x2 ;  /* 0x000000d2191e7211 */ /* 0x080fe200078010ff */
[----:B------:R-:W-:Y:S01]  /*4b40*/  IMAD.U32 R27, RZ, RZ, UR37 ;  /* 0x00000025ff1b7e24 */ /* 0x000fe2000f8e00ff */
[-C--:B------:R-:W-:Y:S01]  /*4b50*/  LEA R24, P1, R31, R210.reuse, 0x2 ;  /* 0x000000d21f187211 */ /* 0x080fe200078210ff */
[----:B------:R3:W-:Y:S01]  /*4b60*/  REDG.E.ADD.F32.FTZ.RN.STRONG.GPU desc[UR20][R28.64], R6 ;  /* 0x000000061c0079a6 */ /* 0x0007e2000c10f394 */
[----:B------:R-:W-:Y:S01]  /*4b70*/  IMAD.U32 R35, RZ, RZ, UR40 ;  /* 0x00000028ff237e24 */ /* 0x000fe2000f8e00ff */
[-C--:B------:R-:W-:Y:S01]  /*4b80*/  LEA.HI.X.SX32 R31, R41, R211.reuse, 0x2, P0 ;  /* 0x000000d3291f7211 */ /* 0x080fe200000f16ff */
[----:B------:R-:W-:Y:S02]  /*4b90*/  IMAD.U32 R25, RZ, RZ, UR38 ;  /* 0x00000026ff197e24 */ /* 0x000fe4000f8e00ff */
[----:B-1----:R-:W-:Y:S02]  /*4ba0*/  IMAD.U32 R37, RZ, RZ, UR35 ;  /* 0x00000023ff257e24 */ /* 0x002fe4000f8e00ff */
[----:B------:R1:W-:Y:S01]  /*4bb0*/  REDG.E.ADD.F32.FTZ.RN.STRONG.GPU desc[UR20][R30.64], R7 ;  /* 0x000000071e0079a6 */ /* 0x0003e2000c10f394 */
[-C--:B------:R-:W-:Y:S01]  /*4bc0*/  LEA.HI.X.SX32 R25, R25, R211.reuse, 0x2, P1 ;  /* 0x000000d319197211 */ /* 0x080fe200008f16ff */
[----:B------:R-:W-:Y:S02]  /*4bd0*/  IMAD.U32 R39, RZ, RZ, UR36 ;  /* 0x00000024ff277e24 */ /* 0x000fe4000f8e00ff */
[----:B--2---:R-:W-:Y:S02]  /*4be0*/  IMAD.U32 R5, RZ, RZ, UR37 ;  /* 0x00000025ff057e24 */ /* 0x004fe4000f8e00ff */
[----:B------:R-:W-:Y:S01]  /*4bf0*/  IMAD.U32 R33, RZ, RZ, UR33 ;  /* 0x00000021ff217e24 */ /* 0x000fe2000f8e00ff */
[-C--:B---3--:R-:W-:Y:S02]  /*4c00*/  LEA R28, P0, R27, R210.reuse, 0x2 ;  /* 0x000000d21b1c7211 */ /* 0x088fe400078010ff */
[-C--:B------:R-:W-:Y:S01]  /*4c10*/  LEA.HI.X.SX32 R27, R35, R211.reuse, 0x2, P2 ;  /* 0x000000d3231b7211 */ /* 0x080fe200010f16ff */
[----:B------:R-:W-:Y:S01]  /*4c20*/  IMAD.U32 R35, RZ, RZ, UR34 ;  /* 0x00000022ff237e24 */ /* 0x000fe2000f8e00ff */
[-C--:B------:R-:W-:Y:S01]  /*4c30*/  LEA.HI.X.SX32 R29, R5, R211.reuse, 0x2, P0 ;  /* 0x000000d3051d7211 */ /* 0x080fe200000f16ff */
[----:B------:R-:W-:Y:S01]  /*4c40*/  IMAD.U32 R5, RZ, RZ, UR36 ;  /* 0x00000024ff057e24 */ /* 0x000fe2000f8e00ff */
[-C--:B------:R-:W-:Y:S01]  /*4c50*/  LEA R32, P2, R37, R210.reuse, 0x2 ;  /* 0x000000d225207211 */ /* 0x080fe200078410ff */
[----:B------:R2:W-:Y:S01]  /*4c60*/  REDG.E.ADD.F32.FTZ.RN.STRONG.GPU desc[UR20][R26.64], R8 ;  /* 0x000000081a0079a6 */ /* 0x0005e2000c10f394 */
[----:B-1----:R-:W-:Y:S01]  /*4c70*/  IMAD.U32 R7, RZ, RZ, UR35 ;  /* 0x00000023ff077e24 */ /* 0x002fe2000f8e00ff */
[-C--:B------:R-:W-:Y:S01]  /*4c80*/  LEA R38, P1, R35, R210.reuse, 0x2 ;  /* 0x000000d223267211 */ /* 0x080fe200078210ff */
[----:B------:R-:W-:Y:S01]  /*4c90*/  IMAD.U32 R31, RZ, RZ, UR32 ;  /* 0x00000020ff1f7e24 */ /* 0x000fe2000f8e00ff */
[----:B------:R1:W-:Y:S01]  /*4ca0*/  REDG.E.ADD.F32.FTZ.RN.STRONG.GPU desc[UR20][R24.64], R9 ;  /* 0x00000009180079a6 */ /* 0x0003e2000c10f394 */
[-C--:B------:R-:W-:Y:S01]  /*4cb0*/  LEA R36, P0, R5, R210.reuse, 0x2 ;  /* 0x000000d205247211 */ /* 0x080fe200078010ff */
[----:B------:R-:W-:Y:S02]  /*4cc0*/  IMAD.U32 R5, RZ, RZ, UR34 ;  /* 0x00000022ff057e24 */ /* 0x000fe4000f8e00ff */
[----:B------:R3:W-:Y:S01]  /*4cd0*/  REDG.E.ADD.F32.FTZ.RN.STRONG.GPU desc[UR20][R28.64], R10 ;  /* 0x0000000a1c0079a6 */ /* 0x0007e2000c10f394 */
[-C--:B------:R-:W-:Y:S02]  /*4ce0*/  LEA.HI.X.SX32 R37, R39, R211.reuse, 0x2, P0 ;  /* 0x000000d327257211 */ /* 0x080fe400000f16ff */
[-C--:B------:R-:W-:Y:S02]  /*4cf0*/  LEA R34, P0, R33, R210.reuse, 0x2 ;  /* 0x000000d221227211 */ /* 0x080fe400078010ff */
[-C--:B------:R-:W-:Y:S01]  /*4d00*/  LEA.HI.X.SX32 R33, R7, R211.reuse, 0x2, P2 ;  /* 0x000000d307217211 */ /* 0x080fe200010f16ff */
[----:B------:R4:W-:Y:S01]  /*4d10*/  REDG.E.ADD.F32.FTZ.RN.STRONG.GPU desc[UR20][R36.64], R11 ;  /* 0x0000000b240079a6 */ /* 0x0009e2000c10f394 */
[-C--:B------:R-:W-:Y:S01]  /*4d20*/  LEA.HI.X.SX32 R39, R5, R211.reuse, 0x2, P1 ;  /* 0x000000d305277211 */ /* 0x080fe200008f16ff */
[----:B------:R-:W-:Y:S02]  /*4d30*/  IMAD.U32 R5, RZ, RZ, UR32 ;  /* 0x00000020ff057e24 */ /* 0x000fe4000f8e00ff */
[----:B------:R4:W-:Y:S01]  /*4d40*/  REDG.E.ADD.F32.FTZ.RN.STRONG.GPU desc[UR20][R32.64], R16 ;  /* 0x00000010200079a6 */ /* 0x0009e2000c10f394 */
[----:B------:R-:W-:Y:S03]  /*4d50*/  IMAD.U32 R7, RZ, RZ, UR29 ;  /* 0x0000001dff077e24 */ /* 0x000fe6000f8e00ff */
[----:B------:R4:W-:Y:S01]  /*4d60*/  REDG.E.ADD.F32.FTZ.RN.STRONG.GPU desc[UR20][R38.64], R17 ;  /* 0x00000011260079a6 */ /* 0x0009e2000c10f394 */
[----:B--2---:R-:W-:Y:S02]  /*4d70*/  IMAD.U32 R27, RZ, RZ, UR28 ;  /* 0x0000001cff1b7e24 */ /* 0x004fe4000f8e00ff */
[----:B-1----:R-:W-:Y:S02]  /*4d80*/  IMAD.U32 R9, RZ, RZ, UR33 ;  /* 0x00000021ff097e24 */ /* 0x002fe4000f8e00ff */
[----:B------:R-:W-:Y:S02]  /*4d90*/  IMAD.U32 R25, RZ, RZ, UR27 ;  /* 0x0000001bff197e24 */ /* 0x000fe4000f8e00ff */
[----:B---3--:R-:W-:Y:S01]  /*4da0*/  IMAD.U32 R29, RZ, RZ, UR29 ;  /* 0x0000001dff1d7e24 */ /* 0x008fe2000f8e00ff */
[-C--:B------:R-:W-:Y:S01]  /*4db0*/  LEA.HI.X.SX32 R35, R9, R211.reuse, 0x2, P0 ;  /* 0x000000d309237211 */ /* 0x080fe200000f16ff */
[----:B------:R-:W-:Y:S01]  /*4dc0*/  IMAD.U32 R9, RZ, RZ, UR47 ;  /* 0x0000002fff097e24 */ /* 0x000fe2000f8e00ff */
[-C--:B------:R-:W-:Y:S01]  /*4dd0*/  LEA R30, P0, R5, R210.reuse, 0x2 ;  /* 0x000000d2051e7211 */ /* 0x080fe200078010ff */
[----:B------:R-:W-:Y:S02]  /*4de0*/  IMAD.U32 R5, RZ, RZ, UR47 ;  /* 0x0000002fff057e24 */ /* 0x000fe4000f8e00ff */
[----:B------:R1:W-:Y:S01]  /*4df0*/  REDG.E.ADD.F32.FTZ.RN.STRONG.GPU desc[UR20][R34.64], R18 ;  /* 0x00000012220079a6 */ /* 0x0003e2000c10f394 */
[-C--:B----4-:R-:W-:Y:S01]  /*4e00*/  LEA R36, P3, R7, R210.reuse, 0x2 ;  /* 0x000000d207247211 */ /* 0x090fe200078610ff */
[----:B------:R-:W-:Y:S01]  /*4e10*/  IMAD.U32 R11, RZ, RZ, UR28 ;  /* 0x0000001cff0b7e24 */ /* 0x000fe2000f8e00ff */
[-C--:B------:R-:W-:Y:S01]  /*4e20*/  LEA.HI.X.SX32 R31, R31, R211.reuse, 0x2, P0 ;  /* 0x000000d31f1f7211 */ /* 0x080fe200000f16ff */
[----:B------:R-:W-:Y:S01]  /*4e30*/  IMAD.U32 R33, RZ, RZ, UR27 ;  /* 0x0000001bff217e24 */ /* 0x000fe2000f8e00ff */
[-C--:B------:R-:W-:Y:S02]  /*4e40*/  LEA.HI.X.SX32 R37, R29, R211.reuse, 0x2, P3 ;  /* 0x000000d31d257211 */ /* 0x080fe400018f16ff */
[-C--:B------:R-:W-:Y:S01]  /*4e50*/  LEA R32, P1, R25, R210.reuse, 0x2 ;  /* 0x000000d219207211 */ /* 0x080fe200078210ff */
[----:B------:R-:W-:Y:S01]  /*4e60*/  REDG.E.ADD.F32.FTZ.RN.STRONG.GPU desc[UR20][R30.64], R19 ;  /* 0x000000131e0079a6 */ /* 0x000fe2000c10f394 */
[-C--:B------:R-:W-:Y:S02]  /*4e70*/  LEA R38, P0, R9, R210.reuse, 0x2 ;  /* 0x000000d209267211 */ /* 0x080fe400078010ff */
[-C--:B------:R-:W-:Y:S01]  /*4e80*/  LEA.HI.X.SX32 R33, R33, R211.reuse, 0x2, P1 ;  /* 0x000000d321217211 */ /* 0x080fe200008f16ff */
[----:B------:R-:W-:Y:S01]  /*4e90*/  REDG.E.ADD.F32.FTZ.RN.STRONG.GPU desc[UR20][R36.64], R12 ;  /* 0x0000000c240079a6 */ /* 0x000fe2000c10f394 */
[-C--:B------:R-:W-:Y:S02]  /*4ea0*/  LEA.HI.X.SX32 R39, R5, R211.reuse, 0x2, P0 ;  /* 0x000000d305277211 */ /* 0x080fe400000f16ff */
[----:B------:R-:W-:Y:S01]  /*4eb0*/  PLOP3.LUT P0, PT, PT, PT, UP0, 0x80, 0x0 ;  /* 0x000000000000781c */ /* 0x000fe20003f0f008 */
[----:B------:R-:W-:Y:S01]  /*4ec0*/  LDSM.16.MT88.4 R4, [R180+0x8000] ;  /* 0x00800000b404783b */ /* 0x000fe20000004200 */
[----:B------:R-:W-:Y:S01]  /*4ed0*/  ISETP.LT.AND P1, PT, RZ, UR39, PT ;  /* 0x00000027ff007c0c */ /* 0x000fe2000bf21270 */
[----:B------:R-:W-:Y:S02]  /*4ee0*/  @UP2 UIADD3 UR6, UP0, UR6, -0x200, URZ ;  /* 0xfffffe0006062890 */ /* 0x000fe4000ff1e03f */
[----:B------:R-:W-:Y:S01]  /*4ef0*/  LDSM.16.MT88.4 R16, [R180+0x8800] ;  /* 0x00880000b410783b */ /* 0x000fe20000004200 */
[----:B------:R-:W-:Y:S01]  /*4f00*/  UMOV UR39, UR42 ;  /* 0x0000002a00277c82 */ /* 0x000fe20008000000 */
[----:B------:R-:W-:Y:S02]  /*4f10*/  @UP2 UIADD3.X UR7, UR7, -0x1, URZ, UP0, !UPT ;  /* 0xffffffff07072890 */ /* 0x000fe400087fe43f */
[----:B------:R-:W-:Y:S01]  /*4f20*/  LDSM.16.MT88.4 R28, [R180+0xc800] ;  /* 0x00c80000b41c783b */ /* 0x000fe20000004200 */
[----:B-1----:R-:W-:Y:S03]  /*4f30*/  LEA R34, P2, R27, R210, 0x2 ;  /* 0x000000d21b227211 */ /* 0x002fe600078410ff */
[----:B------:R-:W-:Y:S01]  /*4f40*/  LDSM.16.MT88.4 R24, [R176+0x400] ;  /* 0x00040000b018783b */ /* 0x000fe20000004200 */
[----:B------:R-:W-:Y:S03]  /*4f50*/  LEA.HI.X.SX32 R35, R11, R211, 0x2, P2 ;  /* 0x000000d30b237211 */ /* 0x000fe600010f16ff */
[----:B------:R-:W1:Y:S04]  /*4f60*/  LDSM.16.MT88.4 R8, [R176] ;  /* 0x00000000b008783b */ /* 0x000e680000004200 */
[----:B------:R-:W-:Y:S04]  /*4f70*/  REDG.E.ADD.F32.FTZ.RN.STRONG.GPU desc[UR20][R34.64], R13 ;  /* 0x0000000d220079a6 */ /* 0x000fe8000c10f394 */
[----:B------:R-:W-:Y:S04]  /*4f80*/  REDG.E.ADD.F32.FTZ.RN.STRONG.GPU desc[UR20][R32.64], R14 ;  /* 0x0000000e200079a6 */ /* 0x000fe8000c10f394 */
[----:B------:R-:W-:Y:S04]  /*4f90*/  REDG.E.ADD.F32.FTZ.RN.STRONG.GPU desc[UR20][R38.64], R15 ;  /* 0x0000000f260079a6 */ /* 0x000fe8000c10f394 */
[----:B------:R-:W-:Y:S01]  /*4fa0*/  LDSM.16.MT88.4 R12, [R176+0x800] ;  /* 0x00080000b00c783b */ /* 0x000fe20000004200 */
[-C--:B-1----:R-:W-:Y:S06]  /*4fb0*/  HMMA.16816.F32.BF16 R92, R4, R8.reuse, R92 ;  /* 0x00000008045c723c */ /* 0x082fec000004185c */
[C---:B------:R-:W-:Y:S06]  /*4fc0*/  HMMA.16816.F32.BF16 R96, R20.reuse, R8, R96 ;  /* 0x000000081460723c */ /* 0x040fec0000041860 */
[-C--:B------:R-:W-:Y:S01]  /*4fd0*/  HMMA.16816.F32.BF16 R100, R20, R10.reuse, R100 ;  /* 0x0000000a1464723c */ /* 0x080fe20000041864 */
[----:B------:R-:W1:Y:S05]  /*4fe0*/  LDSM.16.MT88.4 R20, [R180+0x9000] ;  /* 0x00900000b414783b */ /* 0x000e6a0000004200 */
[----:B------:R-:W-:Y:S01]  /*4ff0*/  HMMA.16816.F32.BF16 R104, R4, R10, R104 ;  /* 0x0000000a0468723c */ /* 0x000fe20000041868 */
[----:B------:R-:W2:Y:S04]  /*5000*/  LDSM.16.MT88.4 R4, [R180+0xd000] ;  /* 0x00d00000b404783b */ /* 0x000ea80000004200 */
[----:B------:R-:W-:Y:S01]  /*5010*/  LDSM.16.MT88.4 R8, [R180+0x9800] ;  /* 0x00980000b408783b */ /* 0x000fe20000004200 */
[-C--:B------:R-:W-:Y:S06]  /*5020*/  HMMA.16816.F32.BF16 R92, R16, R24.reuse, R92 ;  /* 0x00000018105c723c */ /* 0x080fec000004185c */
[C---:B------:R-:W-:Y:S06]  /*5030*/  HMMA.16816.F32.BF16 R96, R28.reuse, R24, R96 ;  /* 0x000000181c60723c */ /* 0x040fec0000041860 */
        /* <DEDUP_REMOVED lines=31> */
[----:B------:R-:W4:Y:S05]  /*5230*/  LDSM.16.MT88.4 R16, [R180+0xf800] ;  /* 0x00f80000b410783b */ /* 0x000f2a0000004200 */
[-C--:B-1----:R-:W-:Y:S06]  /*5240*/  HMMA.16816.F32.BF16 R92, R12, R28.reuse, R92 ;  /* 0x0000001c0c5c723c */ /* 0x082fec000004185c */
[C---:B--2---:R-:W-:Y:S06]  /*5250*/  HMMA.16816.F32.BF16 R96, R4.reuse, R28, R96 ;  /* 0x0000001c0460723c */ /* 0x044fec0000041860 */
[-C--:B------:R-:W-:Y:S06]  /*5260*/  HMMA.16816.F32.BF16 R100, R4, R30.reuse, R100 ;  /* 0x0000001e0464723c */ /* 0x080fec0000041864 */
[----:B------:R-:W-:Y:S05]  /*5270*/  HMMA.16816.F32.BF16 R104, R12, R30, R104 ;  /* 0x0000001e0c68723c */ /* 0x000fea0000041868 */
[C---:B------:R-:W-:Y:S01]  /*5280*/  VIADD R4, R176.reuse, 0xffffe000 ;  /* 0xffffe000b0047836 */ /* 0x040fe20000000000 */
[-C--:B---3--:R-:W-:Y:S05]  /*5290*/  HMMA.16816.F32.BF16 R92, R8, R24.reuse, R92 ;  /* 0x00000018085c723c */ /* 0x088fea000004185c */
[----:B------:R-:W-:Y:S01]  /*52a0*/  @P0 VIADD R4, R176, 0x2000 ;  /* 0x00002000b0040836 */ /* 0x000fe20000000000 */
[C---:B----4-:R-:W-:Y:S05]  /*52b0*/  HMMA.16816.F32.BF16 R96, R16.reuse, R24, R96 ;  /* 0x000000181060723c */ /* 0x050fea0000041860 */
[----:B------:R-:W-:Y:S01]  /*52c0*/  IMAD.MOV.U32 R176, RZ, RZ, R4 ;  /* 0x000000ffffb07224 */ /* 0x000fe200078e0004 */
[-C--:B------:R-:W-:Y:S06]  /*52d0*/  HMMA.16816.F32.BF16 R100, R16, R26.reuse, R100 ;  /* 0x0000001a1064723c */ /* 0x080fec0000041864 */
[----:B------:R-:W-:Y:S01]  /*52e0*/  HMMA.16816.F32.BF16 R104, R8, R26, R104 ;  /* 0x0000001a0868723c */ /* 0x000fe20000041868 */
[----:B------:R-:W-:Y:S11]  /*52f0*/  @!UPT UIADD3 URZ, URZ, URZ, URZ ;  /* 0x0000003f3f3ff290 */ /* 0x000ff6000fffe03f */
[----:B------:R-:W-:Y:S01]  /*5300*/  @!UPT UIADD3 URZ, URZ, URZ, URZ ;  /* 0x0000003f3f3ff290 */ /* 0x000fe2000fffe03f */
[----:B------:R-:W-:Y:S11]  /*5310*/  @P1 BRA `(.L_x_130) ;  /* 0xffffffcc004c1947 */ /* 0x000ff6000383ffff */
.L_x_127:
[----:B------:R-:W-:Y:S01]  /*5320*/  @!UPT UIADD3 URZ, URZ, URZ, URZ ;  /* 0x0000003f3f3ff290 */ /* 0x000fe2000fffe03f */
[----:B------:R-:W3:Y:S01]  /*5330*/  S2R R4, SR_TID.X ;  /* 0x0000000000047919 */ /* 0x000ee20000002100 */
[----:B------:R-:W-:Y:S01]  /*5340*/  ULDC UR6, c[0x0][0x390] ;  /* 0x0000e40000067ab9 */ /* 0x000fe20000000800 */
[----:B------:R-:W4:Y:S01]  /*5350*/  LDC.64 R6, c[0x0][0x438] ;  /* 0x00010e00ff067b82 */ /* 0x000f220000000a00 */
        /* <DEDUP_REMOVED lines=18> */
[----:B------:R-:W-:-:S02]  /*5480*/  F2FP.BF16.F32.PACK_AB R95, R95, R94 ;  /* 0x0000005e5f5f723e */ /* 0x000fc400000010ff */
[----:B------:R-:W-:Y:S02]  /*5490*/  F2FP.BF16.F32.PACK_AB R104, R105, R104 ;  /* 0x000000686968723e */ /* 0x000fe400000010ff */
[----:B------:R-:W-:-:S03]  /*54a0*/  F2FP.BF16.F32.PACK_AB R106, R107, R106 ;  /* 0x0000006a6b6a723e */ /* 0x000fc600000010ff */
[----:B------:R-:W1:Y:S01]  /*54b0*/  LDC.64 R12, c[0x0][0x468] ;  /* 0x00011a00ff0c7b82 */ /* 0x000e620000000a00 */
[----:B------:R-:W-:Y:S01]  /*54c0*/  F2FP.BF16.F32.PACK_AB R97, R97, R96 ;  /* 0x000000606161723e */ /* 0x000fe200000010ff */
[----:B----4-:R-:W-:Y:S01]  /*54d0*/  IMAD R14, R6, UR22, RZ ;  /* 0x00000016060e7c24 */ /* 0x010fe2000f8e02ff */
[----:B------:R-:W-:Y:S01]  /*54e0*/  F2FP.BF16.F32.PACK_AB R99, R99, R98 ;  /* 0x000000626363723e */ /* 0x000fe200000010ff */
[----:B------:R-:W-:Y:S01]  /*54f0*/  ULDC.64 UR8, c[0x0][0x3f0] ;  /* 0x0000fc0000087ab9 */ /* 0x000fe20000000a00 */
[----:B------:R-:W-:Y:S01]  /*5500*/  F2FP.BF16.F32.PACK_AB R100, R101, R100 ;  /* 0x000000646564723e */ /* 0x000fe200000010ff */
[----:B------:R-:W-:Y:S01]  /*5510*/  IMAD R7, R7, UR14, R14 ;  /* 0x0000000e07077c24 */ /* 0x000fe2000f8e020e */
[----:B---3--:R-:W-:Y:S01]  /*5520*/  SHF.R.S32.HI R5, RZ, 0x1f, R4 ;  /* 0x0000001fff057819 */ /* 0x008fe20000011404 */
[----:B------:R-:W-:Y:S01]  /*5530*/  ULDC.64 UR6, c[0x0][0x3f8] ;  /* 0x0000fe0000067ab9 */ /* 0x000fe20000000a00 */
[----:B------:R-:W-:Y:S02]  /*5540*/  F2FP.BF16.F32.PACK_AB R102, R103, R102 ;  /* 0x000000666766723e */ /* 0x000fe400000010ff */
[----:B------:R-:W-:-:S02]  /*5550*/  LEA.HI R8, R5, R4, RZ, 0x2 ;  /* 0x0000000405087211 */ /* 0x000fc400078f10ff */
[----:B------:R-:W-:Y:S02]  /*5560*/  LEA.HI R4, R5, R4, RZ, 0x3 ;  /* 0x0000000405047211 */ /* 0x000fe400078f18ff */
[----:B--2---:R-:W-:Y:S02]  /*5570*/  LEA.HI R10, R8, R187, RZ, 0x1 ;  /* 0x000000bb080a7211 */ /* 0x004fe400078f08ff */
[----:B------:R-:W-:Y:S01]  /*5580*/  SHF.R.S32.HI R4, RZ, 0x3, R4 ;  /* 0x00000003ff047819 */ /* 0x000fe20000011404 */
[----:B------:R-:W2:Y:S01]  /*5590*/  LDC.64 R8, c[0x0][0x450] ;  /* 0x00011400ff087b82 */ /* 0x000ea20000000a00 */
[----:B------:R-:W-:Y:S01]  /*55a0*/  F2FP.BF16.F32.PACK_AB R77, R77, R76 ;  /* 0x0000004c4d4d723e */ /* 0x000fe200000010ff */
[----:B------:R-:W-:Y:S01]  /*55b0*/  STS [R198], R93 ;  /* 0x0000005dc6007388 */ /* 0x000fe20000000800 */
[----:B------:R-:W-:Y:S01]  /*55c0*/  F2FP.BF16.F32.PACK_AB R79, R79, R78 ;  /* 0x0000004e4f4f723e */ /* 0x000fe200000010ff */
[----:B------:R-:W-:Y:S01]  /*55d0*/  IMAD.SHL.U32 R4, R4, 0x40, RZ ;  /* 0x0000004004047824 */ /* 0x000fe200078e00ff */
[----:B------:R-:W-:Y:S01]  /*55e0*/  F2FP.BF16.F32.PACK_AB R88, R89, R88 ;  /* 0x000000585958723e */ /* 0x000fe200000010ff */
[----:B------:R-:W-:Y:S01]  /*55f0*/  STS [R198+0x200], R95 ;  /* 0x0002005fc6007388 */ /* 0x000fe20000000800 */
[----:B------:R-:W-:Y:S01]  /*5600*/  F2FP.BF16.F32.PACK_AB R90, R91, R90 ;  /* 0x0000005a5b5a723e */ /* 0x000fe200000010ff */
[----:B-1----:R-:W-:Y:S01]  /*5610*/  IMAD R28, R12, UR23, RZ ;  /* 0x000000170c1c7c24 */ /* 0x002fe2000f8e02ff */
[----:B------:R-:W-:Y:S01]  /*5620*/  LOP3.LUT R5, R4, 0xc0, RZ, 0xc0, !PT ;  /* 0x000000c004057812 */ /* 0x000fe200078ec0ff */
[----:B------:R-:W-:Y:S01]  /*5630*/  STS [R197], R104 ;  /* 0x00000068c5007388 */ /* 0x000fe20000000800 */
[----:B------:R-:W-:Y:S01]  /*5640*/  LOP3.LUT R4, R10, 0x7fffffe, RZ, 0xc0, !PT ;  /* 0x07fffffe0a047812 */ /* 0x000fe200078ec0ff */
[----:B------:R-:W-:Y:S01]  /*5650*/  IMAD R28, R13, UR15, R28 ;  /* 0x0000000f0d1c7c24 */ /* 0x000fe2000f8e021c */
[----:B------:R-:W-:Y:S01]  /*5660*/  LOP3.LUT R10, R5, 0x18, R190, 0xf8, !PT ;  /* 0x00000018050a7812 */ /* 0x000fe200078ef8be */
[----:B------:R-:W-:Y:S01]  /*5670*/  STS [R197+0x200], R106 ;  /* 0x0002006ac5007388 */ /* 0x000fe20000000800 */
[----:B------:R-:W-:Y:S01]  /*5680*/  SHF.R.U32.HI R5, RZ, 0x3, R5 ;  /* 0x00000003ff057819 */ /* 0x000fe20000011605 */
[----:B------:R-:W-:Y:S01]  /*5690*/  IMAD.IADD R11, R187, 0x1, -R4 ;  /* 0x00000001bb0b7824 */ /* 0x000fe200078e0a04 */
[----:B------:R-:W-:Y:S01]  /*56a0*/  F2FP.BF16.F32.PACK_AB R81, R81, R80 ;  /* 0x000000505151723e */ /* 0x000fe200000010ff */
[----:B------:R-:W-:Y:S01]  /*56b0*/  STS [R198+0x1000], R97 ;  /* 0x00100061c6007388 */ /* 0x000fe20000000800 */
[----:B------:R-:W-:-:S02]  /*56c0*/  F2FP.BF16.F32.PACK_AB R83, R83, R82 ;  /* 0x000000525353723e */ /* 0x000fc400000010ff */
[----:B------:R-:W-:Y:S01]  /*56d0*/  F2FP.BF16.F32.PACK_AB R84, R85, R84 ;  /* 0x000000545554723e */ /* 0x000fe200000010ff */
[----:B------:R-:W-:Y:S01]  /*56e0*/  STS [R198+0x1200], R99 ;  /* 0x00120063c6007388 */ /* 0x000fe20000000800 */
[----:B------:R-:W-:Y:S01]  /*56f0*/  F2FP.BF16.F32.PACK_AB R86, R87, R86 ;  /* 0x000000565756723e */ /* 0x000fe200000010ff */
[----:B--2---:R-:W-:Y:S01]  /*5700*/  IMAD.WIDE.U32 R16, R187, R8, RZ ;  /* 0x00000008bb107225 */ /* 0x004fe200078e00ff */
[----:B------:R-:W-:Y:S01]  /*5710*/  LOP3.LUT R5, R10, R5, RZ, 0x3c, !PT ;  /* 0x000000050a057212 */ /* 0x000fe200078e3cff */
[----:B------:R-:W-:Y:S01]  /*5720*/  STS [R197+0x1000], R100 ;  /* 0x00100064c5007388 */ /* 0x000fe20000000800 */
[----:B------:R-:W-:Y:S01]  /*5730*/  LEA R4, R186, R11, 0x3 ;  /* 0x0000000bba047211 */ /* 0x000fe200078e18ff */
[----:B------:R-:W-:Y:S01]  /*5740*/  IMAD R30, R8, UR4, RZ ;  /* 0x00000004081e7c24 */ /* 0x000fe2000f8e02ff */
[----:B------:R-:W1:Y:S01]  /*5750*/  LDC.64 R10, c[0x0][0x440] ;  /* 0x00011000ff0a7b82 */ /* 0x000e620000000a00 */
[----:B------:R-:W-:Y:S01]  /*5760*/  STS [R197+0x1200], R102 ;  /* 0x00120066c5007388 */ /* 0x000fe20000000800 */
[----:B------:R-:W-:Y:S01]  /*5770*/  SHF.R.S32.HI R37, RZ, 0x1f, R190 ;  /* 0x0000001fff257819 */ /* 0x000fe200000114be */
[----:B------:R-:W-:Y:S01]  /*5780*/  IMAD.U32 R31, R4, 0x20, R5 ;  /* 0x00000020041f7824 */ /* 0x000fe200078e0005 */
[----:B------:R-:W-:Y:S01]  /*5790*/  MOV R36, R190 ;  /* 0x000000be00247202 */ /* 0x000fe20000000f00 */
[----:B------:R-:W-:Y:S01]  /*57a0*/  STS [R198+0x2000], R77 ;  /* 0x0020004dc6007388 */ /* 0x000fe20000000800 */
[----:B------:R-:W-:Y:S01]  /*57b0*/  SHF.R.S32.HI R15, RZ, 0x1f, R187 ;  /* 0x0000001fff0f7819 */ /* 0x000fe200000114bb */
[----:B------:R-:W-:Y:S01]  /*57c0*/  IMAD R30, R9, UR26, R30 ;  /* 0x0000001a091e7c24 */ /* 0x000fe2000f8e021e */
[----:B------:R-:W2:Y:S01]  /*57d0*/  LDC.64 R4, c[0x0][0x458] ;  /* 0x00011600ff047b82 */ /* 0x000ea20000000a00 */
[----:B------:R-:W-:Y:S01]  /*57e0*/  STS [R198+0x2200], R79 ;  /* 0x0022004fc6007388 */ /* 0x000fe20000000800 */
[----:B------:R-:W-:Y:S01]  /*57f0*/  IMAD.WIDE.U32 R18, R6, UR14, R36 ;  /* 0x0000000e06127c25 */ /* 0x000fe2000f8e0024 */
[----:B------:R-:W-:-:S02]  /*5800*/  LEA R31, R31, UR5, 0x1 ;  /* 0x000000051f1f7c11 */ /* 0x000fc4000f8e08ff */
[----:B------:R-:W-:Y:S01]  /*5810*/  STS [R197+0x2000], R88 ;  /* 0x00200058c5007388 */ /* 0x000fe20000000800 */
[----:B------:R-:W-:Y:S02]  /*5820*/  IMAD.IADD R19, R19, 0x1, R7 ;  /* 0x0000000113137824 */ /* 0x000fe400078e0207 */
[----:B------:R-:W-:Y:S01]  /*5830*/  IMAD R32, R15, R8, RZ ;  /* 0x000000080f207224 */ /* 0x000fe200078e02ff */
[----:B------:R-:W-:Y:S01]  /*5840*/  STS [R197+0x2200], R90 ;  /* 0x0022005ac5007388 */ /* 0x000fe20000000800 */
[----:B------:R-:W3:Y:S01]  /*5850*/  LDC.64 R6, c[0x0][0x470] ;  /* 0x00011c00ff067b82 */ /* 0x000ee20000000a00 */
[----:B------:R-:W-:Y:S02]  /*5860*/  IMAD.WIDE.U32 R38, R12, UR15, R18 ;  /* 0x0000000f0c267c25 */ /* 0x000fe4000f8e0012 */
[----:B------:R-:W-:Y:S02]  /*5870*/  STS [R198+0x3000], R81 ;  /* 0x00300051c6007388 */ /* 0x000fe40000000800 */
[----:B------:R-:W-:-:S02]  /*5880*/  IMAD R32, R187, R9, R32 ;  /* 0x00000009bb207224 */ /* 0x000fc400078e0220 */
[----:B------:R-:W-:Y:S01]  /*5890*/  STS [R198+0x3200], R83 ;  /* 0x00320053c6007388 */ /* 0x000fe20000000800 */
[C---:B-1----:R-:W-:Y:S02]  /*58a0*/  IMAD R12, R10.reuse, UR22, RZ ;  /* 0x000000160a0c7c24 */ /* 0x042fe4000f8e02ff */
[----:B------:R-:W-:Y:S01]  /*58b0*/  IADD3 R33, R17, R32, RZ ;  /* 0x0000002011217210 */ /* 0x000fe20007ffe0ff */
[----:B------:R-:W-:Y:S01]  /*58c0*/  STS [R197+0x3000], R84 ;  /* 0x00300054c5007388 */ /* 0x000fe20000000800 */
[----:B------:R-:W-:Y:S02]  /*58d0*/  IMAD.MOV.U32 R32, RZ, RZ, R16 ;  /* 0x000000ffff207224 */ /* 0x000fe400078e0010 */
[----:B------:R-:W-:Y:S01]  /*58e0*/  IMAD.WIDE.U32 R36, R10, UR14, R36 ;  /* 0x0000000e0a247c25 */ /* 0x000fe2000f8e0024 */
[----:B------:R-:W-:Y:S03]  /*58f0*/  STS [R197+0x3200], R86 ;  /* 0x00320056c5007388 */ /* 0x000fe60000000800 */
[----:B------:R-:W-:Y:S01]  /*5900*/  IMAD R11, R11, UR14, R12 ;  /* 0x0000000e0b0b7c24 */ /* 0x000fe2000f8e020c */
[----:B------:R-:W-:Y:S01]  /*5910*/  BAR.SYNC.DEFER_BLOCKING 0x0 ;  /* 0x0000000000007b1d */ /* 0x000fe20000010000 */
[----:B--2---:R-:W-:-:S02]  /*5920*/  IMAD R10, R15, R4, RZ ;  /* 0x000000040f0a7224 */ /* 0x004fc400078e02ff */
[----:B------:R-:W-:Y:S01]  /*5930*/  IMAD.WIDE.U32 R34, R187, R4, RZ ;  /* 0x00000004bb227225 */ /* 0x000fe200078e00ff */
[----:B------:R-:W-:-:S03]  /*5940*/  IADD3 R37, R37, R11, RZ ;  /* 0x0000000b25257210 */ /* 0x000fc60007ffe0ff */
[----:B------:R-:W-:Y:S02]  /*5950*/  IMAD R10, R187, R5, R10 ;  /* 0x00000005bb0a7224 */ /* 0x000fe400078e020a */
[----:B------:R-:W-:-:S03]  /*5960*/  IMAD.WIDE.U32 R32, R8, UR26, R32 ;  /* 0x0000001a08207c25 */ /* 0x000fc6000f8e0020 */
[----:B------:R-:W-:Y:S01]  /*5970*/  IADD3 R35, R35, R10, RZ ;  /* 0x0000000a23237210 */ /* 0x000fe20007ffe0ff */
[----:B------:R-:W-:Y:S01]  /*5980*/  IMAD.IADD R11, R39, 0x1, R28 ;  /* 0x00000001270b7824 */ /* 0x000fe200078e021c */
[----:B------:R-:W-:Y:S01]  /*5990*/  IADD3 R29, P0, R38, R32, RZ ;  /* 0x00000020261d7210 */ /* 0x000fe20007f1e0ff */
[C---:B---3--:R-:W-:Y:S02]  /*59a0*/  IMAD R28, R6.reuse, UR23, RZ ;  /* 0x00000017061c7c24 */ /* 0x048fe4000f8e02ff */
[----:B------:R-:W-:Y:S01]  /*59b0*/  IMAD.WIDE.U32 R36, R6, UR15, R36 ;  /* 0x0000000f06247c25 */ /* 0x000fe2000f8e0024 */
[----:B------:R-:W-:-:S03]  /*59c0*/  IADD3.X R30, R11, R33, R30, P0, !PT ;  /* 0x000000210b1e7210 */ /* 0x000fc600007fe41e */
[----:B------:R-:W-:Y:S01]  /*59d0*/  IMAD R7, R7, UR15, R28 ;  /* 0x0000000f07077c24 */ /* 0x000fe2000f8e021c */
[----:B------:R-:W-:Y:S01]  /*59e0*/  LEA R28, P1, R29, UR8, 0x1 ;  /* 0x000000081d1c7c11 */ /* 0x000fe2000f8208ff */
[C---:B------:R-:W-:Y:S01]  /*59f0*/  IMAD R6, R4.reuse, UR4, RZ ;  /* 0x0000000404067c24 */ /* 0x040fe2000f8e02ff */
[----:B------:R-:W1:Y:S01]  /*5a00*/  LDS.128 R24, [R31+0x6000] ;  /* 0x006000001f187984 */ /* 0x000e620000000c00 */
[----:B------:R-:W-:Y:S01]  /*5a10*/  IMAD.WIDE.U32 R34, R4, UR26, R34 ;  /* 0x0000001a04227c25 */ /* 0x000fe2000f8e0022 */
[----:B------:R-:W-:Y:S02]  /*5a20*/  IADD3 R7, R37, R7, RZ ;  /* 0x0000000725077210 */ /* 0x000fe40007ffe0ff */
[----:B------:R-:W2:Y:S01]  /*5a30*/  LDS.128 R20, [R31+0x7000] ;  /* 0x007000001f147984 */ /* 0x000ea20000000c00 */
[----:B------:R-:W-:Y:S01]  /*5a40*/  IMAD R6, R5, UR26, R6 ;  /* 0x0000001a05067c24 */ /* 0x000fe2000f8e0206 */
[----:B------:R-:W-:Y:S02]  /*5a50*/  IADD3 R10, P0, R36, R34, RZ ;  /* 0x00000022240a7210 */ /* 0x000fe40007f1e0ff */
[----:B------:R-:W3:Y:S01]  /*5a60*/  LDS.128 R16, [R31+0x8000] ;  /* 0x008000001f107984 */ /* 0x000ee20000000c00 */
[----:B------:R-:W-:-:S02]  /*5a70*/  LEA.HI.X R29, R29, UR9, R30, 0x1, P1 ;  /* 0x000000091d1d7c11 */ /* 0x000fc400088f0c1e */
[----:B------:R-:W-:Y:S01]  /*5a80*/  IADD3.X R7, R7, R35, R6, P0, !PT ;  /* 0x0000002307077210 */ /* 0x000fe200007fe406 */
[----:B------:R4:W3:Y:S01]  /*5a90*/  LDS.128 R12, [R31+0x9000] ;  /* 0x009000001f0c7984 */ /* 0x0008e20000000c00 */
[----:B------:R-:W-:Y:S02]  /*5aa0*/  LEA R6, P0, R10, UR6, 0x1 ;  /* 0x000000060a067c11 */ /* 0x000fe4000f8008ff */
[----:B------:R-:W-:Y:S02]  /*5ab0*/  LEA R30, P1, R8, R28, 0x7 ;  /* 0x0000001c081e7211 */ /* 0x000fe400078238ff */
[----:B------:R-:W-:Y:S02]  /*5ac0*/  LEA.HI.X R7, R10, UR7, R7, 0x1, P0 ;  /* 0x000000070a077c11 */ /* 0x000fe400080f0c07 */
[----:B------:R-:W-:-:S04]  /*5ad0*/  LEA R10, P0, R4, R6, 0x7 ;  /* 0x00000006040a7211 */ /* 0x000fc800078038ff */
[----:B------:R-:W-:Y:S02]  /*5ae0*/  LEA.HI.X R11, R4, R7, R5, 0x7, P0 ;  /* 0x00000007040b7211 */ /* 0x000fe400000f3c05 */
[----:B----4-:R-:W-:Y:S01]  /*5af0*/  LEA.HI.X R31, R8, R29, R9, 0x7, P1 ;  /* 0x0000001d081f7211 */ /* 0x010fe200008f3c09 */
[----:B-1----:R1:W-:Y:S04]  /*5b00*/  STG.E.128 desc[UR20][R28.64], R24 ;  /* 0x000000181c007986 */ /* 0x0023e8000c101d14 */
[----:B--2---:R1:W-:Y:S04]  /*5b10*/  STG.E.128 desc[UR20][R30.64], R20 ;  /* 0x000000141e007986 */ /* 0x0043e8000c101d14 */
[----:B---3--:R1:W-:Y:S04]  /*5b20*/  STG.E.128 desc[UR20][R6.64], R16 ;  /* 0x0000001006007986 */ /* 0x0083e8000c101d14 */
[----:B------:R1:W-:Y:S02]  /*5b30*/  STG.E.128 desc[UR20][R10.64], R12 ;  /* 0x0000000c0a007986 */ /* 0x0003e4000c101d14 */
.L_x_124:
        /* <DEDUP_REMOVED lines=11> */
.L_x_131:
[----:B------:R-:W-:Y:S05]  /*5bf0*/  EXIT ;  /* 0x000000000000794d */ /* 0x000fea0003800000 */
.L_x_133:
        /* <DEDUP_REMOVED lines=16> */
.L_x_1331:


//--------------------- .text._ZN5flash44flash_bwd_dq_dk_dv_loop_seqk_parallel_kernelI23Flash_bwd_kernel_traitsILi32ELi128ELi128ELi8ELi4ELi4ELi4ELb1ELb0EN7cutlass10bfloat16_tE19Flash_kernel_traitsILi32ELi128ELi128ELi8ES3_EELb0ELb0ELb0ELb1ELb0ELb0ELb0EEEvNS_16Flash_bwd_paramsE --------------------------
	.section	.text._ZN5flash44flash_bwd_dq_dk_dv_loop_seqk_parallel_kernelI23Flash_bwd_kernel_traitsILi32ELi128ELi128ELi8ELi4ELi4ELi4ELb1ELb0EN7cutlass10bfloat16_tE19Flash_kernel_traitsILi32ELi128ELi128ELi8ES3_EELb0ELb0ELb0ELb1ELb0ELb0ELb0EEEvNS_16Flash_bwd_paramsE,"ax",@progbits
	.align	128
        .global         _ZN5flash44flash_bwd_dq_dk_dv_loop_seqk_parallel_kernelI23Flash_bwd_kernel_traitsILi32ELi128ELi128ELi8ELi4ELi4ELi4ELb1ELb0EN7cutlass10bfloat16_tE19Flash_kernel_traitsILi32ELi128ELi128ELi8ES3_EELb0ELb0ELb0ELb1ELb0ELb0ELb0EEEvNS_16Flash_bwd_paramsE
        .type           _ZN5flash44flash_bwd_dq_dk_dv_loop_seqk_parallel_kernelI23Flash_bwd_kernel_traitsILi32ELi128ELi128ELi8ELi4ELi4ELi4ELb1ELb0EN7cutlass10bfloat16_tE19Flash_kernel_traitsILi32ELi128ELi128ELi8ES3_EELb0ELb0ELb0ELb1ELb0ELb0ELb0EEEvNS_16Flash_bwd_paramsE,@function
        .size           _ZN5flash44flash_bwd_dq_dk_dv_loop_seqk_parallel_kernelI23Flash_bwd_kernel_traitsILi32ELi128ELi128ELi8ELi4ELi4ELi4ELb1ELb0EN7cutlass10bfloat16_tE19Flash_kernel_traitsILi32ELi128ELi128ELi8ES3_EELb0ELb0ELb0ELb1ELb0ELb0ELb0EEEvNS_16Flash_bwd_paramsE,(.L_x_1332 - _ZN5flash44flash_bwd_dq_dk_dv_loop_seqk_parallel_kernelI23Flash_bwd_kernel_traitsILi32ELi128ELi128ELi8ELi4ELi4ELi4ELb1ELb0EN7cutlass10bfloat16_tE19Flash_kernel_traitsILi32ELi128ELi128ELi8ES3_EELb0ELb0ELb0ELb1ELb0ELb0ELb0EEEvNS_16Flash_bwd_paramsE)
        .other          _ZN5flash44flash_bwd_dq_dk_dv_loop_seqk_parallel_kernelI23Flash_bwd_kernel_traitsILi32ELi128ELi128ELi8ELi4ELi4ELi4ELb1ELb0EN7cutlass10bfloat16_tE19Flash_kernel_traitsILi32ELi128ELi128ELi8ES3_EELb0ELb0ELb0ELb1ELb0ELb0ELb0EEEvNS_16Flash_bwd_paramsE,@"STO_CUDA_ENTRY STV_DEFAULT"
_ZN5flash44flash_bwd_dq_dk_dv_loop_seqk_parallel_kernelI23Flash_bwd_kernel_traitsILi32ELi128ELi128ELi8ELi4ELi4ELi4ELb1ELb0EN7cutlass10bfloat16_tE19Flash_kernel_traitsILi32ELi128ELi128ELi8ES3_EELb0ELb0ELb0ELb1ELb0ELb0ELb0EEEvNS_16Flash_bwd_paramsE:
.text._ZN5flash44flash_bwd_dq_dk_dv_loop_seqk_parallel_kernelI23Flash_bwd_kernel_traitsILi32ELi128ELi128ELi8ELi4ELi4ELi4ELb1ELb0EN7cutlass10bfloat16_tE19Flash_kernel_traitsILi32ELi128ELi128ELi8ES3_EELb0ELb0ELb0ELb1ELb0ELb0ELb0EEEvNS_16Flash_bwd_paramsE:
        /* <DEDUP_REMOVED lines=22> */
[----:B---3--:R-:W-:-:S03]  /*0160*/  USHF.R.S32.HI UR5, URZ, 0x1f, UR59 ;  /* 0x0000001f3f057899 */ /* 0x008fc6000801143b */
[CC--:B------:R-:W-:Y:S02]  /*0170*/  LEA.HI R4, R2.reuse, R8.reuse, RZ, 0x2 ;  /* 0x0000000802047211 */ /* 0x0c0fe400078f10ff */
[CC--:B------:R-:W-:Y:S02]  /*0180*/  LEA.HI R3, R2.reuse, R8.reuse, RZ, 0x5 ;  /* 0x0000000802037211 */ /* 0x0c0fe400078f28ff */
[CC--:B------:R-:W-:Y:S01]  /*0190*/  LEA.HI R13, R2.reuse, R8.reuse, RZ, 0x7 ;  /* 0x00000008020d7211 */ /* 0x0c0fe200078f38ff */
[----:B----4-:R-:W-:Y:S01]  /*01a0*/  USHF.L.U32 UR6, UR49, 0x7, URZ ;  /* 0x0000000731067899 */ /* 0x010fe2000800063f */
[CC--:B------:R-:W-:Y:S02]  /*01b0*/  LEA.HI R15, R2.reuse, R8.reuse, RZ, 0x3 ;  /* 0x00000008020f7211 */ /* 0x0c0fe400078f18ff */
[----:B------:R-:W-:Y:S02]  /*01c0*/  LEA.HI R2, R2, R8, RZ, 0x4 ;  /* 0x0000000802027211 */ /* 0x000fe400078f20ff */
[----:B------:R-:W-:-:S02]  /*01d0*/  LOP3.LUT R6, R4, 0xfffffffc, RZ, 0xc0, !PT ;  /* 0xfffffffc04067812 */ /* 0x000fc400078ec0ff */
[--C-:B------:R-:W-:Y:S02]  /*01e0*/  SHF.R.S32.HI R0, RZ, 0x2, R4.reuse ;  /* 0x00000002ff007819 */ /* 0x100fe40000011404 */
[----:B------:R-:W-:Y:S01]  /*01f0*/  SHF.R.S32.HI R5, RZ, 0x1f, R4 ;  /* 0x0000001fff057819 */ /* 0x000fe20000011404 */
[----:B------:R-:W-:Y:S01]  /*0200*/  IMAD.IADD R17, R8, 0x1, -R6 ;  /* 0x0000000108117824 */ /* 0x000fe200078e0a06 */
[----:B------:R-:W-:Y:S02]  /*0210*/  LOP3.LUT R7, R3, 0xffffffe0, RZ, 0xc0, !PT ;  /* 0xffffffe003077812 */ /* 0x000fe400078ec0ff */
[----:B------:R-:W-:Y:S01]  /*0220*/  LOP3.LUT R9, R2, 0xfffffff0, RZ, 0xc0, !PT ;  /* 0xfffffff002097812 */ /* 0x000fe200078ec0ff */
[----:B------:R-:W-:Y:S01]  /*0230*/  IMAD.SHL.U32 R234, R17, 0x8, RZ ;  /* 0x0000000811ea7824 */ /* 0x000fe200078e00ff */
[----:B------:R-:W-:Y:S01]  /*0240*/  LOP3.LUT R11, R15, 0xfffffff8, RZ, 0xc0, !PT ;  /* 0xfffffff80f0b7812 */ /* 0x000fe200078ec0ff */
[----:B------:R-:W-:Y:S01]  /*0250*/  IMAD.IADD R7, R8, 0x1, -R7 ;  /* 0x0000000108077824 */ /* 0x000fe200078e0a07 */
[-C--:B------:R-:W-:Y:S01]  /*0260*/  LEA.HI R6, R4, R0.reuse, RZ, 0x1 ;  /* 0x0000000004067211 */ /* 0x080fe200078f08ff */
[C---:B------:R-:W-:Y:S01]  /*0270*/  IMAD.IADD R9, R8.reuse, 0x1, -R9 ;  /* 0x0000000108097824 */ /* 0x040fe200078e0a09 */
[----:B------:R-:W-:Y:S01]  /*0280*/  LEA.HI R4, R5, R0, RZ, 0x3 ;  /* 0x0000000005047211 */ /* 0x000fe200078f18ff */
[----:B------:R-:W-:Y:S01]  /*0290*/  IMAD.IADD R11, R8, 0x1, -R11 ;  /* 0x00000001080b7824 */ /* 0x000fe200078e0a0b */
[----:B------:R-:W-:-:S02]  /*02a0*/  SHF.R.S32.HI R8, RZ, 0x4, R2 ;  /* 0x00000004ff087819 */ /* 0x000fc40000011402 */
[----:B------:R-:W-:Y:S02]  /*02b0*/  LOP3.LUT R6, R6, 0x7fffffe, RZ, 0xc0, !PT ;  /* 0x07fffffe06067812 */ /* 0x000fe400078ec0ff */
[----:B------:R-:W-:Y:S02]  /*02c0*/  LOP3.LUT R4, R4, 0xfffffff8, RZ, 0xc0, !PT ;  /* 0xfffffff804047812 */ /* 0x000fe400078ec0ff */
[----:B------:R-:W-:Y:S01]  /*02d0*/  LEA.HI R2, R2, R8, RZ, 0x1 ;  /* 0x0000000802027211 */ /* 0x000fe200078f08ff */
[C---:B------:R-:W-:Y:S01]  /*02e0*/  IMAD.IADD R10, R0.reuse, 0x1, -R6 ;  /* 0x00000001000a7824 */ /* 0x040fe200078e0a06 */
[--C-:B------:R-:W-:Y:S01]  /*02f0*/  SHF.R.S32.HI R5, RZ, 0x5, R3.reuse ;  /* 0x00000005ff057819 */ /* 0x100fe20000011403 */
[----:B------:R-:W-:Y:S01]  /*0300*/  IMAD.IADD R6, R0, 0x1, -R4 ;  /* 0x0000000100067824 */ /* 0x000fe200078e0a04 */
[----:B------:R-:W-:Y:S02]  /*0310*/  SHF.R.S32.HI R3, RZ, 0x1f, R3 ;  /* 0x0000001fff037819 */ /* 0x000fe40000011403 */
[----:B------:R-:W-:Y:S01]  /*0320*/  LOP3.LUT R0, R2, 0xfffffffe, RZ, 0xc0, !PT ;  /* 0xfffffffe02007812 */ /* 0x000fe200078ec0ff */
[----:B------:R-:W-:Y:S01]  /*0330*/  IMAD R10, R5, 0x8, R10 ;  /* 0x00000008050a7824 */ /* 0x000fe200078e020a */
[----:B------:R-:W-:-:S02]  /*0340*/  SHF.R.S32.HI R4, RZ, 0x3, R15 ;  /* 0x00000003ff047819 */ /* 0x000fc4000001140f */
[----:B------:R-:W-:Y:S01]  /*0350*/  LEA.HI R3, R3, R5, RZ, 0x2 ;  /* 0x0000000503037211 */ /* 0x000fe200078f10ff */
[----:B------:R-:W-:Y:S01]  /*0360*/  IMAD.IADD R14, R8, 0x1, -R0 ;  /* 0x00000001080e7824 */ /* 0x000fe200078e0a00 */
[----:B------:R-:W-:Y:S01]  /*0370*/  SHF.R.S32.HI R12, RZ, 0x1f, R7 ;  /* 0x0000001fff0c7819 */ /* 0x000fe20000011407 */
[----:B------:R-:W-:Y:S01]  /*0380*/  IMAD.SHL.U32 R0, R4, 0x40, RZ ;  /* 0x0000004004007824 */ /* 0x000fe200078e00ff */
[----:B------:R-:W-:Y:S02]  /*0390*/  LOP3.LUT R2, R3, 0xfffffffc, RZ, 0xc0, !PT ;  /* 0xfffffffc03027812 */ /* 0x000fe400078ec0ff */
[----:B------:R-:W-:Y:S02]  /*03a0*/  LEA.HI R252, R12, R7, RZ, 0x2 ;  /* 0x000000070cfc7211 */ /* 0x000fe400078f10ff */
[----:B------:R-:W-:Y:S01]  /*03b0*/  LEA.HI R7, R11, R11, RZ, 0x1 ;  /* 0x0000000b0b077211 */ /* 0x000fe200078f08ff */
[----:B------:R-:W-:Y:S01]  /*03c0*/  IMAD.IADD R161, R5, 0x1, -R2 ;  /* 0x0000000105a17824 */ /* 0x000fe200078e0a02 */
[----:B------:R-:W-:-:S02]  /*03d0*/  LOP3.LUT R0, R0, 0xc0, RZ, 0xc0, !PT ;  /* 0x000000c000007812 */ /* 0x000fc400078ec0ff */
[----:B------:R-:W-:Y:S02]  /*03e0*/  LOP3.LUT R2, R7, 0x3fffffe, RZ, 0xc0, !PT ;  /* 0x03fffffe07027812 */ /* 0x000fe400078ec0ff */
[----:B------:R-:W-:Y:S02]  /*03f0*/  SHF.R.S32.HI R12, RZ, 0x7, R13 ;  /* 0x00000007ff0c7819 */ /* 0x000fe4000001140d */
[----:B------:R-:W-:Y:S01]  /*0400*/  SHF.R.U32.HI R5, RZ, 0x3, R0 ;  /* 0x00000003ff057819 */ /* 0x000fe20000011600 */
[----:B------:R-:W-:Y:S01]  /*0410*/  IMAD.IADD R3, R11, 0x1, -R2 ;  /* 0x000000010b037824 */ /* 0x000fe200078e0a02 */
[----:B------:R-:W-:Y:S01]  /*0420*/  LOP3.LUT R4, R0, 0x18, R234, 0xf8, !PT ;  /* 0x0000001800047812 */ /* 0x000fe200078ef8ea */
[----:B------:R-:W-:Y:S01]  /*0430*/  IMAD R2, R12, 0x8, R14 ;  /* 0x000000080c027824 */ /* 0x000fe200078e020e */
[----:B------:R-:W-:Y:S02]  /*0440*/  SHF.R.S32.HI R13, RZ, 0x1f, R9 ;  /* 0x0000001fff0d7819 */ /* 0x000fe40000011409 */
[----:B------:R-:W-:Y:S01]  /*0450*/  LOP3.LUT R5, R4, R5, RZ, 0x3c, !PT ;  /* 0x0000000504057212 */ /* 0x000fe200078e3cff */
[----:B------:R-:W-:Y:S01]  /*0460*/  IMAD R19, R2, 0x8, R3 ;  /* 0x0000000802137824 */ /* 0x000fe200078e0203 */
[----:B------:R-:W-:-:S02]  /*0470*/  LEA.HI R0, R9, R9, RZ, 0x1 ;  /* 0x0000000909007211 */ /* 0x000fc400078f08ff */
[----:B------:R-:W-:Y:S01]  /*0480*/  LEA.HI R13, R13, R9, RZ, 0x3 ;  /* 0x000000090d0d7211 */ /* 0x000fe200078f18ff */
[----:B------:R-:W-:Y:S01]  /*0490*/  IMAD.U32 R251, R10, 0x20, R5 ;  /* 0x000000200afb7824 */ /* 0x000fe200078e0005 */
[--C-:B------:R-:W-:Y:S02]  /*04a0*/  SHF.R.S32.HI R4, RZ, 0x1, R0.reuse ;  /* 0x00000001ff047819 */ /* 0x100fe40000011400 */
[----:B------:R-:W-:Y:S02]  /*04b0*/  SHF.R.S32.HI R2, RZ, 0x1f, R0 ;  /* 0x0000001fff027819 */ /* 0x000fe40000011400 */
        /* <DEDUP_REMOVED lines=8> */
[----:B------:R-:W-:-:S02]  /*0540*/  ISETP.NE.U32.AND P6, PT, R2, 0x1, PT ;  /* 0x000000010200780c */ /* 0x000fc40003fc5070 */
[----:B------:R-:W-:Y:S01]  /*0550*/  SHF.R.S32.HI R2, RZ, 0x1, R7 ;  /* 0x00000001ff027819 */ /* 0x000fe20000011407 */
[----:B------:R-:W-:Y:S01]  /*0560*/  IMAD.IADD R11, R4, 0x1, -R3 ;  /* 0x00000001040b7824 */ /* 0x000fe200078e0a03 */
[----:B------:R-:W-:Y:S01]  /*0570*/  LOP3.LUT R5, R0, 0x1c0, RZ, 0xc0, !PT ;  /* 0x000001c000057812 */ /* 0x000fe200078ec0ff */
[----:B------:R-:W-:Y:S01]  /*0580*/  IMAD.SHL.U32 R0, R161, 0x10, RZ ;  /* 0x00000010a1007824 */ /* 0x000fe200078e00ff */
[C---:B------:R-:W-:Y:S01]  /*0590*/  LOP3.LUT P0, RZ, R2.reuse, 0x2, RZ, 0xc0, !PT ;  /* 0x0000000202ff7812 */ /* 0x040fe2000780c0ff */
[----:B------:R-:W-:Y:S01]  /*05a0*/  IMAD.SHL.U32 R3, R2, 0x40, RZ ;  /* 0x0000004002037824 */ /* 0x000fe200078e00ff */
[----:B------:R-:W-:Y:S01]  /*05b0*/  LEA.HI R9, R6, R6, RZ, 0x1 ;  /* 0x0000000606097211 */ /* 0x000fe200078f08ff */
[----:B------:R-:W-:Y:S01]  /*05c0*/  IMAD.SHL.U32 R7, R17, 0x2, RZ ;  /* 0x0000000211077824 */ /* 0x000fe200078e00ff */
[----:B------:R-:W-:Y:S02]  /*05d0*/  LEA.HI.SX32 R252, R252, R0, 0x1e ;  /* 0x00000000fcfc7211 */ /* 0x000fe400078ff2ff */
[----:B------:R-:W-:-:S02]  /*05e0*/  LOP3.LUT R2, R5, 0x30, R0, 0xf8, !PT ;  /* 0x0000003005027812 */ /* 0x000fc400078ef800 */
[----:B------:R-:W-:Y:S02]  /*05f0*/  LOP3.LUT R0, R3, 0xc0, RZ, 0xc0, !PT ;  /* 0x000000c003007812 */ /* 0x000fe400078ec0ff */
[--C-:B------:R-:W-:Y:S02]  /*0600*/  LOP3.LUT R10, R2, 0x8, R15.reuse, 0xf8, !PT ;  /* 0x00000008020a7812 */ /* 0x100fe400078ef80f */
[----:B------:R-:W-:Y:S02]  /*0610*/  LOP3.LUT R3, R0, 0x8, R15, 0xf8, !PT ;  /* 0x0000000800037812 */ /* 0x000fe400078ef80f */
[----:B------:R-:W-:Y:S01]  /*0620*/  SHF.R.U32.HI R2, RZ, 0x3, R0 ;  /* 0x00000003ff027819 */ /* 0x000fe20000011600 */
[----:B------:R-:W-:Y:S01]  /*0630*/  IMAD.SHL.U32 R0, R6, 0x40, RZ ;  /* 0x0000004006007824 */ /* 0x000fe200078e00ff */
[----:B------:R-:W-:Y:S02]  /*0640*/  LOP3.LUT R4, R9, 0x3fffffe, RZ, 0xc0, !PT ;  /* 0x03fffffe09047812 */ /* 0x000fe400078ec0ff */
[----:B------:R-:W-:-:S02]  /*0650*/  LOP3.LUT R149, R3, R2, RZ, 0x3c, !PT ;  /* 0x0000000203957212 */ /* 0x000fc400078e3cff */
[----:B------:R-:W-:Y:S01]  /*0660*/  LOP3.LUT R3, R0, 0x1c0, RZ, 0xc0, !PT ;  /* 0x000001c000037812 */ /* 0x000fe200078ec0ff */
[C---:B------:R-:W-:Y:S01]  /*0670*/  IMAD.IADD R8, R6.reuse, 0x1, -R4 ;  /* 0x0000000106087824 */ /* 0x040fe200078e0a04 */
[C---:B------:R-:W-:Y:S01]  /*0680*/  LOP3.LUT P5, RZ, R6.reuse, 0x2, RZ, 0xc0, !PT ;  /* 0x0000000206ff7812 */ /* 0x040fe200078ac0ff */
[----:B------:R-:W-:Y:S01]  /*0690*/  IMAD.SHL.U32 R0, R161, 0x400, RZ ;  /* 0x00000400a1007824 */ /* 0x000fe200078e00ff */
[----:B------:R-:W-:Y:S01]  /*06a0*/  LOP3.LUT P4, RZ, R6, 0x4, RZ, 0xc0, !PT ;  /* 0x0000000406ff7812 */ /* 0x000fe2000788c0ff */
[----:B------:R-:W-:Y:S01]  /*06b0*/  IMAD R6, R12, 0x2000, R7 ;  /* 0x000020000c067824 */ /* 0x000fe200078e0207 */
[----:B------:R-:W-:Y:S01]  /*06c0*/  SHF.R.S32.HI R2, RZ, 0x3, R13 ;  /* 0x00000003ff027819 */ /* 0x000fe2000001140d */
[----:B------:R-:W-:Y:S01]  /*06d0*/  IMAD.U32 R149, R19, 0x20, R149 ;  /* 0x0000002013957824 */ /* 0x000fe200078e0095 */
[----:B------:R-:W-:Y:S01]  /*06e0*/  LEA.HI R4, R3, R3, RZ, 0x1d ;  /* 0x0000000303047211 */ /* 0x000fe200078fe8ff */
[----:B------:R-:W-:Y:S01]  /*06f0*/  IMAD R3, R161, 0x200, R7 ;  /* 0x00000200a1037824 */ /* 0x000fe200078e0207 */
[----:B------:R-:W-:Y:S01]  /*0700*/  SHF.R.U32.HI R5, RZ, 0x3, R5 ;  /* 0x00000003ff057819 */ /* 0x000fe20000011605 */
[--C-:B------:R-:W-:Y:S01]  /*0710*/  IMAD R13, R2, 0x200, R0.reuse ;  /* 0x00000200020d7824 */ /* 0x100fe200078e0200 */
[----:B------:R-:W-:Y:S01]  /*0720*/  IADD3 R207, R4, R6, R0 ;  /* 0x0000000604cf7210 */ /* 0x000fe20007ffe000 */
[----:B------:R-:W-:Y:S01]  /*0730*/  IMAD.SHL.U32 R0, R12, 0x8, RZ ;  /* 0x000000080c007824 */ /* 0x000fe200078e00ff */
[C---:B------:R-:W-:Y:S01]  /*0740*/  R2P PR, R16.reuse, 0x6 ;  /* 0x0000000610007804 */ /* 0x040fe20000000000 */
[----:B------:R-:W-:Y:S01]  /*0750*/  IMAD.SHL.U32 R4, R16, 0x40, RZ ;  /* 0x0000004010047824 */ /* 0x000fe200078e00ff */
[----:B------:R-:W-:Y:S01]  /*0760*/  LOP3.LUT R5, R10, R5, RZ, 0x3c, !PT ;  /* 0x000000050a057212 */ /* 0x000fe200078e3cff */
[----:B------:R-:W-:Y:S01]  /*0770*/  IMAD R18, R2, 0x8, R18 ;  /* 0x0000000802127824 */ /* 0x000fe200078e0212 */
[----:B------:R-:W-:Y:S01]  /*0780*/  LOP3.LUT R7, R0, 0x8, RZ, 0xc0, !PT ;  /* 0x0000000800077812 */ /* 0x000fe200078ec0ff */
[----:B------:R-:W-:Y:S01]  /*0790*/  IMAD.SHL.U32 R2, R11, 0x40, RZ ;  /* 0x000000400b027824 */ /* 0x000fe200078e00ff */
[----:B------:R-:W-:Y:S01]  /*07a0*/  SHF.R.S32.HI R0, RZ, 0x1, R9 ;  /* 0x00000001ff007819 */ /* 0x000fe20000011409 */
[----:B------:R-:W-:Y:S01]  /*07b0*/  IMAD.SHL.U32 R6, R14, 0x8, RZ ;  /* 0x000000080e067824 */ /* 0x000fe200078e00ff */
[----:B------:R-:W-:Y:S01]  /*07c0*/  LOP3.LUT R4, R4, 0x1c0, RZ, 0xc0, !PT ;  /* 0x000001c004047812 */ /* 0x000fe200078ec0ff */
[----:B------:R-:W-:Y:S01]  /*07d0*/  IMAD.SHL.U32 R9, R14, 0x10, RZ ;  /* 0x000000100e097824 */ /* 0x000fe200078e00ff */
[C---:B------:R-:W-:Y:S01]  /*07e0*/  LOP3.LUT P3, RZ, R0.reuse, 0x2, RZ, 0xc0, !PT ;  /* 0x0000000200ff7812 */ /* 0x040fe2000786c0ff */
[----:B------:R-:W-:Y:S01]  /*07f0*/  IMAD.SHL.U32 R0, R0, 0x40, RZ ;  /* 0x0000004000007824 */ /* 0x000fe200078e00ff */
[----:B------:R-:W-:Y:S01]  /*0800*/  LOP3.LUT R2, R2, 0xc0, RZ, 0xc0, !PT ;  /* 0x000000c002027812 */ /* 0x000fe200078ec0ff */
[----:B------:R-:W-:Y:S01]  /*0810*/  IMAD R10, R8, 0x20, R3 ;  /* 0x00000020080a7824 */ /* 0x000fe200078e0203 */
        /* <DEDUP_REMOVED lines=35> */
[----:B------:R1:W-:Y:S01]  /*0a50*/  STL [R1], R4 ;  /* 0x0000000401007387 */ /* 0x0003e20000100800 */
[----:B------:R-:W-:Y:S01]  /*0a60*/  @P3 VIADD R0, R4, 0xffffffe0 ;  /* 0xffffffe004003836 */ /* 0x000fe20000000000 */
[----:B------:R-:W-:Y:S01]  /*0a70*/  LEA R149, R149, UR4, 0x1 ;  /* 0x0000000495957c11 */ /* 0x000fe2000f8e08ff */
[----:B------:R-:W-:Y:S01]  /*0a80*/  IMAD.IADD R206, R207, 0x1, R201 ;  /* 0x00000001cfce7824 */ /* 0x000fe200078e02c9 */
[----:B------:R-:W-:Y:S01]  /*0a90*/  LOP3.LUT P0, RZ, R11, 0x2, RZ, 0xc0, !PT ;  /* 0x000000020bff7812 */ /* 0x000fe2000780c0ff */
[----:B------:R-:W-:Y:S01]  /*0aa0*/  VIADD R157, R151, 0x20 ;  /* 0x00000020979d7836 */ /* 0x000fe20000000000 */
[----:B------:R1:W-:Y:S01]  /*0ab0*/  STL [R1+0x4], R0 ;  /* 0x0000040001007387 */ /* 0x0003e20000100800 */
[----:B------:R-:W-:Y:S01]  /*0ac0*/  IMAD.IADD R201, R201, 0x1, R202 ;  /* 0x00000001c9c97824 */ /* 0x000fe200078e02ca */
[----:B------:R-:W-:Y:S01]  /*0ad0*/  SEL R155, R155, 0xffffffe0, !P0 ;  /* 0xffffffe09b9b7807 */ /* 0x000fe20004000000 */
[----:B------:R-:W-:Y:S01]  /*0ae0*/  @P1 VIADD R157, R151, 0xffffffe0 ;  /* 0xffffffe0979d1836 */ /* 0x000fe20000000000 */
[----:B------:R-:W-:Y:S01]  /*0af0*/  LEA R2, R3, UR4, 0x1 ;  /* 0x0000000403027c11 */ /* 0x000fe2000f8e08ff */
[----:B------:R-:W-:-:S02]  /*0b00*/  IMAD.IADD R208, R207, 0x1, R203 ;  /* 0x00000001cfd07824 */ /* 0x000fc400078e02cb */
[----:B------:R-:W-:Y:S02]  /*0b10*/  IMAD.IADD R205, R206, 0x1, R203 ;  /* 0x00000001cecd7824 */ /* 0x000fe400078e02cb */
[----:B------:R-:W-:Y:S02]  /*0b20*/  IMAD.IADD R204, R203, 0x1, R202 ;  /* 0x00000001cbcc7824 */ /* 0x000fe400078e02ca */
[----:B------:R-:W-:Y:S02]  /*0b30*/  IMAD.IADD R153, R151, 0x1, R152 ;  /* 0x0000000197997824 */ /* 0x000fe400078e0298 */
[----:B------:R-:W-:Y:S02]  /*0b40*/  IMAD.IADD R161, R161, 0x1, R6 ;  /* 0x00000001a1a17824 */ /* 0x000fe400078e0206 */
[----:B------:R-:W-:Y:S02]  /*0b50*/  IMAD.IADD R150, R150, 0x1, R149 ;  /* 0x0000000196967824 */ /* 0x000fe400078e0295 */
[----:B------:R-:W-:-:S02]  /*0b60*/  IMAD.IADD R203, R203, 0x1, R201 ;  /* 0x00000001cbcb7824 */ /* 0x000fc400078e02c9 */
[----:B------:R-:W-:Y:S02]  /*0b70*/  IMAD.IADD R152, R152, 0x1, R157 ;  /* 0x0000000198987824 */ /* 0x000fe400078e029d */
[C---:B------:R-:W-:Y:S02]  /*0b80*/  VIADD R160, R157.reuse, 0x2000 ;  /* 0x000020009da07836 */ /* 0x040fe40000000000 */
[C---:B------:R-:W-:Y:S02]  /*0b90*/  VIADD R159, R157.reuse, 0x4000 ;  /* 0x000040009d9f7836 */ /* 0x040fe40000000000 */
[----:B-1----:R-:W-:-:S07]  /*0ba0*/  VIADD R158, R157, 0x6000 ;  /* 0x000060009d9e7836 */ /* 0x002fce0000000000 */
.L_x_178:
        /* <DEDUP_REMOVED lines=50> */
[----:B------:R-:W-:-:S03]  /*0ed0*/  @!UP3 USEL UR7, UR5, URZ, UP0 ;  /* 0x0000003f0507b287 */ /* 0x000fc60008000000 */
[----:B------:R-:W-:Y:S01]  /*0ee0*/  ULDC UR5, c[0x0][0x2c8] ;  /* 0x0000b20000057ab9 */ /* 0x000fe20000000800 */
[----:B--2---:R-:W-:Y:S02]  /*0ef0*/  @P1 R2UR UR33, R8 ;  /* 0x00000000082112ca */ /* 0x004fe400000e0000 */
        /* <DEDUP_REMOVED lines=14> */
.L_x_134:
        /* <DEDUP_REMOVED lines=11> */
[----:B------:R-:W-:Y:S02]  /*1090*/  UIMAD.WIDE.U32 UR14, UR49, UR8, URZ ;  /* 0x00000008310e72a5 */ /* 0x000fe4000f8e003f */
[----:B------:R-:W-:Y:S01]  /*10a0*/  UIMAD UR8, UR61, UR8, URZ ;  /* 0x000000083d0872a4 */ /* 0x000fe2000f8e023f */
[----:B------:R-:W2:Y:S01]  /*10b0*/  S2UR UR5, SR_CTAID.X ;  /* 0x00000000000579c3 */ /* 0x000ea20000002500 */
[----:B------:R-:W-:Y:S01]  /*10c0*/  ULDC UR47, c[0x0][0x2d4] ;  /* 0x0000b500002f7ab9 */ /* 0x000fe20000000800 */
[----:B------:R-:W-:Y:S01]  /*10d0*/  ULDC UR25, c[0x0][0x2dc] ;  /* 0x0000b70000197ab9 */ /* 0x000fe20000000800 */
[----:B------:R-:W-:-:S02]  /*10e0*/  UIMAD UR21, UR49, UR9, UR8 ;  /* 0x00000009311572a4 */ /* 0x000fc4000f8e0208 */
[----:B------:R-:W-:Y:S01]  /*10f0*/  USHF.R.S32.HI UR22, URZ, 0x1f, UR47 ;  /* 0x0000001f3f167899 */ /* 0x000fe2000801142f */
[----:B------:R-:W-:Y:S01]  /*1100*/  @!UP1 ULDC.64 UR8, c[0x0][0x418] ;  /* 0x0001060000089ab9 */ /* 0x000fe20000000a00 */
[----:B------:R-:W-:Y:S01]  /*1110*/  USHF.L.U32 UR16, UR49, 0x7, URZ ;  /* 0x0000000731107899 */ /* 0x000fe2000800063f */
[----:B------:R-:W-:Y:S01]  /*1120*/  ULDC UR41, c[0x0][0x270] ;  /* 0x00009c0000297ab9 */ /* 0x000fe20000000800 */
[----:B------:R-:W-:Y:S02]  /*1130*/  @!UP1 UIMAD.WIDE.U32 UR42, UR49, UR8, URZ ;  /* 0x00000008312a92a5 */ /* 0x000fe4000f8e003f */
[----:B------:R-:W-:Y:S01]  /*1140*/  USHF.L.U64.HI UR7, UR49, 0x7, UR61 ;  /* 0x0000000731077899 */ /* 0x000fe2000801023d */
[----:B------:R-:W-:Y:S01]  /*1150*/  ULDC.U8 UR23, c[0x0][0x3d8] ;  /* 0x0000f60000177ab9 */ /* 0x000fe20000000000 */
[----:B-1----:R-:W-:Y:S01]  /*1160*/  IABS R6, R7 ;  /* 0x0000000700067213 */ /* 0x002fe20000000000 */
[----:B------:R-:W-:Y:S01]  /*1170*/  ULDC.64 UR30, c[0x0][0x240] ;  /* 0x00009000001e7ab9 */ /* 0x000fe20000000a00 */
[----:B------:R-:W-:Y:S01]  /*1180*/  USEL UR32, UR16, URZ, UP2 ;  /* 0x0000003f10207287 */ /* 0x000fe20009000000 */
[----:B------:R-:W-:Y:S01]  /*1190*/  ISETP.NE.AND P3, PT, R7, RZ, PT ;  /* 0x000000ff0700720c */ /* 0x000fe20003f65270 */
[----:B------:R-:W1:Y:S01]  /*11a0*/  I2F.RP R4, R6 ;  /* 0x0000000600047306 */ /* 0x000e620000209400 */
[----:B------:R-:W-:-:S02]  /*11b0*/  UISETP.NE.AND UP3, UPT, UR23, URZ, UPT ;  /* 0x0000003f1700728c */ /* 0x000fc4000bf65270 */
[----:B------:R-:W-:Y:S02]  /*11c0*/  UIMAD.WIDE.U32 UR16, UR18, UR30, URZ ;  /* 0x0000001e121072a5 */ /* 0x000fe4000f8e003f */
[----:B--2---:R-:W-:Y:S02]  /*11d0*/  UIMAD.WIDE.U32 UR36, UR5, UR12, URZ ;  /* 0x0000000c052472a5 */ /* 0x004fe4000f8e003f */
[----:B------:R-:W-:Y:S02]  /*11e0*/  USEL UR60, UR14, UR16, !UP1 ;  /* 0x000000100e3c7287 */ /* 0x000fe4000c800000 */
[----:B------:R-:W-:Y:S02]  /*11f0*/  UIMAD UR39, UR5, UR13, UR37 ;  /* 0x0000000d052772a4 */ /* 0x000fe4000f8e0225 */
[----:B------:R-:W-:Y:S01]  /*1200*/  @!UP1 UIMAD UR5, UR61, UR8, URZ ;  /* 0x000000083d0592a4 */ /* 0x000fe2000f8e023f */
[----:B------:R-:W-:Y:S01]  /*1210*/  @UP1 ULDC.64 UR12, c[0x0][0x420] ;  /* 0x00010800000c1ab9 */ /* 0x000fe20000000a00 */
[----:B------:R-:W-:Y:S01]  /*1220*/  USEL UR37, UR7, URZ, UP2 ;  /* 0x0000003f07257287 */ /* 0x000fe20009000000 */
[----:B-1----:R-:W1:Y:S01]  /*1230*/  MUFU.RCP R4, R4 ;  /* 0x0000000400047308 */ /* 0x002e620000001000 */
[----:B------:R-:W-:-:S02]  /*1240*/  @!UP1 UIMAD UR28, UR49, UR9, UR5 ;  /* 0x00000009311c92a4 */ /* 0x000fc4000f8e0205 */
[----:B------:R-:W-:Y:S02]  /*1250*/  UIADD3 UR5, UR38, 0x7f, URZ ;  /* 0x0000007f26057890 */ /* 0x000fe4000fffe03f */
[----:B------:R-:W-:Y:S02]  /*1260*/  @UP1 UIMAD.WIDE.U32 UR44, UR18, UR12, URZ ;  /* 0x0000000c122c12a5 */ /* 0x000fe4000f8e003f */
[----:B------:R-:W-:Y:S02]  /*1270*/  USHF.R.S32.HI UR19, URZ, 0x1f, UR5 ;  /* 0x0000001f3f137899 */ /* 0x000fe40008011405 */
[----:B------:R-:W-:Y:S02]  /*1280*/  @UP1 UIMAD UR50, UR18, UR13, UR45 ;  /* 0x0000000d123212a4 */ /* 0x000fe4000f8e022d */
[----:B------:R-:W-:Y:S02]  /*1290*/  ULEA.HI UR48, UR19, UR5, URZ, 0x7 ;  /* 0x0000000513307291 */ /* 0x000fe4000f8f383f */
[----:B------:R-:W-:-:S02]  /*12a0*/  UIMAD UR5, UR22, UR49, URZ ;  /* 0x00000031160572a4 */ /* 0x000fc4000f8e023f */
[----:B------:R-:W-:Y:S01]  /*12b0*/  UIMAD.WIDE UR8, UR25, UR41, URZ ;  /* 0x00000029190872a5 */ /* 0x000fe2000f8e023f */
[----:B-1----:R-:W-:Y:S01]  /*12c0*/  VIADD R4, R4, 0xffffffe ;  /* 0x0ffffffe04047836 */ /* 0x002fe20000000000 */
[----:B------:R-:W-:Y:S02]  /*12d0*/  UIMAD.WIDE.U32 UR12, UR49, UR47, URZ ;  /* 0x0000002f310c72a5 */ /* 0x000fe4000f8e003f */
[----:B------:R-:W-:Y:S01]  /*12e0*/  UIMAD UR5, UR61, UR47, UR5 ;  /* 0x0000002f3d0572a4 */ /* 0x000fe2000f8e0205 */
[----:B------:R-:W1:Y:S01]  /*12f0*/  F2I.FTZ.U32.TRUNC.NTZ R5, R4 ;  /* 0x0000000400057305 */ /* 0x000e62000021f000 */
[----:B------:R-:W-:Y:S02]  /*1300*/  UIMAD UR7, UR9, UR12, URZ ;  /* 0x0000000c090772a4 */ /* 0x000fe4000f8e023f */
[----:B------:R-:W-:Y:S02]  /*1310*/  UIADD3 UR5, UR13, UR5, URZ ;  /* 0x000000050d057290 */ /* 0x000fe4000fffe03f */
[----:B------:R-:W-:-:S02]  /*1320*/  UIADD3 UR52, UR15, UR21, URZ ;  /* 0x000000150f347290 */ /* 0x000fc4000fffe03f */
[----:B------:R-:W-:Y:S02]  /*1330*/  UIMAD.WIDE.U32 UR14, UR8, UR12, URZ ;  /* 0x0000000c080e72a5 */ /* 0x000fe4000f8e003f */
[----:B------:R-:W-:Y:S02]  /*1340*/  UIMAD UR5, UR8, UR5, UR7 ;  /* 0x00000005080572a4 */ /* 0x000fe4000f8e0207 */
[----:B------:R-:W-:Y:S02]  /*1350*/  UIMAD.WIDE.U32 UR12, UR8, UR18, URZ ;  /* 0x00000012080c72a5 */ /* 0x000fe4000f8e003f */
[----:B------:R-:W-:Y:S01]  /*1360*/  UIMAD UR7, UR9, UR18, URZ ;  /* 0x00000012090772a4 */ /* 0x000fe2000f8e023f */
[----:B-1----:R-:W-:Y:S01]  /*1370*/  IMAD.MOV R0, RZ, RZ, -R5 ;  /* 0x000000ffff007224 */ /* 0x002fe200078e0a05 */
[----:B------:R-:W-:Y:S01]  /*1380*/  ULDC UR40, c[0x0][0x2c4] ;  /* 0x0000b10000287ab9 */ /* 0x000fe20000000800 */
[----:B------:R-:W-:Y:S01]  /*1390*/  IMAD.MOV.U32 R4, RZ, RZ, RZ ;  /* 0x000000ffff047224 */ /* 0x000fe200078e00ff */
[----:B------:R-:W-:Y:S01]  /*13a0*/  UIADD3 UR51, UR15, UR5, URZ ;  /* 0x000000050f337290 */ /* 0x000fe2000fffe03f */
[----:B------:R-:W-:Y:S01]  /*13b0*/  IMAD R0, R0, R6, RZ ;  /* 0x0000000600007224 */ /* 0x000fe200078e02ff */
[----:B------:R-:W-:-:S02]  /*13c0*/  @UP1 UIADD3 UR51, UR13, UR7, URZ ;  /* 0x000000070d331290 */ /* 0x000fc4000fffe03f */
[----:B------:R-:W-:Y:S01]  /*13d0*/  @UP3 UIMAD UR5, UR49, UR40, URZ ;  /* 0x00000028310532a4 */ /* 0x000fe2000f8e023f */
[----:B------:R-:W-:Y:S01]  /*13e0*/  IMAD.HI.U32 R4, R5, R0, R4 ;  /* 0x0000000005047227 */ /* 0x000fe200078e0004 */
[----:B------:R-:W-:Y:S01]  /*13f0*/  MOV R0, R3 ;  /* 0x0000000300007202 */ /* 0x000fe20000000f00 */
[----:B------:R-:W-:Y:S02]  /*1400*/  ULOP3.LUT UR7, UR48, 0xffffff80, URZ, 0xc0, !UPT ;  /* 0xffffff8030077892 */ /* 0x000fe4000f8ec03f */
[----:B------:R-:W-:Y:S02]  /*1410*/  UISETP.NE.AND UP0, UPT, UR35, -0x1, UPT ;  /* 0xffffffff2300788c */ /* 0x000fe4000bf05270 */
[----:B------:R-:W-:Y:S01]  /*1420*/  IMAD.HI.U32 R4, R4, R0, RZ ;  /* 0x0000000004047227 */ /* 0x000fe200078e00ff */
[----:B------:R-:W-:Y:S02]  /*1430*/  @UP3 USEL UR5, UR5, UR18, !UP1 ;  /* 0x0000001205053287 */ /* 0x000fe4000c800000 */
[----:B------:R-:W-:Y:S01]  /*1440*/  USEL UR58, UR14, UR12, !UP1 ;  /* 0x0000000c0e3a7287 */ /* 0x000fe2000c800000 */
[----:B------:R-:W-:Y:S01]  /*1450*/  IMAD.MOV R3, RZ, RZ, -R4 ;  /* 0x000000ffff037224 */ /* 0x000fe200078e0a04 */
[----:B------:R-:W-:Y:S01]  /*1460*/  UIADD3 UR16, UR7, -0x80, URZ ;  /* 0xffffff8007107890 */ /* 0x000fe2000fffe03f */
[----:B------:R-:W-:-:S02]  /*1470*/  @UP3 ULDC UR12, c[0x0][0x2e4] ;  /* 0x0000b900000c3ab9 */ /* 0x000fc40000000800 */
[C---:B------:R-:W-:Y:S01]  /*1480*/  IMAD R0, R6.reuse, R3, R0 ;  /* 0x0000000306007224 */ /* 0x040fe200078e0200 */
[----:B------:R-:W-:Y:S02]  /*1490*/  @!UP3 UIMAD UR7, UR49, UR41, UR59 ;  /* 0x000000293107b2a4 */ /* 0x000fe4000f8e023b */
[----:B------:R-:W-:Y:S02]  /*14a0*/  @UP3 UIMAD UR21, UR59, UR12, UR5 ;  /* 0x0000000c3b1532a4 */ /* 0x000fe4000f8e0205 */
[----:B------:R-:W-:Y:S01]  /*14b0*/  ISETP.GT.U32.AND P1, PT, R6, R0, PT ;  /* 0x000000000600720c */ /* 0x000fe20003f24070 */
[----:B------:R-:W-:Y:S02]  /*14c0*/  USHF.R.S32.HI UR19, URZ, 0x1f, UR16 ;  /* 0x0000001f3f137899 */ /* 0x000fe40008011410 */
[----:B------:R-:W-:Y:S02]  /*14d0*/  UIADD3 UR5, UP2, UR16, UR32, URZ ;  /* 0x0000002010057290 */ /* 0x000fe4000ff5e03f */
[----:B------:R-:W-:Y:S01]  /*14e0*/  @!UP3 UIMAD UR21, UR7, UR40, URZ ;  /* 0x000000280715b2a4 */ /* 0x000fe2000f8e023f */
[----:B------:R-:W-:Y:S01]  /*14f0*/  ULDC.U8 UR24, c[0x0][0x480] ;  /* 0x0001200000187ab9 */ /* 0x000fe20000000000 */
[----:B------:R-:W-:-:S02]  /*1500*/  UIADD3.X UR12, UR19, UR37, URZ, UP2, !UPT ;  /* 0x00000025130c7290 */ /* 0x000fc400097fe43f */
[----:B------:R-:W-:Y:S02]  /*1510*/  UIMAD UR7, UR9, UR5, URZ ;  /* 0x00000005090772a4 */ /* 0x000fe4000f8e023f */
[----:B------:R-:W-:Y:S02]  /*1520*/  @UP0 UIADD3 UR20, UR33, UR35, URZ ;  /* 0x0000002321140290 */ /* 0x000fe4000fffe03f */
[----:B------:R-:W-:Y:S01]  /*1530*/  @!P1 IMAD.IADD R0, R0, 0x1, -R6 ;  /* 0x0000000100009824 */ /* 0x000fe200078e0a06 */
[----:B------:R-:W-:Y:S01]  /*1540*/  @!P1 IADD3 R4, R4, 0x1, RZ ;  /* 0x0000000104049810 */ /* 0x000fe20007ffe0ff */
[----:B------:R-:W-:Y:S01]  /*1550*/  @UP0 UIADD3 UR27, UR33, UR35, URZ ;  /* 0x00000023211b0290 */ /* 0x000fe2000fffe03f */
        /* <DEDUP_REMOVED lines=17> */
[----:B------:R-:W-:Y:S01]  /*1670*/  @!UP1 UIADD3 UR50, UR43, UR28, URZ ;  /* 0x0000001c2b329290 */ /* 0x000fe2000fffe03f */
[----:B------:R-:W-:Y:S01]  /*1680*/  @!P2 IADD3 R4, -R4, RZ, RZ ;  /* 0x000000ff0404a210 */ /* 0x000fe20007ffe1ff */
[----:B------:R-:W-:Y:S01]  /*1690*/  USEL UR56, UR39, URZ, UP4 ;  /* 0x0000003f27387287 */ /* 0x000fe2000a000000 */
[----:B------:R-:W-:Y:S01]  /*16a0*/  @!P3 LOP3.LUT R4, RZ, R7, RZ, 0x33, !PT ;  /* 0x00000007ff04b212 */ /* 0x000fe200078e33ff */
[----:B------:R-:W-:-:S02]  /*16b0*/  USHF.R.S32.HI UR46, URZ, 0x1f, UR29 ;  /* 0x0000001f3f2e7899 */ /* 0x000fc4000801141d */
[----:B------:R-:W-:Y:S02]  /*16c0*/  @UP1 UIADD3 UR52, UR17, UR26, URZ ;  /* 0x0000001a11341290 */ /* 0x000fe4000fffe03f */
        /* <DEDUP_REMOVED lines=20> */
.L_x_136:
        /* <DEDUP_REMOVED lines=13> */
.L_x_137:
[----:B------:R-:W-:Y:S01]  /*18e0*/  @UP1 UMOV UR5, UR44 ;  /* 0x0000002c00051c82 */ /* 0x000fe20008000000 */
[----:B------:R-:W-:Y:S01]  /*18f0*/  @!UP1 UMOV UR5, UR42 ;  /* 0x0000002a00059c82 */ /* 0x000fe20008000000 */
[----:B------:R-:W-:Y:S01]  /*1900*/  SHF.R.S32.HI R13, RZ, 0x1f, R4 ;  /* 0x0000001fff0d7819 */ /* 0x000fe20000011404 */
[----:B------:R-:W-:Y:S06]  /*1910*/  @!P0 BRA `(.L_x_138) ;  /* 0x0000000000208947 */ /* 0x000fec0003800000 */
[----:B------:R-:W-:Y:S01]  /*1920*/  ULDC UR8, c[0x0][0x2d4] ;  /* 0x0000b50000087ab9 */ /* 0x000fe20000000800 */
[----:B------:R-:W-:Y:S01]  /*1930*/  ULDC UR7, c[0x0][0x2c0] ;  /* 0x0000b00000077ab9 */ /* 0x000fe20000000800 */
[----:B------:R-:W-:-:S03]  /*1940*/  @!UP1 UIMAD UR18, UR49, UR8, URZ ;  /* 0x00000008311292a4 */ /* 0x000fc6000f8e023f */
[----:B------:R-:W-:Y:S02]  /*1950*/  ULDC UR8, c[0x0][0x2e4] ;  /* 0x0000b90000087ab9 */ /* 0x000fe40000000800 */
[----:B------:R-:W-:Y:S02]  /*1960*/  ULEA UR8, UR7, UR8, 0x7 ;  /* 0x0000000807087291 */ /* 0x000fe4000f8e383f */
[----:B------:R-:W-:-:S04]  /*1970*/  ULEA UR7, UR49, UR18, 0x7 ;  /* 0x0000001231077291 */ /* 0x000fc8000f8e383f */
[----:B------:R-:W-:Y:S01]  /*1980*/  UIMAD UR7, UR8, UR59, UR7 ;  /* 0x0000003b080772a4 */ /* 0x000fe2000f8e0207 */
[----:B------:R-:W-:Y:S11]  /*1990*/  BRA `(.L_x_139) ;  /* 0x0000000000107947 */ /* 0x000ff60003800000 */
.L_x_138:
[----:B------:R-:W-:Y:S01]  /*19a0*/  ULDC UR7, c[0x0][0x270] ;  /* 0x00009c0000077ab9 */ /* 0x000fe20000000800 */
[----:B------:R-:W-:Y:S01]  /*19b0*/  ULDC UR8, c[0x0][0x2d4] ;  /* 0x0000b50000087ab9 */ /* 0x000fe20000000800 */
[----:B------:R-:W-:-:S04]  /*19c0*/  UIMAD UR7, UR49, UR7, UR59 ;  /* 0x00000007310772a4 */ /* 0x000fc8000f8e023b */
[----:B------:R-:W-:-:S12]  /*19d0*/  UIMAD UR7, UR7, UR8, URZ ;  /* 0x00000008070772a4 */ /* 0x000fd8000f8e023f */
.L_x_139:
[----:B------:R-:W1:Y:S01]  /*19e0*/  S2R R20, SR_TID.X ;  /* 0x0000000000147919 */ /* 0x000e620000002100 */
[----:B------:R-:W2:Y:S01]  /*19f0*/  LDC.64 R16, c[0x0][0x420] ;  /* 0x00010800ff107b82 */ /* 0x000ea20000000a00 */
[----:B------:R-:W-:Y:S01]  /*1a00*/  ULDC UR8, c[0x0][0x2dc] ;  /* 0x0000b70000087ab9 */ /* 0x000fe20000000800 */
[----:B------:R-:W-:Y:S01]  /*1a10*/  ULDC UR9, c[0x0][0x270] ;  /* 0x00009c0000097ab9 */ /* 0x000fe20000000800 */
[----:B------:R-:W-:Y:S01]  /*1a20*/  SHF.R.S32.HI R235, RZ, 0x1f, R234 ;  /* 0x0000001fffeb7819 */ /* 0x000fe200000114ea */
[----:B------:R-:W-:Y:S01]  /*1a30*/  UIMAD UR17, UR8, UR9, URZ ;  /* 0x00000009081172a4 */ /* 0x000fe2000f8e023f */
[----:B------:R-:W-:Y:S01]  /*1a40*/  IADD3 R6, P0, R234, UR5, RZ ;  /* 0x00000005ea067c10 */ /* 0x000fe2000ff1e0ff */
[----:B------:R-:W-:Y:S01]  /*1a50*/  USHF.R.S32.HI UR13, URZ, 0x1f, UR59 ;  /* 0x0000001f3f0d7899 */ /* 0x000fe2000801143b */
[----:B------:R-:W-:Y:S01]  /*1a60*/  BSSY B1, `(.L_x_135) ;  /* 0x00007a0000017945 */ /* 0x000fe20003800000 */
[----:B------:R-:W-:Y:S01]  /*1a70*/  ULDC.64 UR8, c[0x0][0x428] ;  /* 0x00010a0000087ab9 */ /* 0x000fe20000000a00 */
[----:B------:R-:W-:Y:S01]  /*1a80*/  IADD3.X R7, R235, UR50, RZ, P0, !PT ;  /* 0x00000032eb077c10 */ /* 0x000fe200087fe4ff */
[----:B------:R-:W-:-:S02]  /*1a90*/  UIMAD UR5, UR13, UR8, URZ ;  /* 0x000000080d0572a4 */ /* 0x000fc4000f8e023f */
[----:B------:R-:W-:Y:S02]  /*1aa0*/  UIADD3 UR20, UR16, UR7, URZ ;  /* 0x0000000710147290 */ /* 0x000fe4000fffe03f */
[----:B------:R-:W-:Y:S02]  /*1ab0*/  UIMAD UR5, UR59, UR9, UR5 ;  /* 0x000000093b0572a4 */ /* 0x000fe4000f8e0205 */
[----:B------:R-:W-:Y:S01]  /*1ac0*/  UIADD3 UR18, UR16, UR21, URZ ;  /* 0x0000001510127290 */ /* 0x000fe2000fffe03f */
[----:B------:R-:W-:Y:S01]  /*1ad0*/  ULDC.64 UR14, c[0x0][0x3e0] ;  /* 0x0000f800000e7ab9 */ /* 0x000fe20000000a00 */
[----:B------:R-:W-:Y:S01]  /*1ae0*/  UISETP.GE.AND UP2, UPT, UR38, 0x1, UPT ;  /* 0x000000012600788c */ /* 0x000fe2000bf46270 */
[----:B------:R-:W-:Y:S01]  /*1af0*/  ULDC.64 UR36, c[0x0][0x210] ;  /* 0x0000840000247ab9 */ /* 0x000fe20000000a00 */
[----:B------:R-:W-:Y:S01]  /*1b00*/  ULDC.64 UR26, c[0x0][0x400] ;  /* 0x00010000001a7ab9 */ /* 0x000fe20000000a00 */
[----:B------:R-:W-:Y:S01]  /*1b10*/  ULDC.64 UR42, c[0x0][0x2b0] ;  /* 0x0000ac00002a7ab9 */ /* 0x000fe20000000a00 */
[C---:B--2---:R-:W-:Y:S01]  /*1b20*/  IMAD R0, R16.reuse, UR19, RZ ;  /* 0x0000001310007c24 */ /* 0x044fe2000f8e02ff */
[----:B------:R-:W-:Y:S01]  /*1b30*/  ULDC.64 UR44, c[0x0][0x478] ;  /* 0x00011e00002c7ab9 */ /* 0x000fe20000000a00 */
[----:B------:R-:W-:Y:S01]  /*1b40*/  IMAD.WIDE.U32 R6, R16, UR16, R6 ;  /* 0x0000001010067c25 */ /* 0x000fe2000f8e0006 */
[----:B------:R-:W-:-:S02]  /*1b50*/  ULEA.HI.SX32 UR41, UR48, 0xffffffff, 0x19 ;  /* 0xffffffff30297891 */ /* 0x000fc4000f8fca3f */
[----:B------:R-:W-:Y:S01]  /*1b60*/  UIMAD.WIDE UR20, UR20, 0x4, UR44 ;  /* 0x00000004141478a5 */ /* 0x000fe2000f8e022c */
[----:B------:R-:W-:Y:S01]  /*1b70*/  IMAD R5, R17, UR16, R0 ;  /* 0x0000001011057c24 */ /* 0x000fe2000f8e0200 */
[----:B-1----:R-:W-:-:S03]  /*1b80*/  SHF.R.S32.HI R19, RZ, 0x1f, R20 ;  /* 0x0000001fff137819 */ /* 0x002fc60000011414 */
[----:B------:R-:W-:Y:S01]  /*1b90*/  IMAD.IADD R7, R7, 0x1, R5 ;  /* 0x0000000107077824 */ /* 0x000fe200078e0205 */
[----:B------:R-:W-:Y:S01]  /*1ba0*/  LEA.HI R8, R19, R20, RZ, 0x5 ;  /* 0x0000001413087211 */ /* 0x000fe200078f28ff */
[----:B------:R-:W-:Y:S01]  /*1bb0*/  IMAD.U32 R5, RZ, RZ, UR8 ;  /* 0x00000008ff057e24 */ /* 0x000fe2000f8e00ff */
[----:B------:R-:W-:Y:S02]  /*1bc0*/  ULDC.64 UR8, c[0x0][0x258] ;  /* 0x0000960000087ab9 */ /* 0x000fe40000000a00 */
[----:B------:R-:W-:Y:S01]  /*1bd0*/  LOP3.LUT R3, R8, 0xffffffe0, RZ, 0xc0, !PT ;  /* 0xffffffe008037812 */ /* 0x000fe200078ec0ff */
[----:B------:R-:W-:Y:S01]  /*1be0*/  IMAD.WIDE.U32 R6, R5, UR59, R6 ;  /* 0x0000003b05067c25 */ /* 0x000fe2000f8e0006 */
[----:B------:R-:W-:-:S03]  /*1bf0*/  SHF.R.S32.HI R0, RZ, 0x5, R8 ;  /* 0x00000005ff007819 */ /* 0x000fc60000011408 */
[----:B------:R-:W-:Y:S02]  /*1c00*/  IMAD.IADD R3, R20, 0x1, -R3 ;  /* 0x0000000114037824 */ /* 0x000fe400078e0a03 */
[----:B------:R-:W-:Y:S01]  /*1c10*/  VIADD R7, R7, UR5 ;  /* 0x0000000507077c36 */ /* 0x000fe20008000000 */
[----:B------:R-:W-:Y:S01]  /*1c20*/  UIMAD UR5, UR13, UR8, URZ ;  /* 0x000000080d0572a4 */ /* 0x000fe2000f8e023f */
[----:B------:R-:W-:Y:S01]  /*1c30*/  IMAD R12, R0, UR17, R3 ;  /* 0x00000011000c7c24 */ /* 0x000fe2000f8e0203 */
[----:B------:R-:W-:Y:S02]  /*1c40*/  LEA.HI R3, R19, R20, RZ, 0x2 ;  /* 0x0000001413037211 */ /* 0x000fe400078f10ff */
[----:B------:R-:W-:Y:S02]  /*1c50*/  UIMAD UR13, UR59, UR9, UR5 ;  /* 0x000000093b0d72a4 */ /* 0x000fe4000f8e0205 */
[----:B------:R-:W-:-:S04]  /*1c60*/  SHF.R.S32.HI R3, RZ, 0x2, R3 ;  /* 0x00000002ff037819 */ /* 0x000fc80000011403 */
[----:B------:R-:W-:Y:S01]  /*1c70*/  SHF.R.S32.HI R18, RZ, 0x1f, R3 ;  /* 0x0000001fff127819 */ /* 0x000fe20000011403 */
[C---:B------:R-:W-:Y:S01]  /*1c80*/  IMAD.WIDE.U32 R8, R3.reuse, R16, R6 ;  /* 0x0000001003087225 */ /* 0x040fe200078e0006 */
[----:B------:R-:W-:Y:S01]  /*1c90*/  IADD3 R0, P0, R3, UR16, RZ ;  /* 0x0000001003007c10 */ /* 0x000fe2000ff1e0ff */
[----:B------:R-:W-:Y:S02]  /*1ca0*/  USHF.L.U32 UR16, UR17, 0x7, URZ ;  /* 0x0000000711107899 */ /* 0x000fe4000800063f */
[----:B------:R-:W-:Y:S01]  /*1cb0*/  IMAD.U32 R6, RZ, RZ, UR8 ;  /* 0x00000008ff067e24 */ /* 0x000fe2000f8e00ff */
[----:B------:R-:W-:Y:S01]  /*1cc0*/  IADD3.X R5, R18, UR19, RZ, P0, !PT ;  /* 0x0000001312057c10 */ /* 0x000fe200087fe4ff */
[----:B------:R-:W-:Y:S01]  /*1cd0*/  IMAD.WIDE.U32 R10, R0, UR30, R234 ;  /* 0x0000001e000a7c25 */ /* 0x000fe2000f8e00ea */
[----:B------:R-:W-:Y:S02]  /*1ce0*/  UIADD3 UR12, UP1, UP0, UR40, UR16, UR53 ;  /* 0x00000010280c7290 */ /* 0x000fe4000f83e035 */
[----:B------:R-:W-:Y:S01]  /*1cf0*/  USHF.R.S32.HI UR7, URZ, 0x1f, UR16 ;  /* 0x0000001f3f077899 */ /* 0x000fe20008011410 */
[----:B------:R-:W-:Y:S01]  /*1d00*/  IMAD R5, R5, UR30, RZ ;  /* 0x0000001e05057c24 */ /* 0x000fe2000f8e02ff */
[----:B------:R-:W-:Y:S01]  /*1d10*/  IADD3 R10, P0, R10, UR60, RZ ;  /* 0x0000003c0a0a7c10 */ /* 0x000fe2000ff1e0ff */
[----:B------:R-:W-:-:S02]  /*1d20*/  UIMAD.WIDE UR8, UR18, 0x4, UR42 ;  /* 0x00000004120878a5 */ /* 0x000fc4000f8e022a */
[----:B------:R-:W-:Y:S01]  /*1d30*/  IMAD R5, R0, UR31, R5 ;  /* 0x0000001f00057c24 */ /* 0x000fe2000f8e0205 */
[----:B------:R-:W-:Y:S01]  /*1d40*/  UIADD3.X UR5, UR54, UR7, UR57, UP1, UP0 ;  /* 0x0000000736057290 */ /* 0x000fe20008fe0439 */
[----:B------:R-:W-:Y:S01]  /*1d50*/  IMAD R0, R18, R16, RZ ;  /* 0x0000001012007224 */ /* 0x000fe200078e02ff */
[----:B------:R-:W-:Y:S02]  /*1d60*/  UIADD3 UR7, UP1, UP0, UR55, UR12, UR58 ;  /* 0x0000000c37077290 */ /* 0x000fe4000f83e03a */
[----:B------:R-:W-:Y:S01]  /*1d70*/  IADD3.X R11, R11, UR52, R5, P0, !PT ;  /* 0x000000340b0b7c10 */ /* 0x000fe200087fe405 */
[----:B------:R-:W-:Y:S01]  /*1d80*/  IMAD R0, R3, R17, R0 ;  /* 0x0000001103007224 */ /* 0x000fe200078e0200 */
[----:B------:R-:W-:Y:S01]  /*1d90*/  LEA R218, P0, R8, UR14, 0x1 ;  /* 0x0000000e08da7c11 */ /* 0x000fe2000f8008ff */
[----:B------:R-:W-:Y:S02]  /*1da0*/  UIADD3.X UR5, UR56, UR5, UR51, UP1, UP0 ;  /* 0x0000000538057290 */ /* 0x000fe40008fe0433 */
[----:B------:R-:W-:-:S02]  /*1db0*/  IMAD.IADD R0, R9, 0x1, R0 ;  /* 0x0000000109007824 */ /* 0x000fc400078e0200 */
[----:B------:R-:W-:-:S03]  /*1dc0*/  IMAD.WIDE.U32 R6, R6, UR59, R10 ;  /* 0x0000003b06067c25 */ /* 0x000fc6000f8e000a */
[----:B------:R-:W-:Y:S01]  /*1dd0*/  LEA.HI.X R219, R8, UR15, R0, 0x1, P0 ;  /* 0x0000000f08db7c11 */ /* 0x000fe200080f0c00 */
[----:B------:R-:W-:Y:S01]  /*1de0*/  VIADD R7, R7, UR13 ;  /* 0x0000000d07077c36 */ /* 0x000fe20008000000 */
[----:B------:R-:W-:Y:S02]  /*1df0*/  PLOP3.LUT P0, PT, PT, PT, UP2, 0x80, 0x0 ;  /* 0x000000000000781c */ /* 0x000fe40003f0f028 */
[----:B------:R-:W-:Y:S02]  /*1e00*/  IADD3 R0, P2, R12, UR7, RZ ;  /* 0x000000070c007c10 */ /* 0x000fe4000ff5e0ff */
[----:B------:R-:W-:Y:S02]  /*1e10*/  LEA R14, P3, R6, UR36, 0x1 ;  /* 0x00000024060e7c11 */ /* 0x000fe4000f8608ff */
[----:B------:R-:W-:Y:S02]  /*1e20*/  LEA R223, P1, R0, UR26, 0x2 ;  /* 0x0000001a00df7c11 */ /* 0x000fe4000f8210ff */
[----:B------:R-:W-:-:S02]  /*1e30*/  LEA.HI.X.SX32 R5, R12, UR5, 0x1, P2 ;  /* 0x000000050c057c11 */ /* 0x000fc400090f0eff */
[----:B------:R-:W-:Y:S02]  /*1e40*/  LEA.HI.X R15, R6, UR37, R7, 0x1, P3 ;  /* 0x00000025060f7c11 */ /* 0x000fe400098f0c07 */
[----:B------:R-:W-:Y:S01]  /*1e50*/  LEA.HI.X R222, R0, UR27, R5, 0x2, P1 ;  /* 0x0000001b00de7c11 */ /* 0x000fe200088f1405 */
[----:B------:R-:W-:Y:S06]  /*1e60*/  @!P0 BRA `(.L_x_140) ;  /* 0x0000006c00588947 */ /* 0x000fec0003800000 */
[----:B------:R-:W-:Y:S01]  /*1e70*/  UIMAD UR5, UR46, UR22, URZ ;  /* 0x000000162e0572a4 */ /* 0x000fe2000f8e023f */
[----:B------:R-:W-:Y:S01]  /*1e80*/  IMAD.U32 R6, RZ, RZ, UR22 ;  /* 0x00000016ff067e24 */ /* 0x000fe2000f8e00ff */
[----:B------:R-:W-:Y:S01]  /*1e90*/  UIMAD UR7, UR34, -0x80, UR6 ;  /* 0xffffff80220778a4 */ /* 0x000fe2000f8e0206 */
[C---:B------:R-:W-:Y:S01]  /*1ea0*/  VIADD R5, R3.reuse, 0x40 ;  /* 0x0000004003057836 */ /* 0x040fe20000000000 */
[----:B------:R-:W-:Y:S01]  /*1eb0*/  UIMAD UR5, UR29, UR23, UR5 ;  /* 0x000000171d0572a4 */ /* 0x000fe2000f8e0205 */
[----:B------:R-:W-:Y:S01]  /*1ec0*/  IMAD.WIDE.U32 R6, R6, UR29, R234 ;  /* 0x0000001d06067c25 */ /* 0x000fe2000f8e00ea */
[----:B------:R-:W-:Y:S01]  /*1ed0*/  ULDC.64 UR18, c[0x0][0x268] ;  /* 0x00009a0000127ab9 */ /* 0x000fe20000000a00 */
[----:B------:R-:W-:Y:S01]  /*1ee0*/  UMOV UR13, UR8 ;  /* 0x00000008000d7c82 */ /* 0x000fe20008000000 */
[----:B------:R-:W-:Y:S01]  /*1ef0*/  ISETP.GE.AND P1, PT, R3, UR7, PT ;  /* 0x0000000703007c0c */ /* 0x000fe2000bf26270 */
[----:B------:R-:W-:Y:S01]  /*1f00*/  UMOV UR8, UR41 ;  /* 0x0000002900087c82 */ /* 0x000fe20008000000 */
[----:B------:R-:W-:Y:S01]  /*1f10*/  IMAD.U32 R0, RZ, RZ, UR5 ;  /* 0x00000005ff007e24 */ /* 0x000fe2000f8e00ff */
[----:B------:R-:W-:Y:S01]  /*1f20*/  IADD3 R6, P0, R6, UR39, RZ ;  /* 0x0000002706067c10 */ /* 0x000fe2000ff1e0ff */
[----:B------:R-:W-:Y:S01]  /*1f30*/  UMOV UR12, UR9 ;  /* 0x00000009000c7c82 */ /* 0x000fe20008000000 */
[----:B------:R-:W-:Y:S01]  /*1f40*/  ULEA.HI UR9, UR8, UR8, URZ, 0x1 ;  /* 0x0000000808097291 */ /* 0x000fe2000f8f083f */
[----:B------:R-:W-:Y:S01]  /*1f50*/  ISETP.GE.AND P2, PT, R5, UR7, PT ;  /* 0x0000000705007c0c */ /* 0x000fe2000bf46270 */
[----:B------:R-:W-:Y:S01]  /*1f60*/  UIMAD UR5, UR8, -0x80, UR38 ;  /* 0xffffff80080578a4 */ /* 0x000fe2000f8e0226 */
[----:B------:R-:W-:Y:S01]  /*1f70*/  IADD3.X R7, R7, UR47, R0, P0, !PT ;  /* 0x0000002f07077c10 */ /* 0x000fe200087fe400 */
[----:B------:R-:W-:Y:S01]  /*1f80*/  IMAD R0, R13, UR18, RZ ;  /* 0x000000120d007c24 */ /* 0x000fe2000f8e02ff */
[----:B------:R-:W-:Y:S01]  /*1f90*/  PLOP3.LUT P0, PT, PT, PT, UP4, 0x80, 0x0 ;  /* 0x000000000000781c */ /* 0x000fe20003f0f048 */
[----:B------:R-:W-:Y:S01]  /*1fa0*/  ULOP3.LUT UR9, UR9, 0xfffffffe, URZ, 0xc0, !UPT ;  /* 0xfffffffe09097892 */ /* 0x000fe2000f8ec03f */
[----:B------:R-:W-:Y:S01]  /*1fb0*/  BSSY B0, `(.L_x_141) ;  /* 0x0000026000007945 */ /* 0x000fe20003800000 */
[----:B------:R-:W-:Y:S01]  /*1fc0*/  IMAD R12, R4, UR19, R0 ;  /* 0x00000013040c7c24 */ /* 0x000fe2000f8e0200 */
[----:B------:R-:W-:Y:S01]  /*1fd0*/  LEA R0, R251, UR4, 0x1 ;  /* 0x00000004fb007c11 */ /* 0x000fe2000f8e08ff */
[----:B------:R-:W-:-:S08]  /*1fe0*/  UIADD3 UR9, UR8, -UR9, URZ ;  /* 0x8000000908097290 */ /* 0x000fd0000fffe03f */
[----:B------:R-:W-:Y:S01]  /*1ff0*/  @P0 BAR.SYNC.DEFER_BLOCKING 0x0 ;  /* 0x0000000000000b1d */ /* 0x000fe20000010000 */
[----:B------:R-:W-:Y:S01]  /*2000*/  UISETP.NE.AND UP0, UPT, UR9, 0x1, UPT ;  /* 0x000000010900788c */ /* 0x000fe2000bf05270 */
[----:B------:R-:W-:Y:S01]  /*2010*/  ISETP.GE.AND P4, PT, R5, UR5, PT ;  /* 0x0000000505007c0c */ /* 0x000fe2000bf86270 */
[----:B------:R-:W-:Y:S01]  /*2020*/  VIADD R5, R251, 0x1000 ;  /* 0x00001000fb057836 */ /* 0x000fe20000000000 */
[----:B------:R-:W-:Y:S01]  /*2030*/  ISETP.GE.AND P5, PT, R3, UR5, PT ;  /* 0x0000000503007c0c */ /* 0x000fe2000bfa6270 */
[----:B------:R-:W-:Y:S01]  /*2040*/  IMAD.WIDE.U32 R6, R4, UR18, R6 ;  /* 0x0000001204067c25 */ /* 0x000fe2000f8e0006 */
[----:B------:R-:W-:Y:S01]  /*2050*/  UMOV UR15, UR20 ;  /* 0x00000014000f7c82 */ /* 0x000fe20008000000 */
[----:B------:R-:W-:Y:S01]  /*2060*/  PLOP3.LUT P0, PT, PT, PT, UP0, 0x80, 0x0 ;  /* 0x000000000000781c */ /* 0x000fe20003f0f008 */
[----:B------:R-:W-:Y:S01]  /*2070*/  UMOV UR14, UR21 ;  /* 0x00000015000e7c82 */ /* 0x000fe20008000000 */
[----:B------:R-:W-:Y:S02]  /*2080*/  IMAD.IADD R12, R7, 0x1, R12 ;  /* 0x00000001070c7824 */ /* 0x000fe400078e020c */
[----:B------:R-:W-:Y:S01]  /*2090*/  SEL R174, R5, R251, !P0 ;  /* 0x000000fb05ae7207 */ /* 0x000fe20004000000 */
        /* <DEDUP_REMOVED lines=23> */
.L_x_142:
[----:B------:R-:W-:Y:S05]  /*2210*/  BSYNC B0 ;  /* 0x0000000000007941 */ /* 0x000fea0003800000 */
.L_x_141:
        /* <DEDUP_REMOVED lines=22> */
.L_x_144:
[----:B------:R-:W-:Y:S05]  /*2380*/  BSYNC B0 ;  /* 0x0000000000007941 */ /* 0x000fea0003800000 */
.L_x_143:
[----:B------:R-:W0:Y:S01]  /*2390*/  LDGDEPBAR ;  /* 0x00000000000079af */ /* 0x000e220000000000 */
[----:B------:R-:W-:Y:S01]  /*23a0*/  BSSY B0, `(.L_x_145) ;  /* 0x0000012000007945 */ /* 0x000fe20003800000 */
[----:B------:R-:W-:Y:S01]  /*23b0*/  IMAD.MOV.U32 R220, RZ, RZ, R14 ;  /* 0x000000ffffdc7224 */ /* 0x000fe200078e000e */
[----:B------:R-:W-:Y:S01]  /*23c0*/  MOV R221, R15 ;  /* 0x0000000f00dd7202 */ /* 0x000fe20000000f00 */
        /* <DEDUP_REMOVED lines=15> */
.L_x_146:
[----:B------:R-:W-:Y:S05]  /*24c0*/  BSYNC B0 ;  /* 0x0000000000007941 */ /* 0x000fea0003800000 */
.L_x_145:
        /* <DEDUP_REMOVED lines=13> */
.L_x_148:
[----:B------:R-:W-:Y:S05]  /*25a0*/  BSYNC B0 ;  /* 0x0000000000007941 */ /* 0x000fea0003800000 */
.L_x_147:
[----:B------:R1:W-:Y:S01]  /*25b0*/  @P5 STS [R174], RZ ;  /* 0x000000ffae005388 */ /* 0x0003e20000000800 */
[----:B------:R-:W-:Y:S01]  /*25c0*/  BSSY B0, `(.L_x_149) ;  /* 0x0000011000007945 */ /* 0x000fe20003800000 */
[----:B------:R-:W-:Y:S02]  /*25d0*/  MOV R5, UR24 ;  /* 0x0000001800057c02 */ /* 0x000fe40008000f00 */
        /* <DEDUP_REMOVED lines=15> */
.L_x_150:
[----:B------:R-:W-:Y:S05]  /*26d0*/  BSYNC B0 ;  /* 0x0000000000007941 */ /* 0x000fea0003800000 */
.L_x_149:
        /* <DEDUP_REMOVED lines=21> */
.L_x_152:
[----:B------:R-:W-:Y:S05]  /*2830*/  BSYNC B0 ;  /* 0x0000000000007941 */ /* 0x000fea0003800000 */
.L_x_151:
[----:B------:R-:W-:Y:S01]  /*2840*/  UIMAD UR7, UR46, UR24, URZ ;  /* 0x000000182e0772a4 */ /* 0x000fe2000f8e023f */
[----:B------:R2:W-:Y:S01]  /*2850*/  @P1 STS [R0+0x6000], RZ ;  /* 0x006000ff00001388 */ /* 0x0005e20000000800 */
[----:B-1----:R-:W-:Y:S01]  /*2860*/  IMAD.WIDE.U32 R6, R5, UR29, R234 ;  /* 0x0000001d05067c25 */ /* 0x002fe2000f8e00ea */
[----:B------:R-:W-:Y:S01]  /*2870*/  ULDC.64 UR18, c[0x0][0x260] ;  /* 0x0000980000127ab9 */ /* 0x000fe20000000a00 */
[----:B------:R-:W-:Y:S01]  /*2880*/  UIMAD UR7, UR29, UR25, UR7 ;  /* 0x000000191d0772a4 */ /* 0x000fe2000f8e0207 */
[----:B------:R2:W-:Y:S01]  /*2890*/  @P1 STS [R0+0x6004], RZ ;  /* 0x006004ff00001388 */ /* 0x0005e20000000800 */
[----:B------:R-:W-:Y:S01]  /*28a0*/  VIADD R8, R252, 0x40 ;  /* 0x00000040fc087836 */ /* 0x000fe20000000000 */
[----:B------:R-:W-:Y:S01]  /*28b0*/  IADD3 R6, P3, R6, UR28, RZ ;  /* 0x0000001c06067c10 */ /* 0x000fe2000ff7e0ff */
[----:B------:R-:W-:Y:S01]  /*28c0*/  BSSY B0, `(.L_x_153) ;  /* 0x0000022000007945 */ /* 0x000fe20003800000 */
[----:B------:R2:W-:Y:S01]  /*28d0*/  @P1 STS.64 [R0+0x6008], RZ ;  /* 0x006008ff00001388 */ /* 0x0005e20000000a00 */
[----:B------:R-:W-:Y:S01]  /*28e0*/  IMAD.U32 R5, RZ, RZ, UR7 ;  /* 0x00000007ff057e24 */ /* 0x000fe2000f8e00ff */
[----:B------:R-:W-:-:S02]  /*28f0*/  IADD3 R9, R252, 0x8, RZ ;  /* 0x00000008fc097810 */ /* 0x000fc40007ffe0ff */
[----:B---3--:R-:W-:Y:S02]  /*2900*/  IADD3 R10, R252, 0x48, RZ ;  /* 0x00000048fc0a7810 */ /* 0x008fe40007ffe0ff */
[----:B------:R-:W-:Y:S01]  /*2910*/  IADD3.X R7, R7, UR32, R5, P3, !PT ;  /* 0x0000002007077c10 */ /* 0x000fe20009ffe405 */
[----:B------:R-:W-:Y:S01]  /*2920*/  IMAD R5, R13, UR18, RZ ;  /* 0x000000120d057c24 */ /* 0x000fe2000f8e02ff */
[----:B------:R-:W-:Y:S02]  /*2930*/  ISETP.GE.AND P5, PT, R9, UR5, PT ;  /* 0x0000000509007c0c */ /* 0x000fe4000bfa6270 */
[----:B------:R-:W-:Y:S01]  /*2940*/  ISETP.GE.AND P4, PT, R8, UR5, PT ;  /* 0x0000000508007c0c */ /* 0x000fe2000bf86270 */
[----:B------:R-:W-:Y:S01]  /*2950*/  IMAD R11, R4, UR19, R5 ;  /* 0x00000013040b7c24 */ /* 0x000fe2000f8e0205 */
[----:B------:R-:W-:Y:S01]  /*2960*/  ISETP.GE.AND P6, PT, R252, UR5, PT ;  /* 0x00000005fc007c0c */ /* 0x000fe2000bfc6270 */
[----:B------:R-:W-:Y:S01]  /*2970*/  IMAD.WIDE.U32 R4, R4, UR18, R6 ;  /* 0x0000001204047c25 */ /* 0x000fe2000f8e0006 */
[----:B------:R-:W-:-:S03]  /*2980*/  ISETP.GE.AND P3, PT, R10, UR5, PT ;  /* 0x000000050a007c0c */ /* 0x000fc6000bf66270 */
[----:B------:R-:W-:Y:S01]  /*2990*/  IMAD.IADD R11, R5, 0x1, R11 ;  /* 0x00000001050b7824 */ /* 0x000fe200078e020b */
[----:B------:R-:W-:Y:S09]  /*29a0*/  @P1 BRA `(.L_x_154) ;  /* 0x00000000004c1947 */ /* 0x000ff20003800000 */
        /* <DEDUP_REMOVED lines=19> */
.L_x_154:
[----:B------:R-:W-:Y:S05]  /*2ae0*/  BSYNC B0 ;  /* 0x0000000000007941 */ /* 0x000fea0003800000 */
.L_x_153:
        /* <DEDUP_REMOVED lines=22> */
.L_x_156:
[----:B------:R-:W-:Y:S05]  /*2c50*/  BSYNC B0 ;  /* 0x0000000000007941 */ /* 0x000fea0003800000 */
.L_x_155:
[----:B------:R-:W0:Y:S01]  /*2c60*/  LDGDEPBAR ;  /* 0x00000000000079af */ /* 0x000e220000000000 */
[----:B------:R-:W-:Y:S01]  /*2c70*/  ULDC.64 UR20, c[0x0][0x3c8] ;  /* 0x0000f20000147ab9 */ /* 0x000fe20000000a00 */
[----:B-1----:R-:W-:Y:S01]  /*2c80*/  IMAD.SHL.U32 R4, R252, 0x4, RZ ;  /* 0x00000004fc047824 */ /* 0x002fe200078e00ff */
[----:B------:R-:W-:Y:S01]  /*2c90*/  UISETP.NE.U32.AND UP1, UPT, UR20, URZ, UPT ;  /* 0x0000003f1400728c */ /* 0x000fe2000bf25070 */
[----:B---3--:R-:W-:Y:S01]  /*2ca0*/  SHF.R.S32.HI R8, RZ, 0x1f, R252 ;  /* 0x0000001fff087819 */ /* 0x008fe200000114fc */
[----:B------:R-:W-:Y:S01]  /*2cb0*/  IMAD.MOV.U32 R240, RZ, RZ, 0x7f800000 ;  /* 0x7f800000fff07424 */ /* 0x000fe200078e00ff */
[----:B--2-4-:R-:W-:Y:S01]  /*2cc0*/  SHF.R.S32.HI R0, RZ, 0x1f, R10 ;  /* 0x0000001fff007819 */ /* 0x014fe2000001140a */
[----:B------:R-:W-:Y:S01]  /*2cd0*/  UISETP.NE.AND.EX UP1, UPT, UR21, URZ, UPT, UP1 ;  /* 0x0000003f1500728c */ /* 0x000fe2000bf25310 */
[----:B------:R-:W-:Y:S01]  /*2ce0*/  IADD3 R4, P2, R4, UR13, RZ ;  /* 0x0000000d04047c10 */ /* 0x000fe2000ff5e0ff */
[----:B------:R-:W-:Y:S01]  /*2cf0*/  IMAD.MOV.U32 R241, RZ, RZ, 0x7f800000 ;  /* 0x7f800000fff17424 */ /* 0x000fe200078e00ff */
[----:B------:R-:W-:Y:S01]  /*2d00*/  @!P3 LEA R6, P1, R10, UR13, 0x2 ;  /* 0x0000000d0a06bc11 */ /* 0x000fe2000f8210ff */
[----:B------:R-:W-:Y:S01]  /*2d10*/  IMAD.MOV.U32 R242, RZ, RZ, 0x7f800000 ;  /* 0x7f800000fff27424 */ /* 0x000fe200078e00ff */
[----:B------:R-:W-:Y:S01]  /*2d20*/  SHF.L.U64.HI R3, R252, 0x2, R8 ;  /* 0x00000002fc037819 */ /* 0x000fe20000010208 */
[----:B------:R-:W-:Y:S01]  /*2d30*/  IMAD.MOV.U32 R239, RZ, RZ, 0x7f800000 ;  /* 0x7f800000ffef7424 */ /* 0x000fe200078e00ff */
[----:B------:R-:W-:Y:S01]  /*2d40*/  @!P3 LEA.HI.X R7, R10, UR12, R0, 0x2, P1 ;  /* 0x0000000c0a07bc11 */ /* 0x000fe200088f1400 */
[----:B------:R-:W-:Y:S01]  /*2d50*/  USHF.R.S32.HI UR7, URZ, 0x1f, UR59 ;  /* 0x0000001f3f077899 */ /* 0x000fe2000801143b */
[----:B------:R-:W-:Y:S01]  /*2d60*/  IADD3.X R5, R3, UR12, RZ, P2, !PT ;  /* 0x0000000c03057c10 */ /* 0x000fe200097fe4ff */
[----:B------:R-:W-:Y:S01]  /*2d70*/  IMAD.SHL.U32 R245, R20, 0x2, RZ ;  /* 0x0000000214f57824 */ /* 0x000fe200078e00ff */
[----:B------:R-:W-:Y:S01]  /*2d80*/  @UP1 ULDC.64 UR22, c[0x0][0x3d0] ;  /* 0x0000f40000161ab9 */ /* 0x000fe20000000a00 */
[----:B------:R-:W5:Y:S01]  /*2d90*/  @!P3 LDG.E R240, desc[UR10][R6.64] ;  /* 0x0000000a06f0b981 */ /* 0x000f62000c1e1900 */
[----:B------:R-:W-:Y:S01]  /*2da0*/  @UP1 UIMAD UR5, UR61, UR22, URZ ;  /* 0x000000163d0512a4 */ /* 0x000fe2000f8e023f */
[----:B------:R-:W-:Y:S01]  /*2db0*/  PLOP3.LUT P1, PT, PT, PT, UP1, 0x80, 0x0 ;  /* 0x000000000000781c */ /* 0x000fe20003f2f018 */
[----:B------:R-:W-:Y:S01]  /*2dc0*/  @UP1 UMOV UR18, UR59 ;  /* 0x0000003b00121c82 */ /* 0x000fe20008000000 */
[----:B------:R-:W5:Y:S01]  /*2dd0*/  @!P6 LDG.E R241, desc[UR10][R4.64] ;  /* 0x0000000a04f1e981 */ /* 0x000f62000c1e1900 */
[----:B------:R-:W-:-:S04]  /*2de0*/  DEPBAR.LE SB0, 0x1 ;  /* 0x000080400000791a */ /* 0x000fc80000000000 */
[----:B------:R-:W5:Y:S01]  /*2df0*/  @!P5 LDG.E R242, desc[UR10][R4.64+0x20] ;  /* 0x0000200a04f2d981 */ /* 0x000f62000c1e1900 */
[----:B------:R-:W-:Y:S01]  /*2e00*/  @UP1 UMOV UR19, UR7 ;  /* 0x0000000700131c82 */ /* 0x000fe20008000000 */
[----:B------:R-:W-:Y:S02]  /*2e10*/  @UP1 UIMAD UR5, UR49, UR23, UR5 ;  /* 0x00000017310512a4 */ /* 0x000fe4000f8e0205 */
[----:B------:R1:W5:Y:S01]  /*2e20*/  @!P4 LDG.E R239, desc[UR10][R4.64+0x100] ;  /* 0x0001000a04efc981 */ /* 0x000362000c1e1900 */
[----:B------:R-:W-:Y:S01]  /*2e30*/  @UP1 UIMAD.WIDE.U32 UR18, UR49, UR22, UR18 ;  /* 0x00000016311212a5 */ /* 0x000fe2000f8e0012 */
[C---:B------:R-:W-:Y:S01]  /*2e40*/  VIADD R148, R161.reuse, 0x1000 ;  /* 0x00001000a1947836 */ /* 0x040fe20000000000 */
[----:B------:R-:W-:Y:S01]  /*2e50*/  CS2R R94, SRZ ;  /* 0x00000000005e7805 */ /* 0x000fe2000001ff00 */
[----:B------:R-:W-:Y:S01]  /*2e60*/  BAR.SYNC.DEFER_BLOCKING 0x0 ;  /* 0x0000000000007b1d */ /* 0x000fe20000010000 */
[----:B------:R-:W-:Y:S02]  /*2e70*/  @UP1 ULEA UR20, UP0, UR18, UR20, 0x2 ;  /* 0x0000001412141291 */ /* 0x000fe4000f80103f */
[----:B------:R-:W-:Y:S01]  /*2e80*/  @UP1 UIADD3 UR5, UR19, UR5, URZ ;  /* 0x0000000513051290 */ /* 0x000fe2000fffe03f */
[----:B------:R-:W-:Y:S01]  /*2e90*/  IMAD.SHL.U32 R250, R252, 0x4, RZ ;  /* 0x00000004fcfa7824 */ /* 0x000fe200078e00ff */
[----:B------:R-:W-:Y:S01]  /*2ea0*/  CS2R R92, SRZ ;  /* 0x00000000005c7805 */ /* 0x000fe2000001ff00 */
[----:B------:R-:W-:Y:S01]  /*2eb0*/  IMAD.SHL.U32 R154, R161, 0x2, RZ ;  /* 0x00000002a19a7824 */ /* 0x000fe200078e00ff */
[----:B------:R-:W-:Y:S01]  /*2ec0*/  @UP1 ULEA.HI.X UR21, UR18, UR21, UR5, 0x2, UP0 ;  /* 0x0000001512151291 */ /* 0x000fe200080f1405 */
[----:B------:R-:W-:-:S02]  /*2ed0*/  CS2R R98, SRZ ;  /* 0x0000000000627805 */ /* 0x000fc4000001ff00 */
[----:B------:R-:W-:Y:S01]  /*2ee0*/  CS2R R96, SRZ ;  /* 0x0000000000607805 */ /* 0x000fe2000001ff00 */
[----:B------:R-:W-:Y:S01]  /*2ef0*/  @UP1 ULDC UR5, c[0x0][0x2e8] ;  /* 0x0000ba0000051ab9 */ /* 0x000fe20000000800 */
        /* <DEDUP_REMOVED lines=9> */
[----:B------:R-:W-:Y:S01]  /*2f90*/  CS2R R72, SRZ ;  /* 0x0000000000487805 */ /* 0x000fe2000001ff00 */
[----:B-1----:R-:W-:Y:S01]  /*2fa0*/  IMAD.U32 R4, RZ, RZ, UR20 ;  /* 0x00000014ff047e24 */ /* 0x002fe2000f8e00ff */
[----:B------:R-:W-:Y:S01]  /*2fb0*/  CS2R R70, SRZ ;  /* 0x0000000000467805 */ /* 0x000fe2000001ff00 */
[----:B------:R-:W-:Y:S01]  /*2fc0*/  IMAD.U32 R5, RZ, RZ, UR21 ;  /* 0x00000015ff057e24 */ /* 0x000fe2000f8e00ff */
[----:B------:R1:W2:Y:S01]  /*2fd0*/  LDSM.16.M88.4 R116, [R149+0x8000] ;  /* 0x008000009574783b */ /* 0x0002a20000000200 */
[----:B------:R-:W-:Y:S01]  /*2fe0*/  CS2R R68, SRZ ;  /* 0x0000000000447805 */ /* 0x000fe2000001ff00 */
[----:B------:R-:W-:Y:S01]  /*2ff0*/  IMAD.MOV.U32 R228, RZ, RZ, R174 ;  /* 0x000000ffffe47224 */ /* 0x000fe200078e00ae */
[----:B------:R-:W-:Y:S01]  /*3000*/  USHF.L.U32 UR31, UR17, 0x3, URZ ;  /* 0x00000003111f7899 */ /* 0x000fe2000800063f */
[----:B------:R3:W4:Y:S01]  /*3010*/  @P1 LDG.E R4, desc[UR10][R4.64] ;  /* 0x0000000a04041981 */ /* 0x000722000c1e1900 */
[----:B------:R-:W-:-:S02]  /*3020*/  USHF.L.U32 UR30, UR17, 0x4, URZ ;  /* 0x00000004111e7899 */ /* 0x000fc4000800063f */
[----:B------:R-:W-:Y:S01]  /*3030*/  USHF.L.U32 UR28, UR17, 0x5, URZ ;  /* 0x00000005111c7899 */ /* 0x000fe2000800063f */
[----:B------:R1:W1:Y:S01]  /*3040*/  LDSM.16.M88.4 R120, [R149+0x8400] ;  /* 0x008400009578783b */ /* 0x0002620000000200 */
[----:B------:R-:W-:Y:S02]  /*3050*/  UIMAD UR27, UR17, 0x28, URZ ;  /* 0x00000028111b78a4 */ /* 0x000fe4000f8e023f */
[----:B------:R-:W-:Y:S01]  /*3060*/  UIMAD UR26, UR17, 0x30, URZ ;  /* 0x00000030111a78a4 */ /* 0x000fe2000f8e023f */
[----:B------:R1:W1:Y:S01]  /*3070*/  LDSM.16.M88.4 R124, [R149+0x8800] ;  /* 0x00880000957c783b */ /* 0x0002620000000200 */
[----:B------:R-:W-:Y:S02]  /*3080*/  UIMAD UR25, UR17, 0x38, URZ ;  /* 0x00000038111978a4 */ /* 0x000fe4000f8e023f */
[----:B------:R-:W-:Y:S01]  /*3090*/  USHF.L.U32 UR24, UR17, 0x6, URZ ;  /* 0x0000000611187899 */ /* 0x000fe2000800063f */
[----:B------:R1:W1:Y:S01]  /*30a0*/  LDSM.16.M88.4 R128, [R149+0x8c00] ;  /* 0x008c00009580783b */ /* 0x0002620000000200 */
[----:B------:R-:W-:Y:S01]  /*30b0*/  UIADD3 UR16, -UR16, URZ, URZ ;  /* 0x0000003f10107290 */ /* 0x000fe2000fffe13f */
[----:B------:R-:W-:-:S02]  /*30c0*/  ULDC UR32, c[0x0][0x2d0] ;  /* 0x0000b40000207ab9 */ /* 0x000fc40000000800 */
[----:B------:R1:W1:Y:S04]  /*30d0*/  LDSM.16.M88.4 R132, [R150+0x8000] ;  /* 0x008000009684783b */ /* 0x0002680000000200 */
[----:B------:R1:W1:Y:S04]  /*30e0*/  LDSM.16.M88.4 R136, [R150+0x8400] ;  /* 0x008400009688783b */ /* 0x0002680000000200 */
[----:B------:R1:W1:Y:S04]  /*30f0*/  LDSM.16.M88.4 R140, [R150+0x8800] ;  /* 0x00880000968c783b */ /* 0x0002680000000200 */
[----:B------:R1:W1:Y:S01]  /*3100*/  LDSM.16.M88.4 R144, [R150+0x8c00] ;  /* 0x008c00009690783b */ /* 0x0002620000000200 */
[----:B------:R-:W4:Y:S01]  /*3110*/  @P1 MUFU.RCP R0, UR5 ;  /* 0x0000000500001d08 */ /* 0x000f220008001000 */
[----:B------:R-:W-:-:S02]  /*3120*/  LEA.HI R3, R19, R20, RZ, 0x7 ;  /* 0x0000001413037211 */ /* 0x000fc400078f38ff */
[----:B------:R-:W-:Y:S02]  /*3130*/  LOP3.LUT R245, R245, 0x6, RZ, 0xc0, !PT ;  /* 0x00000006f5f57812 */ /* 0x000fe400078ec0ff */
[----:B------:R-:W-:-:S05]  /*3140*/  SHF.R.S32.HI R3, RZ, 0x7, R3 ;  /* 0x00000007ff037819 */ /* 0x000fca0000011403 */
[----:B------:R-:W-:Y:S02]  /*3150*/  IMAD R245, R3, 0x40, R245 ;  /* 0x0000004003f57824 */ /* 0x000fe400078e02f5 */
[----:B------:R-:W-:-:S04]  /*3160*/  IMAD.U32 R3, RZ, RZ, UR34 ;  /* 0x00000022ff037e24 */ /* 0x000fc8000f8e00ff */
[----:B------:R-:W-:Y:S02]  /*3170*/  IMAD R3, R3, 0x80, R245 ;  /* 0x0000008003037824 */ /* 0x000fe400078e02f5 */
[----:B---3--:R-:W-:-:S03]  /*3180*/  VIADD R5, R156, 0x1000 ;  /* 0x000010009c057836 */ /* 0x008fc60000000000 */
[----:B------:R-:W-:Y:S01]  /*3190*/  IADD3 R3, R252, -UR38, -R3 ;  /* 0x80000026fc037c10 */ /* 0x000fe2000fffe803 */
[----:B------:R-:W-:Y:S01]  /*31a0*/  UIADD3 UR7, UR29, 0x80, URZ ;  /* 0x000000801d077890 */ /* 0x000fe2000fffe03f */
[----:B------:R-:W-:-:S03]  /*31b0*/  SEL R148, R148, R161, !P0 ;  /* 0x000000a194947207 */ /* 0x000fc60004000000 */
[----:B------:R-:W-:Y:S01]  /*31c0*/  VIADD R246, R3, UR6 ;  /* 0x0000000603f67c36 */ /* 0x000fe20008000000 */
[----:B------:R-:W-:Y:S02]  /*31d0*/  SEL R3, R5, R156, !P0 ;  /* 0x0000009c05037207 */ /* 0x000fe40004000000 */
[----:B------:R-:W-:Y:S02]  /*31e0*/  SHF.L.U64.HI R249, R252, 0x2, R8 ;  /* 0x00000002fcf97819 */ /* 0x000fe40000010208 */
[----:B------:R-:W-:Y:S02]  /*31f0*/  LEA R3, R3, UR4, 0x1 ;  /* 0x0000000403037c11 */ /* 0x000fe4000f8e08ff */
[----:B------:R-:W-:Y:S01]  /*3200*/  LEA R148, R148, UR4, 0x1 ;  /* 0x0000000494947c11 */ /* 0x000fe2000f8e08ff */
[----:B------:R-:W-:Y:S01]  /*3210*/  UMOV UR5, URZ ;  /* 0x0000003f00057c82 */ /* 0x000fe20008000000 */
[----:B------:R-:W-:Y:S02]  /*3220*/  UIMAD UR29, UR17, 0x18, URZ ;  /* 0x00000018111d78a4 */ /* 0x000fe4000f8e023f */
[----:B------:R-:W-:-:S02]  /*3230*/  UIMAD UR23, UR17, 0x48, URZ ;  /* 0x00000048111778a4 */ /* 0x000fc4000f8e023f */
[----:B------:R-:W-:Y:S02]  /*3240*/  UIMAD UR22, UR17, 0x50, URZ ;  /* 0x00000050111678a4 */ /* 0x000fe4000f8e023f */
[----:B------:R-:W-:Y:S02]  /*3250*/  UIMAD UR21, UR17, 0x58, URZ ;  /* 0x00000058111578a4 */ /* 0x000fe4000f8e023f */
[----:B------:R-:W-:Y:S02]  /*3260*/  UIMAD UR20, UR17, 0x60, URZ ;  /* 0x00000060111478a4 */ /* 0x000fe4000f8e023f */
[----:B------:R-:W-:Y:S02]  /*3270*/  UIMAD UR19, UR17, 0x68, URZ ;  /* 0x00000068111378a4 */ /* 0x000fe4000f8e023f */
[----:B------:R-:W-:Y:S02]  /*3280*/  UIMAD UR18, UR17, 0x70, URZ ;  /* 0x00000070111278a4 */ /* 0x000fe4000f8e023f */
[----:B------:R-:W-:-:S02]  /*3290*/  UISETP.GE.AND UP0, UPT, UR7, UR6, UPT ;  /* 0x000000060700728c */ /* 0x000fc4000bf06270 */
[----:B------:R-:W-:Y:S01]  /*32a0*/  UIMAD UR17, UR17, 0x78, URZ ;  /* 0x00000078111178a4 */ /* 0x000fe2000f8e023f */
[----:B------:R-:W-:Y:S01]  /*32b0*/  ULDC UR7, c[0x0][0x2ec] ;  /* 0x0000bb0000077ab9 */ /* 0x000fe20000000800 */
[----:B----4-:R-:W-:-:S05]  /*32c0*/  @P1 FMUL.FTZ R0, R4, R0 ;  /* 0x0000000004001220 */ /* 0x010fca0000410000 */
[----:B------:R-:W-:Y:S01]  /*32d0*/  @P1 R2UR UR9, R0 ;  /* 0x00000000000912ca */ /* 0x000fe200000e0000 */
[----:B------:R-:W-:-:S05]  /*32e0*/  VIADD R0, R252, 0xffffff80 ;  /* 0xffffff80fc007836 */ /* 0x000fca0000000000 */
[----:B------:R-:W-:Y:S01]  /*32f0*/  SHF.R.S32.HI R4, RZ, 0x1f, R0 ;  /* 0x0000001fff047819 */ /* 0x000fe20000011400 */
[----:B------:R-:W-:-:S03]  /*3300*/  IMAD.SHL.U32 R247, R0, 0x4, RZ ;  /* 0x0000000400f77824 */ /* 0x000fc600078e00ff */
[----:B------:R-:W-:-:S03]  /*3310*/  SHF.L.U64.HI R248, R0, 0x2, R4 ;  /* 0x0000000200f87819 */ /* 0x000fc60000010204 */
[----:B-12---:R-:W-:-:S05]  /*3320*/  @UP1 UMOV UR5, UR9 ;  /* 0x0000000900051c82 */ /* 0x006fca0008000000 */
.L_x_159:
[----:B------:R-:W-:Y:S01]  /*3330*/  PLOP3.LUT P5, PT, PT, PT, UP0, 0x80, 0x0 ;  /* 0x000000000000781c */ /* 0x000fe20003faf008 */
[----:B------:R-:W0:Y:S01]  /*3340*/  LDGDEPBAR ;  /* 0x00000000000079af */ /* 0x000e220000000000 */
[----:B------:R-:W-:Y:S01]  /*3350*/  PLOP3.LUT P2, PT, PT, PT, UP0, 0x80, 0x0 ;  /* 0x000000000000781c */ /* 0x000fe20003f4f008 */
[----:B------:R-:W-:Y:S01]  /*3360*/  IMAD.IADD R112, R155, 0x1, R148 ;  /* 0x000000019b707824 */ /* 0x000fe200078e0294 */
[----:B------:R-:W-:Y:S01]  /*3370*/  PLOP3.LUT P3, PT, PT, PT, UP0, 0x80, 0x0 ;  /* 0x000000000000781c */ /* 0x000fe20003f6f008 */
[----:B------:R-:W-:Y:S01]  /*3380*/  IMAD.U32 R0, RZ, RZ, UR8 ;  /* 0x00000008ff007e24 */ /* 0x000fe2000f8e00ff */
[----:B------:R-:W-:Y:S01]  /*3390*/  PLOP3.LUT P1, PT, PT, PT, UP0, 0x80, 0x0 ;  /* 0x000000000000781c */ /* 0x000fe20003f2f008 */
[----:B-----5:R-:W-:Y:S01]  /*33a0*/  FMUL.FTZ R162, R239, 1.4426950216293334961 ;  /* 0x3fb8aa3befa27820 */ /* 0x020fe20000410000 */
[----:B------:R-:W-:Y:S01]  /*33b0*/  FMUL.FTZ R164, R241, 1.4426950216293334961 ;  /* 0x3fb8aa3bf1a47820 */ /* 0x000fe20000410000 */
[----:B------:R-:W-:Y:S02]  /*33c0*/  IMAD R0, R0, 0x80, R246 ;  /* 0x0000008000007824 */ /* 0x000fe400078e02f6 */
[----:B------:R-:W-:Y:S01]  /*33d0*/  FMUL.FTZ R163, R242, 1.4426950216293334961 ;  /* 0x3fb8aa3bf2a37820 */ /* 0x000fe20000410000 */
[----:B------:R-:W-:Y:S01]  /*33e0*/  UISETP.GE.AND UP3, UPT, UR8, 0x1, UPT ;  /* 0x000000010800788c */ /* 0x000fe2000bf66270 */
[C---:B------:R-:W-:Y:S01]  /*33f0*/  VIADD R167, R0.reuse, 0x37 ;  /* 0x0000003700a77836 */ /* 0x040fe20000000000 */
        /* <DEDUP_REMOVED lines=26> */
[C---:B------:R-:W-:Y:S04]  /*35a0*/  VIADD R101, R0.reuse, 0x8 ;  /* 0x0000000800657836 */ /* 0x040fe80000000000 */
[----:B------:R-:W-:Y:S01]  /*35b0*/  VIADD R100, R0, 0x40 ;  /* 0x0000004000647836 */ /* 0x000fe20000000000 */
[----:B------:R-:W-:Y:S01]  /*35c0*/  ISETP.GE.AND P6, PT, R101, RZ, PT ;  /* 0x000000ff6500720c */ /* 0x000fe20003fc6270 */
[----:B------:R-:W-:Y:S03]  /*35d0*/  HMMA.16816.F32.BF16 R64, R64, R102, RZ ;  /* 0x000000664040723c */ /* 0x000fe600000418ff */
[----:B------:R-:W-:Y:S03]  /*35e0*/  ISETP.GE.AND P4, PT, R100, RZ, PT ;  /* 0x000000ff6400720c */ /* 0x000fe60003f86270 */
[-C--:B-1----:R-:W-:Y:S05]  /*35f0*/  HMMA.16816.F32.BF16 R4, R104, R108.reuse, R4 ;  /* 0x0000006c6804723c */ /* 0x082fea0000041804 */
[C---:B------:R-:W-:Y:S01]  /*3600*/  VIADD R102, R0.reuse, 0x48 ;  /* 0x0000004800667836 */ /* 0x040fe20000000000 */
[----:B------:R-:W-:Y:S01]  /*3610*/  @!P6 IADD3 R101, -R0, -0x8, RZ ;  /* 0xfffffff80065e810 */ /* 0x000fe20007ffe1ff */
[C---:B--2---:R-:W-:Y:S04]  /*3620*/  HMMA.16816.F32.BF16 R8, R112.reuse, R108, R8 ;  /* 0x0000006c7008723c */ /* 0x044fe80000041808 */
[----:B------:R-:W-:Y:S01]  /*3630*/  ISETP.GE.AND P0, PT, R102, RZ, PT ;  /* 0x000000ff6600720c */ /* 0x000fe20003f06270 */
[C---:B------:R-:W-:Y:S01]  /*3640*/  VIADD R103, R0.reuse, 0x47 ;  /* 0x0000004700677836 */ /* 0x040fe20000000000 */
[----:B------:R-:W-:Y:S01]  /*3650*/  @!P4 IADD3 R100, -R0, -0x40, RZ ;  /* 0xffffffc00064c810 */ /* 0x000fe20007ffe1ff */
[-C--:B------:R-:W-:Y:S01]  /*3660*/  HMMA.16816.F32.BF16 R12, R112, R110.reuse, R12 ;  /* 0x0000006e700c723c */ /* 0x080fe2000004180c */
[----:B------:R-:W-:Y:S02]  /*3670*/  IMAD.U32 R108, RZ, RZ, UR34 ;  /* 0x00000022ff6c7e24 */ /* 0x000fe4000f8e00ff */
[----:B------:R-:W-:Y:S02]  /*3680*/  FSETP.NEU.FTZ.AND P4, PT, R241, -INF , PT ;  /* 0xff800000f100780b */ /* 0x000fe40003f9d000 */
[----:B------:R-:W-:Y:S01]  /*3690*/  I2FP.F32.S32 R176, R101 ;  /* 0x0000006500b07245 */ /* 0x000fe20000201400 */
[C---:B------:R-:W-:Y:S04]  /*36a0*/  HMMA.16816.F32.BF16 R16, R104.reuse, R110, R16 ;  /* 0x0000006e6810723c */ /* 0x040fe80000041810 */
[----:B------:R-:W-:Y:S01]  /*36b0*/  FSETP.NEU.FTZ.AND P6, PT, R242, -INF , PT ;  /* 0xff800000f200780b */ /* 0x000fe20003fdd000 */
[C---:B------:R-:W-:Y:S01]  /*36c0*/  VIADD R101, R0.reuse, 0x7 ;  /* 0x0000000700657836 */ /* 0x040fe20000000000 */
[----:B------:R-:W-:Y:S01]  /*36d0*/  @!P0 IADD3 R102, -R0, -0x48, RZ ;  /* 0xffffffb800668810 */ /* 0x000fe20007ffe1ff */
[----:B------:R-:W-:Y:S01]  /*36e0*/  IMAD R108, R108, 0x80, R245 ;  /* 0x000000806c6c7824 */ /* 0x000fe200078e02f5 */
[----:B------:R-:W-:Y:S03]  /*36f0*/  PLOP3.LUT P0, PT, PT, PT, UP0, 0x80, 0x0 ;  /* 0x000000000000781c */ /* 0x000fe60003f0f008 */
[----:B------:R-:W-:Y:S01]  /*3700*/  I2FP.F32.S32 R102, R102 ;  /* 0x0000006600667245 */ /* 0x000fe20000201400 */
[----:B------:R-:W-:Y:S01]  /*3710*/  FFMA.FTZ R6, R176, -UR5, R6 ;  /* 0x80000005b0067c23 */ /* 0x000fe20008010006 */
[----:B------:R-:W-:Y:S01]  /*3720*/  I2FP.F32.S32 R169, R100 ;  /* 0x0000006400a97245 */ /* 0x000fe20000201400 */
[----:B------:R-:W-:Y:S01]  /*3730*/  VIADD R100, R0, 0x3f ;  /* 0x0000003f00647836 */ /* 0x000fe20000000000 */
[----:B------:R-:W-:Y:S01]  /*3740*/  @P5 ISETP.GE.AND P5, PT, R108, UR6, PT ;  /* 0x000000066c005c0c */ /* 0x000fe2000bfa6270 */
[----:B------:R-:W-:Y:S01]  /*3750*/  FFMA.FTZ R10, R102, -UR5, R10 ;  /* 0x80000005660a7c23 */ /* 0x000fe2000801000a */
[----:B------:R-:W-:Y:S01]  /*3760*/  IABS R102, R0 ;  /* 0x0000000000667213 */ /* 0x000fe20000000000 */
[C---:B------:R-:W-:Y:S01]  /*3770*/  FFMA.FTZ R8, R169.reuse, -UR5, R8 ;  /* 0x80000005a9087c23 */ /* 0x040fe20008010008 */
[----:B------:R-:W-:Y:S01]  /*3780*/  @P2 FSEL R6, R6, -INF , !P5 ;  /* 0xff80000006062808 */ /* 0x000fe20006800000 */
[----:B------:R-:W-:Y:S01]  /*3790*/  FFMA.FTZ R14, R169, -UR5, R14 ;  /* 0x80000005a90e7c23 */ /* 0x000fe2000801000e */
[----:B------:R-:W-:Y:S01]  /*37a0*/  I2FP.F32.S32 R171, R102 ;  /* 0x0000006600ab7245 */ /* 0x000fe20000201400 */
[----:B------:R-:W-:Y:S01]  /*37b0*/  VIADD R102, R0, 0xffffffff ;  /* 0xffffffff00667836 */ /* 0x000fe20000000000 */
[----:B------:R-:W-:Y:S02]  /*37c0*/  @P0 FSEL R8, R8, -INF , !P5 ;  /* 0xff80000008080808 */ /* 0x000fe40006800000 */
[----:B------:R-:W-:Y:S01]  /*37d0*/  PLOP3.LUT P2, PT, PT, PT, UP0, 0x80, 0x0 ;  /* 0x000000000000781c */ /* 0x000fe20003f4f008 */
[C---:B------:R-:W-:Y:S01]  /*37e0*/  FFMA.FTZ R4, R171.reuse, -UR5, R4 ;  /* 0x80000005ab047c23 */ /* 0x040fe20008010004 */
[----:B------:R-:W-:Y:S01]  /*37f0*/  PLOP3.LUT P0, PT, PT, PT, UP0, 0x80, 0x0 ;  /* 0x000000000000781c */ /* 0x000fe20003f0f008 */
[----:B------:R-:W-:Y:S01]  /*3800*/  FFMA.FTZ R18, R171, -UR5, R18 ;  /* 0x80000005ab127c23 */ /* 0x000fe20008010012 */
[----:B------:R-:W-:Y:S02]  /*3810*/  @P3 FSEL R10, R10, -INF , !P5 ;  /* 0xff8000000a0a3808 */ /* 0x000fe40006800000 */
[----:B------:R-:W-:Y:S02]  /*3820*/  PLOP3.LUT P3, PT, PT, PT, UP0, 0x80, 0x0 ;  /* 0x000000000000781c */ /* 0x000fe40003f6f008 */
[----:B------:R-:W-:Y:S02]  /*3830*/  @P1 FSEL R4, R4, -INF , !P5 ;  /* 0xff80000004041808 */ /* 0x000fe40006800000 */
[----:B------:R-:W-:Y:S02]  /*3840*/  FSETP.NEU.FTZ.AND P1, PT, R239, -INF , PT ;  /* 0xff800000ef00780b */ /* 0x000fe40003f3d000 */
[----:B------:R-:W-:Y:S01]  /*3850*/  PLOP3.LUT P5, PT, PT, PT, UP0, 0x80, 0x0 ;  /* 0x000000000000781c */ /* 0x000fe20003faf008 */
[----:B------:R-:W-:Y:S01]  /*3860*/  @P2 VIADD R109, R108, 0x1 ;  /* 0x000000016c6d2836 */ /* 0x000fe20000000000 */
[----:B------:R-:W-:Y:S01]  /*3870*/  FSEL R162, R162, RZ, P1 ;  /* 0x000000ffa2a27208 */ /* 0x000fe20000800000 */
[----:B------:R-:W-:Y:S01]  /*3880*/  @P0 VIADD R165, R108, 0x8 ;  /* 0x000000086ca50836 */ /* 0x000fe20000000000 */
[----:B------:R-:W-:Y:S02]  /*3890*/  ISETP.GE.AND P1, PT, R102, RZ, PT ;  /* 0x000000ff6600720c */ /* 0x000fe40003f26270 */
[----:B------:R-:W-:Y:S01]  /*38a0*/  ISETP.GE.AND P2, PT, R101, RZ, PT ;  /* 0x000000ff6500720c */ /* 0x000fe20003f46270 */
[----:B------:R-:W-:Y:S01]  /*38b0*/  @P3 VIADD R166, R108, 0x9 ;  /* 0x000000096ca63836 */ /* 0x000fe20000000000 */
[----:B------:R-:W-:Y:S02]  /*38c0*/  ISETP.GE.AND P0, PT, R100, RZ, PT ;  /* 0x000000ff6400720c */ /* 0x000fe40003f06270 */
[----:B------:R-:W-:Y:S02]  /*38d0*/  ISETP.GE.AND P3, PT, R103, RZ, PT ;  /* 0x000000ff6700720c */ /* 0x000fe40003f66270 */
[----:B------:R-:W-:Y:S02]  /*38e0*/  FSEL R164, R164, RZ, P4 ;  /* 0x000000ffa4a47208 */ /* 0x000fe40002000000 */
[----:B------:R-:W-:Y:S01]  /*38f0*/  @P5 ISETP.GE.AND P5, PT, R109, UR6, PT ;  /* 0x000000066d005c0c */ /* 0x000fe2000bfa6270 */
[----:B------:R-:W-:Y:S01]  /*3900*/  FMUL.FTZ R109, R240, 1.4426950216293334961 ;  /* 0x3fb8aa3bf06d7820 */ /* 0x000fe20000410000 */
[----:B------:R-:W-:Y:S01]  /*3910*/  FSEL R163, R163, RZ, P6 ;  /* 0x000000ffa3a37208 */ /* 0x000fe20003000000 */
[--C-:B------:R-:W-:Y:S01]  /*3920*/  FFMA.FTZ R4, R4, UR7, -R164.reuse ;  /* 0x0000000704047c23 */ /* 0x100fe200080108a4 */
[----:B------:R-:W-:Y:S02]  /*3930*/  PLOP3.LUT P6, PT, PT, PT, UP0, 0x80, 0x0 ;  /* 0x000000000000781c */ /* 0x000fe40003fcf008 */
[C---:B------:R-:W-:Y:S01]  /*3940*/  @!P1 IADD3 R102, -R0.reuse, 0x1, RZ ;  /* 0x0000000100669810 */ /* 0x040fe20007ffe1ff */
[----:B------:R1:W-:Y:S01]  /*3950*/  MUFU.EX2 R244, R4 ;  /* 0x0000000400f47308 */ /* 0x0003e20000000800 */
[----:B------:R-:W-:Y:S01]  /*3960*/  @!P2 IADD3 R101, -R0, -0x7, RZ ;  /* 0xfffffff90065a810 */ /* 0x000fe20007ffe1ff */
[----:B------:R-:W-:Y:S01]  /*3970*/  FFMA.FTZ R6, R6, UR7, -R163 ;  /* 0x0000000706067c23 */ /* 0x000fe200080108a3 */
[----:B------:R-:W-:Y:S02]  /*3980*/  @!P0 IADD3 R100, -R0, -0x3f, RZ ;  /* 0xffffffc100648810 */ /* 0x000fe40007ffe1ff */
[----:B------:R-:W-:Y:S02]  /*3990*/  FSETP.NEU.FTZ.AND P1, PT, R240, -INF , PT ;  /* 0xff800000f000780b */ /* 0x000fe40003f3d000 */
[----:B------:R-:W-:Y:S03]  /*39a0*/  PLOP3.LUT P2, PT, PT, PT, UP0, 0x80, 0x0 ;  /* 0x000000000000781c */ /* 0x000fe60003f4f008 */
[----:B------:R2:W-:Y:S01]  /*39b0*/  MUFU.EX2 R209, R6 ;  /* 0x0000000600d17308 */ /* 0x0005e20000000800 */
[----:B------:R-:W-:Y:S02]  /*39c0*/  PLOP3.LUT P0, PT, PT, PT, UP0, 0x80, 0x0 ;  /* 0x000000000000781c */ /* 0x000fe40003f0f008 */
[----:B------:R-:W-:Y:S01]  /*39d0*/  @P6 ISETP.GE.AND P6, PT, R166, UR6, PT ;  /* 0x00000006a6006c0c */ /* 0x000fe2000bfc6270 */
[C---:B------:R-:W-:Y:S01]  /*39e0*/  VIADD R166, R0.reuse, 0x38 ;  /* 0x0000003800a67836 */ /* 0x040fe20000000000 */
[----:B------:R-:W-:Y:S02]  /*39f0*/  I2FP.F32.S32 R170, R102 ;  /* 0x0000006600aa7245 */ /* 0x000fe40000201400 */
[----:B------:R-:W-:Y:S02]  /*3a00*/  I2FP.F32.S32 R175, R101 ;  /* 0x0000006500af7245 */ /* 0x000fe40000201400 */
[C---:B------:R-:W-:Y:S01]  /*3a10*/  @!P3 IADD3 R103, -R0.reuse, -0x47, RZ ;  /* 0xffffffb90067b810 */ /* 0x040fe20007ffe1ff */
[----:B-1----:R-:W-:Y:S01]  /*3a20*/  VIADD R4, R0, 0xfffffff8 ;  /* 0xfffffff800047836 */ /* 0x002fe20000000000 */
[----:B------:R-:W-:Y:S01]  /*3a30*/  FSEL R109, R109, RZ, P1 ;  /* 0x000000ff6d6d7208 */ /* 0x000fe20000800000 */
[----:B------:R-:W-:Y:S01]  /*3a40*/  FFMA.FTZ R7, R175, -UR5, R7 ;  /* 0x80000005af077c23 */ /* 0x000fe20008010007 */
[----:B------:R-:W-:Y:S01]  /*3a50*/  PLOP3.LUT P1, PT, PT, PT, UP0, 0x80, 0x0 ;  /* 0x000000000000781c */ /* 0x000fe20003f2f008 */
[----:B------:R-:W-:Y:S01]  /*3a60*/  FFMA.FTZ R5, R170, -UR5, R5 ;  /* 0x80000005aa057c23 */ /* 0x000fe20008010005 */
[----:B------:R-:W-:Y:S01]  /*3a70*/  I2FP.F32.S32 R103, R103 ;  /* 0x0000006700677245 */ /* 0x000fe20000201400 */
[----:B------:R-:W-:Y:S01]  /*3a80*/  FFMA.FTZ R10, R10, UR7, -R109 ;  /* 0x000000070a0a7c23 */ /* 0x000fe2000801086d */
[----:B------:R-:W-:Y:S01]  /*3a90*/  @P0 FSEL R7, R7, -INF , !P5 ;  /* 0xff80000007070808 */ /* 0x000fe20006800000 */
[----:B--2---:R-:W-:Y:S01]  /*3aa0*/  VIADD R6, R0, 0xffffffef ;  /* 0xffffffef00067836 */ /* 0x004fe20000000000 */
[----:B------:R-:W-:Y:S01]  /*3ab0*/  @P2 FSEL R5, R5, -INF , !P5 ;  /* 0xff80000005052808 */ /* 0x000fe20006800000 */
[----:B------:R-:W-:Y:S01]  /*3ac0*/  FFMA.FTZ R11, R103, -UR5, R11 ;  /* 0x80000005670b7c23 */ /* 0x000fe2000801000b */
[----:B------:R-:W-:Y:S01]  /*3ad0*/  PLOP3.LUT P4, PT, PT, PT, UP0, 0x80, 0x0 ;  /* 0x000000000000781c */ /* 0x000fe20003f8f008 */
[----:B------:R-:W-:Y:S01]  /*3ae0*/  FFMA.FTZ R7, R7, UR7, -R163 ;  /* 0x0000000707077c23 */ /* 0x000fe200080108a3 */
[----:B------:R-:W-:Y:S01]  /*3af0*/  PLOP3.LUT P2, PT, PT, PT, UP0, 0x80, 0x0 ;  /* 0x000000000000781c */ /* 0x000fe20003f4f008 */
[----:B------:R-:W-:Y:S01]  /*3b00*/  FFMA.FTZ R5, R5, UR7, -R164 ;  /* 0x0000000705057c23 */ /* 0x000fe200080108a4 */
[----:B------:R-:W-:Y:S01]  /*3b10*/  PLOP3.LUT P0, PT, PT, PT, UP0, 0x80, 0x0 ;  /* 0x000000000000781c */ /* 0x000fe20003f0f008 */
[----:B------:R1:W-:Y:S01]  /*3b20*/  MUFU.EX2 R200, R7 ;  /* 0x0000000700c87308 */ /* 0x0003e20000000800 */
[----:B------:R-:W-:Y:S01]  /*3b30*/  @P1 FSEL R11, R11, -INF , !P5 ;  /* 0xff8000000b0b1808 */ /* 0x000fe20006800000 */
[----:B------:R-:W-:Y:S01]  /*3b40*/  FFMA.FTZ R19, R170, -UR5, R19 ;  /* 0x80000005aa137c23 */ /* 0x000fe20008010013 */
[----:B------:R-:W-:Y:S02]  /*3b50*/  ISETP.GE.AND P1, PT, R166, RZ, PT ;  /* 0x000000ffa600720c */ /* 0x000fe40003f26270 */
[----:B------:R-:W-:Y:S01]  /*3b60*/  I2FP.F32.S32 R168, R100 ;  /* 0x0000006400a87245 */ /* 0x000fe20000201400 */
[----:B------:R-:W-:Y:S01]  /*3b70*/  FFMA.FTZ R11, R11, UR7, -R109 ;  /* 0x000000070b0b7c23 */ /* 0x000fe2000801086d */
[----:B------:R-:W-:Y:S01]  /*3b80*/  PLOP3.LUT P3, PT, PT, PT, UP0, 0x80, 0x0 ;  /* 0x000000000000781c */ /* 0x000fe20003f6f008 */
[----:B------:R-:W2:Y:S01]  /*3b90*/  LDSM.16.M88.4 R100, [R150+0x6400] ;  /* 0x006400009664783b */ /* 0x000ea20000000200 */
[----:B------:R-:W-:Y:S01]  /*3ba0*/  @P4 ISETP.GE.AND P4, PT, R165, UR6, PT ;  /* 0x00000006a5004c0c */ /* 0x000fe2000bf86270 */
[C---:B------:R-:W-:Y:S01]  /*3bb0*/  @P2 VIADD R173, R108.reuse, 0x10 ;  /* 0x000000106cad2836 */ /* 0x040fe20000000000 */
[----:B------:R-:W-:Y:S01]  /*3bc0*/  ISETP.GE.AND P2, PT, R167, RZ, PT ;  /* 0x000000ffa700720c */ /* 0x000fe20003f46270 */
[----:B------:R-:W-:Y:S01]  /*3bd0*/  @P0 VIADD R172, R108, 0x11 ;  /* 0x000000116cac0836 */ /* 0x000fe20000000000 */
[----:B------:R-:W-:Y:S01]  /*3be0*/  ISETP.GE.AND P0, PT, R4, RZ, PT ;  /* 0x000000ff0400720c */ /* 0x000fe20003f06270 */
[C---:B------:R-:W-:Y:S01]  /*3bf0*/  VIADD R165, R0.reuse, 0xfffffff7 ;  /* 0xfffffff700a57836 */ /* 0x040fe20000000000 */
[----:B------:R3:W4:Y:S01]  /*3c00*/  MUFU.EX2 R243, R5 ;  /* 0x0000000500f37308 */ /* 0x0007220000000800 */
[C---:B------:R-:W-:Y:S01]  /*3c10*/  @!P1 IADD3 R166, -R0.reuse, -0x38, RZ ;  /* 0xffffffc800a69810 */ /* 0x040fe20007ffe1ff */
[----:B-1----:R-:W-:Y:S02]  /*3c20*/  VIADD R7, R0, 0xfffffff0 ;  /* 0xfffffff000077836 */ /* 0x002fe40000000000 */
[C---:B------:R-:W-:Y:S01]  /*3c30*/  FFMA.FTZ R9, R168.reuse, -UR5, R9 ;  /* 0x80000005a8097c23 */ /* 0x040fe20008010009 */
[----:B------:R-:W-:Y:S01]  /*3c40*/  ISETP.GE.AND P1, PT, R165, RZ, PT ;  /* 0x000000ffa500720c */ /* 0x000fe20003f26270 */
[----:B------:R-:W-:Y:S01]  /*3c50*/  FFMA.FTZ R15, R168, -UR5, R15 ;  /* 0x80000005a80f7c23 */ /* 0x000fe2000801000f */
[----:B------:R-:W-:Y:S02]  /*3c60*/  I2FP.F32.S32 R166, R166 ;  /* 0x000000a600a67245 */ /* 0x000fe40000201400 */
[----:B------:R-:W-:Y:S01]  /*3c70*/  @P3 FSEL R9, R9, -INF , !P5 ;  /* 0xff80000009093808 */ /* 0x000fe20006800000 */
[----:B------:R-:W-:Y:S01]  /*3c80*/  MUFU.EX2 R217, R10 ;  /* 0x0000000a00d97308 */ /* 0x000fe20000000800 */
[----:B------:R-:W-:Y:S01]  /*3c90*/  @!P2 IADD3 R167, -R0, -0x37, RZ ;  /* 0xffffffc900a7a810 */ /* 0x000fe20007ffe1ff */
[----:B------:R-:W-:Y:S01]  /*3ca0*/  FFMA.FTZ R12, R166, -UR5, R12 ;  /* 0x80000005a60c7c23 */ /* 0x000fe2000801000c */
[----:B------:R-:W-:Y:S01]  /*3cb0*/  @!P0 IADD3 R4, -R0, 0x8, RZ ;  /* 0x0000000800048810 */ /* 0x000fe20007ffe1ff */
[--C-:B------:R-:W-:Y:S01]  /*3cc0*/  FFMA.FTZ R9, R9, UR7, -R162.reuse ;  /* 0x0000000709097c23 */ /* 0x100fe200080108a2 */
[----:B------:R-:W-:Y:S02]  /*3cd0*/  PLOP3.LUT P2, PT, PT, PT, UP0, 0x80, 0x0 ;  /* 0x000000000000781c */ /* 0x000fe40003f4f008 */
[----:B------:R-:W-:Y:S01]  /*3ce0*/  PLOP3.LUT P0, PT, PT, PT, UP0, 0x80, 0x0 ;  /* 0x000000000000781c */ /* 0x000fe20003f0f008 */
[----:B---3--:R-:W-:Y:S01]  /*3cf0*/  FFMA.FTZ R5, R8, UR7, -R162 ;  /* 0x0000000708057c23 */ /* 0x008fe200080108a2 */
[C---:B------:R-:W-:Y:S01]  /*3d00*/  @!P1 IADD3 R165, -R0.reuse, 0x9, RZ ;  /* 0x0000000900a59810 */ /* 0x040fe20007ffe1ff */
[----:B------:R-:W-:Y:S01]  /*3d10*/  MUFU.EX2 R212, R9 ;  /* 0x0000000900d47308 */ /* 0x000fe20000000800 */
[----:B------:R-:W-:Y:S02]  /*3d20*/  PLOP3.LUT P1, PT, PT, PT, UP0, 0x80, 0x0 ;  /* 0x000000000000781c */ /* 0x000fe40003f2f008 */
[----:B------:R-:W-:Y:S02]  /*3d30*/  I2FP.F32.S32 R165, R165 ;  /* 0x000000a500a57245 */ /* 0x000fe40000201400 */
[----:B------:R-:W-:Y:S01]  /*3d40*/  I2FP.F32.S32 R8, R4 ;  /* 0x0000000400087245 */ /* 0x000fe20000201400 */
[----:B------:R-:W-:Y:S01]  /*3d50*/  VIADD R4, R0, 0x2f ;  /* 0x0000002f00047836 */ /* 0x000fe20000000000 */
[----:B------:R-:W-:Y:S01]  /*3d60*/  I2FP.F32.S32 R167, R167 ;  /* 0x000000a700a77245 */ /* 0x000fe20000201400 */
[----:B------:R-:W-:Y:S01]  /*3d70*/  FFMA.FTZ R17, R165, -UR5, R17 ;  /* 0x80000005a5117c23 */ /* 0x000fe20008010011 */
[----:B------:R-:W-:Y:S01]  /*3d80*/  @P2 FSEL R12, R12, -INF , !P4 ;  /* 0xff8000000c0c2808 */ /* 0x000fe20006000000 */
[----:B------:R1:W3:Y:S01]  /*3d90*/  MUFU.EX2 R213, R5 ;  /* 0x0000000500d57308 */ /* 0x0002e20000000800 */
[----:B------:R-:W-:Y:S01]  /*3da0*/  @P0 FSEL R14, R14, -INF , !P4 ;  /* 0xff8000000e0e0808 */ /* 0x000fe20006000000 */
[----:B------:R-:W-:Y:S01]  /*3db0*/  FFMA.FTZ R16, R8, -UR5, R16 ;  /* 0x8000000508107c23 */ /* 0x000fe20008010010 */
[----:B------:R-:W-:Y:S01]  /*3dc0*/  PLOP3.LUT P2, PT, PT, PT, UP0, 0x80, 0x0 ;  /* 0x000000000000781c */ /* 0x000fe20003f4f008 */
[-C--:B--2---:R-:W-:Y:S01]  /*3dd0*/  HMMA.16816.F32.BF16 R20, R104, R100.reuse, R20 ;  /* 0x000000646814723c */ /* 0x084fe20000041814 */
[----:B------:R-:W-:Y:S02]  /*3de0*/  PLOP3.LUT P0, PT, PT, PT, UP0, 0x80, 0x0 ;  /* 0x000000000000781c */ /* 0x000fe40003f0f008 */
[----:B------:R-:W-:Y:S03]  /*3df0*/  @P1 FSEL R16, R16, -INF , !P4 ;  /* 0xff80000010101808 */ /* 0x000fe60006000000 */
[----:B------:R2:W-:Y:S01]  /*3e00*/  MUFU.EX2 R216, R11 ;  /* 0x0000000b00d87308 */ /* 0x0005e20000000800 */
[----:B------:R-:W-:Y:S01]  /*3e10*/  PLOP3.LUT P1, PT, PT, PT, UP0, 0x80, 0x0 ;  /* 0x000000000000781c */ /* 0x000fe20003f2f008 */
[----:B------:R-:W-:Y:S01]  /*3e20*/  FFMA.FTZ R13, R167, -UR5, R13 ;  /* 0x80000005a70d7c23 */ /* 0x000fe2000801000d */
[----:B------:R-:W-:Y:S01]  /*3e30*/  PLOP3.LUT P3, PT, PT, PT, UP0, 0x80, 0x0 ;  /* 0x000000000000781c */ /* 0x000fe20003f6f008 */
[C---:B------:R-:W-:Y:S01]  /*3e40*/  HMMA.16816.F32.BF16 R24, R112.reuse, R100, R24 ;  /* 0x000000647018723c */ /* 0x040fe20000041818 */
[----:B------:R-:W-:Y:S03]  /*3e50*/  PLOP3.LUT P5, PT, PT, PT, UP0, 0x80, 0x0 ;  /* 0x000000000000781c */ /* 0x000fe60003faf008 */
[----:B------:R-:W-:Y:S01]  /*3e60*/  @P2 FSEL R18, R18, -INF , !P4 ;  /* 0xff80000012122808 */ /* 0x000fe20006000000 */
[----:B-1----:R-:W-:Y:S01]  /*3e70*/  VIADD R5, R0, 0x30 ;  /* 0x0000003000057836 */ /* 0x002fe20000000000 */
[----:B------:R-:W-:Y:S01]  /*3e80*/  @P0 FSEL R13, R13, -INF , !P6 ;  /* 0xff8000000d0d0808 */ /* 0x000fe20007000000 */
[-C--:B------:R-:W-:Y:S01]  /*3e90*/  HMMA.16816.F32.BF16 R28, R112, R102.reuse, R28 ;  /* 0x00000066701c723c */ /* 0x080fe2000004181c */
[----:B------:R-:W-:Y:S02]  /*3ea0*/  PLOP3.LUT P4, PT, PT, PT, UP0, 0x80, 0x0 ;  /* 0x000000000000781c */ /* 0x000fe40003f8f008 */
[----:B------:R-:W-:Y:S01]  /*3eb0*/  PLOP3.LUT P0, PT, PT, PT, UP0, 0x80, 0x0 ;  /* 0x000000000000781c */ /* 0x000fe20003f0f008 */
[----:B------:R-:W-:Y:S01]  /*3ec0*/  FFMA.FTZ R14, R14, UR7, -R109 ;  /* 0x000000070e0e7c23 */ /* 0x000fe2000801086d */
[----:B------:R-:W-:Y:S01]  /*3ed0*/  @P1 FSEL R15, R15, -INF , !P6 ;  /* 0xff8000000f0f1808 */ /* 0x000fe20007000000 */
[C---:B------:R-:W-:Y:S01]  /*3ee0*/  HMMA.16816.F32.BF16 R32, R104.reuse, R102, R32 ;  /* 0x000000666820723c */ /* 0x040fe20000041820 */
[----:B------:R-:W-:Y:S01]  /*3ef0*/  PLOP3.LUT P1, PT, PT, PT, UP0, 0x80, 0x0 ;  /* 0x000000000000781c */ /* 0x000fe20003f2f008 */
[----:B------:R1:W-:Y:S01]  /*3f00*/  MUFU.EX2 R215, R14 ;  /* 0x0000000e00d77308 */ /* 0x0003e20000000800 */
[----:B------:R-:W-:Y:S02]  /*3f10*/  PLOP3.LUT P2, PT, PT, PT, UP0, 0x80, 0x0 ;  /* 0x000000000000781c */ /* 0x000fe40003f4f008 */
[----:B------:R-:W-:Y:S01]  /*3f20*/  @P3 ISETP.GE.AND P3, PT, R173, UR6, PT ;  /* 0x00000006ad003c0c */ /* 0x000fe2000bf66270 */
[----:B------:R-:W-:Y:S01]  /*3f30*/  FFMA.FTZ R23, R165, -UR5, R23 ;  /* 0x80000005a5177c23 */ /* 0x000fe20008010017 */
[----:B------:R-:W-:Y:S01]  /*3f40*/  @P5 ISETP.GE.AND P5, PT, R172, UR6, PT ;  /* 0x00000006ac005c0c */ /* 0x000fe2000bfa6270 */
[--C-:B------:R-:W-:Y:S03]  /*3f50*/  FFMA.FTZ R18, R18, UR7, -R163.reuse ;  /* 0x0000000712127c23 */ /* 0x100fe600080108a3 */
[----:B------:R-:W-:Y:S01]  /*3f60*/  @P4 FSEL R17, R17, -INF , !P6 ;  /* 0xff80000011114808 */ /* 0x000fe20007000000 */
[----:B------:R-:W-:Y:S01]  /*3f70*/  @P0 VIADD R10, R108, 0x18 ;  /* 0x000000186c0a0836 */ /* 0x000fe20000000000 */
[----:B------:R-:W-:Y:S01]  /*3f80*/  ISETP.GE.AND P4, PT, R7, RZ, PT ;  /* 0x000000ff0700720c */ /* 0x000fe20003f86270 */
[----:B------:R-:W-:Y:S01]  /*3f90*/  FFMA.FTZ R26, R166, -UR5, R26 ;  /* 0x80000005a61a7c23 */ /* 0x000fe2000801001a */
[----:B------:R-:W-:Y:S01]  /*3fa0*/  ISETP.GE.AND P0, PT, R6, RZ, PT ;  /* 0x000000ff0600720c */ /* 0x000fe20003f06270 */
[----:B------:R-:W-:Y:S01]  /*3fb0*/  @P1 VIADD R9, R108, 0x19 ;  /* 0x000000196c091836 */ /* 0x000fe20000000000 */
[----:B------:R-:W-:Y:S01]  /*3fc0*/  ISETP.GE.AND P1, PT, R5, RZ, PT ;  /* 0x000000ff0500720c */ /* 0x000fe20003f26270 */
[----:B------:R-:W-:Y:S01]  /*3fd0*/  FFMA.FTZ R17, R17, UR7, -R164 ;  /* 0x0000000711117c23 */ /* 0x000fe200080108a4 */
[----:B------:R-:W-:Y:S01]  /*3fe0*/  @P2 FSEL R19, R19, -INF , !P6 ;  /* 0xff80000013132808 */ /* 0x000fe20007000000 */
[----:B------:R-:W-:Y:S01]  /*3ff0*/  MUFU.EX2 R193, R18 ;  /* 0x0000001200c17308 */ /* 0x000fe20000000800 */
[----:B------:R-:W-:Y:S01]  /*4000*/  PLOP3.LUT P6, PT, PT, PT, UP0, 0x80, 0x0 ;  /* 0x000000000000781c */ /* 0x000fe20003fcf008 */
[--C-:B------:R-:W-:Y:S01]  /*4010*/  FFMA.FTZ R12, R12, UR7, -R162.reuse ;  /* 0x000000070c0c7c23 */ /* 0x100fe200080108a2 */
[----:B------:R-:W-:Y:S01]  /*4020*/  PLOP3.LUT P2, PT, PT, PT, UP0, 0x80, 0x0 ;  /* 0x000000000000781c */ /* 0x000fe20003f4f008 */
[----:B------:R-:W-:Y:S01]  /*4030*/  FFMA.FTZ R13, R13, UR7, -R162 ;  /* 0x000000070d0d7c23 */ /* 0x000fe200080108a2 */
[----:B------:R-:W-:Y:S01]  /*4040*/  FFMA.FTZ R19, R19, UR7, -R163 ;  /* 0x0000000713137c23 */ /* 0x000fe200080108a3 */
[----:B------:R-:W-:Y:S01]  /*4050*/  @!P4 IADD3 R7, -R0, 0x10, RZ ;  /* 0x000000100007c810 */ /* 0x000fe20007ffe1ff */
[----:B------:R-:W-:Y:S01]  /*4060*/  FFMA.FTZ R22, R8, -UR5, R22 ;  /* 0x8000000508167c23 */ /* 0x000fe20008010016 */
[----:B------:R-:W-:Y:S01]  /*4070*/  @!P0 IADD3 R6, -R0, 0x11, RZ ;  /* 0x0000001100068810 */ /* 0x000fe20007ffe1ff */
[----:B------:R-:W-:Y:S01]  /*4080*/  FFMA.FTZ R8, R15, UR7, -R109 ;  /* 0x000000070f087c23 */ /* 0x000fe2000801086d */
[----:B------:R-:W-:Y:S01]  /*4090*/  PLOP3.LUT P0, PT, PT, PT, UP0, 0x80, 0x0 ;  /* 0x000000000000781c */ /* 0x000fe20003f0f008 */
[----:B------:R-:W-:Y:S01]  /*40a0*/  MUFU.EX2 R237, R17 ;  /* 0x0000001100ed7308 */ /* 0x000fe20000000800 */
[----:B------:R-:W-:Y:S01]  /*40b0*/  I2FP.F32.S32 R15, R7 ;  /* 0x00000007000f7245 */ /* 0x000fe20000201400 */
[----:B------:R-:W-:Y:S01]  /*40c0*/  FFMA.FTZ R7, R16, UR7, -R164 ;  /* 0x0000000710077c23 */ /* 0x000fe200080108a4 */
[----:B------:R-:W-:Y:S01]  /*40d0*/  @!P1 IADD3 R5, -R0, -0x30, RZ ;  /* 0xffffffd000059810 */ /* 0x000fe20007ffe1ff */
[----:B------:R-:W-:Y:S01]  /*40e0*/  FFMA.FTZ R27, R167, -UR5, R27 ;  /* 0x80000005a71b7c23 */ /* 0x000fe2000801001b */
[----:B------:R-:W-:Y:S01]  /*40f0*/  PLOP3.LUT P1, PT, PT, PT, UP0, 0x80, 0x0 ;  /* 0x000000000000781c */ /* 0x000fe20003f2f008 */
[C---:B------:R-:W-:Y:S01]  /*4100*/  FFMA.FTZ R20, R15.reuse, -UR5, R20 ;  /* 0x800000050f147c23 */ /* 0x040fe20008010014 */
[----:B------:R-:W-:Y:S03]  /*4110*/  ISETP.GE.AND P4, PT, R4, RZ, PT ;  /* 0x000000ff0400720c */ /* 0x000fe60003f86270 */
[----:B------:R4:W-:Y:S01]  /*4120*/  MUFU.EX2 R238, R7 ;  /* 0x0000000700ee7308 */ /* 0x0009e20000000800 */
[----:B--2---:R-:W-:Y:S01]  /*4130*/  I2FP.F32.S32 R11, R5 ;  /* 0x00000005000b7245 */ /* 0x004fe20000201400 */
[----:B------:R-:W-:Y:S01]  /*4140*/  FFMA.FTZ R34, R15, -UR5, R34 ;  /* 0x800000050f227c23 */ /* 0x000fe20008010022 */
[----:B------:R-:W-:Y:S01]  /*4150*/  @P6 ISETP.GE.AND P6, PT, R9, UR6, PT ;  /* 0x0000000609006c0c */ /* 0x000fe2000bfc6270 */
[----:B------:R-:W-:Y:S01]  /*4160*/  VIADD R9, R0, 0xffffffe8 ;  /* 0xffffffe800097836 */ /* 0x000fe20000000000 */
[----:B------:R-:W-:Y:S01]  /*4170*/  @P0 FSEL R20, R20, -INF , !P3 ;  /* 0xff80000014140808 */ /* 0x000fe20005800000 */
[C---:B------:R-:W-:Y:S01]  /*4180*/  FFMA.FTZ R24, R11.reuse, -UR5, R24 ;  /* 0x800000050b187c23 */ /* 0x040fe20008010018 */
[----:B------:R-:W-:Y:S03]  /*4190*/  PLOP3.LUT P0, PT, PT, PT, UP0, 0x80, 0x0 ;  /* 0x000000000000781c */ /* 0x000fe60003f0f008 */
[----:B------:R2:W-:Y:S01]  /*41a0*/  MUFU.EX2 R214, R8 ;  /* 0x0000000800d67308 */ /* 0x0005e20000000800 */
[----:B------:R-:W-:Y:S01]  /*41b0*/  I2FP.F32.S32 R16, R6 ;  /* 0x0000000600107245 */ /* 0x000fe20000201400 */
[----:B------:R-:W-:Y:S01]  /*41c0*/  FFMA.FTZ R20, R20, UR7, -R164 ;  /* 0x0000000714147c23 */ /* 0x000fe200080108a4 */
[----:B------:R-:W-:Y:S01]  /*41d0*/  @P1 FSEL R22, R22, -INF , !P3 ;  /* 0xff80000016161808 */ /* 0x000fe20005800000 */
[----:B------:R-:W-:Y:S01]  /*41e0*/  FFMA.FTZ R30, R11, -UR5, R30 ;  /* 0x800000050b1e7c23 */ /* 0x000fe2000801001e */
[----:B------:R-:W-:Y:S01]  /*41f0*/  PLOP3.LUT P1, PT, PT, PT, UP0, 0x80, 0x0 ;  /* 0x000000000000781c */ /* 0x000fe20003f2f008 */
[----:B------:R-:W-:Y:S01]  /*4200*/  FFMA.FTZ R21, R16, -UR5, R21 ;  /* 0x8000000510157c23 */ /* 0x000fe20008010015 */
[----:B------:R-:W-:Y:S01]  /*4210*/  @!P4 IADD3 R4, -R0, -0x2f, RZ ;  /* 0xffffffd10004c810 */ /* 0x000fe20007ffe1ff */
[----:B------:R-:W-:Y:S01]  /*4220*/  FFMA.FTZ R22, R22, UR7, -R163 ;  /* 0x0000000716167c23 */ /* 0x000fe200080108a3 */
[----:B------:R-:W-:Y:S01]  /*4230*/  PLOP3.LUT P4, PT, PT, PT, UP0, 0x80, 0x0 ;  /* 0x000000000000781c */ /* 0x000fe20003f8f008 */
[----:B------:R-:W-:Y:S01]  /*4240*/  MUFU.EX2 R211, R12 ;  /* 0x0000000c00d37308 */ /* 0x000fe20000000800 */
[----:B-1----:R-:W-:Y:S01]  /*4250*/  I2FP.F32.S32 R14, R4 ;  /* 0x00000004000e7245 */ /* 0x002fe20000201400 */
[----:B------:R-:W-:Y:S01]  /*4260*/  FFMA.FTZ R35, R16, -UR5, R35 ;  /* 0x8000000510237c23 */ /* 0x000fe20008010023 */
[----:B------:R-:W-:Y:S01]  /*4270*/  @P0 FSEL R26, R26, -INF , !P3 ;  /* 0xff8000001a1a0808 */ /* 0x000fe20005800000 */
[----:B----4-:R-:W1:Y:S01]  /*4280*/  LDSM.16.M88.4 R4, [R150+0x6800] ;  /* 0x006800009604783b */ /* 0x010e620000000200 */
[----:B------:R-:W-:Y:S01]  /*4290*/  PLOP3.LUT P0, PT, PT, PT, UP0, 0x80, 0x0 ;  /* 0x000000000000781c */ /* 0x000fe20003f0f008 */
[----:B------:R-:W-:Y:S01]  /*42a0*/  FFMA.FTZ R25, R14, -UR5, R25 ;  /* 0x800000050e197c23 */ /* 0x000fe20008010019 */
[----:B------:R-:W-:Y:S01]  /*42b0*/  @P2 ISETP.GE.AND P2, PT, R10, UR6, PT ;  /* 0x000000060a002c0c */ /* 0x000fe2000bf46270 */
[----:B------:R-:W-:Y:S01]  /*42c0*/  @P1 VIADD R17, R108, 0x20 ;  /* 0x000000206c111836 */ /* 0x000fe20000000000 */
[----:B------:R-:W-:Y:S01]  /*42d0*/  PLOP3.LUT P1, PT, PT, PT, UP0, 0x80, 0x0 ;  /* 0x000000000000781c */ /* 0x000fe20003f2f008 */
[----:B--2---:R-:W-:Y:S01]  /*42e0*/  VIADD R8, R0, 0x28 ;  /* 0x0000002800087836 */ /* 0x004fe20000000000 */
[----:B------:R2:W-:Y:S01]  /*42f0*/  MUFU.EX2 R210, R13 ;  /* 0x0000000d00d27308 */ /* 0x0005e20000000800 */
[----:B------:R-:W-:Y:S01]  /*4300*/  @P4 FSEL R24, R24, -INF , !P3 ;  /* 0xff80000018184808 */ /* 0x000fe20005800000 */
[----:B------:R-:W-:Y:S01]  /*4310*/  VIADD R10, R0, 0x27 ;  /* 0x00000027000a7836 */ /* 0x000fe20000000000 */
[----:B------:R-:W-:Y:S01]  /*4320*/  PLOP3.LUT P4, PT, PT, PT, UP0, 0x80, 0x0 ;  /* 0x000000000000781c */ /* 0x000fe20003f8f008 */
[----:B------:R-:W-:Y:S01]  /*4330*/  FFMA.FTZ R26, R26, UR7, -R109 ;  /* 0x000000071a1a7c23 */ /* 0x000fe2000801086d */
[----:B------:R-:W-:Y:S01]  /*4340*/  PLOP3.LUT P3, PT, PT, PT, UP0, 0x80, 0x0 ;  /* 0x000000000000781c */ /* 0x000fe20003f6f008 */
[--C-:B------:R-:W-:Y:S01]  /*4350*/  FFMA.FTZ R24, R24, UR7, -R162.reuse ;  /* 0x0000000718187c23 */ /* 0x100fe200080108a2 */
[----:B------:R-:W-:Y:S03]  /*4360*/  @P0 FSEL R23, R23, -INF , !P5 ;  /* 0xff80000017170808 */ /* 0x000fe60006800000 */
[----:B------:R-:W-:Y:S01]  /*4370*/  MUFU.EX2 R191, R19 ;  /* 0x0000001300bf7308 */ /* 0x000fe20000000800 */
[----:B------:R-:W-:Y:S01]  /*4380*/  ISETP.GE.AND P0, PT, R8, RZ, PT ;  /* 0x000000ff0800720c */ /* 0x000fe20003f06270 */
[----:B------:R-:W-:Y:S01]  /*4390*/  FFMA.FTZ R31, R14, -UR5, R31 ;  /* 0x800000050e1f7c23 */ /* 0x000fe2000801001f */
[----:B------:R-:W-:Y:S01]  /*43a0*/  @P1 FSEL R25, R25, -INF , !P5 ;  /* 0xff80000019191808 */ /* 0x000fe20006800000 */
[----:B------:R-:W-:Y:S01]  /*43b0*/  FFMA.FTZ R23, R23, UR7, -R163 ;  /* 0x0000000717177c23 */ /* 0x000fe200080108a3 */
[----:B------:R-:W-:Y:S01]  /*43c0*/  ISETP.GE.AND P1, PT, R9, RZ, PT ;  /* 0x000000ff0900720c */ /* 0x000fe20003f26270 */
[----:B------:R-:W-:Y:S01]  /*43d0*/  @P4 VIADD R18, R108, 0x21 ;  /* 0x000000216c124836 */ /* 0x000fe20000000000 */
[----:B------:R-:W-:Y:S01]  /*43e0*/  PLOP3.LUT P4, PT, PT, PT, UP0, 0x80, 0x0 ;  /* 0x000000000000781c */ /* 0x000fe20003f8f008 */
[----:B------:R-:W-:Y:S01]  /*43f0*/  FFMA.FTZ R25, R25, UR7, -R162 ;  /* 0x0000000719197c23 */ /* 0x000fe200080108a2 */
[----:B------:R-:W-:Y:S01]  /*4400*/  @P3 FSEL R21, R21, -INF , !P5 ;  /* 0xff80000015153808 */ /* 0x000fe20006800000 */
[----:B------:R-:W-:Y:S01]  /*4410*/  MUFU.EX2 R236, R20 ;  /* 0x0000001400ec7308 */ /* 0x000fe20000000800 */
[----:B------:R-:W-:Y:S03]  /*4420*/  PLOP3.LUT P3, PT, PT, PT, UP0, 0x80, 0x0 ;  /* 0x000000000000781c */ /* 0x000fe60003f6f008 */
[C---:B------:R-:W-:Y:S01]  /*4430*/  @!P0 IADD3 R8, -R0.reuse, -0x28, RZ ;  /* 0xffffffd800088810 */ /* 0x040fe20007ffe1ff */
[----:B------:R-:W-:Y:S01]  /*4440*/  FFMA.FTZ R21, R21, UR7, -R164 ;  /* 0x0000000715157c23 */ /* 0x000fe200080108a4 */
[----:B------:R-:W-:Y:S02]  /*4450*/  PLOP3.LUT P0, PT, PT, PT, UP0, 0x80, 0x0 ;  /* 0x000000000000781c */ /* 0x000fe40003f0f008 */
[----:B--2---:R-:W-:Y:S01]  /*4460*/  I2FP.F32.S32 R13, R8 ;  /* 0x00000008000d7245 */ /* 0x004fe20000201400 */
[C---:B------:R-:W-:Y:S01]  /*4470*/  VIADD R8, R0.reuse, 0xffffffe7 ;  /* 0xffffffe700087836 */ /* 0x040fe20000000000 */
[C---:B------:R-:W-:Y:S01]  /*4480*/  @!P1 IADD3 R9, -R0.reuse, 0x18, RZ ;  /* 0x0000001800099810 */ /* 0x040fe20007ffe1ff */
[----:B------:R-:W-:Y:S01]  /*4490*/  MUFU.EX2 R233, R21 ;  /* 0x0000001500e97308 */ /* 0x000fe20000000800 */
[----:B------:R-:W-:Y:S01]  /*44a0*/  PLOP3.LUT P1, PT, PT, PT, UP0, 0x80, 0x0 ;  /* 0x000000000000781c */ /* 0x000fe20003f2f008 */
[----:B------:R-:W-:Y:S01]  /*44b0*/  FFMA.FTZ R28, R13, -UR5, R28 ;  /* 0x800000050d1c7c23 */ /* 0x000fe2000801001c */
[----:B------:R-:W-:Y:S01]  /*44c0*/  I2FP.F32.S32 R12, R9 ;  /* 0x00000009000c7245 */ /* 0x000fe20000201400 */
[-C--:B-1----:R-:W-:Y:S03]  /*44d0*/  HMMA.16816.F32.BF16 R36, R104, R4.reuse, R36 ;  /* 0x000000046824723c */ /* 0x082fe60000041824 */
[----:B------:R-:W-:Y:S01]  /*44e0*/  @P4 FSEL R27, R27, -INF , !P5 ;  /* 0xff8000001b1b4808 */ /* 0x000fe20006800000 */
[----:B------:R-:W-:Y:S01]  /*44f0*/  VIADD R9, R0, 0xffffffe0 ;  /* 0xffffffe000097836 */ /* 0x000fe20000000000 */
[----:B------:R-:W-:Y:S01]  /*4500*/  PLOP3.LUT P5, PT, PT, PT, UP0, 0x80, 0x0 ;  /* 0x000000000000781c */ /* 0x000fe20003faf008 */
[C---:B------:R-:W-:Y:S01]  /*4510*/  HMMA.16816.F32.BF16 R40, R112.reuse, R4, R40 ;  /* 0x000000047028723c */ /* 0x040fe20000041828 */
[----:B------:R-:W-:Y:S03]  /*4520*/  MUFU.EX2 R189, R22 ;  /* 0x0000001600bd7308 */ /* 0x000fe60000000800 */
[----:B------:R-:W-:Y:S01]  /*4530*/  ISETP.GE.AND P4, PT, R10, RZ, PT ;  /* 0x000000ff0a00720c */ /* 0x000fe20003f86270 */
[--C-:B------:R-:W-:Y:S01]  /*4540*/  FFMA.FTZ R27, R27, UR7, -R109.reuse ;  /* 0x000000071b1b7c23 */ /* 0x100fe2000801086d */
[----:B------:R-:W-:Y:S01]  /*4550*/  @P0 FSEL R30, R30, -INF , !P2 ;  /* 0xff8000001e1e0808 */ /* 0x000fe20005000000 */
[----:B------:R-:W-:Y:S01]  /*4560*/  FFMA.FTZ R32, R12, -UR5, R32 ;  /* 0x800000050c207c23 */ /* 0x000fe20008010020 */
[----:B------:R-:W-:Y:S01]  /*4570*/  PLOP3.LUT P0, PT, PT, PT, UP0, 0x80, 0x0 ;  /* 0x000000000000781c */ /* 0x000fe20003f0f008 */
[-C--:B------:R-:W-:Y:S02]  /*4580*/  HMMA.16816.F32.BF16 R44, R112, R6.reuse, R44 ;  /* 0x00000006702c723c */ /* 0x080fe4000004182c */
[----:B------:R-:W-:Y:S01]  /*4590*/  MUFU.EX2 R188, R23 ;  /* 0x0000001700bc7308 */ /* 0x000fe20000000800 */
[----:B------:R-:W-:Y:S01]  /*45a0*/  @P1 FSEL R32, R32, -INF , !P2 ;  /* 0xff80000020201808 */ /* 0x000fe20005000000 */
[----:B------:R-:W-:Y:S01]  /*45b0*/  VIADD R4, R0, 0x1f ;  /* 0x0000001f00047836 */ /* 0x000fe20000000000 */
[----:B------:R-:W-:Y:S01]  /*45c0*/  ISETP.GE.AND P1, PT, R8, RZ, PT ;  /* 0x000000ff0800720c */ /* 0x000fe20003f26270 */
[C---:B------:R-:W-:Y:S06]  /*45d0*/  HMMA.16816.F32.BF16 R48, R104.reuse, R6, R48 ;  /* 0x000000066830723c */ /* 0x040fec0000041830 */
[----:B------:R-:W-:Y:S01]  /*45e0*/  MUFU.EX2 R199, R26 ;  /* 0x0000001a00c77308 */ /* 0x000fe20000000800 */
[----:B------:R-:W-:Y:S01]  /*45f0*/  @P5 FSEL R28, R28, -INF , !P2 ;  /* 0xff8000001c1c5808 */ /* 0x000fe20005000000 */
[----:B------:R-:W-:Y:S01]  /*4600*/  VIADD R5, R0, 0x20 ;  /* 0x0000002000057836 */ /* 0x000fe20000000000 */
[----:B------:R-:W-:Y:S02]  /*4610*/  PLOP3.LUT P5, PT, PT, PT, UP0, 0x80, 0x0 ;  /* 0x000000000000781c */ /* 0x000fe40003faf008 */
[----:B------:R-:W-:Y:S01]  /*4620*/  FFMA.FTZ R32, R32, UR7, -R164 ;  /* 0x0000000720207c23 */ /* 0x000fe200080108a4 */
[----:B------:R-:W-:Y:S01]  /*4630*/  @P0 FSEL R34, R34, -INF , !P2 ;  /* 0xff80000022220808 */ /* 0x000fe20005000000 */
[----:B------:R-:W-:Y:S01]  /*4640*/  FFMA.FTZ R28, R28, UR7, -R162 ;  /* 0x000000071c1c7c23 */ /* 0x000fe200080108a2 */
[----:B------:R-:W-:Y:S01]  /*4650*/  ISETP.GE.AND P0, PT, R9, RZ, PT ;  /* 0x000000ff0900720c */ /* 0x000fe20003f06270 */
[----:B------:R-:W-:Y:S01]  /*4660*/  FFMA.FTZ R30, R30, UR7, -R109 ;  /* 0x000000071e1e7c23 */ /* 0x000fe2000801086d */
[----:B------:R-:W-:Y:S01]  /*4670*/  @!P1 IADD3 R8, -R0, 0x19, RZ ;  /* 0x0000001900089810 */ /* 0x000fe20007ffe1ff */
[----:B------:R-:W-:Y:S01]  /*4680*/  FFMA.FTZ R34, R34, UR7, -R163 ;  /* 0x0000000722227c23 */ /* 0x000fe200080108a3 */
[----:B------:R-:W-:Y:S01]  /*4690*/  PLOP3.LUT P2, PT, PT, PT, UP0, 0x80, 0x0 ;  /* 0x000000000000781c */ /* 0x000fe20003f4f008 */
[----:B------:R-:W-:Y:S01]  /*46a0*/  MUFU.EX2 R232, R32 ;  /* 0x0000002000e87308 */ /* 0x000fe20000000800 */
[----:B------:R-:W-:Y:S01]  /*46b0*/  PLOP3.LUT P1, PT, PT, PT, UP0, 0x80, 0x0 ;  /* 0x000000000000781c */ /* 0x000fe20003f2f008 */
[----:B------:R-:W-:Y:S01]  /*46c0*/  @P3 VIADD R11, R108, 0x28 ;  /* 0x000000286c0b3836 */ /* 0x000fe20000000000 */
[----:B------:R-:W-:Y:S01]  /*46d0*/  PLOP3.LUT P3, PT, PT, PT, UP0, 0x80, 0x0 ;  /* 0x000000000000781c */ /* 0x000fe20003f6f008 */
[----:B------:R-:W-:Y:S01]  /*46e0*/  FFMA.FTZ R42, R13, -UR5, R42 ;  /* 0x800000050d2a7c23 */ /* 0x000fe2000801002a */
[----:B------:R-:W-:Y:S01]  /*46f0*/  @!P4 IADD3 R10, -R0, -0x27, RZ ;  /* 0xffffffd9000ac810 */ /* 0x000fe20007ffe1ff */
[----:B------:R-:W-:Y:S01]  /*4700*/  FFMA.FTZ R38, R12, -UR5, R38 ;  /* 0x800000050c267c23 */ /* 0x000fe20008010026 */
[----:B------:R-:W-:Y:S03]  /*4710*/  @P5 ISETP.GE.AND P5, PT, R11, UR6, PT ;  /* 0x000000060b005c0c */ /* 0x000fe6000bfa6270 */
[----:B------:R-:W-:Y:S01]  /*4720*/  MUFU.EX2 R181, R34 ;  /* 0x0000002200b57308 */ /* 0x000fe20000000800 */
[C---:B------:R-:W-:Y:S02]  /*4730*/  @!P0 IADD3 R9, -R0.reuse, 0x20, RZ ;  /* 0x0000002000098810 */ /* 0x040fe40007ffe1ff */
[----:B------:R-:W-:Y:S02]  /*4740*/  I2FP.F32.S32 R11, R10 ;  /* 0x0000000a000b7245 */ /* 0x000fe40000201400 */
[----:B------:R-:W-:Y:S02]  /*4750*/  PLOP3.LUT P0, PT, PT, PT, UP0, 0x80, 0x0 ;  /* 0x000000000000781c */ /* 0x000fe40003f0f008 */
[----:B------:R-:W-:Y:S03]  /*4760*/  @P1 FSEL R31, R31, -INF , !P6 ;  /* 0xff8000001f1f1808 */ /* 0x000fe60007000000 */
[----:B------:R-:W-:Y:S01]  /*4770*/  MUFU.EX2 R198, R27 ;  /* 0x0000001b00c67308 */ /* 0x000fe20000000800 */
[----:B------:R-:W-:Y:S01]  /*4780*/  I2FP.F32.S32 R10, R8 ;  /* 0x00000008000a7245 */ /* 0x000fe20000201400 */
[----:B------:R-:W-:Y:S01]  /*4790*/  FFMA.FTZ R29, R11, -UR5, R29 ;  /* 0x800000050b1d7c23 */ /* 0x000fe2000801001d */
[----:B------:R-:W-:Y:S01]  /*47a0*/  PLOP3.LUT P1, PT, PT, PT, UP0, 0x80, 0x0 ;  /* 0x000000000000781c */ /* 0x000fe20003f2f008 */
[----:B------:R-:W-:Y:S01]  /*47b0*/  VIADD R8, R0, 0xffffffdf ;  /* 0xffffffdf00087836 */ /* 0x000fe20000000000 */
[----:B------:R-:W-:Y:S01]  /*47c0*/  I2FP.F32.S32 R16, R9 ;  /* 0x0000000900107245 */ /* 0x000fe20000201400 */
[----:B------:R-:W-:Y:S01]  /*47d0*/  FFMA.FTZ R31, R31, UR7, -R109 ;  /* 0x000000071f1f7c23 */ /* 0x000fe2000801086d */
[----:B------:R-:W-:Y:S03]  /*47e0*/  @P2 FSEL R29, R29, -INF , !P6 ;  /* 0xff8000001d1d2808 */ /* 0x000fe60007000000 */
[----:B------:R-:W-:Y:S01]  /*47f0*/  MUFU.EX2 R195, R24 ;  /* 0x0000001800c37308 */ /* 0x000fe20000000800 */
[----:B------:R-:W-:Y:S01]  /*4800*/  ISETP.GE.AND P2, PT, R8, RZ, PT ;  /* 0x000000ff0800720c */ /* 0x000fe20003f46270 */
[----:B------:R-:W-:Y:S01]  /*4810*/  FFMA.FTZ R33, R10, -UR5, R33 ;  /* 0x800000050a217c23 */ /* 0x000fe20008010021 */
[----:B------:R-:W-:Y:S01]  /*4820*/  PLOP3.LUT P4, PT, PT, PT, UP0, 0x80, 0x0 ;  /* 0x000000000000781c */ /* 0x000fe20003f8f008 */
[----:B------:R-:W-:Y:S01]  /*4830*/  FFMA.FTZ R29, R29, UR7, -R162 ;  /* 0x000000071d1d7c23 */ /* 0x000fe200080108a2 */
[----:B------:R-:W-:Y:S01]  /*4840*/  @P3 ISETP.GE.AND P3, PT, R17, UR6, PT ;  /* 0x0000000611003c0c */ /* 0x000fe2000bf66270 */
[----:B------:R-:W-:Y:S01]  /*4850*/  FFMA.FTZ R43, R11, -UR5, R43 ;  /* 0x800000050b2b7c23 */ /* 0x000fe2000801002b */
[----:B------:R-:W-:Y:S01]  /*4860*/  @P0 FSEL R33, R33, -INF , !P6 ;  /* 0xff80000021210808 */ /* 0x000fe20007000000 */
[----:B------:R-:W-:Y:S01]  /*4870*/  VIADD R11, R0, 0xffffffd7 ;  /* 0xffffffd7000b7836 */ /* 0x000fe20000000000 */
[----:B------:R-:W-:Y:S01]  /*4880*/  ISETP.GE.AND P0, PT, R4, RZ, PT ;  /* 0x000000ff0400720c */ /* 0x000fe20003f06270 */
[----:B------:R-:W-:Y:S01]  /*4890*/  MUFU.EX2 R194, R25 ;  /* 0x0000001900c27308 */ /* 0x000fe20000000800 */
[----:B------:R-:W-:Y:S01]  /*48a0*/  @P1 FSEL R35, R35, -INF , !P6 ;  /* 0xff80000023231808 */ /* 0x000fe20007000000 */
[----:B------:R-:W-:Y:S01]  /*48b0*/  FFMA.FTZ R33, R33, UR7, -R164 ;  /* 0x0000000721217c23 */ /* 0x000fe200080108a4 */
[----:B------:R-:W-:Y:S01]  /*48c0*/  PLOP3.LUT P6, PT, PT, PT, UP0, 0x80, 0x0 ;  /* 0x000000000000781c */ /* 0x000fe20003fcf008 */
[----:B------:R-:W-:Y:S01]  /*48d0*/  FFMA.FTZ R39, R10, -UR5, R39 ;  /* 0x800000050a277c23 */ /* 0x000fe20008010027 */
[C---:B------:R-:W-:Y:S01]  /*48e0*/  @!P2 IADD3 R8, -R0.reuse, 0x21, RZ ;  /* 0x000000210008a810 */ /* 0x040fe20007ffe1ff */
[----:B------:R-:W-:Y:S01]  /*48f0*/  VIADD R10, R0, 0xffffffd8 ;  /* 0xffffffd8000a7836 */ /* 0x000fe20000000000 */
[----:B------:R-:W-:Y:S01]  /*4900*/  ISETP.GE.AND P2, PT, R5, RZ, PT ;  /* 0x000000ff0500720c */ /* 0x000fe20003f46270 */
[----:B------:R-:W-:Y:S01]  /*4910*/  FFMA.FTZ R35, R35, UR7, -R163 ;  /* 0x0000000723237c23 */ /* 0x000fe200080108a3 */
[----:B------:R-:W-:Y:S01]  /*4920*/  I2FP.F32.S32 R15, R8 ;  /* 0x00000008000f7245 */ /* 0x000fe20000201400 */
[----:B------:R-:W-:Y:S01]  /*4930*/  MUFU.EX2 R231, R33 ;  /* 0x0000002100e77308 */ /* 0x000fe20000000800 */
[----:B------:R-:W-:Y:S01]  /*4940*/  PLOP3.LUT P1, PT, PT, PT, UP0, 0x80, 0x0 ;  /* 0x000000000000781c */ /* 0x000fe20003f2f008 */
[----:B------:R-:W-:Y:S01]  /*4950*/  FFMA.FTZ R36, R16, -UR5, R36 ;  /* 0x8000000510247c23 */ /* 0x000fe20008010024 */
[----:B------:R-:W-:Y:S01]  /*4960*/  @!P0 IADD3 R4, -R0, -0x1f, RZ ;  /* 0xffffffe100048810 */ /* 0x000fe20007ffe1ff */
[C---:B------:R-:W-:Y:S01]  /*4970*/  FFMA.FTZ R37, R15.reuse, -UR5, R37 ;  /* 0x800000050f257c23 */ /* 0x040fe20008010025 */
[----:B------:R-:W-:Y:S01]  /*4980*/  @P4 ISETP.GE.AND P4, PT, R18, UR6, PT ;  /* 0x0000000612004c0c */ /* 0x000fe2000bf86270 */
[----:B------:R-:W-:Y:S01]  /*4990*/  FFMA.FTZ R50, R16, -UR5, R50 ;  /* 0x8000000510327c23 */ /* 0x000fe20008010032 */
[----:B------:R-:W-:Y:S03]  /*49a0*/  PLOP3.LUT P0, PT, PT, PT, UP0, 0x80, 0x0 ;  /* 0x000000000000781c */ /* 0x000fe60003f0f008 */
[----:B------:R-:W-:Y:S01]  /*49b0*/  MUFU.EX2 R179, R35 ;  /* 0x0000002300b37308 */ /* 0x000fe20000000800 */
[----:B------:R-:W-:Y:S01]  /*49c0*/  @P6 FSEL R36, R36, -INF , !P3 ;  /* 0xff80000024246808 */ /* 0x000fe20005800000 */
[----:B------:R-:W-:Y:S01]  /*49d0*/  FFMA.FTZ R51, R15, -UR5, R51 ;  /* 0x800000050f337c23 */ /* 0x000fe20008010033 */
[----:B------:R-:W-:Y:S02]  /*49e0*/  PLOP3.LUT P6, PT, PT, PT, UP0, 0x80, 0x0 ;  /* 0x000000000000781c */ /* 0x000fe40003fcf008 */
[----:B------:R-:W-:Y:S01]  /*49f0*/  @!P2 IADD3 R5, -R0, -0x20, RZ ;  /* 0xffffffe00005a810 */ /* 0x000fe20007ffe1ff */
[----:B------:R-:W-:Y:S01]  /*4a00*/  FFMA.FTZ R36, R36, UR7, -R164 ;  /* 0x0000000724247c23 */ /* 0x000fe200080108a4 */
[----:B------:R-:W-:Y:S03]  /*4a10*/  PLOP3.LUT P2, PT, PT, PT, UP0, 0x80, 0x0 ;  /* 0x000000000000781c */ /* 0x000fe60003f4f008 */
[----:B------:R-:W-:Y:S01]  /*4a20*/  MUFU.EX2 R192, R28 ;  /* 0x0000001c00c07308 */ /* 0x000fe20000000800 */
[----:B------:R-:W-:Y:S01]  /*4a30*/  I2FP.F32.S32 R13, R5 ;  /* 0x00000005000d7245 */ /* 0x000fe20000201400 */
[----:B------:R-:W-:Y:S01]  /*4a40*/  VIADD R5, R0, 0x18 ;  /* 0x0000001800057836 */ /* 0x000fe20000000000 */
[----:B------:R-:W-:Y:S02]  /*4a50*/  @P1 FSEL R38, R38, -INF , !P3 ;  /* 0xff80000026261808 */ /* 0x000fe40005800000 */
[----:B------:R-:W-:Y:S01]  /*4a60*/  @P0 FSEL R42, R42, -INF , !P3 ;  /* 0xff8000002a2a0808 */ /* 0x000fe20005800000 */
[----:B------:R-:W-:Y:S01]  /*4a70*/  FFMA.FTZ R40, R13, -UR5, R40 ;  /* 0x800000050d287c23 */ /* 0x000fe20008010028 */
[----:B------:R-:W-:Y:S01]  /*4a80*/  PLOP3.LUT P1, PT, PT, PT, UP0, 0x80, 0x0 ;  /* 0x000000000000781c */ /* 0x000fe20003f2f008 */
[----:B------:R-:W-:Y:S01]  /*4a90*/  @P6 VIADD R18, R108, 0x29 ;  /* 0x000000296c126836 */ /* 0x000fe20000000000 */
[----:B------:R-:W-:Y:S01]  /*4aa0*/  IADD3 R8, P0, R250, UR15, RZ ;  /* 0x0000000ffa087c10 */ /* 0x000fe2000ff1e0ff */
[----:B------:R-:W-:Y:S01]  /*4ab0*/  FFMA.FTZ R38, R38, UR7, -R163 ;  /* 0x0000000726267c23 */ /* 0x000fe200080108a3 */
[----:B------:R-:W-:Y:S01]  /*4ac0*/  PLOP3.LUT P6, PT, PT, PT, UP0, 0x80, 0x0 ;  /* 0x000000000000781c */ /* 0x000fe20003fcf008 */
[----:B------:R-:W-:Y:S01]  /*4ad0*/  FFMA.FTZ R42, R42, UR7, -R109 ;  /* 0x000000072a2a7c23 */ /* 0x000fe2000801086d */
[----:B------:R-:W-:Y:S01]  /*4ae0*/  IADD3.X R9, R249, UR14, RZ, P0, !PT ;  /* 0x0000000ef9097c10 */ /* 0x000fe200087fe4ff */
[----:B------:R-:W-:Y:S01]  /*4af0*/  MUFU.EX2 R190, R29 ;  /* 0x0000001d00be7308 */ /* 0x000fe20000000800 */
[----:B------:R-:W-:Y:S01]  /*4b00*/  PLOP3.LUT P0, PT, PT, PT, UP0, 0x80, 0x0 ;  /* 0x000000000000781c */ /* 0x000fe20003f0f008 */
[----:B------:R-:W-:Y:S01]  /*4b10*/  FFMA.FTZ R46, R13, -UR5, R46 ;  /* 0x800000050d2e7c23 */ /* 0x000fe2000801002e */
[----:B------:R-:W-:Y:S01]  /*4b20*/  @P2 FSEL R40, R40, -INF , !P3 ;  /* 0xff80000028282808 */ /* 0x000fe20005800000 */
[----:B------:R-:W2:Y:S01]  /*4b30*/  LDG.E R166, desc[UR10][R8.64] ;  /* 0x0000000a08a67981 */ /* 0x000ea2000c1e1900 */
[----:B------:R-:W-:Y:S02]  /*4b40*/  PLOP3.LUT P2, PT, PT, PT, UP0, 0x80, 0x0 ;  /* 0x000000000000781c */ /* 0x000fe40003f4f008 */
[----:B------:R-:W-:Y:S01]  /*4b50*/  PLOP3.LUT P3, PT, PT, PT, UP0, 0x80, 0x0 ;  /* 0x000000000000781c */ /* 0x000fe20003f6f008 */
[----:B------:R-:W4:Y:S01]  /*4b60*/  LDG.E R165, desc[UR10][R8.64+0x20] ;  /* 0x0000200a08a57981 */ /* 0x000f22000c1e1900 */
[----:B------:R-:W-:Y:S01]  /*4b70*/  I2FP.F32.S32 R12, R4 ;  /* 0x00000004000c7245 */ /* 0x000fe20000201400 */
[----:B------:R-:W-:Y:S01]  /*4b80*/  VIADD R4, R0, 0x17 ;  /* 0x0000001700047836 */ /* 0x000fe20000000000 */
[----:B------:R-:W-:Y:S01]  /*4b90*/  @P1 FSEL R37, R37, -INF , !P4 ;  /* 0xff80000025251808 */ /* 0x000fe20006000000 */
[----:B------:R-:W-:Y:S01]  /*4ba0*/  MUFU.EX2 R197, R30 ;  /* 0x0000001e00c57308 */ /* 0x000fe20000000800 */
[----:B------:R-:W-:Y:S01]  /*4bb0*/  PLOP3.LUT P1, PT, PT, PT, UP0, 0x80, 0x0 ;  /* 0x000000000000781c */ /* 0x000fe20003f2f008 */
[----:B------:R-:W-:Y:S01]  /*4bc0*/  FFMA.FTZ R41, R12, -UR5, R41 ;  /* 0x800000050c297c23 */ /* 0x000fe20008010029 */
[----:B------:R-:W-:Y:S01]  /*4bd0*/  @P0 FSEL R43, R43, -INF , !P4 ;  /* 0xff8000002b2b0808 */ /* 0x000fe20006000000 */
[----:B------:R-:W-:Y:S01]  /*4be0*/  @P6 VIADD R14, R108, 0x30 ;  /* 0x000000306c0e6836 */ /* 0x000fe20000000000 */
[----:B------:R-:W-:Y:S01]  /*4bf0*/  ISETP.GE.AND P0, PT, R5, RZ, PT ;  /* 0x000000ff0500720c */ /* 0x000fe20003f06270 */
[----:B------:R-:W5:Y:S01]  /*4c00*/  LDG.E R111, desc[UR10][R8.64+0x100] ;  /* 0x0001000a086f7981 */ /* 0x000f62000c1e1900 */
[----:B------:R-:W-:Y:S03]  /*4c10*/  ISETP.GE.AND P6, PT, R4, RZ, PT ;  /* 0x000000ff0400720c */ /* 0x000fe60003fc6270 */
[----:B------:R-:W1:Y:S01]  /*4c20*/  MUFU.EX2 R196, R31 ;  /* 0x0000001f00c47308 */ /* 0x000e620000000800 */
[----:B------:R-:W-:Y:S01]  /*4c30*/  @P2 FSEL R39, R39, -INF , !P4 ;  /* 0xff80000027272808 */ /* 0x000fe20006000000 */
[----:B------:R3:W5:Y:S01]  /*4c40*/  LDG.E R110, desc[UR10][R8.64+0x120] ;  /* 0x0001200a086e7981 */ /* 0x000762000c1e1900 */
[----:B------:R-:W-:Y:S01]  /*4c50*/  @P3 FSEL R41, R41, -INF , !P4 ;  /* 0xff80000029293808 */ /* 0x000fe20006000000 */
[----:B------:R-:W-:Y:S01]  /*4c60*/  FFMA.FTZ R37, R37, UR7, -R164 ;  /* 0x0000000725257c23 */ /* 0x000fe200080108a4 */
[----:B------:R-:W-:Y:S01]  /*4c70*/  PLOP3.LUT P2, PT, PT, PT, UP0, 0x80, 0x0 ;  /* 0x000000000000781c */ /* 0x000fe20003f4f008 */
[----:B------:R-:W-:Y:S01]  /*4c80*/  @P1 VIADD R17, R108, 0x31 ;  /* 0x000000316c111836 */ /* 0x000fe20000000000 */
[----:B------:R-:W-:Y:S03]  /*4c90*/  PLOP3.LUT P4, PT, PT, PT, UP0, 0x80, 0x0 ;  /* 0x000000000000781c */ /* 0x000fe60003f8f008 */
[----:B------:R-:W-:Y:S01]  /*4ca0*/  MUFU.EX2 R230, R36 ;  /* 0x0000002400e67308 */ /* 0x000fe20000000800 */
[----:B------:R-:W-:Y:S01]  /*4cb0*/  ISETP.GE.AND P1, PT, R10, RZ, PT ;  /* 0x000000ff0a00720c */ /* 0x000fe20003f26270 */
[----:B------:R-:W-:Y:S01]  /*4cc0*/  FFMA.FTZ R39, R39, UR7, -R163 ;  /* 0x0000000727277c23 */ /* 0x000fe200080108a3 */
[----:B------:R-:W-:Y:S01]  /*4cd0*/  @!P0 IADD3 R5, -R0, -0x18, RZ ;  /* 0xffffffe800058810 */ /* 0x000fe20007ffe1ff */
[--C-:B------:R-:W-:Y:S01]  /*4ce0*/  FFMA.FTZ R40, R40, UR7, -R162.reuse ;  /* 0x0000000728287c23 */ /* 0x100fe200080108a2 */
[----:B------:R-:W-:Y:S01]  /*4cf0*/  @!P6 IADD3 R4, -R0, -0x17, RZ ;  /* 0xffffffe90004e810 */ /* 0x000fe20007ffe1ff */
[----:B------:R-:W-:Y:S01]  /*4d00*/  FFMA.FTZ R41, R41, UR7, -R162 ;  /* 0x0000000729297c23 */ /* 0x000fe200080108a2 */
[----:B------:R-:W-:Y:S03]  /*4d10*/  PLOP3.LUT P6, PT, PT, PT, UP0, 0x80, 0x0 ;  /* 0x000000000000781c */ /* 0x000fe60003fcf008 */
[----:B------:R-:W-:Y:S01]  /*4d20*/  MUFU.EX2 R229, R37 ;  /* 0x0000002500e57308 */ /* 0x000fe20000000800 */
[----:B------:R-:W-:Y:S01]  /*4d30*/  PLOP3.LUT P3, PT, PT, PT, UP0, 0x80, 0x0 ;  /* 0x000000000000781c */ /* 0x000fe20003f6f008 */
[----:B------:R-:W-:Y:S01]  /*4d40*/  FFMA.FTZ R43, R43, UR7, -R109 ;  /* 0x000000072b2b7c23 */ /* 0x000fe2000801086d */
[----:B------:R-:W-:Y:S01]  /*4d50*/  @P2 ISETP.GE.AND P2, PT, R18, UR6, PT ;  /* 0x0000000612002c0c */ /* 0x000fe2000bf46270 */
[----:B------:R-:W-:Y:S01]  /*4d60*/  FFMA.FTZ R47, R12, -UR5, R47 ;  /* 0x800000050c2f7c23 */ /* 0x000fe2000801002f */
[----:B------:R-:W-:Y:S01]  /*4d70*/  @P4 ISETP.GE.AND P4, PT, R17, UR6, PT ;  /* 0x0000000611004c0c */ /* 0x000fe2000bf86270 */
[C---:B------:R-:W-:Y:S01]  /*4d80*/  VIADD R12, R0.reuse, 0x10 ;  /* 0x00000010000c7836 */ /* 0x040fe20000000000 */
[----:B------:R-:W-:Y:S03]  /*4d90*/  I2FP.F32.S32 R17, R5 ;  /* 0x0000000500117245 */ /* 0x000fe60000201400 */
[----:B------:R-:W-:Y:S01]  /*4da0*/  MUFU.EX2 R177, R38 ;  /* 0x0000002600b17308 */ /* 0x000fe20000000800 */
[----:B------:R-:W-:Y:S02]  /*4db0*/  I2FP.F32.S32 R18, R4 ;  /* 0x0000000400127245 */ /* 0x000fe40000201400 */
[----:B------:R-:W-:Y:S01]  /*4dc0*/  @!P1 IADD3 R10, -R0, 0x28, RZ ;  /* 0x00000028000a9810 */ /* 0x000fe20007ffe1ff */
[----:B------:R-:W1:Y:S01]  /*4dd0*/  LDSM.16.M88.4 R4, [R150+0x6c00] ;  /* 0x006c00009604783b */ /* 0x000e620000000200 */
[----:B------:R-:W-:Y:S01]  /*4de0*/  ISETP.GE.AND P0, PT, R11, RZ, PT ;  /* 0x000000ff0b00720c */ /* 0x000fe20003f06270 */
[----:B------:R-:W-:Y:S01]  /*4df0*/  FFMA.FTZ R44, R17, -UR5, R44 ;  /* 0x80000005112c7c23 */ /* 0x000fe2000801002c */
[----:B------:R-:W-:Y:S03]  /*4e00*/  PLOP3.LUT P1, PT, PT, PT, UP0, 0x80, 0x0 ;  /* 0x000000000000781c */ /* 0x000fe60003f2f008 */
[----:B------:R-:W-:Y:S01]  /*4e10*/  MUFU.EX2 R173, R39 ;  /* 0x0000002700ad7308 */ /* 0x000fe20000000800 */
[----:B------:R-:W-:Y:S01]  /*4e20*/  @P3 ISETP.GE.AND P3, PT, R14, UR6, PT ;  /* 0x000000060e003c0c */ /* 0x000fe2000bf66270 */
[----:B---3--:R-:W-:Y:S01]  /*4e30*/  VIADD R8, R0, 0xf ;  /* 0x0000000f00087836 */ /* 0x008fe20000000000 */
[----:B------:R-:W-:Y:S01]  /*4e40*/  @P6 FSEL R44, R44, -INF , !P5 ;  /* 0xff8000002c2c6808 */ /* 0x000fe20006800000 */
[----:B------:R-:W-:Y:S01]  /*4e50*/  VIADD R9, R0, 0xffffffc8 ;  /* 0xffffffc800097836 */ /* 0x000fe20000000000 */
[----:B------:R-:W-:Y:S01]  /*4e60*/  PLOP3.LUT P6, PT, PT, PT, UP0, 0x80, 0x0 ;  /* 0x000000000000781c */ /* 0x000fe20003fcf008 */
[----:B------:R-:W-:Y:S01]  /*4e70*/  FFMA.FTZ R45, R18, -UR5, R45 ;  /* 0x80000005122d7c23 */ /* 0x000fe2000801002d */
[----:B------:R-:W-:Y:S03]  /*4e80*/  I2FP.F32.S32 R14, R10 ;  /* 0x0000000a000e7245 */ /* 0x000fe60000201400 */
[----:B------:R-:W-:Y:S01]  /*4e90*/  MUFU.EX2 R183, R40 ;  /* 0x0000002800b77308 */ /* 0x000fe20000000800 */
[C---:B------:R-:W-:Y:S01]  /*4ea0*/  VIADD R10, R0.reuse, 0xffffffcf ;  /* 0xffffffcf000a7836 */ /* 0x040fe20000000000 */
[----:B------:R-:W-:Y:S01]  /*4eb0*/  @!P0 IADD3 R11, -R0, 0x29, RZ ;  /* 0x00000029000b8810 */ /* 0x000fe20007ffe1ff */
[----:B------:R-:W-:Y:S01]  /*4ec0*/  FFMA.FTZ R44, R44, UR7, -R162 ;  /* 0x000000072c2c7c23 */ /* 0x000fe200080108a2 */
[----:B------:R-:W-:Y:S01]  /*4ed0*/  @P1 FSEL R45, R45, -INF , !P2 ;  /* 0xff8000002d2d1808 */ /* 0x000fe20005000000 */
[----:B------:R-:W-:Y:S01]  /*4ee0*/  FFMA.FTZ R48, R14, -UR5, R48 ;  /* 0x800000050e307c23 */ /* 0x000fe20008010030 */
[----:B------:R-:W-:Y:S02]  /*4ef0*/  PLOP3.LUT P0, PT, PT, PT, UP0, 0x80, 0x0 ;  /* 0x000000000000781c */ /* 0x000fe40003f0f008 */
[----:B------:R-:W-:Y:S02]  /*4f00*/  PLOP3.LUT P1, PT, PT, PT, UP0, 0x80, 0x0 ;  /* 0x000000000000781c */ /* 0x000fe40003f2f008 */
[----:B------:R-:W-:Y:S01]  /*4f10*/  MUFU.EX2 R182, R41 ;  /* 0x0000002900b67308 */ /* 0x000fe20000000800 */
[----:B------:R-:W-:Y:S01]  /*4f20*/  @P6 FSEL R48, R48, -INF , !P5 ;  /* 0xff80000030306808 */ /* 0x000fe20006800000 */
[----:B------:R-:W-:Y:S01]  /*4f30*/  FFMA.FTZ R45, R45, UR7, -R162 ;  /* 0x000000072d2d7c23 */ /* 0x000fe200080108a2 */
[----:B------:R-:W-:Y:S02]  /*4f40*/  PLOP3.LUT P6, PT, PT, PT, UP0, 0x80, 0x0 ;  /* 0x000000000000781c */ /* 0x000fe40003fcf008 */
[----:B------:R-:W-:Y:S01]  /*4f50*/  I2FP.F32.S32 R13, R11 ;  /* 0x0000000b000d7245 */ /* 0x000fe20000201400 */
[----:B------:R-:W-:Y:S02]  /*4f60*/  VIADD R11, R0, 0xffffffd0 ;  /* 0xffffffd0000b7836 */ /* 0x000fe40000000000 */
[----:B------:R-:W-:Y:S02]  /*4f70*/  FFMA.FTZ R48, R48, UR7, -R164 ;  /* 0x0000000730307c23 */ /* 0x000fe400080108a4 */
[----:B------:R-:W-:Y:S01]  /*4f80*/  MUFU.EX2 R187, R42 ;  /* 0x0000002a00bb7308 */ /* 0x000fe20000000800 */
[----:B------:R-:W-:Y:S01]  /*4f90*/  FFMA.FTZ R49, R13, -UR5, R49 ;  /* 0x800000050d317c23 */ /* 0x000fe20008010031 */
[----:B------:R-:W-:Y:S02]  /*4fa0*/  @P0 FSEL R46, R46, -INF , !P5 ;  /* 0xff8000002e2e0808 */ /* 0x000fe40006800000 */
[----:B------:R-:W-:Y:S02]  /*4fb0*/  @P1 FSEL R50, R50, -INF , !P5 ;  /* 0xff80000032321808 */ /* 0x000fe40006800000 */
[----:B------:R-:W-:Y:S01]  /*4fc0*/  PLOP3.LUT P5, PT, PT, PT, UP0, 0x80, 0x0 ;  /* 0x000000000000781c */ /* 0x000fe20003faf008 */
[----:B------:R-:W-:Y:S03]  /*4fd0*/  FFMA.FTZ R46, R46, UR7, -R109 ;  /* 0x000000072e2e7c23 */ /* 0x000fe6000801086d */
[----:B------:R-:W-:Y:S01]  /*4fe0*/  MUFU.EX2 R227, R48 ;  /* 0x0000003000e37308 */ /* 0x000fe20000000800 */
[--C-:B------:R-:W-:Y:S01]  /*4ff0*/  FFMA.FTZ R50, R50, UR7, -R163.reuse ;  /* 0x0000000732327c23 */ /* 0x100fe200080108a3 */
[-C--:B-1----:R-:W-:Y:S01]  /*5000*/  HMMA.16816.F32.BF16 R52, R104, R4.reuse, R52 ;  /* 0x000000046834723c */ /* 0x082fe20000041834 */
[----:B------:R-:W-:Y:S02]  /*5010*/  PLOP3.LUT P0, PT, PT, PT, UP0, 0x80, 0x0 ;  /* 0x000000000000781c */ /* 0x000fe40003f0f008 */
[----:B------:R-:W-:Y:S02]  /*5020*/  @P6 FSEL R49, R49, -INF , !P2 ;  /* 0xff80000031316808 */ /* 0x000fe40005000000 */
[----:B------:R-:W-:Y:S01]  /*5030*/  ISETP.GE.AND P6, PT, R11, RZ, PT ;  /* 0x000000ff0b00720c */ /* 0x000fe20003fc6270 */
[C---:B------:R-:W-:Y:S01]  /*5040*/  HMMA.16816.F32.BF16 R56, R112.reuse, R4, R56 ;  /* 0x000000047038723c */ /* 0x040fe20000041838 */
[----:B------:R-:W-:Y:S01]  /*5050*/  PLOP3.LUT P1, PT, PT, PT, UP0, 0x80, 0x0 ;  /* 0x000000000000781c */ /* 0x000fe20003f2f008 */
[----:B------:R-:W-:Y:S03]  /*5060*/  MUFU.EX2 R169, R50 ;  /* 0x0000003200a97308 */ /* 0x000fe60000000800 */
[----:B------:R-:W-:Y:S01]  /*5070*/  @P5 VIADD R16, R108, 0x38 ;  /* 0x000000386c105836 */ /* 0x000fe20000000000 */
[-C--:B------:R-:W-:Y:S01]  /*5080*/  HMMA.16816.F32.BF16 R60, R112, R6.reuse, R60 ;  /* 0x00000006703c723c */ /* 0x080fe2000004183c */
[----:B------:R-:W-:Y:S05]  /*5090*/  PLOP3.LUT P5, PT, PT, PT, UP0, 0x80, 0x0 ;  /* 0x000000000000781c */ /* 0x000fea0003faf008 */
[----:B------:R-:W-:Y:S01]  /*50a0*/  MUFU.EX2 R186, R43 ;  /* 0x0000002b00ba7308 */ /* 0x000fe20000000800 */
[----:B------:R-:W-:Y:S01]  /*50b0*/  @P0 FSEL R47, R47, -INF , !P2 ;  /* 0xff8000002f2f0808 */ /* 0x000fe20005000000 */
[----:B------:R-:W-:Y:S01]  /*50c0*/  HMMA.16816.F32.BF16 R64, R104, R6, R64 ;  /* 0x000000066840723c */ /* 0x000fe20000041840 */
[----:B------:R-:W-:Y:S03]  /*50d0*/  PLOP3.LUT P0, PT, PT, PT, UP0, 0x80, 0x0 ;  /* 0x000000000000781c */ /* 0x000fe60003f0f008 */
[----:B------:R-:W-:Y:S01]  /*50e0*/  @!P6 IADD3 R11, -R0, 0x30, RZ ;  /* 0x00000030000be810 */ /* 0x000fe20007ffe1ff */
[----:B------:R-:W-:Y:S01]  /*50f0*/  FFMA.FTZ R54, R14, -UR5, R54 ;  /* 0x800000050e367c23 */ /* 0x000fe20008010036 */
[----:B------:R-:W-:Y:S01]  /*5100*/  ISETP.GE.AND P6, PT, R8, RZ, PT ;  /* 0x000000ff0800720c */ /* 0x000fe20003fc6270 */
[----:B------:R-:W-:Y:S01]  /*5110*/  FFMA.FTZ R49, R49, UR7, -R164 ;  /* 0x0000000731317c23 */ /* 0x000fe200080108a4 */
[----:B------:R-:W-:Y:S03]  /*5120*/  MUFU.EX2 R180, R44 ;  /* 0x0000002c00b47308 */ /* 0x000fe60000000800 */
[----:B------:R-:W-:Y:S01]  /*5130*/  I2FP.F32.S32 R15, R11 ;  /* 0x0000000b000f7245 */ /* 0x000fe20000201400 */
[----:B------:R-:W-:Y:S01]  /*5140*/  VIADD R11, R0, 0xffffffc7 ;  /* 0xffffffc7000b7836 */ /* 0x000fe20000000000 */
[----:B------:R-:W-:Y:S01]  /*5150*/  @P1 FSEL R51, R51, -INF , !P2 ;  /* 0xff80000033331808 */ /* 0x000fe20005000000 */
[----:B------:R-:W-:Y:S01]  /*5160*/  @P0 VIADD R108, R108, 0x39 ;  /* 0x000000396c6c0836 */ /* 0x000fe20000000000 */
[----:B------:R-:W-:Y:S01]  /*5170*/  ISETP.GE.AND P1, PT, R10, RZ, PT ;  /* 0x000000ff0a00720c */ /* 0x000fe20003f26270 */
[----:B------:R-:W-:Y:S01]  /*5180*/  FFMA.FTZ R52, R15, -UR5, R52 ;  /* 0x800000050f347c23 */ /* 0x000fe20008010034 */
[----:B------:R-:W-:Y:S01]  /*5190*/  ISETP.GE.AND P2, PT, R12, RZ, PT ;  /* 0x000000ff0c00720c */ /* 0x000fe20003f46270 */
[----:B------:R-:W-:Y:S01]  /*51a0*/  FFMA.FTZ R58, R17, -UR5, R58 ;  /* 0x80000005113a7c23 */ /* 0x000fe2000801003a */
[----:B------:R-:W-:Y:S01]  /*51b0*/  F2FP.BF16.F32.PACK_AB R4, R243, R244 ;  /* 0x000000f4f304723e */ /* 0x000fe200000010ff */
[----:B------:R-:W-:Y:S01]  /*51c0*/  FFMA.FTZ R60, R176, -UR5, R60 ;  /* 0x80000005b03c7c23 */ /* 0x000fe2000801003c */
[----:B------:R-:W-:Y:S01]  /*51d0*/  @!P6 IADD3 R8, -R0, -0xf, RZ ;  /* 0xfffffff10008e810 */ /* 0x000fe20007ffe1ff */
[----:B------:R-:W-:Y:S01]  /*51e0*/  FFMA.FTZ R51, R51, UR7, -R163 ;  /* 0x0000000733337c23 */ /* 0x000fe200080108a3 */
[----:B------:R-:W-:Y:S01]  /*51f0*/  @P5 FSEL R52, R52, -INF , !P3 ;  /* 0xff80000034345808 */ /* 0x000fe20005800000 */
[----:B------:R1:W-:Y:S01]  /*5200*/  STS [R207+0x10000], R4 ;  /* 0x01000004cf007388 */ /* 0x0003e20000000800 */
[----:B------:R-:W-:Y:S01]  /*5210*/  ISETP.GE.AND P6, PT, R9, RZ, PT ;  /* 0x000000ff0900720c */ /* 0x000fe20003fc6270 */
[----:B------:R-:W3:Y:S01]  /*5220*/  MUFU.EX2 R226, R49 ;  /* 0x0000003100e27308 */ /* 0x000ee20000000800 */
[----:B------:R-:W-:Y:S01]  /*5230*/  ISETP.GE.AND P5, PT, R11, RZ, PT ;  /* 0x000000ff0b00720c */ /* 0x000fe20003fa6270 */
[----:B------:R-:W-:Y:S01]  /*5240*/  FFMA.FTZ R61, R175, -UR5, R61 ;  /* 0x80000005af3d7c23 */ /* 0x000fe2000801003d */
[C---:B------:R-:W-:Y:S01]  /*5250*/  @!P1 IADD3 R10, -R0.reuse, 0x31, RZ ;  /* 0x00000031000a9810 */ /* 0x040fe20007ffe1ff */
[----:B------:R-:W-:Y:S01]  /*5260*/  FFMA.FTZ R55, R13, -UR5, R55 ;  /* 0x800000050d377c23 */ /* 0x000fe20008010037 */
[----:B------:R-:W-:Y:S01]  /*5270*/  @!P2 IADD3 R12, -R0, -0x10, RZ ;  /* 0xfffffff0000ca810 */ /* 0x000fe20007ffe1ff */
[----:B------:R-:W-:Y:S01]  /*5280*/  FFMA.FTZ R47, R47, UR7, -R109 ;  /* 0x000000072f2f7c23 */ /* 0x000fe2000801086d */
[----:B------:R-:W-:Y:S03]  /*5290*/  PLOP3.LUT P0, PT, PT, PT, UP0, 0x80, 0x0 ;  /* 0x000000000000781c */ /* 0x000fe60003f0f008 */
[----:B------:R-:W-:Y:S01]  /*52a0*/  MUFU.EX2 R168, R51 ;  /* 0x0000003300a87308 */ /* 0x000fe20000000800 */
[----:B------:R-:W-:Y:S01]  /*52b0*/  I2FP.F32.S32 R10, R10 ;  /* 0x0000000a000a7245 */ /* 0x000fe20000201400 */
[----:B------:R-:W-:Y:S01]  /*52c0*/  FFMA.FTZ R52, R52, UR7, -R164 ;  /* 0x0000000734347c23 */ /* 0x000fe200080108a4 */
[----:B------:R-:W-:Y:S01]  /*52d0*/  I2FP.F32.S32 R12, R12 ;  /* 0x0000000c000c7245 */ /* 0x000fe20000201400 */
[----:B------:R-:W-:Y:S01]  /*52e0*/  FFMA.FTZ R66, R15, -UR5, R66 ;  /* 0x800000050f427c23 */ /* 0x000fe20008010042 */
[----:B------:R-:W-:Y:S01]  /*52f0*/  @!P6 IADD3 R9, -R0, 0x38, RZ ;  /* 0x000000380009e810 */ /* 0x000fe20007ffe1ff */
[----:B------:R-:W-:Y:S01]  /*5300*/  FFMA.FTZ R53, R10, -UR5, R53 ;  /* 0x800000050a357c23 */ /* 0x000fe20008010035 */
[----:B------:R-:W-:Y:S01]  /*5310*/  @!P5 IADD3 R11, -R0, 0x39, RZ ;  /* 0x00000039000bd810 */ /* 0x000fe20007ffe1ff */
[----:B------:R-:W-:Y:S01]  /*5320*/  FFMA.FTZ R56, R12, -UR5, R56 ;  /* 0x800000050c387c23 */ /* 0x000fe20008010038 */
[----:B------:R-:W-:Y:S01]  /*5330*/  F2FP.BF16.F32.PACK_AB R0, R200, R209 ;  /* 0x000000d1c800723e */ /* 0x000fe200000010ff */
[----:B------:R-:W-:Y:S01]  /*5340*/  FFMA.FTZ R62, R12, -UR5, R62 ;  /* 0x800000050c3e7c23 */ /* 0x000fe2000801003e */
[----:B------:R-:W-:Y:S01]  /*5350*/  PLOP3.LUT P1, PT, PT, PT, UP0, 0x80, 0x0 ;  /* 0x000000000000781c */ /* 0x000fe20003f2f008 */
[----:B------:R-:W3:Y:S01]  /*5360*/  MUFU.EX2 R178, R45 ;  /* 0x0000002d00b27308 */ /* 0x000ee20000000800 */
[----:B------:R-:W-:Y:S01]  /*5370*/  @P0 FSEL R53, R53, -INF , !P4 ;  /* 0xff80000035350808 */ /* 0x000fe20006000000 */
[----:B------:R3:W-:Y:S01]  /*5380*/  STS [R207+0x10400], R0 ;  /* 0x01040000cf007388 */ /* 0x0007e20000000800 */
[----:B-1----:R-:W-:Y:S01]  /*5390*/  F2FP.BF16.F32.PACK_AB R4, R212, R213 ;  /* 0x000000d5d404723e */ /* 0x002fe200000010ff */
[----:B------:R-:W-:Y:S01]  /*53a0*/  FFMA.FTZ R67, R10, -UR5, R67 ;  /* 0x800000050a437c23 */ /* 0x000fe20008010043 */
[----:B------:R-:W-:Y:S01]  /*53b0*/  PLOP3.LUT P0, PT, PT, PT, UP0, 0x80, 0x0 ;  /* 0x000000000000781c */ /* 0x000fe20003f0f008 */
[----:B------:R-:W-:Y:S01]  /*53c0*/  FFMA.FTZ R53, R53, UR7, -R164 ;  /* 0x0000000735357c23 */ /* 0x000fe200080108a4 */
[----:B------:R-:W-:Y:S03]  /*53d0*/  F2FP.BF16.F32.PACK_AB R5, R196, R197 ;  /* 0x000000c5c405723e */ /* 0x000fe600000010ff */
[----:B------:R-:W-:Y:S01]  /*53e0*/  MUFU.EX2 R185, R46 ;  /* 0x0000002e00b97308 */ /* 0x000fe20000000800 */
[----:B------:R-:W-:Y:S01]  /*53f0*/  PLOP3.LUT P2, PT, PT, PT, UP0, 0x80, 0x0 ;  /* 0x000000000000781c */ /* 0x000fe20003f4f008 */
[----:B------:R-:W-:Y:S01]  /*5400*/  FFMA.FTZ R59, R18, -UR5, R59 ;  /* 0x80000005123b7c23 */ /* 0x000fe2000801003b */
[----:B------:R-:W-:Y:S01]  /*5410*/  PLOP3.LUT P6, PT, PT, PT, UP0, 0x80, 0x0 ;  /* 0x000000000000781c */ /* 0x000fe20003fcf008 */
[----:B------:R-:W-:Y:S01]  /*5420*/  IMAD.U32 R104, RZ, RZ, UR4 ;  /* 0x00000004ff687e24 */ /* 0x000fe2000f8e00ff */
[----:B------:R-:W-:Y:S02]  /*5430*/  @P1 ISETP.GE.AND P1, PT, R16, UR6, PT ;  /* 0x0000000610001c0c */ /* 0x000fe4000bf26270 */
[----:B---3--:R-:W-:Y:S03]  /*5440*/  F2FP.BF16.F32.PACK_AB R6, R226, R227 ;  /* 0x000000e3e206723e */ /* 0x008fe600000010ff */
[----:B------:R-:W1:Y:S01]  /*5450*/  MUFU.EX2 R184, R47 ;  /* 0x0000002f00b87308 */ /* 0x000e620000000800 */
[----:B------:R-:W-:Y:S02]  /*5460*/  I2FP.F32.S32 R9, R9 ;  /* 0x0000000900097245 */ /* 0x000fe40000201400 */
[----:B------:R-:W-:Y:S02]  /*5470*/  @P0 FSEL R54, R54, -INF , !P3 ;  /* 0xff80000036360808 */ /* 0x000fe40005800000 */
[----:B------:R-:W-:Y:S01]  /*5480*/  PLOP3.LUT P0, PT, PT, PT, UP0, 0x80, 0x0 ;  /* 0x000000000000781c */ /* 0x000fe20003f0f008 */
[----:B------:R-:W-:Y:S01]  /*5490*/  FFMA.FTZ R64, R9, -UR5, R64 ;  /* 0x8000000509407c23 */ /* 0x000fe20008010040 */
[----:B------:R-:W-:Y:S01]  /*54a0*/  @P2 ISETP.GE.AND P2, PT, R108, UR6, PT ;  /* 0x000000066c002c0c */ /* 0x000fe2000bf46270 */
[----:B------:R-:W-:Y:S01]  /*54b0*/  FFMA.FTZ R54, R54, UR7, -R163 ;  /* 0x0000000736367c23 */ /* 0x000fe200080108a3 */
[----:B------:R-:W-:Y:S01]  /*54c0*/  I2FP.F32.S32 R11, R11 ;  /* 0x0000000b000b7245 */ /* 0x000fe20000201400 */
[----:B------:R-:W-:Y:S01]  /*54d0*/  MUFU.EX2 R225, R52 ;  /* 0x0000003400e17308 */ /* 0x000fe20000000800 */
[----:B------:R-:W-:Y:S02]  /*54e0*/  F2FP.BF16.F32.PACK_AB R0, R237, R238 ;  /* 0x000000eeed00723e */ /* 0x000fe400000010ff */
[----:B------:R-:W-:Y:S01]  /*54f0*/  @P6 FSEL R55, R55, -INF , !P4 ;  /* 0xff80000037376808 */ /* 0x000fe20006000000 */
[----:B------:R-:W-:Y:S01]  /*5500*/  FFMA.FTZ R65, R11, -UR5, R65 ;  /* 0x800000050b417c23 */ /* 0x000fe20008010041 */
[----:B------:R-:W-:Y:S01]  /*5510*/  PLOP3.LUT P5, PT, PT, PT, UP0, 0x80, 0x0 ;  /* 0x000000000000781c */ /* 0x000fe20003faf008 */
[----:B------:R3:W-:Y:S01]  /*5520*/  STS [R206+0x10000], R0 ;  /* 0x01000000ce007388 */ /* 0x0007e20000000800 */
[----:B------:R-:W-:Y:S01]  /*5530*/  I2FP.F32.S32 R8, R8 ;  /* 0x0000000800087245 */ /* 0x000fe20000201400 */
[----:B------:R-:W-:Y:S01]  /*5540*/  FFMA.FTZ R55, R55, UR7, -R163 ;  /* 0x0000000737377c23 */ /* 0x000fe200080108a3 */
[----:B------:R-:W-:Y:S01]  /*5550*/  @P0 FSEL R56, R56, -INF , !P3 ;  /* 0xff80000038380808 */ /* 0x000fe20005800000 */
[----:B------:R-:W1:Y:S01]  /*5560*/  MUFU.EX2 R224, R53 ;  /* 0x0000003500e07308 */ /* 0x000e620000000800 */
[----:B------:R-:W-:Y:S01]  /*5570*/  PLOP3.LUT P0, PT, PT, PT, UP0, 0x80, 0x0 ;  /* 0x000000000000781c */ /* 0x000fe20003f0f008 */
[----:B------:R-:W-:Y:S01]  /*5580*/  FFMA.FTZ R57, R8, -UR5, R57 ;  /* 0x8000000508397c23 */ /* 0x000fe20008010039 */
[----:B------:R-:W-:Y:S01]  /*5590*/  F2FP.BF16.F32.PACK_AB R7, R178, R180 ;  /* 0x000000b4b207723e */ /* 0x000fe200000010ff */
[----:B------:R-:W-:Y:S01]  /*55a0*/  FFMA.FTZ R63, R8, -UR5, R63 ;  /* 0x80000005083f7c23 */ /* 0x000fe2000801003f */
[----:B------:R-:W-:Y:S01]  /*55b0*/  FFMA.FTZ R56, R56, UR7, -R162 ;  /* 0x0000000738387c23 */ /* 0x000fe200080108a2 */
[----:B------:R-:W-:Y:S04]  /*55c0*/  IADD3 R104, R154, 0x4000, R104 ;  /* 0x000040009a687810 */ /* 0x000fe80007ffe068 */
[----:B------:R-:W-:Y:S01]  /*55d0*/  MUFU.EX2 R167, R54 ;  /* 0x0000003600a77308 */ /* 0x000fe20000000800 */
[----:B------:R-:W-:Y:S02]  /*55e0*/  @P5 FSEL R57, R57, -INF , !P4 ;  /* 0xff80000039395808 */ /* 0x000fe40006000000 */
[----:B------:R-:W-:Y:S01]  /*55f0*/  PLOP3.LUT P5, PT, PT, PT, UP0, 0x80, 0x0 ;  /* 0x000000000000781c */ /* 0x000fe20003faf008 */
[----:B------:R-:W-:Y:S01]  /*5600*/  IMAD.IADD R104, R104, 0x1, R155 ;  /* 0x0000000168687824 */ /* 0x000fe200078e029b */
[----:B------:R-:W-:Y:S01]  /*5610*/  @P0 FSEL R58, R58, -INF , !P3 ;  /* 0xff8000003a3a0808 */ /* 0x000fe20005800000 */
[--C-:B------:R-:W-:Y:S01]  /*5620*/  FFMA.FTZ R57, R57, UR7, -R162.reuse ;  /* 0x0000000739397c23 */ /* 0x100fe200080108a2 */
[----:B------:R-:W-:Y:S03]  /*5630*/  PLOP3.LUT P0, PT, PT, PT, UP0, 0x80, 0x0 ;  /* 0x000000000000781c */ /* 0x000fe60003f0f008 */
[----:B------:R-:W1:Y:S01]  /*5640*/  MUFU.EX2 R112, R55 ;  /* 0x0000003700707308 */ /* 0x000e620000000800 */
[----:B------:R-:W-:Y:S01]  /*5650*/  PLOP3.LUT P3, PT, PT, PT, UP0, 0x80, 0x0 ;  /* 0x000000000000781c */ /* 0x000fe20003f6f008 */
[--C-:B------:R-:W-:Y:S01]  /*5660*/  FFMA.FTZ R58, R58, UR7, -R109.reuse ;  /* 0x000000073a3a7c23 */ /* 0x100fe2000801086d */
[----:B---3--:R-:W-:Y:S03]  /*5670*/  F2FP.BF16.F32.PACK_AB R0, R191, R193 ;  /* 0x000000c1bf00723e */ /* 0x008fe600000010ff */
[----:B------:R-:W-:Y:S04]  /*5680*/  @P5 FSEL R59, R59, -INF , !P4 ;  /* 0xff8000003b3b5808 */ /* 0x000fe80006000000 */
[----:B------:R-:W-:Y:S01]  /*5690*/  MUFU.EX2 R170, R56 ;  /* 0x0000003800aa7308 */ /* 0x000fe20000000800 */
[----:B------:R3:W-:Y:S01]  /*56a0*/  STS [R206+0x10400], R0 ;  /* 0x01040000ce007388 */ /* 0x0007e20000000800 */
[----:B------:R-:W-:Y:S03]  /*56b0*/  @P0 FSEL R60, R60, -INF , !P1 ;  /* 0xff8000003c3c0808 */ /* 0x000fe60004800000 */
[----:B------:R1:W-:Y:S01]  /*56c0*/  STS [R207+0x12000], R4 ;  /* 0x01200004cf007388 */ /* 0x0003e20000000800 */
[----:B------:R-:W-:Y:S01]  /*56d0*/  PLOP3.LUT P0, PT, PT, PT, UP0, 0x80, 0x0 ;  /* 0x000000000000781c */ /* 0x000fe20003f0f008 */
[--C-:B------:R-:W-:Y:S01]  /*56e0*/  FFMA.FTZ R59, R59, UR7, -R109.reuse ;  /* 0x000000073b3b7c23 */ /* 0x100fe2000801086d */
[----:B------:R-:W-:Y:S01]  /*56f0*/  @P3 FSEL R61, R61, -INF , !P2 ;  /* 0xff8000003d3d3808 */ /* 0x000fe20005000000 */
[--C-:B------:R-:W-:Y:S01]  /*5700*/  FFMA.FTZ R60, R60, UR7, -R162.reuse ;  /* 0x000000073c3c7c23 */ /* 0x100fe200080108a2 */
[----:B------:R-:W-:Y:S01]  /*5710*/  PLOP3.LUT P3, PT, PT, PT, UP0, 0x80, 0x0 ;  /* 0x000000000000781c */ /* 0x000fe20003f6f008 */
[----:B------:R-:W-:Y:S02]  /*5720*/  MUFU.EX2 R114, R57 ;  /* 0x0000003900727308 */ /* 0x000fe40000000800 */
[----:B------:R-:W-:Y:S06]  /*5730*/  FFMA.FTZ R162, R61, UR7, -R162 ;  /* 0x000000073da27c23 */ /* 0x000fec00080108a2 */
[----:B------:R-:W-:Y:S02]  /*5740*/  @P0 FSEL R62, R62, -INF , !P1 ;  /* 0xff8000003e3e0808 */ /* 0x000fe40004800000 */
[----:B------:R-:W-:Y:S01]  /*5750*/  MUFU.EX2 R172, R58 ;  /* 0x0000003a00ac7308 */ /* 0x000fe20000000800 */
[----:B------:R-:W-:Y:S02]  /*5760*/  PLOP3.LUT P0, PT, PT, PT, UP0, 0x80, 0x0 ;  /* 0x000000000000781c */ /* 0x000fe40003f0f008 */
[----:B------:R-:W-:Y:S01]  /*5770*/  @P3 FSEL R64, R64, -INF , !P1 ;  /* 0xff80000040403808 */ /* 0x000fe20004800000 */
[----:B------:R-:W-:Y:S01]  /*5780*/  FFMA.FTZ R62, R62, UR7, -R109 ;  /* 0x000000073e3e7c23 */ /* 0x000fe2000801086d */
[----:B------:R-:W-:Y:S02]  /*5790*/  PLOP3.LUT P3, PT, PT, PT, UP0, 0x80, 0x0 ;  /* 0x000000000000781c */ /* 0x000fe40003f6f008 */
[----:B---3--:R-:W-:Y:S01]  /*57a0*/  F2FP.BF16.F32.PACK_AB R0, R216, R217 ;  /* 0x000000d9d800723e */ /* 0x008fe200000010ff */
[--C-:B------:R-:W-:Y:S02]  /*57b0*/  FFMA.FTZ R64, R64, UR7, -R164.reuse ;  /* 0x0000000740407c23 */ /* 0x100fe400080108a4 */
[----:B------:R-:W-:Y:S01]  /*57c0*/  MUFU.EX2 R171, R59 ;  /* 0x0000003b00ab7308 */ /* 0x000fe20000000800 */
[----:B-1----:R-:W-:Y:S01]  /*57d0*/  F2FP.BF16.F32.PACK_AB R4, R214, R215 ;  /* 0x000000d7d604723e */ /* 0x002fe200000010ff */
[----:B------:R1:W-:Y:S02]  /*57e0*/  STS [R207+0x12400], R0 ;  /* 0x01240000cf007388 */ /* 0x0003e40000000800 */
[----:B------:R-:W-:Y:S02]  /*57f0*/  @P0 FSEL R65, R65, -INF , !P2 ;  /* 0xff80000041410808 */ /* 0x000fe40005000000 */
[----:B------:R3:W-:Y:S01]  /*5800*/  STS [R206+0x12400], R4 ;  /* 0x01240004ce007388 */ /* 0x0007e20000000800 */
[----:B------:R-:W-:Y:S03]  /*5810*/  PLOP3.LUT P0, PT, PT, PT, UP0, 0x80, 0x0 ;  /* 0x000000000000781c */ /* 0x000fe60003f0f008 */
[----:B------:R-:W-:Y:S01]  /*5820*/  MUFU.EX2 R175, R64 ;  /* 0x0000004000af7308 */ /* 0x000fe20000000800 */
[----:B------:R-:W-:Y:S01]  /*5830*/  FFMA.FTZ R164, R65, UR7, -R164 ;  /* 0x0000000741a47c23 */ /* 0x000fe200080108a4 */
[----:B------:R-:W-:Y:S02]  /*5840*/  @P3 FSEL R66, R66, -INF , !P1 ;  /* 0xff80000042423808 */ /* 0x000fe40004800000 */
[----:B------:R-:W-:Y:S03]  /*5850*/  PLOP3.LUT P1, PT, PT, PT, UP0, 0x80, 0x0 ;  /* 0x000000000000781c */ /* 0x000fe60003f2f008 */
[--C-:B------:R-:W-:Y:S03]  /*5860*/  FFMA.FTZ R66, R66, UR7, -R163.reuse ;  /* 0x0000000742427c23 */ /* 0x100fe600080108a3 */
[----:B------:R-:W2:Y:S01]  /*5870*/  MUFU.EX2 R164, R164 ;  /* 0x000000a400a47308 */ /* 0x000ea20000000800 */
[----:B------:R-:W-:Y:S09]  /*5880*/  @P0 FSEL R67, R67, -INF , !P2 ;  /* 0xff80000043430808 */ /* 0x000ff20005000000 */
[----:B------:R-:W-:Y:S01]  /*5890*/  MUFU.EX2 R108, R66 ;  /* 0x00000042006c7308 */ /* 0x000fe20000000800 */
[----:B------:R-:W-:Y:S01]  /*58a0*/  FFMA.FTZ R163, R67, UR7, -R163 ;  /* 0x0000000743a37c23 */ /* 0x000fe200080108a3 */
[----:B------:R-:W-:Y:S02]  /*58b0*/  @P1 FSEL R63, R63, -INF , !P2 ;  /* 0xff8000003f3f1808 */ /* 0x000fe40005000000 */
[----:B-1----:R-:W-:Y:S02]  /*58c0*/  F2FP.BF16.F32.PACK_AB R0, R210, R211 ;  /* 0x000000d3d200723e */ /* 0x002fe400000010ff */
[----:B------:R-:W-:Y:S01]  /*58d0*/  PLOP3.LUT P1, PT, PT, PT, UP3, 0x80, 0x0 ;  /* 0x000000000000781c */ /* 0x000fe20003f2f038 */
[----:B------:R-:W-:Y:S01]  /*58e0*/  FFMA.FTZ R109, R63, UR7, -R109 ;  /* 0x000000073f6d7c23 */ /* 0x000fe2000801086d */
[----:B---3--:R-:W-:Y:S01]  /*58f0*/  F2FP.BF16.F32.PACK_AB R4, R194, R195 ;  /* 0x000000c3c204723e */ /* 0x008fe200000010ff */
[----:B------:R1:W-:Y:S01]  /*5900*/  STS [R206+0x12000], R0 ;  /* 0x01200000ce007388 */ /* 0x0003e20000000800 */
[----:B------:R-:W3:Y:S10]  /*5910*/  MUFU.EX2 R163, R163 ;  /* 0x000000a300a37308 */ /* 0x000ef40000000800 */
[----:B------:R-:W-:Y:S10]  /*5920*/  MUFU.EX2 R113, R60 ;  /* 0x0000003c00717308 */ /* 0x000ff40000000800 */
[----:B------:R-:W-:Y:S01]  /*5930*/  MUFU.EX2 R115, R62 ;  /* 0x0000003e00737308 */ /* 0x000fe20000000800 */
[----:B-1----:R-:W-:Y:S09]  /*5940*/  F2FP.BF16.F32.PACK_AB R0, R233, R236 ;  /* 0x000000ece900723e */ /* 0x002ff200000010ff */
[----:B------:R-:W1:Y:S01]  /*5950*/  MUFU.EX2 R162, R162 ;  /* 0x000000a200a27308 */ /* 0x000e620000000800 */
[----:B------:R4:W-:Y:S09]  /*5960*/  STS [R208+0x10000], R0 ;  /* 0x01000000d0007388 */ /* 0x0009f20000000800 */
[----:B------:R-:W1:Y:S01]  /*5970*/  MUFU.EX2 R109, R109 ;  /* 0x0000006d006d7308 */ /* 0x000e620000000800 */
[----:B----4-:R-:W-:Y:S05]  /*5980*/  F2FP.BF16.F32.PACK_AB R0, R188, R189 ;  /* 0x000000bdbc00723e */ /* 0x010fea00000010ff */
[----:B------:R4:W-:Y:S02]  /*5990*/  STS [R208+0x10400], R0 ;  /* 0x01040000d0007388 */ /* 0x0009e40000000800 */
[----:B----4-:R-:W-:Y:S05]  /*59a0*/  F2FP.BF16.F32.PACK_AB R0, R231, R232 ;  /* 0x000000e8e700723e */ /* 0x010fea00000010ff */
[----:B------:R4:W-:Y:S02]  /*59b0*/  STS [R205+0x10000], R0 ;  /* 0x01000000cd007388 */ /* 0x0009e40000000800 */
[----:B----4-:R-:W-:Y:S05]  /*59c0*/  F2FP.BF16.F32.PACK_AB R0, R179, R181 ;  /* 0x000000b5b300723e */ /* 0x010fea00000010ff */
[----:B------:R4:W-:Y:S04]  /*59d0*/  STS [R205+0x10400], R0 ;  /* 0x01040000cd007388 */ /* 0x0009e80000000800 */
[----:B------:R2:W-:Y:S01]  /*59e0*/  STS [R208+0x12000], R4 ;  /* 0x01200004d0007388 */ /* 0x0005e20000000800 */
[----:B----4-:R-:W-:Y:S02]  /*59f0*/  F2FP.BF16.F32.PACK_AB R0, R198, R199 ;  /* 0x000000c7c600723e */ /* 0x010fe400000010ff */
[----:B--2---:R-:W-:Y:S03]  /*5a00*/  F2FP.BF16.F32.PACK_AB R4, R229, R230 ;  /* 0x000000e6e504723e */ /* 0x004fe600000010ff */
[----:B------:R2:W-:Y:S04]  /*5a10*/  STS [R208+0x12400], R0 ;  /* 0x01240000d0007388 */ /* 0x0005e80000000800 */
[----:B------:R4:W-:Y:S01]  /*5a20*/  STS [R205+0x12400], R5 ;  /* 0x01240005cd007388 */ /* 0x0009e20000000800 */
[----:B--2---:R-:W-:Y:S02]  /*5a30*/  F2FP.BF16.F32.PACK_AB R0, R190, R192 ;  /* 0x000000c0be00723e */ /* 0x004fe400000010ff */
[----:B----4-:R-:W-:Y:S03]  /*5a40*/  F2FP.BF16.F32.PACK_AB R5, R168, R169 ;  /* 0x000000a9a805723e */ /* 0x010fe600000010ff */
[----:B------:R2:W-:Y:S04]  /*5a50*/  STS [R205+0x12000], R0 ;  /* 0x01200000cd007388 */ /* 0x0005e80000000800 */
[----:B------:R4:W-:Y:S01]  /*5a60*/  STS [R202+0x10000], R4 ;  /* 0x01000004ca007388 */ /* 0x0009e20000000800 */
[----:B--2---:R-:W-:Y:S02]  /*5a70*/  F2FP.BF16.F32.PACK_AB R0, R173, R177 ;  /* 0x000000b1ad00723e */ /* 0x004fe400000010ff */
[----:B----4-:R-:W-:Y:S03]  /*5a80*/  F2FP.BF16.F32.PACK_AB R4, R182, R183 ;  /* 0x000000b7b604723e */ /* 0x010fe600000010ff */
[----:B------:R2:W-:Y:S04]  /*5a90*/  STS [R202+0x10400], R0 ;  /* 0x01040000ca007388 */ /* 0x0005e80000000800 */
[----:B------:R4:W-:Y:S04]  /*5aa0*/  STS [R201+0x10000], R6 ;  /* 0x01000006c9007388 */ /* 0x0009e80000000800 */
[----:B------:R3:W-:Y:S04]  /*5ab0*/  STS [R201+0x10400], R5 ;  /* 0x01040005c9007388 */ /* 0x0007e80000000800 */
[----:B------:R1:W-:Y:S01]  /*5ac0*/  STS [R202+0x12000], R4 ;  /* 0x01200004ca007388 */ /* 0x0003e20000000800 */
[----:B--2---:R-:W-:Y:S02]  /*5ad0*/  F2FP.BF16.F32.PACK_AB R0, R186, R187 ;  /* 0x000000bbba00723e */ /* 0x004fe400000010ff */
[----:B----4-:R-:W-:Y:S03]  /*5ae0*/  F2FP.BF16.F32.PACK_AB R6, R184, R185 ;  /* 0x000000b9b806723e */ /* 0x010fe600000010ff */
[----:B------:R2:W-:Y:S01]  /*5af0*/  STS [R202+0x12400], R0 ;  /* 0x01240000ca007388 */ /* 0x0005e20000000800 */
[----:B---3--:R-:W-:Y:S03]  /*5b00*/  F2FP.BF16.F32.PACK_AB R5, R224, R225 ;  /* 0x000000e1e005723e */ /* 0x008fe600000010ff */
[----:B------:R3:W-:Y:S01]  /*5b10*/  STS [R201+0x12000], R7 ;  /* 0x01200007c9007388 */ /* 0x0007e20000000800 */
[----:B-1----:R-:W-:Y:S03]  /*5b20*/  F2FP.BF16.F32.PACK_AB R4, R112, R167 ;  /* 0x000000a77004723e */ /* 0x002fe600000010ff */
[----:B------:R1:W-:Y:S04]  /*5b30*/  STS [R201+0x12400], R6 ;  /* 0x01240006c9007388 */ /* 0x0003e80000000800 */
[----:B------:R4:W-:Y:S04]  /*5b40*/  STS [R204+0x10000], R5 ;  /* 0x01000005cc007388 */ /* 0x0009e80000000800 */
[----:B------:R4:W-:Y:S01]  /*5b50*/  STS [R204+0x10400], R4 ;  /* 0x01040004cc007388 */ /* 0x0009e20000000800 */
[----:B--2---:R-:W-:Y:S02]  /*5b60*/  F2FP.BF16.F32.PACK_AB R0, R164, R175 ;  /* 0x000000afa400723e */ /* 0x004fe400000010ff */
[----:B---3--:R-:W-:Y:S03]  /*5b70*/  F2FP.BF16.F32.PACK_AB R7, R114, R170 ;  /* 0x000000aa7207723e */ /* 0x008fe600000010ff */
[----:B------:R2:W-:Y:S01]  /*5b80*/  STS [R203+0x10000], R0 ;  /* 0x01000000cb007388 */ /* 0x0005e20000000800 */
[----:B-1----:R-:W-:Y:S02]  /*5b90*/  F2FP.BF16.F32.PACK_AB R6, R171, R172 ;  /* 0x000000acab06723e */ /* 0x002fe400000010ff */
[----:B----4-:R-:W-:Y:S02]  /*5ba0*/  F2FP.BF16.F32.PACK_AB R5, R163, R108 ;  /* 0x0000006ca305723e */ /* 0x010fe400000010ff */
[----:B------:R-:W-:Y:S03]  /*5bb0*/  F2FP.BF16.F32.PACK_AB R4, R162, R113 ;  /* 0x00000071a204723e */ /* 0x000fe600000010ff */
[----:B------:R-:W-:Y:S04]  /*5bc0*/  STS [R203+0x10400], R5 ;  /* 0x01040005cb007388 */ /* 0x000fe80000000800 */
[----:B------:R-:W-:Y:S04]  /*5bd0*/  STS [R204+0x12000], R7 ;  /* 0x01200007cc007388 */ /* 0x000fe80000000800 */
[----:B------:R-:W-:Y:S04]  /*5be0*/  STS [R204+0x12400], R6 ;  /* 0x01240006cc007388 */ /* 0x000fe80000000800 */
[----:B------:R-:W-:Y:S01]  /*5bf0*/  STS [R203+0x12000], R4 ;  /* 0x01200004cb007388 */ /* 0x000fe20000000800 */
[----:B--2---:R-:W-:Y:S05]  /*5c00*/  F2FP.BF16.F32.PACK_AB R0, R109, R115 ;  /* 0x000000736d00723e */ /* 0x004fea00000010ff */
        /* <DEDUP_REMOVED lines=28> */
[C---:B------:R-:W-:Y:S01]  /*5dd0*/  FADD.FTZ R0, -R166.reuse, R5 ;  /* 0x00000005a6007221 */ /* 0x040fe20000010100 */
        /* <DEDUP_REMOVED lines=19> */
[----:B------:R-:W-:Y:S02]  /*5f10*/  FADD.FTZ R20, -R166, R48 ;  /* 0x00000030a6147221 */ /* 0x000fe40000010100 */
        /* <DEDUP_REMOVED lines=9> */
[----:B------:R-:W-:Y:S01]  /*5fb0*/  FADD.FTZ R17, -R166, R36 ;  /* 0x00000024a6117221 */ /* 0x000fe20000010100 */
[----:B------:R-:W-:Y:S01]  /*5fc0*/  F2FP.BF16.F32.PACK_AB R100, R100, R5 ;  /* 0x000000056464723e */ /* 0x000fe200000010ff */
[----:B------:R-:W-:Y:S01]  /*5fd0*/  FADD.FTZ R36, -R166, R49 ;  /* 0x00000031a6247221 */ /* 0x000fe20000010100 */
        /* <DEDUP_REMOVED lines=21> */
[----:B------:R-:W-:Y:S01]  /*6130*/  ULOP3.LUT UR9, UR8, 0x1, URZ, 0xc0, !UPT ;  /* 0x0000000108097892 */ /* 0x000fe2000f8ec03f */
[----:B------:R-:W-:Y:S03]  /*6140*/  UMOV UR36, 0xffffe000 ;  /* 0xffffe00000247882 */ /* 0x000fe60000000000 */
        /* <DEDUP_REMOVED lines=30> */
.L_x_157:
        /* <DEDUP_REMOVED lines=8> */
[C---:B------:R-:W-:Y:S01]  /*63b0*/  FADD.FTZ R15, -R110.reuse, R15 ;  /* 0x0000000f6e0f7221 */ /* 0x040fe20000010100 */
[----:B------:R-:W-:Y:S01]  /*63c0*/  FADD.FTZ R25, -R111, R25 ;  /* 0x000000196f197221 */ /* 0x000fe20000010100 */
[----:B------:R-:W-:Y:S01]  /*63d0*/  FADD.FTZ R27, -R110, R27 ;  /* 0x0000001b6e1b7221 */ /* 0x000fe20000010100 */
        /* <DEDUP_REMOVED lines=14> */
[----:B-1----:R-:W-:Y:S01]  /*64c0*/  FMUL.FTZ R0, R191, R19 ;  /* 0x00000013bf007220 */ /* 0x002fe20000410000 */
        /* <DEDUP_REMOVED lines=8> */
[----:B------:R-:W-:Y:S01]  /*6550*/  FADD.FTZ R24, -R111, R24 ;  /* 0x000000186f187221 */ /* 0x000fe20000010100 */
[----:B------:R1:W-:Y:S01]  /*6560*/  STS [R206+0x8400], R0 ;  /* 0x00840000ce007388 */ /* 0x0003e20000000800 */
[----:B------:R-:W-:Y:S01]  /*6570*/  FADD.FTZ R34, -R165, R34 ;  /* 0x00000022a5227221 */ /* 0x000fe20000010100 */
[----:B--2---:R-:W-:Y:S01]  /*6580*/  FADD.FTZ R4, -R111, R56 ;  /* 0x000000386f047221 */ /* 0x004fe20000010100 */
[C---:B------:R-:W-:Y:S01]  /*6590*/  FADD.FTZ R35, -R165.reuse, R35 ;  /* 0x00000023a5237221 */ /* 0x040fe20000010100 */
[C---:B------:R-:W-:Y:S01]  /*65a0*/  FADD.FTZ R17, -R165.reuse, R54 ;  /* 0x00000036a5117221 */ /* 0x040fe20000010100 */
[C---:B------:R-:W-:Y:S01]  /*65b0*/  FADD.FTZ R7, -R165.reuse, R55 ;  /* 0x00000037a5077221 */ /* 0x040fe20000010100 */
        /* <DEDUP_REMOVED lines=19> */
[----:B-1----:R-:W-:Y:S01]  /*66f0*/  F2FP.BF16.F32.PACK_AB R0, R9, R8 ;  /* 0x000000080900723e */ /* 0x002fe200000010ff */
        /* <DEDUP_REMOVED lines=178> */
.L_x_158:
        /* <DEDUP_REMOVED lines=218> */
[----:B------:R-:W-:-:S03]  /*7fc0*/  ULDC UR5, c[0x0][0x390] ;  /* 0x0000e40000057ab9 */ /* 0x000fc60000000800 */
[----:B------:R-:W3:Y:S01]  /*7fd0*/  LDL R60, [R1+0x4] ;  /* 0x00000400013c7983 */ /* 0x000ee20000100800 */
        /* <DEDUP_REMOVED lines=14> */
[----:B------:R-:W-:Y:S01]  /*80c0*/  FMUL.FTZ R92, R92, UR5 ;  /* 0x000000055c5c7c20 */ /* 0x000fe20008410000 */
[----:B------:R-:W-:Y:S01]  /*80d0*/  FMUL.FTZ R3, R93, UR5 ;  /* 0x000000055d037c20 */ /* 0x000fe20008410000 */
[----:B------:R-:W-:Y:S01]  /*80e0*/  F2FP.BF16.F32.PACK_AB R8, R8, R86 ;  /* 0x000000560808723e */ /* 0x000fe200000010ff */
[----:B------:R-:W-:Y:S01]  /*80f0*/  FMUL.FTZ R94, R94, UR5 ;  /* 0x000000055e5e7c20 */ /* 0x000fe20008410000 */
[----:B------:R-:W-:Y:S01]  /*8100*/  FMUL.FTZ R0, R95, UR5 ;  /* 0x000000055f007c20 */ /* 0x000fe20008410000 */
        /* <DEDUP_REMOVED lines=17> */
[----:B------:R-:W-:Y:S01]  /*8220*/  @UP0 UIADD3 UR20, UR13, UR5, URZ ;  /* 0x000000050d140290 */ /* 0x000fe2000fffe03f */
[----:B------:R-:W-:Y:S01]  /*8230*/  F2FP.BF16.F32.PACK_AB R76, R77, R76 ;  /* 0x0000004c4d4c723e */ /* 0x000fe200000010ff */
[----:B------:R-:W-:Y:S01]  /*8240*/  @UP0 UMOV UR19, UR12 ;  /* 0x0000000c00130c82 */ /* 0x000fe20008000000 */
[----:B------:R-:W-:Y:S02]  /*8250*/  F2FP.BF16.F32.PACK_AB R78, R79, R78 ;  /* 0x0000004e4f4e723e */ /* 0x000fe400000010ff */
[----:B------:R-:W-:Y:S01]  /*8260*/  PLOP3.LUT P0, PT, PT, PT, UP0, 0x80, 0x0 ;  /* 0x000000000000781c */ /* 0x000fe20003f0f008 */
[----:B--2---:R-:W-:Y:S04]  /*8270*/  STS [R61], R9 ;  /* 0x000000093d007388 */ /* 0x004fe80000000800 */
[----:B------:R-:W-:Y:S04]  /*8280*/  STS [R61+0x200], R8 ;  /* 0x000200083d007388 */ /* 0x000fe80000000800 */
[----:B---3--:R-:W-:Y:S04]  /*8290*/  STS [R60], R5 ;  /* 0x000000053c007388 */ /* 0x008fe80000000800 */
[----:B------:R-:W-:Y:S04]  /*82a0*/  STS [R60+0x200], R4 ;  /* 0x000200043c007388 */ /* 0x000fe80000000800 */
[----:B------:R-:W-:Y:S04]  /*82b0*/  STS [R61+0x1000], R7 ;  /* 0x001000073d007388 */ /* 0x000fe80000000800 */
        /* <DEDUP_REMOVED lines=26> */
.L_x_160:
        /* <DEDUP_REMOVED lines=19> */
.L_x_161:
        /* <DEDUP_REMOVED lines=43> */
.L_x_163:
[----:B------:R-:W-:Y:S05]  /*8840*/  BSYNC B0 ;  /* 0x0000000000007941 */ /* 0x000fea0003800000 */
.L_x_162:
        /* <DEDUP_REMOVED lines=13> */
.L_x_165:
[----:B------:R-:W-:Y:S05]  /*8920*/  BSYNC B0 ;  /* 0x0000000000007941 */ /* 0x000fea0003800000 */
.L_x_164:
        /* <DEDUP_REMOVED lines=27> */
.L_x_167:
[----:B------:R-:W-:Y:S05]  /*8ae0*/  BSYNC B0 ;  /* 0x0000000000007941 */ /* 0x000fea0003800000 */
.L_x_166:
        /* <DEDUP_REMOVED lines=12> */
[----:B----4-:R2:W-:Y:S01]  /*8bb0*/  STG.E.128 desc[UR10][R4.64], R24 ;  /* 0x0000001804007986 */ /* 0x0105e2000c101d0a */
[----:B------:R-:W-:Y:S05]  /*8bc0*/  BRA `(.L_x_168) ;  /* 0x0000000800247947 */ /* 0x000fea0003800000 */
.L_x_140:
        /* <DEDUP_REMOVED lines=24> */
.L_x_169:
[----:B------:R-:W-:Y:S01]  /*8d50*/  @UP0 UIADD3 UR5, UR33, UR35, URZ ;  /* 0x0000002321050290 */ /* 0x000fe2000fffe03f */
[----:B-1----:R-:W-:Y:S01]  /*8d60*/  SHF.R.S32.HI R0, RZ, 0x1f, R3 ;  /* 0x0000001fff007819 */ /* 0x002fe20000011403 */
[----:B------:R-:W-:Y:S01]  /*8d70*/  @UP0 ULDC.64 UR12, c[0x0][0x458] ;  /* 0x00011600000c0ab9 */ /* 0x000fe20000000a00 */
[----:B------:R-:W-:Y:S02]  /*8d80*/  USHF.R.S32.HI UR19, URZ, 0x1f, UR18 ;  /* 0x0000001f3f137899 */ /* 0x000fe40008011412 */
[----:B------:R-:W-:Y:S01]  /*8d90*/  @UP0 UIMAD.WIDE.U32 UR14, UR5, UR12, URZ ;  /* 0x0000000c050e02a5 */ /* 0x000fe2000f8e003f */
[----:B------:R-:W-:Y:S01]  /*8da0*/  LEA.HI R0, R0, R3, RZ, 0x2 ;  /* 0x0000000300007211 */ /* 0x000fe200078f10ff */
        /* <DEDUP_REMOVED lines=17> */
.L_x_170:
[----:B------:R-:W-:Y:S01]  /*8ec0*/  UIMAD UR5, UR19, UR8, URZ ;  /* 0x00000008130572a4 */ /* 0x000fe2000f8e023f */
[----:B------:R-:W-:Y:S01]  /*8ed0*/  SHF.R.S32.HI R0, RZ, 0x2, R0 ;  /* 0x00000002ff007819 */ /* 0x000fe20000011400 */
[----:B------:R-:W-:Y:S01]  /*8ee0*/  IMAD.U32 R4, RZ, RZ, UR8 ;  /* 0x00000008ff047e24 */ /* 0x000fe2000f8e00ff */
[----:B------:R-:W-:Y:S01]  /*8ef0*/  UIMAD UR6, UR34, -0x80, UR6 ;  /* 0xffffff80220678a4 */ /* 0x000fe2000f8e0206 */
[----:B------:R-:W-:Y:S01]  /*8f00*/  BSSY B0, `(.L_x_171) ;  /* 0x000001e000007945 */ /* 0x000fe20003800000 */
[----:B------:R-:W-:Y:S01]  /*8f10*/  UIMAD UR5, UR18, UR9, UR5 ;  /* 0x00000009120572a4 */ /* 0x000fe2000f8e0205 */
[----:B------:R-:W-:Y:S01]  /*8f20*/  IMAD.WIDE.U32 R4, R4, UR18, R234 ;  /* 0x0000001204047c25 */ /* 0x000fe2000f8e00ea */
[----:B------:R-:W-:Y:S01]  /*8f30*/  USHF.R.S32.HI UR21, URZ, 0x1f, UR59 ;  /* 0x0000001f3f157899 */ /* 0x000fe2000801143b */
[----:B------:R-:W-:Y:S01]  /*8f40*/  SHF.R.S32.HI R11, RZ, 0x1f, R0 ;  /* 0x0000001fff0b7819 */ /* 0x000fe20000011400 */
[----:B------:R-:W-:Y:S01]  /*8f50*/  ULDC.64 UR14, c[0x0][0x468] ;  /* 0x00011a00000e7ab9 */ /* 0x000fe20000000a00 */
[----:B------:R-:W-:Y:S01]  /*8f60*/  VIADD R6, R0, 0x40 ;  /* 0x0000004000067836 */ /* 0x000fe20000000000 */
[----:B------:R-:W-:Y:S01]  /*8f70*/  IADD3 R4, P0, R4, UR7, RZ ;  /* 0x0000000704047c10 */ /* 0x000fe2000ff1e0ff */
[----:B------:R-:W-:Y:S01]  /*8f80*/  IMAD.U32 R3, RZ, RZ, UR5 ;  /* 0x00000005ff037e24 */ /* 0x000fe2000f8e00ff */
[----:B------:R-:W-:-:S02]  /*8f90*/  ULDC UR5, c[0x0][0x2d0] ;  /* 0x0000b40000057ab9 */ /* 0x000fc40000000800 */
[----:B------:R-:W-:Y:S01]  /*8fa0*/  ISETP.GE.AND P2, PT, R234, UR5, PT ;  /* 0x00000005ea007c0c */ /* 0x000fe2000bf46270 */
[----:B------:R-:W-:Y:S01]  /*8fb0*/  UIMAD UR5, UR21, UR14, URZ ;  /* 0x0000000e150572a4 */ /* 0x000fe2000f8e023f */
[----:B------:R-:W-:Y:S01]  /*8fc0*/  IADD3.X R5, R5, UR20, R3, P0, !PT ;  /* 0x0000001405057c10 */ /* 0x000fe200087fe403 */
[----:B------:R-:W-:Y:S01]  /*8fd0*/  IMAD.U32 R3, RZ, RZ, UR14 ;  /* 0x0000000eff037e24 */ /* 0x000fe2000f8e00ff */
[----:B------:R-:W-:Y:S01]  /*8fe0*/  ISETP.GE.OR P1, PT, R6, UR6, P2 ;  /* 0x0000000606007c0c */ /* 0x000fe20009726670 */
[----:B------:R-:W-:Y:S01]  /*8ff0*/  UIMAD UR15, UR59, UR15, UR5 ;  /* 0x0000000f3b0f72a4 */ /* 0x000fe2000f8e0205 */
[----:B------:R-:W-:Y:S01]  /*9000*/  ISETP.GE.OR P2, PT, R0, UR6, P2 ;  /* 0x0000000600007c0c */ /* 0x000fe20009746670 */
[----:B------:R-:W-:-:S04]  /*9010*/  IMAD.WIDE.U32 R4, R3, UR59, R4 ;  /* 0x0000003b03047c25 */ /* 0x000fc8000f8e0004 */
[----:B------:R-:W-:-:S08]  /*9020*/  VIADD R10, R5, UR15 ;  /* 0x0000000f050a7c36 */ /* 0x000fd00008000000 */
        /* <DEDUP_REMOVED lines=11> */
.L_x_172:
[----:B------:R-:W-:Y:S05]  /*90e0*/  BSYNC B0 ;  /* 0x0000000000007941 */ /* 0x000fea0003800000 */
.L_x_171:
        /* <DEDUP_REMOVED lines=14> */
.L_x_174:
[----:B------:R-:W-:Y:S05]  /*91d0*/  BSYNC B0 ;  /* 0x0000000000007941 */ /* 0x000fea0003800000 */
.L_x_173:
        /* <DEDUP_REMOVED lines=26> */
.L_x_176:
[----:B------:R-:W-:Y:S05]  /*9380*/  BSYNC B0 ;  /* 0x0000000000007941 */ /* 0x000fea0003800000 */
.L_x_175:
        /* <DEDUP_REMOVED lines=13> */
.L_x_168:
[----:B------:R-:W-:Y:S05]  /*9460*/  BSYNC B1 ;  /* 0x0000000000017941 */ /* 0x000fea0003800000 */
.L_x_135:
        /* <DEDUP_REMOVED lines=11> */
.L_x_177:
[----:B------:R-:W-:Y:S05]  /*9520*/  EXIT ;  /* 0x000000000000794d */ /* 0x000fea0003800000 */
.L_x_179:
        /* <DEDUP_REMOVED lines=13> */
.L_x_1332:


//--------------------- .text._ZN5flash44flash_bwd_dq_dk_dv_loop_seqk_parallel_kernelI23Flash_bwd_kernel_traitsILi32ELi128ELi128ELi8ELi4ELi4ELi4ELb1ELb0EN7cutlass10bfloat16_tE19Flash_kernel_traitsILi32ELi128ELi128ELi8ES3_EELb0ELb0ELb1ELb0ELb0ELb1ELb0EEEvNS_16Flash_bwd_paramsE --------------------------
	.section	.text._ZN5flash44flash_bwd_dq_dk_dv_loop_seqk_parallel_kernelI23Flash_bwd_kernel_traitsILi32ELi128ELi128ELi8ELi4ELi4ELi4ELb1ELb0EN7cutlass10bfloat16_tE19Flash_kernel_traitsILi32ELi128ELi128ELi8ES3_EELb0ELb0ELb1ELb0ELb0ELb1ELb0EEEvNS_16Flash_bwd_paramsE,"ax",@progbits
	.align	128
        .global         _ZN5flash44flash_bwd_dq_dk_dv_loop_seqk_parallel_kernelI23Flash_bwd_kernel_traitsILi32ELi128ELi128ELi8ELi4ELi4ELi4ELb1ELb0EN7cutlass10bfloat16_tE19Flash_kernel_traitsILi32ELi128ELi128ELi8ES3_EELb0ELb0ELb1ELb0ELb0ELb1ELb0EEEvNS_16Flash_bwd_paramsE
        .type           _ZN5flash44flash_bwd_dq_dk_dv_loop_seqk_parallel_kernelI23Flash_bwd_kernel_traitsILi32ELi128ELi128ELi8ELi4ELi4ELi4ELb1ELb0EN7cutlass10bfloat16_tE19Flash_kernel_traitsILi32ELi128ELi128ELi8ES3_EELb0ELb0ELb1ELb0ELb0ELb1ELb0EEEvNS_16Flash_bwd_paramsE,@function
        .size           _ZN5flash44flash_bwd_dq_dk_dv_loop_seqk_parallel_kernelI23Flash_bwd_kernel_traitsILi32ELi128ELi128ELi8ELi4ELi4ELi4ELb1ELb0EN7cutlass10bfloat16_tE19Flash_kernel_traitsILi32ELi128ELi128ELi8ES3_EELb0ELb0ELb1ELb0ELb0ELb1ELb0EEEvNS_16Flash_bwd_paramsE,(.L_x_1333 - _ZN5flash44flash_bwd_dq_dk_dv_loop_seqk_parallel_kernelI23Flash_bwd_kernel_traitsILi32ELi128ELi128ELi8ELi4ELi4ELi4ELb1ELb0EN7cutlass10bfloat16_tE19Flash_kernel_traitsILi32ELi128ELi128ELi8ES3_EELb0ELb0ELb1ELb0ELb0ELb1ELb0EEEvNS_16Flash_bwd_paramsE)
        .other          _ZN5flash44flash_bwd_dq_dk_dv_loop_seqk_parallel_kernelI23Flash_bwd_kernel_traitsILi32ELi128ELi128ELi8ELi4ELi4ELi4ELb1ELb0EN7cutlass10bfloat16_tE19Flash_kernel_traitsILi32ELi128ELi128ELi8ES3_EELb0ELb0ELb1ELb0ELb0ELb1ELb0EEEvNS_16Flash_bwd_paramsE,@"STO_CUDA_ENTRY STV_DEFAULT"
_ZN5flash44flash_bwd_dq_dk_dv_loop_seqk_parallel_kernelI23Flash_bwd_kernel_traitsILi32ELi128ELi128ELi8ELi4ELi4ELi4ELb1ELb0EN7cutlass10bfloat16_tE19Flash_kernel_traitsILi32ELi128ELi128ELi8ES3_EELb0ELb0ELb1ELb0ELb0ELb1ELb0EEEvNS_16Flash_bwd_paramsE:
.text._ZN5flash44flash_bwd_dq_dk_dv_loop_seqk_parallel_kernelI23Flash_bwd_kernel_traitsILi32ELi128ELi128ELi8ELi4ELi4ELi4ELb1ELb0EN7cutlass10bfloat16_tE19Flash_kernel_traitsILi32ELi128ELi128ELi8ES3_EELb0ELb0ELb1ELb0ELb0ELb1ELb0EEEvNS_16Flash_bwd_paramsE:
        /* <DEDUP_REMOVED lines=13> */
[----:B------:R-:W-:Y:S01]  /*00d0*/  IMAD.MOV.U32 R169, RZ, RZ, 0x20 ;  /* 0x00000020ffa97424 */ /* 0x000fe200078e00ff */
[----:B------:R-:W-:Y:S01]  /*00e0*/  ULDC.64 UR12, c[0x0][0x208] ;  /* 0x00008200000c7ab9 */ /* 0x000fe20000000a00 */
[----:B------:R-:W-:Y:S01]  /*00f0*/  IMAD.MOV.U32 R185, RZ, RZ, -0x10 ;  /* 0xfffffff0ffb97424 */ /* 0x000fe200078e00ff */
[----:B------:R-:W-:Y:S01]  /*0100*/  ULDC UR60, c[0x0][0x394] ;  /* 0x0000e500003c7ab9 */ /* 0x000fe20000000800 */
[----:B------:R-:W-:Y:S02]  /*0110*/  UMOV UR61, 0xffffe000 ;  /* 0xffffe000003d7882 */ /* 0x000fe40000000000 */
[----:B------:R-:W3:Y:S08]  /*0120*/  S2UR UR57, SR_CTAID.Z ;  /* 0x00000000003979c3 */ /* 0x000ef00000002700 */
[----:B------:R-:W4:Y:S01]  /*0130*/  S2UR UR48, SR_CTAID.Y ;  /* 0x00000000003079c3 */ /* 0x000f220000002600 */
[----:B--2---:R-:W-:Y:S01]  /*0140*/  ULEA UR4, UR4, UR5, 0x18 ;  /* 0x0000000504047291 */ /* 0x004fe2000f8ec03f */
[----:B-1----:R-:W-:Y:S01]  /*0150*/  SHF.R.S32.HI R7, RZ, 0x1f, R8 ;  /* 0x0000001fff077819 */ /* 0x002fe20000011408 */
[----:B---3--:R-:W-:-:S03]  /*0160*/  USHF.R.S32.HI UR5, URZ, 0x1f, UR57 ;  /* 0x0000001f3f057899 */ /* 0x008fc60008011439 */
[CC--:B------:R-:W-:Y:S02]  /*0170*/  LEA.HI R11, R7.reuse, R8.reuse, RZ, 0x2 ;  /* 0x00000008070b7211 */ /* 0x0c0fe400078f10ff */
[----:B------:R-:W-:Y:S01]  /*0180*/  LEA.HI R2, R7, R8, RZ, 0x5 ;  /* 0x0000000807027211 */ /* 0x000fe200078f28ff */
[----:B------:R-:W-:Y:S01]  /*0190*/  IMAD.U32 R175, RZ, RZ, UR5 ;  /* 0x00000005ffaf7e24 */ /* 0x000fe2000f8e00ff */
[--C-:B------:R-:W-:Y:S01]  /*01a0*/  SHF.R.S32.HI R4, RZ, 0x2, R11.reuse ;  /* 0x00000002ff047819 */ /* 0x100fe2000001140b */
[----:B----4-:R-:W-:Y:S01]  /*01b0*/  USHF.L.U32 UR6, UR48, 0x7, URZ ;  /* 0x0000000730067899 */ /* 0x010fe2000800063f */
[----:B------:R-:W-:Y:S01]  /*01c0*/  SHF.R.S32.HI R14, RZ, 0x1f, R11 ;  /* 0x0000001fff0e7819 */ /* 0x000fe2000001140b */
[----:B------:R-:W-:Y:S01]  /*01d0*/  USHF.R.S32.HI UR5, URZ, 0x1f, UR48 ;  /* 0x0000001f3f057899 */ /* 0x000fe20008011430 */
[-C--:B------:R-:W-:Y:S02]  /*01e0*/  LEA.HI R0, R11, R4.reuse, RZ, 0x1 ;  /* 0x000000040b007211 */ /* 0x080fe400078f08ff */
[----:B------:R-:W-:Y:S01]  /*01f0*/  LEA.HI R14, R14, R4, RZ, 0x3 ;  /* 0x000000040e0e7211 */ /* 0x000fe200078f18ff */
[----:B------:R-:W-:Y:S01]  /*0200*/  IMAD.U32 R179, RZ, RZ, UR6 ;  /* 0x00000006ffb37e24 */ /* 0x000fe2000f8e00ff */
[----:B------:R-:W-:Y:S01]  /*0210*/  LOP3.LUT R0, R0, 0x7fffffe, RZ, 0xc0, !PT ;  /* 0x07fffffe00007812 */ /* 0x000fe200078ec0ff */
[----:B------:R-:W-:Y:S01]  /*0220*/  USHF.R.S32.HI UR6, URZ, 0x1f, UR57 ;  /* 0x0000001f3f067899 */ /* 0x000fe20008011439 */
[----:B------:R-:W-:Y:S01]  /*0230*/  LOP3.LUT R14, R14, 0xfffffff8, RZ, 0xc0, !PT ;  /* 0xfffffff80e0e7812 */ /* 0x000fe200078ec0ff */
[----:B------:R-:W-:Y:S01]  /*0240*/  IMAD.U32 R178, RZ, RZ, UR5 ;  /* 0x00000005ffb27e24 */ /* 0x000fe2000f8e00ff */
[----:B------:R-:W-:Y:S01]  /*0250*/  LOP3.LUT R3, R2, 0xffffffe0, RZ, 0xc0, !PT ;  /* 0xffffffe002037812 */ /* 0x000fe200078ec0ff */
[C---:B------:R-:W-:Y:S01]  /*0260*/  IMAD.IADD R0, R4.reuse, 0x1, -R0 ;  /* 0x0000000104007824 */ /* 0x040fe200078e0a00 */
[CC--:B------:R-:W-:Y:S01]  /*0270*/  LEA.HI R15, R7.reuse, R8.reuse, RZ, 0x4 ;  /* 0x00000008070f7211 */ /* 0x0c0fe200078f20ff */
[----:B------:R-:W-:Y:S01]  /*0280*/  IMAD.IADD R14, R4, 0x1, -R14 ;  /* 0x00000001040e7824 */ /* 0x000fe200078e0a0e */
[----:B------:R-:W-:Y:S01]  /*0290*/  LEA.HI R13, R7, R8, RZ, 0x3 ;  /* 0x00000008070d7211 */ /* 0x000fe200078f18ff */
[----:B------:R-:W-:Y:S01]  /*02a0*/  IMAD.IADD R3, R8, 0x1, -R3 ;  /* 0x0000000108037824 */ /* 0x000fe200078e0a03 */
[--C-:B------:R-:W-:Y:S01]  /*02b0*/  SHF.R.S32.HI R174, RZ, 0x5, R2.reuse ;  /* 0x00000005ffae7819 */ /* 0x100fe20000011402 */
[----:B------:R-:W-:Y:S01]  /*02c0*/  UIADD3 UR5, UR4, 0x8000, URZ ;  /* 0x0000800004057890 */ /* 0x000fe2000fffe03f */
[----:B------:R-:W-:Y:S01]  /*02d0*/  SHF.R.S32.HI R4, RZ, 0x4, R15 ;  /* 0x00000004ff047819 */ /* 0x000fe2000001140f */
[----:B------:R-:W-:Y:S01]  /*02e0*/  IMAD.U32 R177, RZ, RZ, UR6 ;  /* 0x00000006ffb17e24 */ /* 0x000fe2000f8e00ff */
[----:B------:R-:W-:Y:S01]  /*02f0*/  SHF.R.S32.HI R2, RZ, 0x1f, R2 ;  /* 0x0000001fff027819 */ /* 0x000fe20000011402 */
[----:B------:R-:W-:Y:S01]  /*0300*/  UIADD3 UR6, UR4, 0x6000, URZ ;  /* 0x0000600004067890 */ /* 0x000fe2000fffe03f */
[----:B------:R-:W-:-:S02]  /*0310*/  SHF.R.S32.HI R5, RZ, 0x3, R13 ;  /* 0x00000003ff057819 */ /* 0x000fc4000001140d */
[----:B------:R-:W-:Y:S02]  /*0320*/  LOP3.LUT R11, R11, 0xfffffffc, RZ, 0xc0, !PT ;  /* 0xfffffffc0b0b7812 */ /* 0x000fe400078ec0ff */
[----:B------:R-:W-:Y:S01]  /*0330*/  LEA.HI R170, R15, R4, RZ, 0x1 ;  /* 0x000000040faa7211 */ /* 0x000fe200078f08ff */
[----:B------:R-:W-:Y:S01]  /*0340*/  IMAD.SHL.U32 R5, R5, 0x40, RZ ;  /* 0x0000004005057824 */ /* 0x000fe200078e00ff */
[----:B------:R-:W-:Y:S01]  /*0350*/  LEA.HI R2, R2, R174, RZ, 0x2 ;  /* 0x000000ae02027211 */ /* 0x000fe200078f10ff */
[----:B------:R-:W-:Y:S01]  /*0360*/  IMAD.IADD R11, R8, 0x1, -R11 ;  /* 0x00000001080b7824 */ /* 0x000fe200078e0a0b */
[----:B------:R-:W-:Y:S02]  /*0370*/  LOP3.LUT R15, R15, 0xfffffff0, RZ, 0xc0, !PT ;  /* 0xfffffff00f0f7812 */ /* 0x000fe400078ec0ff */
[----:B------:R-:W-:Y:S02]  /*0380*/  SHF.R.S32.HI R173, RZ, 0x1f, R3 ;  /* 0x0000001fffad7819 */ /* 0x000fe40000011403 */
[----:B------:R-:W-:Y:S01]  /*0390*/  LOP3.LUT R2, R2, 0xfffffffc, RZ, 0xc0, !PT ;  /* 0xfffffffc02027812 */ /* 0x000fe200078ec0ff */
[----:B------:R-:W-:Y:S01]  /*03a0*/  IMAD.IADD R15, R8, 0x1, -R15 ;  /* 0x00000001080f7824 */ /* 0x000fe200078e0a0f */
[----:B------:R-:W-:Y:S01]  /*03b0*/  LEA.HI R173, R173, R3, RZ, 0x2 ;  /* 0x00000003adad7211 */ /* 0x000fe200078f10ff */
[----:B------:R-:W-:Y:S01]  /*03c0*/  IMAD.SHL.U32 R3, R11, 0x8, RZ ;  /* 0x000000080b037824 */ /* 0x000fe200078e00ff */
[----:B------:R-:W-:Y:S01]  /*03d0*/  LOP3.LUT R10, R13, 0xfffffff8, RZ, 0xc0, !PT ;  /* 0xfffffff80d0a7812 */ /* 0x000fe200078ec0ff */
[C---:B------:R-:W-:Y:S01]  /*03e0*/  IMAD.IADD R2, R174.reuse, 0x1, -R2 ;  /* 0x00000001ae027824 */ /* 0x040fe200078e0a02 */
[----:B------:R-:W-:Y:S01]  /*03f0*/  LOP3.LUT R5, R5, 0xc0, RZ, 0xc0, !PT ;  /* 0x000000c005057812 */ /* 0x000fe200078ec0ff */
[----:B------:R-:W-:Y:S01]  /*0400*/  IMAD R174, R174, 0x8, R0 ;  /* 0x00000008aeae7824 */ /* 0x000fe200078e0200 */
[----:B------:R-:W-:Y:S01]  /*0410*/  LEA.HI R0, R15, R15, RZ, 0x1 ;  /* 0x0000000f0f007211 */ /* 0x000fe200078f08ff */
[----:B------:R-:W-:Y:S01]  /*0420*/  IMAD.IADD R10, R8, 0x1, -R10 ;  /* 0x00000001080a7824 */ /* 0x000fe200078e0a0a */
[----:B------:R-:W-:Y:S01]  /*0430*/  LOP3.LUT R3, R5, 0x18, R3, 0xf8, !PT ;  /* 0x0000001805037812 */ /* 0x000fe200078ef803 */
[----:B------:R-:W-:Y:S01]  /*0440*/  IMAD.SHL.U32 R11, R11, 0x2, RZ ;  /* 0x000000020b0b7824 */ /* 0x000fe200078e00ff */
[----:B------:R-:W-:-:S02]  /*0450*/  SHF.R.U32.HI R5, RZ, 0x3, R5 ;  /* 0x00000003ff057819 */ /* 0x000fc40000011605 */
[--C-:B------:R-:W-:Y:S02]  /*0460*/  SHF.R.S32.HI R9, RZ, 0x1, R0.reuse ;  /* 0x00000001ff097819 */ /* 0x100fe40000011400 */
[----:B------:R-:W-:Y:S02]  /*0470*/  SHF.R.S32.HI R6, RZ, 0x1f, R0 ;  /* 0x0000001fff067819 */ /* 0x000fe40000011400 */
[----:B------:R-:W-:Y:S02]  /*0480*/  LEA.HI R12, R10, R10, RZ, 0x1 ;  /* 0x0000000a0a0c7211 */ /* 0x000fe400078f08ff */
[----:B------:R-:W-:Y:S02]  /*0490*/  LOP3.LUT R5, R3, R5, RZ, 0x3c, !PT ;  /* 0x0000000503057212 */ /* 0x000fe400078e3cff */
[----:B------:R-:W-:Y:S02]  /*04a0*/  LEA.HI R6, R6, R9, RZ, 0x2 ;  /* 0x0000000906067211 */ /* 0x000fe400078f10ff */
[----:B------:R-:W-:Y:S01]  /*04b0*/  LOP3.LUT R3, R12, 0x3fffffe, RZ, 0xc0, !PT ;  /* 0x03fffffe0c037812 */ /* 0x000fe200078ec0ff */
[----:B------:R-:W-:Y:S01]  /*04c0*/  IMAD.U32 R174, R174, 0x20, R5 ;  /* 0x00000020aeae7824 */ /* 0x000fe200078e0005 */
[----:B------:R-:W-:-:S02]  /*04d0*/  LOP3.LUT R170, R170, 0xfffffffe, RZ, 0xc0, !PT ;  /* 0xfffffffeaaaa7812 */ /* 0x000fc400078ec0ff */
        /* <DEDUP_REMOVED lines=8> */
[----:B------:R-:W-:Y:S01]  /*0560*/  SHF.R.S32.HI R4, RZ, 0x1f, R15 ;  /* 0x0000001fff047819 */ /* 0x000fe2000001140f */
[----:B------:R-:W-:Y:S01]  /*0570*/  IMAD.SHL.U32 R171, R170, 0x8, RZ ;  /* 0x00000008aaab7824 */ /* 0x000fe200078e00ff */
[----:B------:R-:W-:Y:S01]  /*0580*/  ISETP.NE.U32.AND P6, PT, R5, 0x1, PT ;  /* 0x000000010500780c */ /* 0x000fe20003fc5070 */
[----:B------:R-:W-:Y:S01]  /*0590*/  IMAD.IADD R5, R9, 0x1, -R6 ;  /* 0x0000000109057824 */ /* 0x000fe200078e0a06 */
[----:B------:R-:W-:Y:S01]  /*05a0*/  LEA.HI R4, R4, R15, RZ, 0x3 ;  /* 0x0000000f04047211 */ /* 0x000fe200078f18ff */
[----:B------:R-:W-:Y:S01]  /*05b0*/  IMAD.SHL.U32 R9, R2, 0x10, RZ ;  /* 0x0000001002097824 */ /* 0x000fe200078e00ff */
[----:B------:R-:W-:Y:S01]  /*05c0*/  LOP3.LUT R10, R10, 0x1c0, RZ, 0xc0, !PT ;  /* 0x000001c00a0a7812 */ /* 0x000fe200078ec0ff */
[C---:B------:R-:W-:Y:S01]  /*05d0*/  IMAD R162, R7.reuse, 0x8, R170 ;  /* 0x0000000807a27824 */ /* 0x040fe200078e02aa */
[----:B------:R-:W-:Y:S01]  /*05e0*/  LEA.HI R6, R14, R14, RZ, 0x1 ;  /* 0x0000000e0e067211 */ /* 0x000fe200078f08ff */
[----:B------:R-:W-:Y:S01]  /*05f0*/  IMAD R176, R7, 0x2000, R11 ;  /* 0x0000200007b07824 */ /* 0x000fe200078e020b */
[----:B------:R-:W-:Y:S01]  /*0600*/  LEA.HI.SX32 R173, R173, R9, 0x1e ;  /* 0x00000009adad7211 */ /* 0x000fe200078ff2ff */
[----:B------:R-:W-:Y:S01]  /*0610*/  IMAD R162, R162, 0x8, R3 ;  /* 0x00000008a2a27824 */ /* 0x000fe200078e0203 */
[----:B------:R-:W-:Y:S01]  /*0620*/  LOP3.LUT R3, R4, 0xfffffff8, RZ, 0xc0, !PT ;  /* 0xfffffff804037812 */ /* 0x000fe200078ec0ff */
[----:B------:R-:W-:Y:S01]  /*0630*/  IMAD R11, R2, 0x200, R11 ;  /* 0x00000200020b7824 */ /* 0x000fe200078e020b */
[----:B------:R-:W-:-:S02]  /*0640*/  LOP3.LUT R9, R10, 0x30, R9, 0xf8, !PT ;  /* 0x000000300a097812 */ /* 0x000fc400078ef809 */
[----:B------:R-:W-:Y:S01]  /*0650*/  SHF.R.U32.HI R168, RZ, 0x3, R10 ;  /* 0x00000003ffa87819 */ /* 0x000fe2000001160a */
[----:B------:R-:W-:Y:S01]  /*0660*/  IMAD.IADD R3, R15, 0x1, -R3 ;  /* 0x000000010f037824 */ /* 0x000fe200078e0a03 */
[----:B------:R-:W-:Y:S02]  /*0670*/  LOP3.LUT R9, R9, 0x8, R13, 0xf8, !PT ;  /* 0x0000000809097812 */ /* 0x000fe400078ef80d */
[----:B------:R-:W-:Y:S02]  /*0680*/  LOP3.LUT R187, R6, 0x3fffffe, RZ, 0xc0, !PT ;  /* 0x03fffffe06bb7812 */ /* 0x000fe400078ec0ff */
[----:B------:R-:W-:Y:S02]  /*0690*/  LOP3.LUT R8, R8, 0x6, RZ, 0xc0, !PT ;  /* 0x0000000608087812 */ /* 0x000fe400078ec0ff */
[----:B------:R-:W-:Y:S01]  /*06a0*/  SHF.R.S32.HI R6, RZ, 0x1, R6 ;  /* 0x00000001ff067819 */ /* 0x000fe20000011406 */
[C---:B------:R-:W-:Y:S01]  /*06b0*/  IMAD.IADD R187, R14.reuse, 0x1, -R187 ;  /* 0x000000010ebb7824 */ /* 0x040fe200078e0abb */
[----:B------:R-:W-:Y:S01]  /*06c0*/  SHF.R.S32.HI R12, RZ, 0x1, R12 ;  /* 0x00000001ff0c7819 */ /* 0x000fe2000001140c */
[----:B------:R-:W-:Y:S01]  /*06d0*/  IMAD R172, R7, 0x40, R8 ;  /* 0x0000004007ac7824 */ /* 0x000fe200078e0208 */
[----:B------:R-:W-:Y:S01]  /*06e0*/  LOP3.LUT R168, R9, R168, RZ, 0x3c, !PT ;  /* 0x000000a809a87212 */ /* 0x000fe200078e3cff */
[----:B------:R-:W-:Y:S01]  /*06f0*/  IMAD.SHL.U32 R9, R3, 0x40, RZ ;  /* 0x0000004003097824 */ /* 0x000fe200078e00ff */
[C---:B------:R-:W-:Y:S01]  /*0700*/  LOP3.LUT P5, RZ, R14.reuse, 0x2, RZ, 0xc0, !PT ;  /* 0x000000020eff7812 */ /* 0x040fe200078ac0ff */
[----:B------:R-:W-:Y:S01]  /*0710*/  IMAD.SHL.U32 R8, R7, 0x8, RZ ;  /* 0x0000000807087824 */ /* 0x000fe200078e00ff */
[C---:B------:R-:W-:Y:S01]  /*0720*/  LOP3.LUT P4, RZ, R14.reuse, 0x4, RZ, 0xc0, !PT ;  /* 0x000000040eff7812 */ /* 0x040fe2000788c0ff */
[----:B------:R-:W-:Y:S01]  /*0730*/  IMAD.SHL.U32 R14, R14, 0x40, RZ ;  /* 0x000000400e0e7824 */ /* 0x000fe200078e00ff */
[----:B------:R-:W-:Y:S01]  /*0740*/  LOP3.LUT P0, RZ, R12, 0x2, RZ, 0xc0, !PT ;  /* 0x000000020cff7812 */ /* 0x000fe2000780c0ff */
[----:B------:R-:W-:Y:S01]  /*0750*/  IMAD.SHL.U32 R7, R6, 0x40, RZ ;  /* 0x0000004006077824 */ /* 0x000fe200078e00ff */
[----:B------:R-:W-:Y:S01]  /*0760*/  LOP3.LUT R0, R0, 0x7fffffe, RZ, 0xc0, !PT ;  /* 0x07fffffe00007812 */ /* 0x000fe200078ec0ff */
[----:B------:R-:W-:Y:S01]  /*0770*/  IMAD.SHL.U32 R12, R12, 0x40, RZ ;  /* 0x000000400c0c7824 */ /* 0x000fe200078e00ff */
[----:B------:R-:W-:Y:S01]  /*0780*/  LOP3.LUT R9, R9, 0x1c0, RZ, 0xc0, !PT ;  /* 0x000001c009097812 */ /* 0x000fe200078ec0ff */
[----:B------:R-:W-:Y:S01]  /*0790*/  IMAD R187, R187, 0x20, R11 ;  /* 0x00000020bbbb7824 */ /* 0x000fe200078e020b */
[----:B------:R-:W-:Y:S01]  /*07a0*/  LOP3.LUT R14, R14, 0x1c0, RZ, 0xc0, !PT ;  /* 0x000001c00e0e7812 */ /* 0x000fe200078ec0ff */
[----:B------:R-:W-:Y:S01]  /*07b0*/  IMAD.IADD R0, R15, 0x1, -R0 ;  /* 0x000000010f007824 */ /* 0x000fe200078e0a00 */
[----:B------:R-:W-:Y:S01]  /*07c0*/  SHF.R.S32.HI R4, RZ, 0x3, R4 ;  /* 0x00000003ff047819 */ /* 0x000fe20000011404 */
[----:B------:R-:W-:Y:S01]  /*07d0*/  IMAD.SHL.U32 R15, R2, 0x400, RZ ;  /* 0x00000400020f7824 */ /* 0x000fe200078e00ff */
[----:B------:R-:W-:Y:S01]  /*07e0*/  LOP3.LUT R7, R7, 0xc0, RZ, 0xc0, !PT ;  /* 0x000000c007077812 */ /* 0x000fe200078ec0ff */
[----:B------:R-:W-:Y:S01]  /*07f0*/  IMAD R168, R170, 0x200, R168 ;  /* 0x00000200aaa87824 */ /* 0x000fe200078e02a8 */
[----:B------:R-:W-:Y:S01]  /*0800*/  LOP3.LUT R12, R12, 0xc0, RZ, 0xc0, !PT ;  /* 0x000000c00c0c7812 */ /* 0x000fe200078ec0ff */
[C---:B------:R-:W-:Y:S01]  /*0810*/  IMAD R0, R4.reuse, 0x8, R0 ;  /* 0x0000000804007824 */ /* 0x040fe200078e0200 */
[----:B------:R-:W-:Y:S01]  /*0820*/  LOP3.LUT R171, R171, 0x8, RZ, 0xc0, !PT ;  /* 0x00000008abab7812 */ /* 0x000fe200078ec0ff */
[----:B------:R-:W-:Y:S01]  /*0830*/  IMAD R4, R4, 0x200, R15 ;  /* 0x0000020004047824 */ /* 0x000fe200078e020f */
[----:B------:R-:W-:Y:S01]  /*0840*/  SHF.R.U32.HI R167, RZ, 0x3, R9 ;  /* 0x00000003ffa77819 */ /* 0x000fe20000011609 */
[----:B------:R-:W-:Y:S01]  /*0850*/  IMAD.SHL.U32 R170, R170, 0x10, RZ ;  /* 0x00000010aaaa7824 */ /* 0x000fe200078e00ff */
[----:B------:R-:W-:Y:S01]  /*0860*/  LEA.HI R14, R14, R14, RZ, 0x1d ;  /* 0x0000000e0e0e7211 */ /* 0x000fe200078fe8ff */
[----:B------:R-:W-:Y:S01]  /*0870*/  IMAD.SHL.U32 R0, R0, 0x20, RZ ;  /* 0x0000002000007824 */ /* 0x000fe200078e00ff */
[----:B------:R-:W-:-:S02]  /*0880*/  R2P PR, R3, 0x6 ;  /* 0x0000000603007804 */ /* 0x000fc40000000000 */
[----:B------:R-:W-:Y:S01]  /*0890*/  LOP3.LUT R8, R8, 0x8, RZ, 0xc0, !PT ;  /* 0x0000000808087812 */ /* 0x000fe200078ec0ff */
[----:B------:R-:W-:Y:S01]  /*08a0*/  IMAD R2, R2, 0x200, R0 ;  /* 0x0000020002027824 */ /* 0x000fe200078e0200 */
[----:B------:R-:W-:Y:S02]  /*08b0*/  SHF.R.U32.HI R3, RZ, 0x3, R7 ;  /* 0x00000003ff037819 */ /* 0x000fe40000011607 */
[----:B------:R-:W-:Y:S02]  /*08c0*/  LOP3.LUT R13, R12, 0x8, R13, 0xf8, !PT ;  /* 0x000000080c0d7812 */ /* 0x000fe400078ef80d */
[----:B------:R-:W-:Y:S01]  /*08d0*/  LOP3.LUT P3, RZ, R6, 0x2, RZ, 0xc0, !PT ;  /* 0x0000000206ff7812 */ /* 0x000fe2000786c0ff */
[----:B------:R-:W-:Y:S01]  /*08e0*/  IMAD.SHL.U32 R6, R5, 0x40, RZ ;  /* 0x0000004005067824 */ /* 0x000fe200078e00ff */
[----:B------:R-:W-:Y:S02]  /*08f0*/  LOP3.LUT R167, R167, R9, R171, 0x1e, !PT ;  /* 0x00000009a7a77212 */ /* 0x000fe400078e1eab */
[----:B------:R-:W-:-:S02]  /*0900*/  SHF.R.U32.HI R12, RZ, 0x3, R12 ;  /* 0x00000003ff0c7819 */ /* 0x000fc4000001160c */
[----:B------:R-:W-:Y:S01]  /*0910*/  IADD3 R176, R14, R176, R15 ;  /* 0x000000b00eb07210 */ /* 0x000fe20007ffe00f */
[----:B------:R-:W-:Y:S01]  /*0920*/  IMAD.IADD R167, R4, 0x1, R167 ;  /* 0x0000000104a77824 */ /* 0x000fe200078e02a7 */
[----:B------:R-:W-:Y:S02]  /*0930*/  LOP3.LUT R3, R3, R7, R8, 0x1e, !PT ;  /* 0x0000000703037212 */ /* 0x000fe400078e1e08 */
[----:B------:R-:W-:Y:S02]  /*0940*/  LOP3.LUT R12, R13, R12, RZ, 0x3c, !PT ;  /* 0x0000000c0d0c7212 */ /* 0x000fe400078e3cff */
[----:B------:R-:W-:Y:S01]  /*0950*/  LOP3.LUT R6, R6, 0xc0, RZ, 0xc0, !PT ;  /* 0x000000c006067812 */ /* 0x000fe200078ec0ff */
[----:B------:R-:W-:Y:S01]  /*0960*/  IMAD.IADD R187, R3, 0x1, R187 ;  /* 0x0000000103bb7824 */ /* 0x000fe200078e02bb */
[----:B------:R-:W-:Y:S01]  /*0970*/  LEA R176, R176, UR4, 0x1 ;  /* 0x00000004b0b07c11 */ /* 0x000fe2000f8e08ff */
[----:B------:R-:W-:Y:S01]  /*0980*/  IMAD.MOV.U32 R3, RZ, RZ, 0x40 ;  /* 0x00000040ff037424 */ /* 0x000fe200078e00ff */
[----:B------:R-:W-:Y:S01]  /*0990*/  SEL R161, R169, 0xffffffe0, !P0 ;  /* 0xffffffe0a9a17807 */ /* 0x000fe20004000000 */
[----:B------:R-:W-:Y:S01]  /*09a0*/  IMAD.U32 R162, R162, 0x20, R12 ;  /* 0x00000020a2a27824 */ /* 0x000fe200078e000c */
[----:B------:R-:W-:Y:S01]  /*09b0*/  LOP3.LUT P0, RZ, R5, 0x2, RZ, 0xc0, !PT ;  /* 0x0000000205ff7812 */ /* 0x000fe2000780c0ff */
[C---:B------:R-:W-:Y:S01]  /*09c0*/  VIADD R180, R176.reuse, 0x40 ;  /* 0x00000040b0b47836 */ /* 0x040fe20000000000 */
[----:B------:R-:W-:Y:S01]  /*09d0*/  SHF.R.U32.HI R5, RZ, 0x3, R6 ;  /* 0x00000003ff057819 */ /* 0x000fe20000011606 */
[----:B------:R-:W-:Y:S01]  /*09e0*/  @P4 VIADD R180, R176, 0xffffffc0 ;  /* 0xffffffc0b0b44836 */ /* 0x000fe20000000000 */
[----:B------:R-:W-:-:S02]  /*09f0*/  LOP3.LUT R170, R8, 0x10, R170, 0xf8, !PT ;  /* 0x0000001008aa7812 */ /* 0x000fc400078ef8aa */
[----:B------:R-:W-:Y:S02]  /*0a00*/  SEL R185, R185, 0x10, !P6 ;  /* 0x00000010b9b97807 */ /* 0x000fe40007000000 */
[----:B------:R-:W-:Y:S02]  /*0a10*/  LEA R167, R167, UR5, 0x1 ;  /* 0x00000005a7a77c11 */ /* 0x000fe4000f8e08ff */
[C---:B------:R-:W-:Y:S01]  /*0a20*/  LOP3.LUT R171, R5.reuse, R6, R171, 0x1e, !PT ;  /* 0x0000000605ab7212 */ /* 0x040fe200078e1eab */
        /* <DEDUP_REMOVED lines=25> */
.L_x_210:
        /* <DEDUP_REMOVED lines=16> */
[----:B-123--:R-:W-:Y:S01]  /*0cc0*/  IMAD.U32 R6, RZ, RZ, UR10 ;  /* 0x0000000aff067e24 */ /* 0x00efe2000f8e00ff */
        /* <DEDUP_REMOVED lines=8> */
[----:B------:R-:W-:Y:S01]  /*0d50*/  UISETP.EQ.U32.AND UP4, UPT, UR6, URZ, UPT ;  /* 0x0000003f0600728c */ /* 0x000fe2000bf82070 */
[----:B------:R-:W-:Y:S01]  /*0d60*/  IMAD.U32 R5, RZ, RZ, UR9 ;  /* 0x00000009ff057e24 */ /* 0x000fe2000f8e00ff */
[----:B------:R-:W-:Y:S01]  /*0d70*/  UISETP.NE.AND UP2, UPT, UR15, URZ, UPT ;  /* 0x0000003f0f00728c */ /* 0x000fe2000bf45270 */
[----:B------:R-:W-:Y:S01]  /*0d80*/  PLOP3.LUT P3, PT, PT, PT, UP1, 0x80, 0x0 ;  /* 0x000000000000781c */ /* 0x000fe20003f6f018 */
[----:B------:R-:W2:Y:S02]  /*0d90*/  @P1 LDG.E R6, desc[UR12][R6.64] ;  /* 0x0000000c06061981 */ /* 0x000ea4000c1e1900 */
[----:B------:R-:W-:-:S02]  /*0da0*/  UISETP.EQ.OR.EX UP4, UPT, UR7, URZ, !UP2, UP4 ;  /* 0x0000003f0700728c */ /* 0x000fc4000d782740 */
[----:B------:R-:W3:Y:S01]  /*0db0*/  @P0 LDG.E R4, desc[UR12][R4.64] ;  /* 0x0000000c04040981 */ /* 0x000ee2000c1e1900 */
[----:B------:R-:W-:Y:S01]  /*0dc0*/  UIADD3 UR8, UP0, UR17, UR6, URZ ;  /* 0x0000000611087290 */ /* 0x000fe2000ff1e03f */
[----:B----4-:R-:W-:Y:S02]  /*0dd0*/  IMAD.U32 R10, RZ, RZ, UR16 ;  /* 0x00000010ff0a7e24 */ /* 0x010fe4000f8e00ff */
[----:B------:R-:W-:Y:S01]  /*0de0*/  PLOP3.LUT P2, PT, PT, PT, UP4, 0x80, 0x0 ;  /* 0x000000000000781c */ /* 0x000fe20003f4f048 */
[----:B------:R-:W-:Y:S01]  /*0df0*/  IMAD.U32 R11, RZ, RZ, UR14 ;  /* 0x0000000eff0b7e24 */ /* 0x000fe2000f8e00ff */
[----:B------:R-:W-:-:S04]  /*0e00*/  UIADD3.X UR5, UR5, UR7, URZ, UP0, !UPT ;  /* 0x0000000705057290 */ /* 0x000fc800087fe43f */
        /* <DEDUP_REMOVED lines=15> */
[----:B------:R-:W-:-:S04]  /*0f00*/  ISETP.NE.U32.AND P0, PT, RZ, UR6, PT ;  /* 0x00000006ff007c0c */ /* 0x000fc8000bf05070 */
[----:B------:R-:W-:Y:S01]  /*0f10*/  ISETP.NE.AND.EX P0, PT, RZ, UR7, PT, P0 ;  /* 0x00000007ff007c0c */ /* 0x000fe2000bf05300 */
[----:B------:R-:W-:Y:S01]  /*0f20*/  @!UP3 USEL UR7, UR5, URZ, UP0 ;  /* 0x0000003f0507b287 */ /* 0x000fe20008000000 */
[----:B----4-:R-:W-:Y:S02]  /*0f30*/  @P3 R2UR UR10, R8 ;  /* 0x00000000080a32ca */ /* 0x010fe400000e0000 */
[----:B------:R-:W-:-:S03]  /*0f40*/  ULDC UR5, c[0x0][0x2c8] ;  /* 0x0000b20000057ab9 */ /* 0x000fc60000000800 */
[----:B------:R-:W-:Y:S01]  /*0f50*/  @UP3 UIADD3 UR6, UR11, -UR40, URZ ;  /* 0x800000280b063290 */ /* 0x000fe2000fffe03f */
[----:B-----5:R-:W-:Y:S02]  /*0f60*/  @P3 R2UR UR8, R5 ;  /* 0x00000000050832ca */ /* 0x020fe400000e0000 */
[----:B------:R-:W-:-:S03]  /*0f70*/  @!P2 R2UR UR42, R7 ;  /* 0x00000000072aa2ca */ /* 0x000fc600000e0000 */
[----:B------:R-:W-:-:S12]  /*0f80*/  @!P0 BRA `(.L_x_180) ;  /* 0x0000000000188947 */ /* 0x000fd80003800000 */
[----:B------:R-:W-:-:S13]  /*0f90*/  PLOP3.LUT P0, PT, PT, PT, UP2, 0x80, 0x0 ;  /* 0x000000000000781c */ /* 0x000fda0003f0f028 */
[----:B------:R-:W2:Y:S04]  /*0fa0*/  @P0 LDG.E R4, desc[UR12][R10.64+0x4] ;  /* 0x0000040c0a040981 */ /* 0x000ea8000c1e1900 */
[----:B------:R-:W3:Y:S01]  /*0fb0*/  @!P0 LDG.E R10, desc[UR12][R10.64] ;  /* 0x0000000c0a0a8981 */ /* 0x000ee2000c1e1900 */
[----:B--2---:R-:W-:-:S13]  /*0fc0*/  @P0 R2UR UR5, R4 ;  /* 0x00000000040502ca */ /* 0x004fda00000e0000 */
[----:B------:R-:W-:-:S07]  /*0fd0*/  @UP2 UIADD3 UR5, UR5, -UR42, URZ ;  /* 0x8000002a05052290 */ /* 0x000fce000fffe03f */
[----:B---3--:R-:W-:-:S15]  /*0fe0*/  @!P0 R2UR UR5, R10 ;  /* 0x000000000a0582ca */ /* 0x008fde00000e0000 */
.L_x_180:
        /* <DEDUP_REMOVED lines=8> */
[----:B------:R-:W-:Y:S01]  /*1070*/  ULDC.64 UR8, c[0x0][0x228] ;  /* 0x00008a0000087ab9 */ /* 0x000fe20000000a00 */
[----:B------:R-:W-:Y:S01]  /*1080*/  ULDC.64 UR14, c[0x0][0x488] ;  /* 0x00012200000e7ab9 */ /* 0x000fe20000000a00 */
[----:B------:R-:W-:Y:S02]  /*1090*/  UIMAD UR5, UR58, UR8, URZ ;  /* 0x000000083a0572a4 */ /* 0x000fe4000f8e023f */
[----:B------:R-:W-:Y:S02]  /*10a0*/  UIMAD.WIDE.U32 UR18, UR48, UR8, URZ ;  /* 0x00000008301272a5 */ /* 0x000fe4000f8e003f */
        /* <DEDUP_REMOVED lines=8> */
[----:B------:R-:W-:Y:S01]  /*1130*/  UIADD3 UR5, UR11, 0x80, UR22 ;  /* 0x000000800b057890 */ /* 0x000fe2000fffe016 */
[----:B------:R-:W-:Y:S01]  /*1140*/  ULDC UR8, c[0x0][0x394] ;  /* 0x0000e50000087ab9 */ /* 0x000fe20000000800 */
[----:B-1----:R-:W-:Y:S01]  /*1150*/  IABS R7, R4 ;  /* 0x0000000400077213 */ /* 0x002fe20000000000 */
[----:B------:R-:W-:Y:S01]  /*1160*/  USHF.L.U32 UR16, UR48, 0x7, URZ ;  /* 0x0000000730107899 */ /* 0x000fe2000800063f */
[----:B------:R-:W-:Y:S01]  /*1170*/  ISETP.NE.AND P3, PT, R4, RZ, PT ;  /* 0x000000ff0400720c */ /* 0x000fe20003f65270 */
[----:B------:R-:W-:Y:S01]  /*1180*/  UIADD3 UR5, UR5, UR8, -UR6 ;  /* 0x0000000805057290 */ /* 0x000fe2000fffe806 */
[----:B------:R-:W1:Y:S01]  /*1190*/  I2F.RP R8, R7 ;  /* 0x0000000700087306 */ /* 0x000e620000209400 */
[----:B------:R-:W-:Y:S01]  /*11a0*/  ULDC.64 UR44, c[0x0][0x240] ;  /* 0x00009000002c7ab9 */ /* 0x000fe20000000a00 */
[----:B------:R-:W-:Y:S01]  /*11b0*/  ULDC UR31, c[0x0][0x2dc] ;  /* 0x0000b700001f7ab9 */ /* 0x000fe20000000800 */
[----:B------:R-:W-:Y:S01]  /*11c0*/  ULDC UR43, c[0x0][0x270] ;  /* 0x00009c00002b7ab9 */ /* 0x000fe20000000800 */
[----:B--2---:R-:W-:-:S02]  /*11d0*/  UIMAD.WIDE.U32 UR32, UR7, UR14, URZ ;  /* 0x0000000e072072a5 */ /* 0x004fc4000f8e003f */
[----:B------:R-:W-:Y:S02]  /*11e0*/  UIMAD UR23, UR10, UR45, URZ ;  /* 0x0000002d0a1772a4 */ /* 0x000fe4000f8e023f */
[----:B------:R-:W-:Y:S02]  /*11f0*/  UIMAD UR52, UR7, UR15, UR33 ;  /* 0x0000000f073472a4 */ /* 0x000fe4000f8e0221 */
[----:B------:R-:W-:Y:S01]  /*1200*/  UIADD3 UR7, UR11, 0x7f, URZ ;  /* 0x0000007f0b077890 */ /* 0x000fe2000fffe03f */
[----:B------:R-:W-:Y:S01]  /*1210*/  @UP2 ULDC.64 UR14, c[0x0][0x420] ;  /* 0x00010800000e2ab9 */ /* 0x000fe20000000a00 */
[----:B------:R-:W-:Y:S01]  /*1220*/  USEL UR33, UR16, URZ, UP1 ;  /* 0x0000003f10217287 */ /* 0x000fe20008800000 */
[----:B-1----:R-:W1:Y:S01]  /*1230*/  MUFU.RCP R8, R8 ;  /* 0x0000000800087308 */ /* 0x002e620000001000 */
[----:B------:R-:W-:Y:S02]  /*1240*/  USHF.R.S32.HI UR21, URZ, 0x1f, UR7 ;  /* 0x0000001f3f157899 */ /* 0x000fe40008011407 */
[----:B------:R-:W-:-:S02]  /*1250*/  @UP2 UIMAD.WIDE.U32 UR36, UR10, UR14, URZ ;  /* 0x0000000e0a2422a5 */ /* 0x000fc4000f8e003f */
[----:B------:R-:W-:Y:S02]  /*1260*/  ULEA.HI UR21, UR21, UR7, URZ, 0x7 ;  /* 0x0000000715157291 */ /* 0x000fe4000f8f383f */
[----:B------:R-:W-:Y:S02]  /*1270*/  UIMAD UR7, UR25, UR48, URZ ;  /* 0x00000030190772a4 */ /* 0x000fe4000f8e023f */
[----:B------:R-:W-:Y:S02]  /*1280*/  UIMAD.WIDE.U32 UR16, UR10, UR44, URZ ;  /* 0x0000002c0a1072a5 */ /* 0x000fe4000f8e003f */
[----:B------:R-:W-:Y:S02]  /*1290*/  @UP2 UIMAD UR54, UR10, UR15, UR37 ;  /* 0x0000000f0a3622a4 */ /* 0x000fe4000f8e0225 */
[----:B------:R-:W-:Y:S02]  /*12a0*/  UIADD3 UR5, UR5, 0x7f, URZ ;  /* 0x0000007f05057890 */ /* 0x000fe4000fffe03f */
[----:B------:R-:W-:Y:S01]  /*12b0*/  UIMAD.WIDE UR8, UR31, UR43, URZ ;  /* 0x0000002b1f0872a5 */ /* 0x000fe2000f8e023f */
[----:B-1----:R-:W-:Y:S01]  /*12c0*/  VIADD R8, R8, 0xffffffe ;  /* 0x0ffffffe08087836 */ /* 0x002fe20000000000 */
[----:B------:R-:W-:-:S02]  /*12d0*/  UIMAD.WIDE.U32 UR14, UR48, UR59, URZ ;  /* 0x0000003b300e72a5 */ /* 0x000fc4000f8e003f */
[----:B------:R-:W-:Y:S01]  /*12e0*/  UIMAD UR7, UR58, UR59, UR7 ;  /* 0x0000003b3a0772a4 */ /* 0x000fe2000f8e0207 */
[----:B------:R-:W1:Y:S01]  /*12f0*/  F2I.FTZ.U32.TRUNC.NTZ R9, R8 ;  /* 0x0000000800097305 */ /* 0x000e62000021f000 */
[----:B------:R-:W-:Y:S02]  /*1300*/  USEL UR56, UR18, UR16, !UP2 ;  /* 0x0000001012387287 */ /* 0x000fe4000d000000 */
[----:B------:R-:W-:Y:S02]  /*1310*/  UIADD3 UR51, UR19, UR24, URZ ;  /* 0x0000001813337290 */ /* 0x000fe4000fffe03f */
[----:B------:R-:W-:Y:S02]  /*1320*/  @UP2 UIADD3 UR51, UR17, UR23, URZ ;  /* 0x0000001711332290 */ /* 0x000fe4000fffe03f */
[----:B------:R-:W-:Y:S02]  /*1330*/  USHF.R.S32.HI UR16, URZ, 0x1f, UR5 ;  /* 0x0000001f3f107899 */ /* 0x000fe40008011405 */
[----:B------:R-:W-:-:S02]  /*1340*/  UIMAD UR17, UR9, UR14, URZ ;  /* 0x0000000e091172a4 */ /* 0x000fc4000f8e023f */
[----:B------:R-:W-:Y:S01]  /*1350*/  UIADD3 UR7, UR15, UR7, URZ ;  /* 0x000000070f077290 */ /* 0x000fe2000fffe03f */
[----:B------:R-:W-:Y:S01]  /*1360*/  ULDC.U8 UR26, c[0x0][0x3d8] ;  /* 0x0000f600001a7ab9 */ /* 0x000fe20000000000 */
[----:B------:R-:W-:Y:S01]  /*1370*/  ULEA.HI UR16, UR16, UR5, URZ, 0x7 ;  /* 0x0000000510107291 */ /* 0x000fe2000f8f383f */
[--C-:B-1----:R-:W-:Y:S01]  /*1380*/  IMAD.MOV R5, RZ, RZ, -R9.reuse ;  /* 0x000000ffff057224 */ /* 0x102fe200078e0a09 */
[----:B------:R-:W-:Y:S01]  /*1390*/  UIMAD.WIDE.U32 UR18, UR8, UR14, URZ ;  /* 0x0000000e081272a5 */ /* 0x000fe2000f8e003f */
[----:B------:R-:W-:Y:S01]  /*13a0*/  IMAD.MOV.U32 R8, RZ, RZ, RZ ;  /* 0x000000ffff087224 */ /* 0x000fe200078e00ff */
[----:B------:R-:W-:Y:S01]  /*13b0*/  UIMAD UR5, UR8, UR7, UR17 ;  /* 0x00000007080572a4 */ /* 0x000fe2000f8e0211 */
[----:B------:R-:W-:Y:S01]  /*13c0*/  IMAD R6, R5, R7, RZ ;  /* 0x0000000705067224 */ /* 0x000fe200078e02ff */
[----:B------:R-:W-:Y:S01]  /*13d0*/  IABS R5, UR57 ;  /* 0x0000003900057c13 */ /* 0x000fe20008000000 */
[----:B------:R-:W-:Y:S02]  /*13e0*/  UISETP.NE.AND UP3, UPT, UR26, URZ, UPT ;  /* 0x0000003f1a00728c */ /* 0x000fe4000bf65270 */
[----:B------:R-:W-:Y:S01]  /*13f0*/  IMAD.HI.U32 R8, R9, R6, R8 ;  /* 0x0000000609087227 */ /* 0x000fe200078e0008 */
[----:B------:R-:W-:Y:S01]  /*1400*/  MOV R6, R5 ;  /* 0x0000000500067202 */ /* 0x000fe20000000f00 */
[----:B------:R-:W-:-:S02]  /*1410*/  USHF.L.U64.HI UR20, UR48, 0x7, UR58 ;  /* 0x0000000730147899 */ /* 0x000fc4000801023a */
[----:B------:R-:W-:Y:S02]  /*1420*/  UIADD3 UR47, UR19, UR5, URZ ;  /* 0x00000005132f7290 */ /* 0x000fe4000fffe03f */
[----:B------:R-:W-:Y:S01]  /*1430*/  IMAD.HI.U32 R20, R8, R6, RZ ;  /* 0x0000000608147227 */ /* 0x000fe200078e00ff */
[----:B------:R-:W-:Y:S02]  /*1440*/  USHF.R.S32.HI UR7, URZ, 0x7, UR21 ;  /* 0x000000073f077899 */ /* 0x000fe40008011415 */
[----:B------:R-:W-:Y:S01]  /*1450*/  USHF.R.S32.HI UR5, URZ, 0x7, UR16 ;  /* 0x000000073f057899 */ /* 0x000fe20008011410 */
[----:B------:R-:W-:Y:S01]  /*1460*/  IMAD.MOV R5, RZ, RZ, -R20 ;  /* 0x000000ffff057224 */ /* 0x000fe200078e0a14 */
[----:B------:R-:W-:Y:S02]  /*1470*/  USEL UR20, UR20, URZ, UP1 ;  /* 0x0000003f14147287 */ /* 0x000fe40008800000 */
[----:B------:R-:W-:Y:S01]  /*1480*/  UISETP.LT.AND UP1, UPT, UR7, UR5, UPT ;  /* 0x000000050700728c */ /* 0x000fe2000bf21270 */
[----:B------:R-:W-:Y:S01]  /*1490*/  IMAD R5, R7, R5, R6 ;  /* 0x0000000507057224 */ /* 0x000fe200078e0206 */
[----:B------:R-:W-:Y:S01]  /*14a0*/  ULDC UR41, c[0x0][0x2c4] ;  /* 0x0000b10000297ab9 */ /* 0x000fe20000000800 */
[----:B------:R-:W-:-:S02]  /*14b0*/  UIMAD UR49, UR57, UR31, URZ ;  /* 0x0000001f393172a4 */ /* 0x000fc4000f8e023f */
[----:B------:R-:W-:Y:S01]  /*14c0*/  @UP3 UIMAD UR16, UR48, UR41, URZ ;  /* 0x00000029301032a4 */ /* 0x000fe2000f8e023f */
[----:B------:R-:W-:Y:S01]  /*14d0*/  ISETP.GT.U32.AND P1, PT, R7, R5, PT ;  /* 0x000000050700720c */ /* 0x000fe20003f24070 */
[----:B------:R-:W-:Y:S02]  /*14e0*/  USEL UR31, UR7, UR5, UP1 ;  /* 0x00000005071f7287 */ /* 0x000fe40008800000 */
[----:B------:R-:W-:Y:S02]  /*14f0*/  UISETP.NE.AND UP0, UPT, UR42, -0x1, UPT ;  /* 0xffffffff2a00788c */ /* 0x000fe4000bf05270 */
[----:B------:R-:W-:Y:S02]  /*1500*/  @UP3 USEL UR7, UR16, UR10, !UP2 ;  /* 0x0000000a10073287 */ /* 0x000fe4000d000000 */
[----:B------:R-:W-:Y:S01]  /*1510*/  ULEA UR17, UR31, 0xffffff80, 0x7 ;  /* 0xffffff801f117891 */ /* 0x000fe2000f8e383f */
[----:B------:R-:W-:Y:S01]  /*1520*/  @UP3 ULDC UR5, c[0x0][0x2e4] ;  /* 0x0000b90000053ab9 */ /* 0x000fe20000000800 */
[----:B------:R-:W-:-:S02]  /*1530*/  UIMAD.WIDE.U32 UR14, UR8, UR10, URZ ;  /* 0x0000000a080e72a5 */ /* 0x000fc4000f8e003f */
[----:B------:R-:W-:Y:S02]  /*1540*/  @!UP2 UIADD3 UR54, UR35, UR29, URZ ;  /* 0x0000001d2336a290 */ /* 0x000fe4000fffe03f */
[----:B------:R-:W-:Y:S01]  /*1550*/  @!P1 IMAD.IADD R5, R5, 0x1, -R7 ;  /* 0x0000000105059824 */ /* 0x000fe200078e0a07 */
[----:B------:R-:W-:Y:S01]  /*1560*/  @!UP3 UIMAD UR16, UR48, UR43, UR57 ;  /* 0x0000002b3010b2a4 */ /* 0x000fe2000f8e0239 */
[----:B------:R-:W-:Y:S01]  /*1570*/  @!P1 IADD3 R20, R20, 0x1, RZ ;  /* 0x0000000114149810 */ /* 0x000fe20007ffe0ff */
[----:B------:R-:W-:Y:S01]  /*1580*/  @UP3 UIMAD UR46, UR57, UR5, UR7 ;  /* 0x00000005392e32a4 */ /* 0x000fe2000f8e0207 */
[----:B------:R-:W-:Y:S01]  /*1590*/  PLOP3.LUT P1, PT, PT, PT, UP0, 0x80, 0x0 ;  /* 0x000000000000781c */ /* 0x000fe20003f2f008 */
[----:B------:R-:W-:Y:S01]  /*15a0*/  USHF.R.S32.HI UR29, URZ, 0x1f, UR17 ;  /* 0x0000001f3f1d7899 */ /* 0x000fe20008011411 */
[----:B------:R-:W-:Y:S01]  /*15b0*/  ISETP.GE.U32.AND P0, PT, R5, R7, PT ;  /* 0x000000070500720c */ /* 0x000fe20003f06070 */
[----:B------:R-:W-:Y:S01]  /*15c0*/  UIADD3 UR5, UP1, UR17, UR33, URZ ;  /* 0x0000002111057290 */ /* 0x000fe2000ff3e03f */
[----:B------:R-:W-:Y:S01]  /*15d0*/  LOP3.LUT R5, R4, UR57, RZ, 0x3c, !PT ;  /* 0x0000003904057c12 */ /* 0x000fe2000f8e3cff */
[----:B------:R-:W-:-:S02]  /*15e0*/  USEL UR55, UR18, UR14, !UP2 ;  /* 0x0000000e12377287 */ /* 0x000fc4000d000000 */
[----:B------:R-:W-:Y:S01]  /*15f0*/  @!UP3 UIMAD UR46, UR16, UR41, URZ ;  /* 0x00000029102eb2a4 */ /* 0x000fe2000f8e023f */
[----:B------:R-:W-:Y:S01]  /*1600*/  ISETP.GE.AND P2, PT, R5, RZ, PT ;  /* 0x000000ff0500720c */ /* 0x000fe20003f46270 */
[----:B------:R-:W-:Y:S01]  /*1610*/  ULDC.U8 UR27, c[0x0][0x480] ;  /* 0x00012000001b7ab9 */ /* 0x000fe20000000000 */
[----:B------:R-:W-:Y:S02]  /*1620*/  UIMAD UR14, UR9, UR10, URZ ;  /* 0x0000000a090e72a4 */ /* 0x000fe4000f8e023f */
[----:B------:R-:W-:Y:S02]  /*1630*/  UIADD3.X UR16, UR29, UR20, URZ, UP1, !UPT ;  /* 0x000000141d107290 */ /* 0x000fe40008ffe43f */
[----:B------:R-:W-:Y:S01]  /*1640*/  UIMAD UR7, UR9, UR5, URZ ;  /* 0x00000005090772a4 */ /* 0x000fe2000f8e023f */
[----:B------:R-:W-:Y:S01]  /*1650*/  @P0 VIADD R20, R20, 0x1 ;  /* 0x0000000114140836 */ /* 0x000fe20000000000 */
[----:B------:R-:W-:Y:S01]  /*1660*/  @UP0 UIADD3 UR28, UR40, UR42, URZ ;  /* 0x0000002a281c0290 */ /* 0x000fe2000fffe03f */
[----:B------:R-:W-:Y:S01]  /*1670*/  PLOP3.LUT P0, PT, PT, PT, UP3, 0x80, 0x0 ;  /* 0x000000000000781c */ /* 0x000fe20003f0f038 */
[----:B------:R-:W-:-:S02]  /*1680*/  @UP0 UIADD3 UR30, UR40, UR42, URZ ;  /* 0x0000002a281e0290 */ /* 0x000fc4000fffe03f */
[----:B------:R-:W-:Y:S01]  /*1690*/  UISETP.NE.AND UP5, UPT, UR27, URZ, UPT ;  /* 0x0000003f1b00728c */ /* 0x000fe2000bfa5270 */
[----:B------:R-:W-:Y:S01]  /*16a0*/  @!P2 IADD3 R20, -R20, RZ, RZ ;  /* 0x000000ff1414a210 */ /* 0x000fe20007ffe1ff */
[----:B------:R-:W-:Y:S01]  /*16b0*/  @UP0 ULDC.64 UR24, c[0x0][0x250] ;  /* 0x0000940000180ab9 */ /* 0x000fe20000000a00 */
[----:B------:R-:W-:Y:S01]  /*16c0*/  @UP0 ULDC.64 UR26, c[0x0][0x248] ;  /* 0x00009200001a0ab9 */ /* 0x000fe20000000a00 */
[----:B------:R-:W-:Y:S01]  /*16d0*/  UIMAD.WIDE.U32 UR20, UR8, UR5, URZ ;  /* 0x00000005081472a5 */ /* 0x000fe2000f8e003f */
[----:B------:R-:W-:Y:S01]  /*16e0*/  @!P3 LOP3.LUT R20, RZ, R4, RZ, 0x33, !PT ;  /* 0x00000004ff14b212 */ /* 0x000fe200078e33ff */
[----:B------:R-:W-:Y:S02]  /*16f0*/  @UP2 UIADD3 UR47, UR15, UR14, URZ ;  /* 0x0000000e0f2f2290 */ /* 0x000fe4000fffe03f */
[----:B------:R-:W-:Y:S02]  /*1700*/  UIMAD UR5, UR8, UR16, UR7 ;  /* 0x00000010080572a4 */ /* 0x000fe4000f8e0207 */
[----:B------:R-:W-:-:S02]  /*1710*/  @UP0 UIMAD.WIDE.U32 UR14, UR28, UR26, URZ ;  /* 0x0000001a1c0e02a5 */ /* 0x000fc4000f8e003f */
[----:B------:R-:W-:Y:S02]  /*1720*/  @UP0 UIMAD.WIDE.U32 UR8, UR30, UR24, URZ ;  /* 0x000000181e0802a5 */ /* 0x000fe4000f8e003f */
[----:B------:R-:W-:Y:S02]  /*1730*/  @UP0 UIMAD UR18, UR28, UR27, URZ ;  /* 0x0000001b1c1202a4 */ /* 0x000fe4000f8e023f */
[----:B------:R-:W-:Y:S02]  /*1740*/  @UP0 UIMAD UR7, UR30, UR25, URZ ;  /* 0x000000191e0702a4 */ /* 0x000fe4000f8e023f */
[----:B------:R-:W-:Y:S02]  /*1750*/  USEL UR50, UR32, URZ, UP5 ;  /* 0x0000003f20327287 */ /* 0x000fe4000a800000 */
[----:B------:R-:W-:Y:S02]  /*1760*/  USHF.R.S32.HI UR39, URZ, 0x1f, UR22 ;  /* 0x0000001f3f277899 */ /* 0x000fe40008011416 */
[----:B------:R-:W-:-:S02]  /*1770*/  USHF.R.S32.HI UR53, URZ, 0x1f, UR49 ;  /* 0x0000001f3f357899 */ /* 0x000fc40008011431 */
[----:B------:R-:W-:Y:S02]  /*1780*/  @UP0 UIADD3 UR43, UR9, UR7, URZ ;  /* 0x00000007092b0290 */ /* 0x000fe4000fffe03f */
        /* <DEDUP_REMOVED lines=18> */
.L_x_182:
        /* <DEDUP_REMOVED lines=13> */
.L_x_183:
        /* <DEDUP_REMOVED lines=11> */
.L_x_184:
[----:B------:R-:W-:Y:S02]  /*1a30*/  ULDC UR5, c[0x0][0x270] ;  /* 0x00009c0000057ab9 */ /* 0x000fe40000000800 */
[----:B------:R-:W-:-:S04]  /*1a40*/  UIMAD UR5, UR48, UR5, UR57 ;  /* 0x00000005300572a4 */ /* 0x000fc8000f8e0239 */
[----:B------:R-:W-:-:S12]  /*1a50*/  UIMAD UR5, UR5, UR59, URZ ;  /* 0x0000003b050572a4 */ /* 0x000fd8000f8e023f */
.L_x_185:
[----:B------:R-:W1:Y:S01]  /*1a60*/  S2R R8, SR_TID.X ;  /* 0x0000000000087919 */ /* 0x000e620000002100 */
[----:B------:R-:W-:Y:S01]  /*1a70*/  ULDC UR9, c[0x0][0x270] ;  /* 0x00009c0000097ab9 */ /* 0x000fe20000000800 */
[----:B------:R-:W-:Y:S01]  /*1a80*/  ULDC UR7, c[0x0][0x2dc] ;  /* 0x0000b70000077ab9 */ /* 0x000fe20000000800 */
[----:B------:R-:W2:Y:S01]  /*1a90*/  LDC.64 R6, c[0x0][0x420] ;  /* 0x00010800ff067b82 */ /* 0x000ea20000000a00 */
[----:B------:R-:W-:Y:S01]  /*1aa0*/  UIMAD UR23, UR7, UR9, URZ ;  /* 0x00000009071772a4 */ /* 0x000fe2000f8e023f */
[----:B------:R-:W-:Y:S01]  /*1ab0*/  BSSY B1, `(.L_x_181) ;  /* 0x0000692000017945 */ /* 0x000fe20003800000 */
[----:B------:R-:W-:Y:S02]  /*1ac0*/  UIADD3 UR30, UR17, UR5, URZ ;  /* 0x00000005111e7290 */ /* 0x000fe4000fffe03f */
[----:B------:R-:W-:Y:S02]  /*1ad0*/  USHF.L.U32 UR28, UR23, 0x7, URZ ;  /* 0x00000007171c7899 */ /* 0x000fe4000800063f */
[----:B------:R-:W-:-:S02]  /*1ae0*/  UIADD3 UR5, -UR6, UR11, UR22 ;  /* 0x0000000b06057290 */ /* 0x000fc4000fffe116 */
[----:B------:R-:W-:Y:S01]  /*1af0*/  UIADD3 UR7, UP4, UP3, UR20, UR28, UR49 ;  /* 0x0000001c14077290 */ /* 0x000fe2000fb9e031 */
[----:B------:R-:W-:Y:S02]  /*1b00*/  ULDC UR59, c[0x0][0x398] ;  /* 0x0000e600003b7ab9 */ /* 0x000fe40000000800 */
[----:B------:R-:W-:Y:S01]  /*1b10*/  ULDC.64 UR20, c[0x0][0x400] ;  /* 0x0001000000147ab9 */ /* 0x000fe20000000a00 */
[----:B------:R-:W-:Y:S02]  /*1b20*/  UIADD3 UR9, UP2, UP1, UR50, UR7, UR55 ;  /* 0x0000000732097290 */ /* 0x000fe4000f95e037 */
[----:B------:R-:W-:Y:S02]  /*1b30*/  USHF.R.S32.HI UR7, URZ, 0x1f, UR28 ;  /* 0x0000001f3f077899 */ /* 0x000fe4000801141c */
[----:B------:R-:W-:Y:S02]  /*1b40*/  UIADD3 UR5, UR5, -UR59, URZ ;  /* 0x8000003b05057290 */ /* 0x000fe4000fffe03f */
[----:B------:R-:W-:-:S02]  /*1b50*/  UIADD3.X UR7, UR16, UR7, UR53, UP4, UP3 ;  /* 0x0000000710077290 */ /* 0x000fc4000a7e6435 */
[----:B------:R-:W-:Y:S02]  /*1b60*/  USHF.R.S32.HI UR34, URZ, 0x1f, UR57 ;  /* 0x0000001f3f227899 */ /* 0x000fe40008011439 */
[----:B------:R-:W-:Y:S01]  /*1b70*/  UIADD3.X UR7, UR52, UR7, UR47, UP2, UP1 ;  /* 0x0000000734077290 */ /* 0x000fe200097e242f */
[----:B--2---:R-:W-:Y:S01]  /*1b80*/  IMAD R14, R6, UR29, RZ ;  /* 0x0000001d060e7c24 */ /* 0x004fe2000f8e02ff */
[----:B------:R-:W-:Y:S01]  /*1b90*/  ULDC.64 UR18, c[0x0][0x258] ;  /* 0x0000960000127ab9 */ /* 0x000fe20000000a00 */
[----:B------:R-:W-:Y:S02]  /*1ba0*/  ULDC.64 UR14, c[0x0][0x428] ;  /* 0x00010a00000e7ab9 */ /* 0x000fe40000000a00 */
[----:B------:R-:W-:Y:S01]  /*1bb0*/  IMAD R14, R7, UR17, R14 ;  /* 0x00000011070e7c24 */ /* 0x000fe2000f8e020e */
[----:B-1----:R-:W-:Y:S01]  /*1bc0*/  SHF.R.S32.HI R11, RZ, 0x1f, R8 ;  /* 0x0000001fff0b7819 */ /* 0x002fe20000011408 */
[----:B------:R-:W-:-:S03]  /*1bd0*/  UIMAD UR10, UR34, UR14, URZ ;  /* 0x0000000e220a72a4 */ /* 0x000fc6000f8e023f */
[CC--:B------:R-:W-:Y:S02]  /*1be0*/  LEA.HI R5, R11.reuse, R8.reuse, RZ, 0x5 ;  /* 0x000000080b057211 */ /* 0x0c0fe400078f28ff */
[----:B------:R-:W-:Y:S02]  /*1bf0*/  LEA.HI R11, R11, R8, RZ, 0x2 ;  /* 0x000000080b0b7211 */ /* 0x000fe400078f10ff */
[----:B------:R-:W-:Y:S02]  /*1c00*/  LOP3.LUT R203, R5, 0xffffffe0, RZ, 0xc0, !PT ;  /* 0xffffffe005cb7812 */ /* 0x000fe400078ec0ff */
[----:B------:R-:W-:Y:S02]  /*1c10*/  LOP3.LUT R4, R11, 0xfffffffc, RZ, 0xc0, !PT ;  /* 0xfffffffc0b047812 */ /* 0x000fe400078ec0ff */
[----:B------:R-:W-:Y:S01]  /*1c20*/  SHF.R.S32.HI R11, RZ, 0x2, R11 ;  /* 0x00000002ff0b7819 */ /* 0x000fe2000001140b */
[C---:B------:R-:W-:Y:S01]  /*1c30*/  IMAD.IADD R203, R8.reuse, 0x1, -R203 ;  /* 0x0000000108cb7824 */ /* 0x040fe200078e0acb */
[----:B------:R-:W-:Y:S01]  /*1c40*/  SHF.R.S32.HI R5, RZ, 0x5, R5 ;  /* 0x00000005ff057819 */ /* 0x000fe20000011405 */
[----:B------:R-:W-:Y:S01]  /*1c50*/  IMAD.IADD R4, R8, 0x1, -R4 ;  /* 0x0000000108047824 */ /* 0x000fe200078e0a04 */
[----:B------:R-:W-:-:S02]  /*1c60*/  SHF.R.S32.HI R10, RZ, 0x1f, R11 ;  /* 0x0000001fff0a7819 */ /* 0x000fc4000001140b */
[----:B------:R-:W-:Y:S01]  /*1c70*/  IADD3 R18, P0, R11, UR17, RZ ;  /* 0x000000110b127c10 */ /* 0x000fe2000ff1e0ff */
[----:B------:R-:W-:Y:S02]  /*1c80*/  IMAD.SHL.U32 R4, R4, 0x8, RZ ;  /* 0x0000000804047824 */ /* 0x000fe400078e00ff */
[----:B------:R-:W-:Y:S01]  /*1c90*/  IMAD R203, R5, UR23, R203 ;  /* 0x0000001705cb7c24 */ /* 0x000fe2000f8e02cb */
[----:B------:R-:W-:Y:S02]  /*1ca0*/  IADD3.X R8, R10, UR29, RZ, P0, !PT ;  /* 0x0000001d0a087c10 */ /* 0x000fe400087fe4ff */
[----:B------:R-:W-:Y:S02]  /*1cb0*/  SHF.R.S32.HI R5, RZ, 0x1f, R4 ;  /* 0x0000001fff057819 */ /* 0x000fe40000011404 */
[----:B------:R-:W-:Y:S01]  /*1cc0*/  IADD3 R16, P0, R4, UR8, RZ ;  /* 0x0000000804107c10 */ /* 0x000fe2000ff1e0ff */
[----:B------:R-:W-:Y:S01]  /*1cd0*/  IMAD R8, R8, UR44, RZ ;  /* 0x0000002c08087c24 */ /* 0x000fe2000f8e02ff */
[----:B------:R-:W-:-:S02]  /*1ce0*/  UIADD3 UR8, UR17, UR46, URZ ;  /* 0x0000002e11087290 */ /* 0x000fc4000fffe03f */
[----:B------:R-:W-:Y:S01]  /*1cf0*/  IADD3.X R17, R5, UR54, RZ, P0, !PT ;  /* 0x0000003605117c10 */ /* 0x000fe200087fe4ff */
[C---:B------:R-:W-:Y:S01]  /*1d00*/  IMAD R8, R18.reuse, UR45, R8 ;  /* 0x0000002d12087c24 */ /* 0x040fe2000f8e0208 */
[C---:B------:R-:W-:Y:S01]  /*1d10*/  IADD3 R9, P0, R203.reuse, UR9, RZ ;  /* 0x00000009cb097c10 */ /* 0x040fe2000ff1e0ff */
[----:B------:R-:W-:Y:S01]  /*1d20*/  IMAD.WIDE.U32 R18, R18, UR44, R4 ;  /* 0x0000002c12127c25 */ /* 0x000fe2000f8e0004 */
[----:B------:R-:W-:Y:S02]  /*1d30*/  UIMAD UR9, UR57, UR15, UR10 ;  /* 0x0000000f390972a4 */ /* 0x000fe4000f8e020a */
[----:B------:R-:W-:Y:S01]  /*1d40*/  LEA.HI.X.SX32 R203, R203, UR7, 0x1, P0 ;  /* 0x00000007cbcb7c11 */ /* 0x000fe200080f0eff */
[----:B------:R-:W-:Y:S01]  /*1d50*/  IMAD.WIDE.U32 R16, R6, UR17, R16 ;  /* 0x0000001106107c25 */ /* 0x000fe2000f8e0010 */
[----:B------:R-:W-:Y:S01]  /*1d60*/  LEA R202, P0, R9, UR20, 0x2 ;  /* 0x0000001409ca7c11 */ /* 0x000fe2000f8010ff */
[----:B------:R-:W-:Y:S01]  /*1d70*/  UIMAD UR7, UR34, UR18, URZ ;  /* 0x00000012220772a4 */ /* 0x000fe2000f8e023f */
[----:B------:R-:W-:Y:S01]  /*1d80*/  IADD3 R18, P2, R18, UR56, RZ ;  /* 0x0000003812127c10 */ /* 0x000fe2000ff5e0ff */
[----:B------:R-:W-:Y:S01]  /*1d90*/  IMAD.IADD R15, R17, 0x1, R14 ;  /* 0x00000001110f7824 */ /* 0x000fe200078e020e */
[----:B------:R-:W-:Y:S01]  /*1da0*/  LEA.HI.X R203, R9, UR21, R203, 0x2, P0 ;  /* 0x0000001509cb7c11 */ /* 0x000fe200080f14cb */
[----:B------:R-:W-:Y:S01]  /*1db0*/  USHF.R.S32.HI UR21, URZ, 0x1f, UR5 ;  /* 0x0000001f3f157899 */ /* 0x000fe20008011405 */
[----:B------:R-:W-:Y:S01]  /*1dc0*/  IADD3.X R19, R19, UR51, R8, P2, !PT ;  /* 0x0000003313137c10 */ /* 0x000fe200097fe408 */
[----:B------:R-:W-:Y:S01]  /*1dd0*/  IMAD.MOV.U32 R14, RZ, RZ, R16 ;  /* 0x000000ffff0e7224 */ /* 0x000fe200078e0010 */
[----:B------:R-:W-:Y:S01]  /*1de0*/  UIMAD UR7, UR57, UR19, UR7 ;  /* 0x00000013390772a4 */ /* 0x000fe2000f8e0207 */
[----:B------:R-:W-:Y:S01]  /*1df0*/  IMAD.U32 R8, RZ, RZ, UR14 ;  /* 0x0000000eff087e24 */ /* 0x000fe2000f8e00ff */
[----:B------:R-:W-:Y:S01]  /*1e00*/  ULEA.HI UR21, UR21, UR5, URZ, 0x7 ;  /* 0x0000000515157291 */ /* 0x000fe2000f8f383f */
[----:B------:R-:W-:Y:S01]  /*1e10*/  IMAD.U32 R16, RZ, RZ, UR18 ;  /* 0x00000012ff107e24 */ /* 0x000fe2000f8e00ff */
[----:B------:R-:W-:Y:S01]  /*1e20*/  ULDC.64 UR16, c[0x0][0x210] ;  /* 0x0000840000107ab9 */ /* 0x000fe20000000a00 */
[----:B------:R-:W-:Y:S01]  /*1e30*/  IMAD.WIDE.U32 R8, R8, UR57, R14 ;  /* 0x0000003908087c25 */ /* 0x000fe2000f8e000e */
[----:B------:R-:W-:Y:S01]  /*1e40*/  USHF.R.S32.HI UR21, URZ, 0x7, UR21 ;  /* 0x000000073f157899 */ /* 0x000fe20008011415 */
[----:B------:R-:W-:-:S02]  /*1e50*/  ULDC.64 UR34, c[0x0][0x2b0] ;  /* 0x0000ac0000227ab9 */ /* 0x000fc40000000a00 */
[----:B------:R-:W-:Y:S01]  /*1e60*/  IMAD.WIDE.U32 R16, R16, UR57, R18 ;  /* 0x0000003910107c25 */ /* 0x000fe2000f8e0012 */
[----:B------:R-:W-:Y:S01]  /*1e70*/  UISETP.LT.AND UP1, UPT, URZ, UR21, UPT ;  /* 0x000000153f00728c */ /* 0x000fe2000bf21270 */
[----:B------:R-:W-:Y:S02]  /*1e80*/  ULDC.64 UR14, c[0x0][0x478] ;  /* 0x00011e00000e7ab9 */ /* 0x000fe40000000a00 */
[----:B------:R-:W-:Y:S01]  /*1e90*/  IMAD.MOV.U32 R14, RZ, RZ, R8 ;  /* 0x000000ffff0e7224 */ /* 0x000fe200078e0008 */
[----:B------:R-:W-:Y:S01]  /*1ea0*/  USEL UR21, URZ, UR21, !UP1 ;  /* 0x000000153f157287 */ /* 0x000fe2000c800000 */
[----:B------:R-:W-:Y:S01]  /*1eb0*/  VIADD R8, R17, UR7 ;  /* 0x0000000711087c36 */ /* 0x000fe20008000000 */
[----:B------:R-:W-:Y:S01]  /*1ec0*/  LEA R200, P0, R16, UR16, 0x1 ;  /* 0x0000001010c87c11 */ /* 0x000fe2000f8008ff */
[----:B------:R-:W-:Y:S01]  /*1ed0*/  VIADD R15, R9, UR9 ;  /* 0x00000009090f7c36 */ /* 0x000fe20008000000 */
[----:B------:R-:W-:Y:S01]  /*1ee0*/  UISETP.GT.AND UP1, UPT, UR31, UR21, UPT ;  /* 0x000000151f00728c */ /* 0x000fe2000bf24270 */
[-C--:B------:R-:W-:Y:S01]  /*1ef0*/  IMAD R9, R10, R6.reuse, RZ ;  /* 0x000000060a097224 */ /* 0x080fe200078e02ff */
[----:B------:R-:W-:Y:S01]  /*1f00*/  LEA.HI.X R201, R16, UR17, R8, 0x1, P0 ;  /* 0x0000001110c97c11 */ /* 0x000fe200080f0c08 */
[C---:B------:R-:W-:Y:S01]  /*1f10*/  IMAD.WIDE.U32 R14, R11.reuse, R6, R14 ;  /* 0x000000060b0e7225 */ /* 0x040fe200078e000e */
[----:B------:R-:W-:Y:S01]  /*1f20*/  ULDC.64 UR18, c[0x0][0x3e0] ;  /* 0x0000f80000127ab9 */ /* 0x000fe20000000a00 */
[----:B------:R-:W-:Y:S01]  /*1f30*/  UIMAD.WIDE UR8, UR8, 0x4, UR34 ;  /* 0x00000004080878a5 */ /* 0x000fe2000f8e0222 */
[----:B------:R-:W-:Y:S01]  /*1f40*/  PLOP3.LUT P0, PT, PT, PT, UP1, 0x80, 0x0 ;  /* 0x000000000000781c */ /* 0x000fe20003f0f018 */
[----:B------:R-:W-:Y:S01]  /*1f50*/  IMAD R9, R11, R7, R9 ;  /* 0x000000070b097224 */ /* 0x000fe200078e0209 */
[----:B------:R-:W-:Y:S01]  /*1f60*/  UIMAD.WIDE UR14, UR30, 0x4, UR14 ;  /* 0x000000041e0e78a5 */ /* 0x000fe2000f8e020e */
[----:B------:R-:W-:Y:S01]  /*1f70*/  LEA R198, P2, R14, UR18, 0x1 ;  /* 0x000000120ec67c11 */ /* 0x000fe2000f8408ff */
[----:B------:R-:W-:Y:S01]  /*1f80*/  UIADD3 UR7, UR31, -0x1, URZ ;  /* 0xffffffff1f077890 */ /* 0x000fe2000fffe03f */
[----:B------:R-:W-:Y:S01]  /*1f90*/  IMAD.IADD R9, R15, 0x1, R9 ;  /* 0x000000010f097824 */ /* 0x000fe200078e0209 */
[----:B------:R-:W-:Y:S01]  /*1fa0*/  UMOV UR17, UR8 ;  /* 0x0000000800117c82 */ /* 0x000fe20008000000 */
[----:B------:R-:W-:-:S02]  /*1fb0*/  UMOV UR16, UR9 ;  /* 0x0000000900107c82 */ /* 0x000fc40008000000 */
[----:B------:R-:W-:Y:S01]  /*1fc0*/  UMOV UR18, UR15 ;  /* 0x0000000f00127c82 */ /* 0x000fe20008000000 */
[----:B------:R-:W-:Y:S01]  /*1fd0*/  LEA.HI.X R199, R14, UR19, R9, 0x1, P2 ;  /* 0x000000130ec77c11 */ /* 0x000fe200090f0c09 */
[----:B------:R-:W-:Y:S02]  /*1fe0*/  UMOV UR19, UR14 ;  /* 0x0000000e00137c82 */ /* 0x000fe40008000000 */
        /* <DEDUP_REMOVED lines=20> */
.L_x_187:
        /* <DEDUP_REMOVED lines=19> */
.L_x_188:
[----:B------:R-:W-:Y:S01]  /*2260*/  UIMAD UR5, UR39, UR8, URZ ;  /* 0x00000008270572a4 */ /* 0x000fe2000f8e023f */
[----:B------:R-:W-:Y:S01]  /*2270*/  IMAD.U32 R8, RZ, RZ, UR8 ;  /* 0x00000008ff087e24 */ /* 0x000fe2000f8e00ff */
[----:B------:R-:W-:Y:S01]  /*2280*/  UIMAD UR6, UR38, -0x80, UR6 ;  /* 0xffffff80260678a4 */ /* 0x000fe2000f8e0206 */
[C---:B------:R-:W-:Y:S01]  /*2290*/  VIADD R6, R11.reuse, 0x40 ;  /* 0x000000400b067836 */ /* 0x040fe20000000000 */
[----:B------:R-:W-:Y:S01]  /*22a0*/  UIMAD UR5, UR22, UR9, UR5 ;  /* 0x00000009160572a4 */ /* 0x000fe2000f8e0205 */
[----:B------:R-:W-:Y:S01]  /*22b0*/  IMAD.WIDE.U32 R8, R8, UR22, R4 ;  /* 0x0000001608087c25 */ /* 0x000fe2000f8e0004 */
[----:B------:R-:W-:Y:S01]  /*22c0*/  USHF.R.S32.HI UR19, URZ, 0x1f, UR57 ;  /* 0x0000001f3f137899 */ /* 0x000fe20008011439 */
[----:B------:R-:W-:Y:S01]  /*22d0*/  BSSY B0, `(.L_x_189) ;  /* 0x0000017000007945 */ /* 0x000fe20003800000 */
[----:B------:R-:W-:Y:S01]  /*22e0*/  ULDC.64 UR14, c[0x0][0x468] ;  /* 0x00011a00000e7ab9 */ /* 0x000fe20000000a00 */
[----:B------:R-:W-:Y:S02]  /*22f0*/  ISETP.GE.AND P1, PT, R11, UR6, PT ;  /* 0x000000060b007c0c */ /* 0x000fe4000bf26270 */
[----:B------:R-:W-:Y:S01]  /*2300*/  MOV R7, UR5 ;  /* 0x0000000500077c02 */ /* 0x000fe20008000f00 */
[----:B------:R-:W-:Y:S01]  /*2310*/  UIMAD UR5, UR19, UR14, URZ ;  /* 0x0000000e130572a4 */ /* 0x000fe2000f8e023f */
[----:B------:R-:W-:-:S02]  /*2320*/  IADD3 R12, P0, R8, UR7, RZ ;  /* 0x00000007080c7c10 */ /* 0x000fc4000ff1e0ff */
[----:B------:R-:W-:Y:S01]  /*2330*/  MOV R8, UR14 ;  /* 0x0000000e00087c02 */ /* 0x000fe20008000f00 */
[----:B------:R-:W-:Y:S01]  /*2340*/  UIMAD UR15, UR57, UR15, UR5 ;  /* 0x0000000f390f72a4 */ /* 0x000fe2000f8e0205 */
[----:B------:R-:W-:Y:S02]  /*2350*/  IADD3.X R13, R9, UR18, R7, P0, !PT ;  /* 0x00000012090d7c10 */ /* 0x000fe400087fe407 */
[----:B------:R-:W-:Y:S01]  /*2360*/  ISETP.GE.AND P0, PT, R6, UR6, PT ;  /* 0x0000000606007c0c */ /* 0x000fe2000bf06270 */
[----:B------:R-:W-:-:S04]  /*2370*/  IMAD.WIDE.U32 R8, R8, UR57, R12 ;  /* 0x0000003908087c25 */ /* 0x000fc8000f8e000c */
[----:B------:R-:W-:Y:S01]  /*2380*/  VIADD R6, R9, UR15 ;  /* 0x0000000f09067c36 */ /* 0x000fe20008000000 */
[----:B------:R-:W-:Y:S07]  /*2390*/  @P1 BRA `(.L_x_190) ;  /* 0x0000000000281947 */ /* 0x000fee0003800000 */
        /* <DEDUP_REMOVED lines=10> */
.L_x_190:
[----:B------:R-:W-:Y:S05]  /*2440*/  BSYNC B0 ;  /* 0x0000000000007941 */ /* 0x000fea0003800000 */
.L_x_189:
        /* <DEDUP_REMOVED lines=14> */
.L_x_192:
[----:B------:R-:W-:Y:S05]  /*2530*/  BSYNC B0 ;  /* 0x0000000000007941 */ /* 0x000fea0003800000 */
.L_x_191:
        /* <DEDUP_REMOVED lines=9> */
[----:B------:R-:W-:Y:S01]  /*25d0*/  UIMAD UR5, UR8, UR6, URZ ;  /* 0x00000006080572a4 */ /* 0x000fe2000f8e023f */
[----:B------:R-:W-:Y:S02]  /*25e0*/  MOV R6, UR6 ;  /* 0x0000000600067c02 */ /* 0x000fe40008000f00 */
[----:B------:R-:W-:Y:S01]  /*25f0*/  IADD3.X R9, R7, UR17, R4, P2, !PT ;  /* 0x0000001107097c10 */ /* 0x000fe200097fe404 */
[----:B------:R-:W-:Y:S02]  /*2600*/  UIMAD UR7, UR57, UR7, UR5 ;  /* 0x00000007390772a4 */ /* 0x000fe4000f8e0205 */
        /* <DEDUP_REMOVED lines=13> */
.L_x_194:
[----:B------:R-:W-:Y:S05]  /*26e0*/  BSYNC B0 ;  /* 0x0000000000007941 */ /* 0x000fea0003800000 */
.L_x_193:
        /* <DEDUP_REMOVED lines=14> */
.L_x_186:
[----:B------:R-:W-:Y:S01]  /*27d0*/  UIMAD UR8, UR38, -0x80, UR6 ;  /* 0xffffff80260878a4 */ /* 0x000fe2000f8e0206 */
[C---:B------:R-:W-:Y:S01]  /*27e0*/  VIADD R8, R11.reuse, 0x40 ;  /* 0x000000400b087836 */ /* 0x040fe20000000000 */
[----:B------:R-:W-:Y:S01]  /*27f0*/  UIMAD UR9, UR39, UR24, URZ ;  /* 0x00000018270972a4 */ /* 0x000fe2000f8e023f */
[----:B------:R-:W-:Y:S01]  /*2800*/  IMAD.U32 R16, RZ, RZ, UR24 ;  /* 0x00000018ff107e24 */ /* 0x000fe2000f8e00ff */
[----:B------:R-:W-:Y:S01]  /*2810*/  UIMAD UR10, UR39, UR26, URZ ;  /* 0x0000001a270a72a4 */ /* 0x000fe2000f8e023f */
[----:B------:R-:W-:Y:S01]  /*2820*/  IMAD.U32 R14, RZ, RZ, UR26 ;  /* 0x0000001aff0e7e24 */ /* 0x000fe2000f8e00ff */
[----:B------:R-:W-:Y:S01]  /*2830*/  UIMAD UR20, UR22, UR25, UR9 ;  /* 0x00000019161472a4 */ /* 0x000fe2000f8e0209 */
[----:B------:R-:W-:Y:S01]  /*2840*/  ISETP.GE.AND P3, PT, R8, UR8, PT ;  /* 0x0000000808007c0c */ /* 0x000fe2000bf66270 */
[----:B------:R-:W-:Y:S01]  /*2850*/  UIMAD UR9, UR22, UR27, UR10 ;  /* 0x0000001b160972a4 */ /* 0x000fe2000f8e020a */
[--C-:B------:R-:W-:Y:S01]  /*2860*/  IMAD.WIDE.U32 R16, R16, UR22, R4.reuse ;  /* 0x0000001610107c25 */ /* 0x100fe2000f8e0004 */
[----:B------:R-:W-:Y:S01]  /*2870*/  UIMAD UR5, UR7, -0x80, UR11 ;  /* 0xffffff80070578a4 */ /* 0x000fe2000f8e020b */
[----:B------:R-:W-:Y:S01]  /*2880*/  ISETP.GE.AND P4, PT, R11, UR8, PT ;  /* 0x000000080b007c0c */ /* 0x000fe2000bf86270 */
[----:B------:R-:W-:Y:S01]  /*2890*/  ULDC.64 UR14, c[0x0][0x268] ;  /* 0x00009a00000e7ab9 */ /* 0x000fe20000000a00 */
[----:B------:R-:W-:Y:S01]  /*28a0*/  IMAD.WIDE.U32 R14, R14, UR22, R4 ;  /* 0x000000160e0e7c25 */ /* 0x000fe2000f8e0004 */
[----:B------:R-:W-:-:S02]  /*28b0*/  IADD3 R18, P1, R16, UR32, RZ ;  /* 0x0000002010127c10 */ /* 0x000fc4000ff3e0ff */
[----:B------:R-:W-:Y:S01]  /*28c0*/  SHF.R.S32.HI R192, RZ, 0x1f, R173 ;  /* 0x0000001fffc07819 */ /* 0x000fe200000114ad */
[----:B------:R-:W-:Y:S01]  /*28d0*/  IMAD.U32 R5, RZ, RZ, UR20 ;  /* 0x00000014ff057e24 */ /* 0x000fe2000f8e00ff */
[----:B------:R-:W-:Y:S01]  /*28e0*/  IADD3 R14, P0, R14, UR33, RZ ;  /* 0x000000210e0e7c10 */ /* 0x000fe2000ff1e0ff */
[----:B------:R-:W-:Y:S01]  /*28f0*/  IMAD.U32 R4, RZ, RZ, UR9 ;  /* 0x00000009ff047e24 */ /* 0x000fe2000f8e00ff */
[----:B------:R-:W-:Y:S01]  /*2900*/  ULDC.64 UR8, c[0x0][0x260] ;  /* 0x0000980000087ab9 */ /* 0x000fe20000000a00 */
[----:B------:R-:W-:Y:S01]  /*2910*/  IMAD R22, R13, UR14, RZ ;  /* 0x0000000e0d167c24 */ /* 0x000fe2000f8e02ff */
[----:B------:R-:W-:Y:S01]  /*2920*/  IADD3.X R19, R17, UR43, R5, P1, !PT ;  /* 0x0000002b11137c10 */ /* 0x000fe20008ffe405 */
[----:B------:R-:W-:Y:S01]  /*2930*/  IMAD R13, R13, UR8, RZ ;  /* 0x000000080d0d7c24 */ /* 0x000fe2000f8e02ff */
[----:B------:R-:W-:Y:S01]  /*2940*/  IADD3.X R15, R15, UR41, R4, P0, !PT ;  /* 0x000000290f0f7c10 */ /* 0x000fe200087fe404 */
[----:B------:R-:W-:Y:S01]  /*2950*/  IMAD R22, R20, UR15, R22 ;  /* 0x0000000f14167c24 */ /* 0x000fe2000f8e0216 */
[----:B------:R-:W1:Y:S01]  /*2960*/  @!P3 LDC.64 R4, c[0x0][0x220] ;  /* 0x00008800ff04bb82 */ /* 0x000e620000000a00 */
[----:B------:R-:W-:Y:S01]  /*2970*/  ISETP.GE.AND P1, PT, R8, UR5, PT ;  /* 0x0000000508007c0c */ /* 0x000fe2000bf26270 */
[----:B------:R-:W-:Y:S01]  /*2980*/  IMAD.WIDE.U32 R18, R20, UR14, R18 ;  /* 0x0000000e14127c25 */ /* 0x000fe2000f8e0012 */
[----:B------:R-:W-:Y:S01]  /*2990*/  @!P3 IADD3 R12, P0, R11, 0x40, RZ ;  /* 0x000000400b0cb810 */ /* 0x000fe20007f1e0ff */
[----:B------:R-:W-:-:S02]  /*29a0*/  UIMAD.WIDE.U32 UR14, UR44, 0x80, URZ ;  /* 0x000000802c0e78a5 */ /* 0x000fc4000f8e003f */
[----:B------:R-:W-:Y:S02]  /*29b0*/  IMAD.IADD R23, R19, 0x1, R22 ;  /* 0x0000000113177824 */ /* 0x000fe400078e0216 */
[----:B------:R-:W-:Y:S01]  /*29c0*/  IMAD.SHL.U32 R7, R7, 0x80, RZ ;  /* 0x0000008007077824 */ /* 0x000fe200078e00ff */
[----:B------:R-:W2:Y:S01]  /*29d0*/  @!P4 LDC.64 R8, c[0x0][0x220] ;  /* 0x00008800ff08cb82 */ /* 0x000ea20000000a00 */
[----:B------:R-:W-:Y:S02]  /*29e0*/  @!P3 IMAD.X R16, RZ, RZ, R10, P0 ;  /* 0x000000ffff10b224 */ /* 0x000fe400000e060a */
[----:B------:R-:W-:Y:S02]  /*29f0*/  IMAD.MOV.U32 R195, RZ, RZ, 0x7f800000 ;  /* 0x7f800000ffc37424 */ /* 0x000fe400078e00ff */
[----:B------:R-:W-:Y:S02]  /*2a00*/  IMAD.MOV.U32 R196, RZ, RZ, 0x7f800000 ;  /* 0x7f800000ffc47424 */ /* 0x000fe400078e00ff */
[----:B------:R-:W-:-:S02]  /*2a10*/  IMAD.MOV.U32 R193, RZ, RZ, 0x7f800000 ;  /* 0x7f800000ffc17424 */ /* 0x000fc400078e00ff */
[----:B------:R-:W-:Y:S02]  /*2a20*/  IMAD.MOV.U32 R194, RZ, RZ, 0x7f800000 ;  /* 0x7f800000ffc27424 */ /* 0x000fe400078e00ff */
[----:B------:R-:W-:Y:S02]  /*2a30*/  VIADD R190, R173, 0xffffff80 ;  /* 0xffffff80adbe7836 */ /* 0x000fe40000000000 */
[----:B------:R-:W-:Y:S02]  /*2a40*/  VIADD R164, R171, 0x1000 ;  /* 0x00001000aba47836 */ /* 0x000fe40000000000 */
[----:B------:R-:W-:Y:S01]  /*2a50*/  VIADD R163, R170, 0x1000 ;  /* 0x00001000aaa37836 */ /* 0x000fe20000000000 */
[----:B------:R-:W-:Y:S01]  /*2a60*/  UIADD3 UR39, UR22, UR11, URZ ;  /* 0x0000000b16277290 */ /* 0x000fe2000fffe03f */
[C---:B------:R-:W-:Y:S01]  /*2a70*/  IMAD R13, R20.reuse, UR9, R13 ;  /* 0x00000009140d7c24 */ /* 0x040fe2000f8e020d */
[----:B------:R-:W-:Y:S01]  /*2a80*/  USHF.L.U32 UR9, UR45, 0x7, URZ ;  /* 0x000000072d097899 */ /* 0x000fe2000800063f */
[----:B------:R-:W-:Y:S01]  /*2a90*/  IMAD.WIDE.U32 R20, R20, UR8, R14 ;  /* 0x0000000814147c25 */ /* 0x000fe2000f8e000e */
[----:B------:R-:W-:Y:S01]  /*2aa0*/  ULEA.HI UR8, UR7, UR7, URZ, 0x1 ;  /* 0x0000000707087291 */ /* 0x000fe2000f8f083f */
[----:B------:R-:W-:Y:S01]  /*2ab0*/  CS2R R94, SRZ ;  /* 0x00000000005e7805 */ /* 0x000fe2000001ff00 */
[----:B------:R-:W-:Y:S01]  /*2ac0*/  ULDC UR29, c[0x0][0x394] ;  /* 0x0000e500001d7ab9 */ /* 0x000fe20000000800 */
[----:B------:R-:W-:Y:S01]  /*2ad0*/  IMAD.WIDE.U32 R14, R6, 0x80, RZ ;  /* 0x00000080060e7825 */ /* 0x000fe200078e00ff */
[----:B------:R-:W-:Y:S01]  /*2ae0*/  ULOP3.LUT UR8, UR8, 0xfffffffe, URZ, 0xc0, !UPT ;  /* 0xfffffffe08087892 */ /* 0x000fe2000f8ec03f */
[----:B------:R-:W-:-:S02]  /*2af0*/  CS2R R92, SRZ ;  /* 0x00000000005c7805 */ /* 0x000fc4000001ff00 */
[----:B------:R-:W-:Y:S01]  /*2b00*/  CS2R R98, SRZ ;  /* 0x0000000000627805 */ /* 0x000fe2000001ff00 */
[----:B------:R-:W-:Y:S01]  /*2b10*/  @!P3 IMAD.MOV.U32 R19, RZ, RZ, R23 ;  /* 0x000000ffff13b224 */ /* 0x000fe200078e0017 */
[----:B------:R-:W-:Y:S01]  /*2b20*/  @!P1 IADD3 R14, P0, R198, R14, RZ ;  /* 0x0000000ec60e9210 */ /* 0x000fe20007f1e0ff */
[----:B------:R-:W-:Y:S01]  /*2b30*/  @!P3 IMAD R16, R16, UR24, RZ ;  /* 0x000000181010bc24 */ /* 0x000fe2000f8e02ff */
[----:B------:R-:W-:Y:S01]  /*2b40*/  UIADD3 UR8, UR7, -UR8, URZ ;  /* 0x8000000807087290 */ /* 0x000fe2000fffe03f */
[----:B------:R-:W-:Y:S01]  /*2b50*/  @!P4 IMAD.MOV.U32 R22, RZ, RZ, R18 ;  /* 0x000000ffff16c224 */ /* 0x000fe200078e0012 */
[----:B------:R-:W-:Y:S01]  /*2b60*/  @!P1 IADD3.X R15, R199, R15, R7, P0, !PT ;  /* 0x0000000fc70f9210 */ /* 0x000fe200007fe407 */
[C---:B------:R-:W-:Y:S01]  /*2b70*/  @!P3 IMAD R16, R12.reuse, UR25, R16 ;  /* 0x000000190c10bc24 */ /* 0x040fe2000f8e0210 */
[----:B------:R-:W-:Y:S01]  /*2b80*/  UISETP.NE.AND UP0, UPT, UR8, 0x1, UPT ;  /* 0x000000010800788c */ /* 0x000fe2000bf05270 */
[----:B------:R-:W-:Y:S01]  /*2b90*/  @!P3 IMAD.WIDE.U32 R18, R12, UR24, R18 ;  /* 0x000000180c12bc25 */ /* 0x000fe2000f8e0012 */
[----:B------:R-:W-:-:S02]  /*2ba0*/  CS2R R96, SRZ ;  /* 0x0000000000607805 */ /* 0x000fc4000001ff00 */
[----:B------:R-:W-:Y:S02]  /*2bb0*/  CS2R R90, SRZ ;  /* 0x00000000005a7805 */ /* 0x000fe4000001ff00 */
[----:B------:R-:W-:Y:S01]  /*2bc0*/  CS2R R88, SRZ ;  /* 0x0000000000587805 */ /* 0x000fe2000001ff00 */
[----:B------:R-:W-:Y:S01]  /*2bd0*/  @!P3 IMAD.IADD R16, R19, 0x1, R16 ;  /* 0x000000011310b824 */ /* 0x000fe200078e0210 */
[----:B-1----:R-:W-:Y:S01]  /*2be0*/  @!P3 LEA R4, P0, R18, R4, 0x1 ;  /* 0x000000041204b211 */ /* 0x002fe200078008ff */
[----:B------:R-:W-:Y:S01]  /*2bf0*/  @!P4 IMAD R17, R10, UR24, RZ ;  /* 0x000000180a11cc24 */ /* 0x000fe2000f8e02ff */
[----:B------:R-:W-:Y:S01]  /*2c00*/  CS2R R86, SRZ ;  /* 0x0000000000567805 */ /* 0x000fe2000001ff00 */
[----:B------:R-:W-:Y:S01]  /*2c10*/  @!P4 IMAD.WIDE.U32 R22, R11, UR24, R22 ;  /* 0x000000180b16cc25 */ /* 0x000fe2000f8e0016 */
[----:B------:R-:W-:Y:S02]  /*2c20*/  @!P3 LEA.HI.X R5, R18, R5, R16, 0x1, P0 ;  /* 0x000000051205b211 */ /* 0x000fe400000f0c10 */
[----:B------:R-:W-:-:S02]  /*2c30*/  CS2R R84, SRZ ;  /* 0x0000000000547805 */ /* 0x000fc4000001ff00 */
[----:B------:R-:W-:Y:S01]  /*2c40*/  PLOP3.LUT P0, PT, PT, PT, UP5, 0x80, 0x0 ;  /* 0x000000000000781c */ /* 0x000fe20003f0f058 */
[----:B------:R-:W-:Y:S01]  /*2c50*/  @!P4 IMAD R17, R11, UR25, R17 ;  /* 0x000000190b11cc24 */ /* 0x000fe2000f8e0211 */
[----:B--2---:R-:W-:Y:S01]  /*2c60*/  @!P4 LEA R8, P2, R22, R8, 0x1 ;  /* 0x000000081608c211 */ /* 0x004fe200078408ff */
[----:B------:R-:W-:Y:S01]  /*2c70*/  VIADD R6, R173, 0x8 ;  /* 0x00000008ad067836 */ /* 0x000fe20000000000 */
[----:B------:R-:W-:Y:S01]  /*2c80*/  @!P1 IADD3 R18, P5, R200, UR14, RZ ;  /* 0x0000000ec8129c10 */ /* 0x000fe2000ffbe0ff */
[----:B------:R-:W-:Y:S01]  /*2c90*/  @!P4 IMAD.IADD R17, R23, 0x1, R17 ;  /* 0x000000011711c824 */ /* 0x000fe200078e0211 */
[----:B------:R-:W-:Y:S01]  /*2ca0*/  CS2R R78, SRZ ;  /* 0x00000000004e7805 */ /* 0x000fe2000001ff00 */
[----:B------:R-:W-:Y:S01]  /*2cb0*/  IMAD.IADD R7, R21, 0x1, R13 ;  /* 0x0000000115077824 */ /* 0x000fe200078e020d */
[----:B------:R-:W-:Y:S01]  /*2cc0*/  ISETP.GE.AND P6, PT, R6, UR5, PT ;  /* 0x0000000506007c0c */ /* 0x000fe2000bfc6270 */
[----:B------:R-:W-:Y:S01]  /*2cd0*/  @!P4 IMAD.MOV.U32 R6, RZ, RZ, R20 ;  /* 0x000000ffff06c224 */ /* 0x000fe200078e0014 */
[----:B------:R-:W-:Y:S01]  /*2ce0*/  @!P4 LEA.HI.X R9, R22, R9, R17, 0x1, P2 ;  /* 0x000000091609c211 */ /* 0x000fe200010f0c11 */
[----:B------:R-:W-:Y:S01]  /*2cf0*/  @!P4 IMAD R12, R10, UR26, RZ ;  /* 0x0000001a0a0ccc24 */ /* 0x000fe2000f8e02ff */
[C---:B------:R-:W-:Y:S01]  /*2d00*/  @!P3 IADD3 R13, P2, R11.reuse, 0x40, RZ ;  /* 0x000000400b0db810 */ /* 0x040fe20007f5e0ff */
[----:B------:R-:W-:Y:S01]  /*2d10*/  @P0 BAR.SYNC.DEFER_BLOCKING 0x0 ;  /* 0x0000000000000b1d */ /* 0x000fe20000010000 */
[----:B------:R-:W-:Y:S01]  /*2d20*/  @!P4 IMAD.WIDE.U32 R16, R11, UR26, R6 ;  /* 0x0000001a0b10cc25 */ /* 0x000fe2000f8e0006 */
[----:B------:R-:W-:-:S03]  /*2d30*/  PLOP3.LUT P0, PT, PT, PT, UP0, 0x80, 0x0 ;  /* 0x000000000000781c */ /* 0x000fc60003f0f008 */
[----:B------:R-:W-:Y:S01]  /*2d40*/  @!P3 IMAD.X R10, RZ, RZ, R10, P2 ;  /* 0x000000ffff0ab224 */ /* 0x000fe200010e060a */
[C---:B------:R-:W-:Y:S01]  /*2d50*/  ISETP.GE.AND P2, PT, R11.reuse, UR5, PT ;  /* 0x000000050b007c0c */ /* 0x040fe2000bf46270 */
[----:B------:R-:W-:Y:S01]  /*2d60*/  @!P4 IMAD R12, R11, UR27, R12 ;  /* 0x0000001b0b0ccc24 */ /* 0x000fe2000f8e020c */
[----:B------:R-:W-:Y:S01]  /*2d70*/  CS2R R76, SRZ ;  /* 0x00000000004c7805 */ /* 0x000fe2000001ff00 */
[----:B------:R-:W-:Y:S01]  /*2d80*/  @!P3 IMAD R11, R10, UR26, RZ ;  /* 0x0000001a0a0bbc24 */ /* 0x000fe2000f8e02ff */
[----:B------:R-:W-:Y:S01]  /*2d90*/  LEA R10, R174, UR4, 0x1 ;  /* 0x00000004ae0a7c11 */ /* 0x000fe2000f8e08ff */
[----:B------:R-:W-:Y:S01]  /*2da0*/  @!P3 IMAD.MOV.U32 R21, RZ, RZ, R7 ;  /* 0x000000ffff15b224 */ /* 0x000fe200078e0007 */
[----:B------:R-:W-:Y:S01]  /*2db0*/  CS2R R82, SRZ ;  /* 0x0000000000527805 */ /* 0x000fe2000001ff00 */
[----:B------:R-:W1:Y:S01]  /*2dc0*/  @!P4 LDC.64 R6, c[0x0][0x218] ;  /* 0x00008600ff06cb82 */ /* 0x000e620000000a00 */
[C---:B------:R-:W-:Y:S01]  /*2dd0*/  @!P3 IMAD R11, R13.reuse, UR27, R11 ;  /* 0x0000001b0d0bbc24 */ /* 0x040fe2000f8e020b */
[----:B------:R-:W-:Y:S01]  /*2de0*/  CS2R R80, SRZ ;  /* 0x0000000000507805 */ /* 0x000fe2000001ff00 */
[----:B------:R-:W-:Y:S01]  /*2df0*/  @!P3 IMAD.WIDE.U32 R20, R13, UR26, R20 ;  /* 0x0000001a0d14bc25 */ /* 0x000fe2000f8e0014 */
[----:B------:R-:W-:-:S02]  /*2e00*/  CS2R R74, SRZ ;  /* 0x00000000004a7805 */ /* 0x000fc4000001ff00 */
[----:B------:R-:W-:Y:S02]  /*2e10*/  CS2R R72, SRZ ;  /* 0x0000000000487805 */ /* 0x000fe4000001ff00 */
[----:B------:R-:W-:Y:S01]  /*2e20*/  CS2R R70, SRZ ;  /* 0x0000000000467805 */ /* 0x000fe2000001ff00 */
[----:B------:R-:W-:Y:S01]  /*2e30*/  @!P4 IMAD.IADD R12, R17, 0x1, R12 ;  /* 0x00000001110cc824 */ /* 0x000fe200078e020c */
[----:B------:R-:W-:Y:S01]  /*2e40*/  CS2R R68, SRZ ;  /* 0x0000000000447805 */ /* 0x000fe2000001ff00 */
[----:B------:R-:W-:Y:S02]  /*2e50*/  @!P3 IMAD.IADD R11, R21, 0x1, R11 ;  /* 0x00000001150bb824 */ /* 0x000fe400078e020b */
[----:B------:R-:W-:Y:S01]  /*2e60*/  IMAD.SHL.U32 R191, R173, 0x4, RZ ;  /* 0x00000004adbf7824 */ /* 0x000fe200078e00ff */
[----:B------:R2:W-:Y:S01]  /*2e70*/  @P4 STS [R10+0x8000], RZ ;  /* 0x008000ff0a004388 */ /* 0x0005e20000000800 */
[----:B------:R-:W-:Y:S02]  /*2e80*/  USHF.L.U32 UR37, UR23, 0x3, URZ ;  /* 0x0000000317257899 */ /* 0x000fe4000800063f */
[----:B------:R-:W-:Y:S01]  /*2e90*/  USHF.L.U32 UR36, UR23, 0x4, URZ ;  /* 0x0000000417247899 */ /* 0x000fe2000800063f */
[----:B------:R2:W-:Y:S01]  /*2ea0*/  @P4 STS [R10+0x8004], RZ ;  /* 0x008004ff0a004388 */ /* 0x0005e20000000800 */
[----:B------:R-:W-:-:S02]  /*2eb0*/  UIMAD UR35, UR23, 0x18, URZ ;  /* 0x00000018172378a4 */ /* 0x000fc4000f8e023f */
[----:B------:R-:W-:Y:S01]  /*2ec0*/  USHF.L.U32 UR34, UR23, 0x5, URZ ;  /* 0x0000000517227899 */ /* 0x000fe2000800063f */
[----:B------:R2:W-:Y:S01]  /*2ed0*/  @P4 STS.64 [R10+0x8008], RZ ;  /* 0x008008ff0a004388 */ /* 0x0005e20000000a00 */
[----:B------:R-:W-:Y:S02]  /*2ee0*/  UIMAD UR33, UR23, 0x28, URZ ;  /* 0x00000028172178a4 */ /* 0x000fe4000f8e023f */
[----:B------:R-:W-:Y:S01]  /*2ef0*/  UIMAD UR32, UR23, 0x30, URZ ;  /* 0x00000030172078a4 */ /* 0x000fe2000f8e023f */
[----:B------:R-:W-:Y:S01]  /*2f00*/  @!PT LDS RZ, [RZ] ;  /* 0x00000000fffff984 */ /* 0x000fe20000000800 */
[----:B------:R-:W-:Y:S01]  /*2f10*/  @!PT LDS RZ, [RZ] ;  /* 0x00000000fffff984 */ /* 0x000fe20000000800 */
[----:B------:R-:W-:Y:S01]  /*2f20*/  @!PT LDS RZ, [RZ] ;  /* 0x00000000fffff984 */ /* 0x000fe20000000800 */
[----:B------:R3:W-:Y:S01]  /*2f30*/  @!P4 LDGSTS.E.BYPASS.LTC128B.128 [R10+0x8000], desc[UR12][R8.64] ;  /* 0x08000000080acfae */ /* 0x0007e2000b901d4c */
[----:B------:R-:W-:Y:S02]  /*2f40*/  UIMAD UR31, UR23, 0x38, URZ ;  /* 0x00000038171f78a4 */ /* 0x000fe4000f8e023f */
[----:B------:R-:W-:Y:S01]  /*2f50*/  USHF.L.U32 UR30, UR23, 0x6, URZ ;  /* 0x00000006171e7899 */ /* 0x000fe2000800063f */
[----:B------:R2:W-:Y:S01]  /*2f60*/  @P3 STS.128 [R10+0x9000], RZ ;  /* 0x009000ff0a003388 */ /* 0x0005e20000000c00 */
[----:B------:R-:W-:-:S03]  /*2f70*/  ULDC UR41, c[0x0][0x398] ;  /* 0x0000e60000297ab9 */ /* 0x000fc60000000800 */
[----:B------:R-:W-:Y:S01]  /*2f80*/  @!PT LDS RZ, [RZ] ;  /* 0x00000000fffff984 */ /* 0x000fe20000000800 */
[----:B------:R-:W-:Y:S01]  /*2f90*/  @!PT LDS RZ, [RZ] ;  /* 0x00000000fffff984 */ /* 0x000fe20000000800 */
[----:B------:R-:W-:Y:S01]  /*2fa0*/  @!PT LDS RZ, [RZ] ;  /* 0x00000000fffff984 */ /* 0x000fe20000000800 */
[----:B------:R4:W-:Y:S04]  /*2fb0*/  @!P3 LDGSTS.E.BYPASS.LTC128B.128 [R10+0x9000], desc[UR12][R4.64] ;  /* 0x09000000040abfae */ /* 0x0009e8000b901d4c */
[----:B------:R-:W0:Y:S04]  /*2fc0*/  LDGDEPBAR ;  /* 0x00000000000079af */ /* 0x000e280000000000 */
[----:B------:R2:W-:Y:S04]  /*2fd0*/  @P2 STS [R10+0x4000], RZ ;  /* 0x004000ff0a002388 */ /* 0x0005e80000000800 */
[----:B------:R2:W-:Y:S04]  /*2fe0*/  @P2 STS [R10+0x4004], RZ ;  /* 0x004004ff0a002388 */ /* 0x0005e80000000800 */
[----:B------:R2:W-:Y:S01]  /*2ff0*/  @P2 STS.64 [R10+0x4008], RZ ;  /* 0x004008ff0a002388 */ /* 0x0005e20000000a00 */
[----:B---3--:R-:W-:-:S03]  /*3000*/  VIADD R9, R174, 0x1000 ;  /* 0x00001000ae097836 */ /* 0x008fc60000000000 */
[----:B------:R-:W-:Y:S01]  /*3010*/  @!PT LDS RZ, [RZ] ;  /* 0x00000000fffff984 */ /* 0x000fe20000000800 */
[----:B------:R-:W-:Y:S01]  /*3020*/  @!PT LDS RZ, [RZ] ;  /* 0x00000000fffff984 */ /* 0x000fe20000000800 */
[----:B------:R-:W-:Y:S01]  /*3030*/  @!PT LDS RZ, [RZ] ;  /* 0x00000000fffff984 */ /* 0x000fe20000000800 */
[----:B------:R-:W-:Y:S01]  /*3040*/  @!P2 LDGSTS.E.BYPASS.LTC128B.128 [R10+0x4000], desc[UR12][R198.64] ;  /* 0x04000000c60aafae */ /* 0x000fe2000b901d4c */
[----:B------:R-:W-:Y:S01]  /*3050*/  IMAD.U32 R8, RZ, RZ, UR9 ;  /* 0x00000009ff087e24 */ /* 0x000fe2000f8e00ff */
[----:B------:R-:W-:Y:S02]  /*3060*/  SEL R9, R9, R174, !P0 ;  /* 0x000000ae09097207 */ /* 0x000fe40004000000 */
[----:B------:R2:W-:Y:S02]  /*3070*/  @P1 STS.128 [R10+0x5000], RZ ;  /* 0x005000ff0a001388 */ /* 0x0005e40000000c00 */
[----:B------:R-:W-:Y:S01]  /*3080*/  @!P1 IADD3.X R19, R201, UR15, R8, P5, !PT ;  /* 0x0000000fc9139c10 */ /* 0x000fe2000affe408 */
[----:B----4-:R-:W3:Y:S01]  /*3090*/  @!P3 LDC.64 R4, c[0x0][0x218] ;  /* 0x00008600ff04bb82 */ /* 0x010ee20000000a00 */
[----:B------:R-:W-:Y:S01]  /*30a0*/  LEA R197, R9, UR4, 0x1 ;  /* 0x0000000409c57c11 */ /* 0x000fe2000f8e08ff */
[----:B------:R-:W-:Y:S01]  /*30b0*/  @!PT LDS RZ, [RZ] ;  /* 0x00000000fffff984 */ /* 0x000fe20000000800 */
[----:B------:R-:W-:Y:S01]  /*30c0*/  @!PT LDS RZ, [RZ] ;  /* 0x00000000fffff984 */ /* 0x000fe20000000800 */
[----:B------:R-:W-:Y:S01]  /*30d0*/  @!PT LDS RZ, [RZ] ;  /* 0x00000000fffff984 */ /* 0x000fe20000000800 */
[----:B------:R-:W-:Y:S01]  /*30e0*/  @!P1 LDGSTS.E.BYPASS.LTC128B.128 [R10+0x5000], desc[UR12][R14.64] ;  /* 0x050000000e0a9fae */ /* 0x000fe2000b901d4c */
[----:B-1----:R-:W-:Y:S01]  /*30f0*/  @!P4 LEA R22, P5, R16, R6, 0x1 ;  /* 0x000000061016c211 */ /* 0x002fe200078a08ff */
[----:B------:R-:W-:-:S02]  /*3100*/  VIADD R6, R173, 0x48 ;  /* 0x00000048ad067836 */ /* 0x000fc40000000000 */
[----:B------:R2:W-:Y:S01]  /*3110*/  @P2 STS [R197], RZ ;  /* 0x000000ffc5002388 */ /* 0x0005e20000000800 */
[----:B------:R-:W-:Y:S01]  /*3120*/  @!P4 LEA.HI.X R23, R16, R7, R12, 0x1, P5 ;  /* 0x000000071017c211 */ /* 0x000fe200028f0c0c */
[C---:B------:R-:W-:Y:S01]  /*3130*/  VIADD R7, R173.reuse, 0x40 ;  /* 0x00000040ad077836 */ /* 0x040fe20000000000 */
[----:B------:R-:W-:Y:S01]  /*3140*/  ISETP.GE.AND P5, PT, R173, UR5, PT ;  /* 0x00000005ad007c0c */ /* 0x000fe2000bfa6270 */
[----:B------:R2:W-:Y:S04]  /*3150*/  @P2 STS [R197+0x4], RZ ;  /* 0x000004ffc5002388 */ /* 0x0005e80000000800 */
[----:B------:R2:W-:Y:S04]  /*3160*/  @P2 STS [R197+0x8], RZ ;  /* 0x000008ffc5002388 */ /* 0x0005e80000000800 */
[----:B------:R2:W-:Y:S04]  /*3170*/  @P2 STS [R197+0xc], RZ ;  /* 0x00000cffc5002388 */ /* 0x0005e80000000800 */
[----:B------:R-:W-:Y:S01]  /*3180*/  @!PT LDS RZ, [RZ] ;  /* 0x00000000fffff984 */ /* 0x000fe20000000800 */
[----:B------:R-:W-:Y:S01]  /*3190*/  @!PT LDS RZ, [RZ] ;  /* 0x00000000fffff984 */ /* 0x000fe20000000800 */
[----:B------:R-:W-:Y:S01]  /*31a0*/  @!PT LDS RZ, [RZ] ;  /* 0x00000000fffff984 */ /* 0x000fe20000000800 */
[----:B------:R-:W-:Y:S01]  /*31b0*/  @!P2 LDGSTS.E.BYPASS.LTC128B.128 [R197], desc[UR12][R200.64] ;  /* 0x00000000c8c5afae */ /* 0x000fe2000b901d4c */
[----:B---3--:R-:W-:-:S03]  /*31c0*/  @!P3 LEA R4, P2, R20, R4, 0x1 ;  /* 0x000000041404b211 */ /* 0x008fc600078408ff */
[----:B------:R2:W-:Y:S01]  /*31d0*/  @P1 STS [R197+0x1000], RZ ;  /* 0x001000ffc5001388 */ /* 0x0005e20000000800 */
[----:B------:R-:W-:-:S03]  /*31e0*/  @!P3 LEA.HI.X R5, R20, R5, R11, 0x1, P2 ;  /* 0x000000051405b211 */ /* 0x000fc600010f0c0b */
[----:B------:R2:W-:Y:S01]  /*31f0*/  @P1 STS [R197+0x1004], RZ ;  /* 0x001004ffc5001388 */ /* 0x0005e20000000800 */
[----:B------:R-:W-:-:S03]  /*3200*/  ISETP.GE.AND P2, PT, R6, UR5, PT ;  /* 0x0000000506007c0c */ /* 0x000fc6000bf46270 */
[----:B------:R2:W-:Y:S04]  /*3210*/  @P1 STS [R197+0x1008], RZ ;  /* 0x001008ffc5001388 */ /* 0x0005e80000000800 */
[----:B------:R2:W-:Y:S04]  /*3220*/  @P1 STS [R197+0x100c], RZ ;  /* 0x00100cffc5001388 */ /* 0x0005e80000000800 */
[----:B------:R-:W-:Y:S01]  /*3230*/  @!PT LDS RZ, [RZ] ;  /* 0x00000000fffff984 */ /* 0x000fe20000000800 */
[----:B------:R-:W-:Y:S01]  /*3240*/  @!PT LDS RZ, [RZ] ;  /* 0x00000000fffff984 */ /* 0x000fe20000000800 */
[----:B------:R-:W-:Y:S01]  /*3250*/  @!PT LDS RZ, [RZ] ;  /* 0x00000000fffff984 */ /* 0x000fe20000000800 */
[----:B------:R-:W-:Y:S01]  /*3260*/  @!P1 LDGSTS.E.BYPASS.LTC128B.128 [R197+0x1000], desc[UR12][R18.64] ;  /* 0x0100000012c59fae */ /* 0x000fe2000b901d4c */
[----:B------:R-:W-:Y:S01]  /*3270*/  ISETP.GE.AND P1, PT, R7, UR5, PT ;  /* 0x0000000507007c0c */ /* 0x000fe2000bf26270 */
[----:B------:R-:W-:Y:S01]  /*3280*/  IMAD.SHL.U32 R7, R173, 0x4, RZ ;  /* 0x00000004ad077824 */ /* 0x000fe200078e00ff */
[----:B------:R-:W-:Y:S01]  /*3290*/  SHF.R.S32.HI R189, RZ, 0x1f, R190 ;  /* 0x0000001fffbd7819 */ /* 0x000fe200000114be */
[----:B------:R2:W-:Y:S01]  /*32a0*/  @P4 STS [R10+0x6000], RZ ;  /* 0x006000ff0a004388 */ /* 0x0005e20000000800 */
[----:B------:R-:W-:-:S02]  /*32b0*/  SEL R164, R164, R171, !P0 ;  /* 0x000000aba4a47207 */ /* 0x000fc40004000000 */
[----:B------:R-:W-:Y:S01]  /*32c0*/  SEL R163, R163, R170, !P0 ;  /* 0x000000aaa3a37207 */ /* 0x000fe20004000000 */
[----:B------:R2:W-:Y:S04]  /*32d0*/  @P4 STS [R10+0x6004], RZ ;  /* 0x006004ff0a004388 */ /* 0x0005e80000000800 */
[----:B------:R2:W-:Y:S01]  /*32e0*/  @P4 STS.64 [R10+0x6008], RZ ;  /* 0x006008ff0a004388 */ /* 0x0005e20000000a00 */
[----:B------:R-:W-:Y:S01]  /*32f0*/  UIADD3 UR39, -UR6, 0x80, UR39 ;  /* 0x0000008006277890 */ /* 0x000fe2000fffe127 */
[----:B------:R-:W-:Y:S02]  /*3300*/  UMOV UR15, UR29 ;  /* 0x0000001d000f7c82 */ /* 0x000fe40008000000 */
[----:B------:R-:W-:Y:S01]  /*3310*/  @!PT LDS RZ, [RZ] ;  /* 0x00000000fffff984 */ /* 0x000fe20000000800 */
[----:B------:R-:W-:Y:S01]  /*3320*/  @!PT LDS RZ, [RZ] ;  /* 0x00000000fffff984 */ /* 0x000fe20000000800 */
[----:B------:R-:W-:Y:S01]  /*3330*/  @!PT LDS RZ, [RZ] ;  /* 0x00000000fffff984 */ /* 0x000fe20000000800 */
[----:B------:R-:W-:Y:S01]  /*3340*/  @!P4 LDGSTS.E.BYPASS.LTC128B.128 [R10+0x6000], desc[UR12][R22.64] ;  /* 0x06000000160acfae */ /* 0x000fe2000b901d4c */
[----:B------:R-:W-:-:S02]  /*3350*/  UIADD3 UR22, -UR28, URZ, URZ ;  /* 0x0000003f1c167290 */ /* 0x000fc4000fffe13f */
[----:B------:R-:W-:Y:S01]  /*3360*/  UIMAD UR27, UR23, 0x58, URZ ;  /* 0x00000058171b78a4 */ /* 0x000fe2000f8e023f */
[----:B------:R2:W-:Y:S01]  /*3370*/  @P3 STS.128 [R10+0x7000], RZ ;  /* 0x007000ff0a003388 */ /* 0x0005e20000000c00 */
[----:B------:R-:W-:Y:S02]  /*3380*/  UIMAD UR26, UR23, 0x60, URZ ;  /* 0x00000060171a78a4 */ /* 0x000fe4000f8e023f */
[----:B------:R-:W-:Y:S01]  /*3390*/  UIMAD UR25, UR23, 0x68, URZ ;  /* 0x00000068171978a4 */ /* 0x000fe2000f8e023f */
[----:B------:R-:W-:Y:S01]  /*33a0*/  @!PT LDS RZ, [RZ] ;  /* 0x00000000fffff984 */ /* 0x000fe20000000800 */
[----:B------:R-:W-:Y:S01]  /*33b0*/  @!PT LDS RZ, [RZ] ;  /* 0x00000000fffff984 */ /* 0x000fe20000000800 */
[----:B------:R-:W-:Y:S01]  /*33c0*/  @!PT LDS RZ, [RZ] ;  /* 0x00000000fffff984 */ /* 0x000fe20000000800 */
[----:B------:R1:W-:Y:S01]  /*33d0*/  @!P3 LDGSTS.E.BYPASS.LTC128B.128 [R10+0x7000], desc[UR12][R4.64] ;  /* 0x07000000040abfae */ /* 0x0003e2000b901d4c */
[----:B------:R-:W-:Y:S01]  /*33e0*/  @!P2 LEA R8, P3, R6, UR17, 0x2 ;  /* 0x000000110608ac11 */ /* 0x000fe2000f8610ff */
[----:B------:R-:W-:Y:S02]  /*33f0*/  UIMAD UR24, UR23, 0x70, URZ ;  /* 0x00000070171878a4 */ /* 0x000fe4000f8e023f */
[----:B------:R-:W0:Y:S01]  /*3400*/  LDGDEPBAR ;  /* 0x00000000000079af */ /* 0x000e220000000000 */
[----:B------:R-:W-:Y:S01]  /*3410*/  ULDC UR5, c[0x0][0x2ec] ;  /* 0x0000bb0000057ab9 */ /* 0x000fe20000000800 */
[----:B-1----:R-:W-:Y:S01]  /*3420*/  IADD3 R4, P4, R7, UR17, RZ ;  /* 0x0000001107047c10 */ /* 0x002fe2000ff9e0ff */
[----:B------:R-:W-:-:S04]  /*3430*/  DEPBAR.LE SB0, 0x1 ;  /* 0x000080400000791a */ /* 0x000fc80000000000 */
[----:B------:R-:W-:Y:S02]  /*3440*/  SHF.R.S32.HI R5, RZ, 0x1f, R6 ;  /* 0x0000001fff057819 */ /* 0x000fe40000011406 */
[----:B------:R-:W-:Y:S02]  /*3450*/  SHF.L.U64.HI R7, R173, 0x2, R192 ;  /* 0x00000002ad077819 */ /* 0x000fe400000102c0 */
[----:B------:R-:W-:Y:S02]  /*3460*/  @!P2 LEA.HI.X R9, R6, UR16, R5, 0x2, P3 ;  /* 0x000000100609ac11 */ /* 0x000fe400098f1405 */
[----:B------:R-:W-:-:S03]  /*3470*/  IADD3.X R5, R7, UR16, RZ, P4, !PT ;  /* 0x0000001007057c10 */ /* 0x000fc6000a7fe4ff */
[----:B------:R2:W5:Y:S04]  /*3480*/  @!P2 LDG.E R194, desc[UR12][R8.64] ;  /* 0x0000000c08c2a981 */ /* 0x000568000c1e1900 */
[----:B------:R2:W5:Y:S04]  /*3490*/  @!P5 LDG.E R195, desc[UR12][R4.64] ;  /* 0x0000000c04c3d981 */ /* 0x000568000c1e1900 */
[----:B------:R2:W5:Y:S04]  /*34a0*/  @!P6 LDG.E R196, desc[UR12][R4.64+0x20] ;  /* 0x0000200c04c4e981 */ /* 0x000568000c1e1900 */
[----:B------:R2:W5:Y:S01]  /*34b0*/  @!P1 LDG.E R193, desc[UR12][R4.64+0x100] ;  /* 0x0001000c04c19981 */ /* 0x000562000c1e1900 */
[----:B------:R-:W-:Y:S06]  /*34c0*/  BAR.SYNC.DEFER_BLOCKING 0x0 ;  /* 0x0000000000007b1d */ /* 0x000fec0000010000 */
[----:B------:R2:W1:Y:S04]  /*34d0*/  LDSM.16.M88.4 R128, [R162+0x8000] ;  /* 0x00800000a280783b */ /* 0x0004680000000200 */
[----:B------:R2:W3:Y:S04]  /*34e0*/  LDSM.16.M88.4 R132, [R162+0x8400] ;  /* 0x00840000a284783b */ /* 0x0004e80000000200 */
[----:B------:R2:W4:Y:S04]  /*34f0*/  LDSM.16.M88.4 R136, [R162+0x8800] ;  /* 0x00880000a288783b */ /* 0x0005280000000200 */
[----:B------:R2:W1:Y:S04]  /*3500*/  LDSM.16.M88.4 R140, [R162+0x8c00] ;  /* 0x008c0000a28c783b */ /* 0x0004680000000200 */
[----:B------:R2:W1:Y:S04]  /*3510*/  LDSM.16.M88.4 R144, [R161+0x8000] ;  /* 0x00800000a190783b */ /* 0x0004680000000200 */
[----:B------:R2:W1:Y:S04]  /*3520*/  LDSM.16.M88.4 R148, [R161+0x8400] ;  /* 0x00840000a194783b */ /* 0x0004680000000200 */
[----:B------:R2:W1:Y:S04]  /*3530*/  LDSM.16.M88.4 R152, [R161+0x8800] ;  /* 0x00880000a198783b */ /* 0x0004680000000200 */
[----:B------:R2:W1:Y:S01]  /*3540*/  LDSM.16.M88.4 R156, [R161+0x8c00] ;  /* 0x008c0000a19c783b */ /* 0x0004620000000200 */
[C---:B------:R-:W-:Y:S01]  /*3550*/  SHF.L.U64.HI R189, R190.reuse, 0x2, R189 ;  /* 0x00000002bebd7819 */ /* 0x040fe200000102bd */
[----:B------:R-:W-:Y:S01]  /*3560*/  IMAD.SHL.U32 R190, R190, 0x4, RZ ;  /* 0x00000004bebe7824 */ /* 0x000fe200078e00ff */
[----:B------:R-:W-:-:S02]  /*3570*/  SHF.L.U64.HI R192, R173, 0x2, R192 ;  /* 0x00000002adc07819 */ /* 0x000fc400000102c0 */
[----:B------:R-:W-:Y:S02]  /*3580*/  LEA R164, R164, UR4, 0x1 ;  /* 0x00000004a4a47c11 */ /* 0x000fe4000f8e08ff */
[----:B------:R-:W-:Y:S01]  /*3590*/  LEA R163, R163, UR4, 0x1 ;  /* 0x00000004a3a37c11 */ /* 0x000fe2000f8e08ff */
[----:B------:R-:W-:Y:S02]  /*35a0*/  UIMAD UR29, UR23, 0x48, URZ ;  /* 0x00000048171d78a4 */ /* 0x000fe4000f8e023f */
[----:B------:R-:W-:Y:S02]  /*35b0*/  UIMAD UR28, UR23, 0x50, URZ ;  /* 0x00000050171c78a4 */ /* 0x000fe4000f8e023f */
[----:B------:R-:W-:Y:S02]  /*35c0*/  UIMAD UR23, UR23, 0x78, URZ ;  /* 0x00000078171778a4 */ /* 0x000fe4000f8e023f */
[----:B------:R-:W-:-:S12]  /*35d0*/  UIADD3 UR39, UR39, -UR59, URZ ;  /* 0x8000003b27277290 */ /* 0x000fd8000fffe03f */
.L_x_200:
[----:B------:R-:W0:Y:S01]  /*35e0*/  LDGDEPBAR ;  /* 0x00000000000079af */ /* 0x000e220000000000 */
[----:B--2---:R-:W-:Y:S01]  /*35f0*/  IADD3 R4, P0, R191, UR19, RZ ;  /* 0x00000013bf047c10 */ /* 0x004fe2000ff1e0ff */
[----:B------:R-:W-:Y:S01]  /*3600*/  IMAD.IADD R112, R169, 0x1, R164 ;  /* 0x00000001a9707824 */ /* 0x000fe200078e02a4 */
[----:B------:R-:W-:Y:S02]  /*3610*/  USHF.L.U32 UR8, UR7, 0x7, URZ ;  /* 0x0000000707087899 */ /* 0x000fe4000800063f */
[----:B------:R-:W-:Y:S01]  /*3620*/  IADD3.X R5, R192, UR18, RZ, P0, !PT ;  /* 0x00000012c0057c10 */ /* 0x000fe200087fe4ff */
[----:B------:R-:W-:Y:S01]  /*3630*/  UMOV UR10, UR60 ;  /* 0x0000003c000a7c82 */ /* 0x000fe20008000000 */
[----:B------:R-:W-:Y:S06]  /*3640*/  UISETP.GE.AND UP0, UPT, UR8, UR39, UPT ;  /* 0x000000270800728c */ /* 0x000fec000bf06270 */
        /* <DEDUP_REMOVED lines=8> */
[----:B------:R-:W2:Y:S04]  /*36d0*/  LDSM.16.M88.4 R16, [R162+0x6000] ;  /* 0x00600000a210783b */ /* 0x000ea80000000200 */
[----:B------:R-:W3:Y:S04]  /*36e0*/  LDSM.16.M88.4 R60, [R164+0x1000] ;  /* 0x00100000a43c783b */ /* 0x000ee80000000200 */
[----:B------:R-:W4:Y:S04]  /*36f0*/  LDSM.16.M88.4 R32, [R162+0x6400] ;  /* 0x00640000a220783b */ /* 0x000f280000000200 */
[----:B------:R-:W1:Y:S04]  /*3700*/  LDSM.16.M88.4 R48, [R162+0x6800] ;  /* 0x00680000a230783b */ /* 0x000e680000000200 */
[----:B------:R-:W1:Y:S04]  /*3710*/  LDSM.16.M88.4 R100, [R162+0x6c00] ;  /* 0x006c0000a264783b */ /* 0x000e680000000200 */
[----:B------:R-:W-:Y:S04]  /*3720*/  LDSM.16.M88.4 R104, [R112] ;  /* 0x000000007068783b */ /* 0x000fe80000000200 */
[----:B------:R-:W1:Y:S04]  /*3730*/  LDSM.16.M88.4 R108, [R161+0x6000] ;  /* 0x00600000a16c783b */ /* 0x000e680000000200 */
[----:B------:R-:W1:Y:S04]  /*3740*/  LDSM.16.M88.4 R112, [R112+0x1000] ;  /* 0x001000007070783b */ /* 0x000e680000000200 */
[----:B------:R-:W1:Y:S04]  /*3750*/  LDSM.16.M88.4 R116, [R161+0x6400] ;  /* 0x00640000a174783b */ /* 0x000e680000000200 */
[----:B------:R-:W1:Y:S01]  /*3760*/  LDSM.16.M88.4 R120, [R161+0x6800] ;  /* 0x00680000a178783b */ /* 0x000e620000000200 */
[-C--:B--2---:R-:W-:Y:S03]  /*3770*/  HMMA.16816.F32.BF16 R4, R64, R16.reuse, RZ ;  /* 0x000000104004723c */ /* 0x084fe600000418ff */
[----:B------:R-:W2:Y:S03]  /*3780*/  LDSM.16.M88.4 R124, [R161+0x6c00] ;  /* 0x006c0000a17c783b */ /* 0x000ea60000000200 */
[C---:B---3--:R-:W-:Y:S06]  /*3790*/  HMMA.16816.F32.BF16 R8, R60.reuse, R16, RZ ;  /* 0x000000103c08723c */ /* 0x048fec00000418ff */
[-C--:B------:R-:W-:Y:S06]  /*37a0*/  HMMA.16816.F32.BF16 R12, R60, R18.reuse, RZ ;  /* 0x000000123c0c723c */ /* 0x080fec00000418ff */
[C---:B------:R-:W-:Y:S06]  /*37b0*/  HMMA.16816.F32.BF16 R16, R64.reuse, R18, RZ ;  /* 0x000000124010723c */ /* 0x040fec00000418ff */
[-C--:B----4-:R-:W-:Y:S06]  /*37c0*/  HMMA.16816.F32.BF16 R20, R64, R32.reuse, RZ ;  /* 0x000000204014723c */ /* 0x090fec00000418ff */
[C---:B------:R-:W-:Y:S06]  /*37d0*/  HMMA.16816.F32.BF16 R24, R60.reuse, R32, RZ ;  /* 0x000000203c18723c */ /* 0x040fec00000418ff */
[-C--:B------:R-:W-:Y:S06]  /*37e0*/  HMMA.16816.F32.BF16 R28, R60, R34.reuse, RZ ;  /* 0x000000223c1c723c */ /* 0x080fec00000418ff */
[C---:B------:R-:W-:Y:S06]  /*37f0*/  HMMA.16816.F32.BF16 R32, R64.reuse, R34, RZ ;  /* 0x000000224020723c */ /* 0x040fec00000418ff */
[-C--:B-1----:R-:W-:Y:S06]  /*3800*/  HMMA.16816.F32.BF16 R36, R64, R48.reuse, RZ ;  /* 0x000000304024723c */ /* 0x082fec00000418ff */
        /* <DEDUP_REMOVED lines=9> */
[-C--:B------:R-:W-:Y:S05]  /*38a0*/  HMMA.16816.F32.BF16 R12, R112, R110.reuse, R12 ;  /* 0x0000006e700c723c */ /* 0x080fea000004180c */
[----:B------:R-:W-:Y:S01]  /*38b0*/  IMAD.MOV.U32 R108, RZ, RZ, R202 ;  /* 0x000000ffff6c7224 */ /* 0x000fe200078e00ca */
[C---:B------:R-:W-:Y:S05]  /*38c0*/  HMMA.16816.F32.BF16 R16, R104.reuse, R110, R16 ;  /* 0x0000006e6810723c */ /* 0x040fea0000041810 */
[----:B------:R-:W-:Y:S01]  /*38d0*/  IMAD.MOV.U32 R109, RZ, RZ, R203 ;  /* 0x000000ffff6d7224 */ /* 0x000fe200078e00cb */
        /* <DEDUP_REMOVED lines=8> */
[-C--:B--2---:R-:W-:Y:S06]  /*3960*/  HMMA.16816.F32.BF16 R52, R104, R124.reuse, R52 ;  /* 0x0000007c6834723c */ /* 0x084fec0000041834 */
        /* <DEDUP_REMOVED lines=18> */
.L_x_196:
        /* <DEDUP_REMOVED lines=12> */
[C---:B------:R-:W-:Y:S01]  /*3b50*/  VIADD R119, R121.reuse, 0x8 ;  /* 0x0000000879777836 */ /* 0x040fe20000000000 */
[-C--:B------:R-:W-:Y:S01]  /*3b60*/  ISETP.GE.AND P6, PT, R120, R101.reuse, PT ;  /* 0x000000657800720c */ /* 0x080fe20003fc6270 */
[C---:B------:R-:W-:Y:S01]  /*3b70*/  VIADD R118, R121.reuse, 0x9 ;  /* 0x0000000979767836 */ /* 0x040fe20000000000 */
[----:B------:R-:W-:Y:S01]  /*3b80*/  VIADDMNMX R100, R122, R100, UR6, PT ;  /* 0x000000067a647e46 */ /* 0x000fe2000b800164 */
[----:B------:R-:W-:Y:S01]  /*3b90*/  VIADD R117, R121, 0x10 ;  /* 0x0000001079757836 */ /* 0x000fe20000000000 */
[-C--:B------:R-:W-:Y:S01]  /*3ba0*/  ISETP.GE.AND P5, PT, R119, R101.reuse, PT ;  /* 0x000000657700720c */ /* 0x080fe20003fa6270 */
[C---:B------:R-:W-:Y:S01]  /*3bb0*/  VIADD R116, R121.reuse, 0x11 ;  /* 0x0000001179747836 */ /* 0x040fe20000000000 */
[-C--:B------:R-:W-:Y:S01]  /*3bc0*/  ISETP.GE.AND P4, PT, R118, R101.reuse, PT ;  /* 0x000000657600720c */ /* 0x080fe20003f86270 */
[C---:B------:R-:W-:Y:S01]  /*3bd0*/  VIADD R115, R121.reuse, 0x18 ;  /* 0x0000001879737836 */ /* 0x040fe20000000000 */
[CC--:B------:R-:W-:Y:S01]  /*3be0*/  ISETP.GE.OR P0, PT, R121.reuse, R100.reuse, !P0 ;  /* 0x000000647900720c */ /* 0x0c0fe20004706670 */
[C---:B------:R-:W-:Y:S01]  /*3bf0*/  VIADD R114, R121.reuse, 0x19 ;  /* 0x0000001979727836 */ /* 0x040fe20000000000 */
[-C--:B------:R-:W-:Y:S01]  /*3c00*/  ISETP.GE.OR P6, PT, R120, R100.reuse, !P6 ;  /* 0x000000647800720c */ /* 0x080fe200077c6670 */
[----:B------:R-:W-:Y:S01]  /*3c10*/  VIADD R113, R121, 0x20 ;  /* 0x0000002079717836 */ /* 0x000fe20000000000 */
[-C--:B------:R-:W-:Y:S01]  /*3c20*/  ISETP.GE.OR P5, PT, R119, R100.reuse, !P5 ;  /* 0x000000647700720c */ /* 0x080fe20006fa6670 */
[C---:B------:R-:W-:Y:S01]  /*3c30*/  VIADD R112, R121.reuse, 0x21 ;  /* 0x0000002179707836 */ /* 0x040fe20000000000 */
[-C--:B------:R-:W-:Y:S01]  /*3c40*/  ISETP.GE.OR P4, PT, R118, R100.reuse, !P4 ;  /* 0x000000647600720c */ /* 0x080fe20006786670 */
[----:B------:R-:W-:Y:S01]  /*3c50*/  VIADD R111, R121, 0x28 ;  /* 0x00000028796f7836 */ /* 0x000fe20000000000 */
[----:B------:R-:W-:Y:S01]  /*3c60*/  FSEL R4, R4, -INF , !P0 ;  /* 0xff80000004047808 */ /* 0x000fe20004000000 */
[----:B------:R-:W-:Y:S01]  /*3c70*/  IMAD.U32 R102, RZ, RZ, UR8 ;  /* 0x00000008ff667e24 */ /* 0x000fe2000f8e00ff */
[----:B------:R-:W-:Y:S01]  /*3c80*/  FSEL R5, R5, -INF , !P6 ;  /* 0xff80000005057808 */ /* 0x000fe20007000000 */
[C---:B------:R-:W-:Y:S01]  /*3c90*/  VIADD R110, R121.reuse, 0x29 ;  /* 0x00000029796e7836 */ /* 0x040fe20000000000 */
[----:B------:R-:W-:Y:S01]  /*3ca0*/  FSEL R16, R16, -INF , !P5 ;  /* 0xff80000010107808 */ /* 0x000fe20006800000 */
[----:B------:R-:W-:Y:S01]  /*3cb0*/  VIADD R107, R121, 0x30 ;  /* 0x00000030796b7836 */ /* 0x000fe20000000000 */
[----:B------:R-:W-:Y:S01]  /*3cc0*/  FSEL R17, R17, -INF , !P4 ;  /* 0xff80000011117808 */ /* 0x000fe20006000000 */
[----:B------:R-:W-:Y:S01]  /*3cd0*/  VIADD R106, R121, 0x31 ;  /* 0x00000031796a7836 */ /* 0x000fe20000000000 */
[-C--:B------:R-:W-:Y:S01]  /*3ce0*/  ISETP.GE.AND P3, PT, R117, R101.reuse, PT ;  /* 0x000000657500720c */ /* 0x080fe20003f66270 */
[C---:B------:R-:W-:Y:S01]  /*3cf0*/  VIADD R105, R121.reuse, 0x38 ;  /* 0x0000003879697836 */ /* 0x040fe20000000000 */
[-C--:B------:R-:W-:Y:S01]  /*3d00*/  ISETP.GE.AND P2, PT, R116, R101.reuse, PT ;  /* 0x000000657400720c */ /* 0x080fe20003f46270 */
[----:B------:R-:W-:Y:S01]  /*3d10*/  VIADD R104, R121, 0x39 ;  /* 0x0000003979687836 */ /* 0x000fe20000000000 */
        /* <DEDUP_REMOVED lines=13> */
[--C-:B------:R-:W-:Y:S02]  /*3df0*/  IADD3 R102, R102, 0x8, R122.reuse ;  /* 0x0000000866667810 */ /* 0x100fe40007ffe07a */
        /* <DEDUP_REMOVED lines=11> */
[----:B------:R-:W-:Y:S01]  /*3eb0*/  ISETP.GE.AND P6, PT, R104, R101, PT ;  /* 0x000000656800720c */ /* 0x000fe20003fc6270 */
[----:B------:R-:W-:Y:S01]  /*3ec0*/  IMAD.U32 R101, RZ, RZ, UR8 ;  /* 0x00000008ff657e24 */ /* 0x000fe2000f8e00ff */
[-C--:B------:R-:W-:Y:S02]  /*3ed0*/  ISETP.GE.AND P5, PT, R121, R103.reuse, PT ;  /* 0x000000677900720c */ /* 0x080fe40003fa6270 */
[-C--:B------:R-:W-:Y:S02]  /*3ee0*/  ISETP.GE.AND P4, PT, R120, R103.reuse, PT ;  /* 0x000000677800720c */ /* 0x080fe40003f86270 */
[----:B------:R-:W-:Y:S02]  /*3ef0*/  VIMNMX R102, R102, UR6, PT ;  /* 0x0000000666667c48 */ /* 0x000fe4000bfe0100 */
[-C--:B------:R-:W-:Y:S02]  /*3f00*/  ISETP.GE.OR P3, PT, R110, R100.reuse, !P3 ;  /* 0x000000646e00720c */ /* 0x080fe40005f66670 */
[-C--:B------:R-:W-:Y:S02]  /*3f10*/  ISETP.GE.OR P2, PT, R107, R100.reuse, !P2 ;  /* 0x000000646b00720c */ /* 0x080fe40005746670 */
[-C--:B------:R-:W-:Y:S02]  /*3f20*/  ISETP.GE.OR P1, PT, R106, R100.reuse, !P1 ;  /* 0x000000646a00720c */ /* 0x080fe40004f26670 */
[-C--:B------:R-:W-:Y:S02]  /*3f30*/  ISETP.GE.OR P0, PT, R105, R100.reuse, !P0 ;  /* 0x000000646900720c */ /* 0x080fe40004706670 */
[----:B------:R-:W-:Y:S01]  /*3f40*/  ISETP.GE.OR P6, PT, R104, R100, !P6 ;  /* 0x000000646800720c */ /* 0x000fe200077c6670 */
[----:B------:R-:W-:Y:S01]  /*3f50*/  IMAD.U32 R100, RZ, RZ, UR8 ;  /* 0x00000008ff647e24 */ /* 0x000fe2000f8e00ff */
        /* <DEDUP_REMOVED lines=47> */
[----:B------:R-:W-:Y:S02]  /*4250*/  FSEL R54, R54, -INF , !P0 ;  /* 0xff80000036367808 */ /* 0x000fe40004000000 */
[-C--:B------:R-:W-:Y:S02]  /*4260*/  ISETP.GE.AND P3, PT, R121, R103.reuse, PT ;  /* 0x000000677900720c */ /* 0x080fe40003f66270 */
[-C--:B------:R-:W-:Y:S02]  /*4270*/  ISETP.GE.AND P2, PT, R120, R103.reuse, PT ;  /* 0x000000677800720c */ /* 0x080fe40003f46270 */
[-C--:B------:R-:W-:Y:S02]  /*4280*/  ISETP.GE.AND P1, PT, R119, R103.reuse, PT ;  /* 0x000000677700720c */ /* 0x080fe40003f26270 */
[----:B------:R-:W-:Y:S02]  /*4290*/  ISETP.GE.AND P0, PT, R118, R103, PT ;  /* 0x000000677600720c */ /* 0x000fe40003f06270 */
[----:B------:R-:W-:Y:S02]  /*42a0*/  VIMNMX R101, R101, UR6, PT ;  /* 0x0000000665657c48 */ /* 0x000fe4000bfe0100 */
[-C--:B------:R-:W-:Y:S02]  /*42b0*/  ISETP.GE.OR P6, PT, R106, R102.reuse, !P6 ;  /* 0x000000666a00720c */ /* 0x080fe400077c6670 */
[-C--:B------:R-:W-:Y:S02]  /*42c0*/  ISETP.GE.OR P5, PT, R105, R102.reuse, !P5 ;  /* 0x000000666900720c */ /* 0x080fe40006fa6670 */
[----:B------:R-:W-:Y:S02]  /*42d0*/  ISETP.GE.OR P4, PT, R104, R102, !P4 ;  /* 0x000000666800720c */ /* 0x000fe40006786670 */
[-C--:B------:R-:W-:Y:S02]  /*42e0*/  ISETP.GE.OR P3, PT, R121, R101.reuse, !P3 ;  /* 0x000000657900720c */ /* 0x080fe40005f66670 */
[-C--:B------:R-:W-:Y:S02]  /*42f0*/  ISETP.GE.OR P2, PT, R120, R101.reuse, !P2 ;  /* 0x000000657800720c */ /* 0x080fe40005746670 */
[-C--:B------:R-:W-:Y:S02]  /*4300*/  ISETP.GE.OR P1, PT, R119, R101.reuse, !P1 ;  /* 0x000000657700720c */ /* 0x080fe40004f26670 */
[----:B------:R-:W-:Y:S02]  /*4310*/  ISETP.GE.OR P0, PT, R118, R101, !P0 ;  /* 0x000000657600720c */ /* 0x000fe40004706670 */
[----:B------:R-:W-:Y:S01]  /*4320*/  IADD3 R100, R100, 0x48, R122 ;  /* 0x0000004864647810 */ /* 0x000fe20007ffe07a */
[----:B------:R-:W-:Y:S01]  /*4330*/  VIADD R122, R122, 0x48 ;  /* 0x000000487a7a7836 */ /* 0x000fe20000000000 */
        /* <DEDUP_REMOVED lines=36> */
[----:B------:R-:W-:Y:S02]  /*4580*/  ISETP.GE.AND P0, PT, R120, R122, PT ;  /* 0x0000007a7800720c */ /* 0x000fe40003f06270 */
[-C--:B------:R-:W-:Y:S02]  /*4590*/  ISETP.GE.OR P6, PT, R110, R101.reuse, !P6 ;  /* 0x000000656e00720c */ /* 0x080fe400077c6670 */
[-C--:B------:R-:W-:Y:S02]  /*45a0*/  ISETP.GE.OR P5, PT, R107, R101.reuse, !P5 ;  /* 0x000000656b00720c */ /* 0x080fe40006fa6670 */
[-C--:B------:R-:W-:Y:S02]  /*45b0*/  ISETP.GE.OR P4, PT, R106, R101.reuse, !P4 ;  /* 0x000000656a00720c */ /* 0x080fe40006786670 */
[-C--:B------:R-:W-:Y:S02]  /*45c0*/  ISETP.GE.OR P3, PT, R105, R101.reuse, !P3 ;  /* 0x000000656900720c */ /* 0x080fe40005f66670 */
[----:B------:R-:W-:Y:S02]  /*45d0*/  ISETP.GE.OR P2, PT, R104, R101, !P2 ;  /* 0x000000656800720c */ /* 0x000fe40005746670 */
        /* <DEDUP_REMOVED lines=51> */
.L_x_197:
[C---:B------:R-:W-:Y:S01]  /*4910*/  FMUL.FTZ R100, R195.reuse, 1.4426950216293334961 ;  /* 0x3fb8aa3bc3647820 */ /* 0x040fe20000410000 */
[----:B------:R-:W-:Y:S01]  /*4920*/  FSETP.NEU.FTZ.AND P0, PT, R195, -INF , PT ;  /* 0xff800000c300780b */ /* 0x000fe20003f1d000 */
[----:B------:R-:W-:Y:S01]  /*4930*/  FMUL.FTZ R101, R196, 1.4426950216293334961 ;  /* 0x3fb8aa3bc4657820 */ /* 0x000fe20000410000 */
[----:B------:R-:W-:Y:S02]  /*4940*/  UISETP.GT.AND UP3, UPT, UR7, UR21, UPT ;  /* 0x000000150700728c */ /* 0x000fe4000bf64270 */
[----:B------:R-:W-:Y:S02]  /*4950*/  FSEL R100, R100, RZ, P0 ;  /* 0x000000ff64647208 */ /* 0x000fe40000000000 */
[----:B------:R-:W-:Y:S02]  /*4960*/  FSETP.NEU.FTZ.AND P0, PT, R196, -INF , PT ;  /* 0xff800000c400780b */ /* 0x000fe40003f1d000 */
[----:B------:R-:W-:Y:S01]  /*4970*/  PLOP3.LUT P1, PT, PT, PT, UP3, 0x80, 0x0 ;  /* 0x000000000000781c */ /* 0x000fe20003f2f038 */
[--C-:B------:R-:W-:Y:S01]  /*4980*/  FFMA.FTZ R208, R4, UR5, -R100.reuse ;  /* 0x0000000504d07c23 */ /* 0x100fe20008010864 */
[----:B------:R-:W-:Y:S01]  /*4990*/  FSEL R4, R101, RZ, P0 ;  /* 0x000000ff65047208 */ /* 0x000fe20000000000 */
[--C-:B------:R-:W-:Y:S01]  /*49a0*/  FFMA.FTZ R213, R5, UR5, -R100.reuse ;  /* 0x0000000505d57c23 */ /* 0x100fe20008010864 */
[--C-:B------:R-:W-:Y:S01]  /*49b0*/  FFMA.FTZ R127, R64, UR5, -R100.reuse ;  /* 0x00000005407f7c23 */ /* 0x100fe20008010864 */
[--C-:B------:R-:W-:Y:S01]  /*49c0*/  FFMA.FTZ R115, R16, UR5, -R100.reuse ;  /* 0x0000000510737c23 */ /* 0x100fe20008010864 */
[----:B------:R-:W-:Y:S01]  /*49d0*/  FFMA.FTZ R117, R17, UR5, -R100 ;  /* 0x0000000511757c23 */ /* 0x000fe20008010864 */
        /* <DEDUP_REMOVED lines=8> */
[----:B------:R-:W1:Y:S01]  /*4a60*/  MUFU.EX2 R213, R213 ;  /* 0x000000d500d57308 */ /* 0x000e620000000800 */
        /* <DEDUP_REMOVED lines=9> */
[----:B------:R-:W-:Y:S01]  /*4b00*/  FFMA.FTZ R4, R67, UR5, -R4 ;  /* 0x0000000543047c23 */ /* 0x000fe20008010804 */
[--C-:B------:R-:W-:Y:S01]  /*4b10*/  FFMA.FTZ R203, R20, UR5, -R100.reuse ;  /* 0x0000000514cb7c23 */ /* 0x100fe20008010864 */
[--C-:B------:R-:W-:Y:S01]  /*4b20*/  FFMA.FTZ R212, R21, UR5, -R100.reuse ;  /* 0x0000000515d47c23 */ /* 0x100fe20008010864 */
[--C-:B------:R-:W-:Y:S01]  /*4b30*/  FFMA.FTZ R114, R32, UR5, -R100.reuse ;  /* 0x0000000520727c23 */ /* 0x100fe20008010864 */
[--C-:B------:R-:W-:Y:S01]  /*4b40*/  FFMA.FTZ R116, R33, UR5, -R100.reuse ;  /* 0x0000000521747c23 */ /* 0x100fe20008010864 */
[--C-:B------:R-:W-:Y:S03]  /*4b50*/  FFMA.FTZ R202, R36, UR5, -R100.reuse ;  /* 0x0000000524ca7c23 */ /* 0x100fe60008010864 */
[----:B------:R1:W-:Y:S01]  /*4b60*/  MUFU.EX2 R220, R4 ;  /* 0x0000000400dc7308 */ /* 0x0003e20000000800 */
[C---:B------:R-:W-:Y:S01]  /*4b70*/  FMUL.FTZ R6, R193.reuse, 1.4426950216293334961 ;  /* 0x3fb8aa3bc1067820 */ /* 0x040fe20000410000 */
[----:B------:R-:W-:Y:S01]  /*4b80*/  FSETP.NEU.FTZ.AND P0, PT, R193, -INF , PT ;  /* 0xff800000c100780b */ /* 0x000fe20003f1d000 */
[--C-:B------:R-:W-:Y:S01]  /*4b90*/  FFMA.FTZ R211, R37, UR5, -R100.reuse ;  /* 0x0000000525d37c23 */ /* 0x100fe20008010864 */
[--C-:B------:R-:W-:Y:S01]  /*4ba0*/  FFMA.FTZ R110, R48, UR5, -R100.reuse ;  /* 0x00000005306e7c23 */ /* 0x100fe20008010864 */
[--C-:B------:R-:W-:Y:S01]  /*4bb0*/  FFMA.FTZ R111, R49, UR5, -R100.reuse ;  /* 0x00000005316f7c23 */ /* 0x100fe20008010864 */
[----:B------:R-:W-:Y:S01]  /*4bc0*/  FSEL R6, R6, RZ, P0 ;  /* 0x000000ff06067208 */ /* 0x000fe20000000000 */
        /* <DEDUP_REMOVED lines=22> */
[C---:B------:R-:W-:Y:S01]  /*4d30*/  FMUL.FTZ R5, R194.reuse, 1.4426950216293334961 ;  /* 0x3fb8aa3bc2057820 */ /* 0x040fe20000410000 */
[----:B------:R-:W-:Y:S04]  /*4d40*/  FSETP.NEU.FTZ.AND P0, PT, R194, -INF , PT ;  /* 0xff800000c200780b */ /* 0x000fe80003f1d000 */
[----:B------:R-:W-:Y:S01]  /*4d50*/  MUFU.EX2 R118, R118 ;  /* 0x0000007600767308 */ /* 0x000fe20000000800 */
[----:B------:R-:W-:Y:S05]  /*4d60*/  FSEL R5, R5, RZ, P0 ;  /* 0x000000ff05057208 */ /* 0x000fea0000000000 */
[--C-:B------:R-:W-:Y:S04]  /*4d70*/  FFMA.FTZ R247, R62, UR5, -R5.reuse ;  /* 0x000000053ef77c23 */ /* 0x100fe80008010805 */
        /* <DEDUP_REMOVED lines=17> */
[----:B------:R-:W-:Y:S09]  /*4e90*/  FFMA.FTZ R5, R63, UR5, -R5 ;  /* 0x000000053f057c23 */ /* 0x000ff20008010805 */
        /* <DEDUP_REMOVED lines=10> */
[----:B------:R-:W2:Y:S10]  /*4f40*/  MUFU.EX2 R126, R126 ;  /* 0x0000007e007e7308 */ /* 0x000eb40000000800 */
[----:B------:R-:W-:Y:S10]  /*4f50*/  MUFU.EX2 R115, R115 ;  /* 0x0000007300737308 */ /* 0x000ff40000000800 */
[----:B------:R-:W3:Y:S10]  /*4f60*/  MUFU.EX2 R117, R117 ;  /* 0x0000007500757308 */ /* 0x000ef40000000800 */
        /* <DEDUP_REMOVED lines=39> */
[----:B------:R-:W4:Y:S01]  /*51e0*/  MUFU.EX2 R251, R251 ;  /* 0x000000fb00fb7308 */ /* 0x000f220000000800 */
[----:B-1----:R-:W-:Y:S02]  /*51f0*/  F2FP.BF16.F32.PACK_AB R4, R213, R208 ;  /* 0x000000d0d504723e */ /* 0x002fe400000010ff */
[----:B--2---:R-:W-:Y:S02]  /*5200*/  F2FP.BF16.F32.PACK_AB R9, R126, R218 ;  /* 0x000000da7e09723e */ /* 0x004fe400000010ff */
        /* <DEDUP_REMOVED lines=19> */
[----:B------:R2:W-:Y:S04]  /*5340*/  STS [R181+0x10000], R4 ;  /* 0x01000004b5007388 */ /* 0x0005e80000000800 */
[----:B------:R-:W-:Y:S04]  /*5350*/  STS [R181+0x10400], R9 ;  /* 0x01040009b5007388 */ /* 0x000fe80000000800 */
[----:B------:R3:W-:Y:S01]  /*5360*/  STS [R188+0x10000], R7 ;  /* 0x01000007bc007388 */ /* 0x0007e20000000800 */
[----:B-1----:R-:W-:Y:S02]  /*5370*/  F2FP.BF16.F32.PACK_AB R8, R232, R227 ;  /* 0x000000e3e808723e */ /* 0x002fe400000010ff */
[----:B--2---:R-:W-:Y:S05]  /*5380*/  F2FP.BF16.F32.PACK_AB R4, R120, R118 ;  /* 0x000000767804723e */ /* 0x004fea00000010ff */
[----:B------:R1:W-:Y:S01]  /*5390*/  STS [R188+0x10400], R4 ;  /* 0x01040004bc007388 */ /* 0x0003e20000000800 */
[----:B---3--:R-:W-:Y:S03]  /*53a0*/  F2FP.BF16.F32.PACK_AB R7, R242, R237 ;  /* 0x000000edf207723e */ /* 0x008fe600000010ff */
        /* <DEDUP_REMOVED lines=25> */
[----:B------:R4:W-:Y:S01]  /*5540*/  STS [R183+0x10000], R5 ;  /* 0x01000005b7007388 */ /* 0x0009e20000000800 */
[----:B-1----:R-:W-:Y:S02]  /*5550*/  F2FP.BF16.F32.PACK_AB R4, R220, R215 ;  /* 0x000000d7dc04723e */ /* 0x002fe400000010ff */
[----:B--2---:R-:W-:Y:S03]  /*5560*/  F2FP.BF16.F32.PACK_AB R8, R245, R223 ;  /* 0x000000dff508723e */ /* 0x004fe600000010ff */
[----:B------:R1:W-:Y:S01]  /*5570*/  STS [R183+0x10400], R4 ;  /* 0x01040004b7007388 */ /* 0x0003e20000000800 */
[----:B---3--:R-:W-:Y:S03]  /*5580*/  F2FP.BF16.F32.PACK_AB R7, R248, R249 ;  /* 0x000000f9f807723e */ /* 0x008fe600000010ff */
[----:B------:R-:W-:Y:S01]  /*5590*/  STS [R184+0x12000], R8 ;  /* 0x01200008b8007388 */ /* 0x000fe20000000800 */
[----:B----4-:R-:W-:Y:S03]  /*55a0*/  F2FP.BF16.F32.PACK_AB R6, R250, R251 ;  /* 0x000000fbfa06723e */ /* 0x010fe600000010ff */
[----:B------:R-:W-:Y:S01]  /*55b0*/  STS [R184+0x12400], R7 ;  /* 0x01240007b8007388 */ /* 0x000fe20000000800 */
[----:B------:R-:W-:Y:S03]  /*55c0*/  SHF.L.U32 R5, R171, 0x1, RZ ;  /* 0x00000001ab057819 */ /* 0x000fe600000006ff */
[----:B------:R-:W-:Y:S01]  /*55d0*/  STS [R183+0x12000], R6 ;  /* 0x01200006b7007388 */ /* 0x000fe20000000800 */
[----:B-1----:R-:W-:Y:S05]  /*55e0*/  F2FP.BF16.F32.PACK_AB R4, R246, R247 ;  /* 0x000000f7f604723e */ /* 0x002fea00000010ff */
[----:B------:R1:W-:Y:S04]  /*55f0*/  STS [R183+0x12400], R4 ;  /* 0x01240004b7007388 */ /* 0x0003e80000000800 */
[----:B------:R-:W2:Y:S08]  /*5600*/  LDSM.16.M88.4 R64, [R5+UR4+0x4000] ;  /* 0x004000040540783b */ /* 0x000eb00008000200 */
[----:B------:R2:W3:Y:S01]  /*5610*/  LDSM.16.M88.4 R60, [R5+UR4+0x5000] ;  /* 0x00500004053c783b */ /* 0x0004e20008000200 */
[----:B-1----:R-:W-:Y:S04]  /*5620*/  MOV R4, UR4 ;  /* 0x0000000400047c02 */ /* 0x002fe80008000f00 */
[----:B------:R-:W-:Y:S04]  /*5630*/  IADD3 R4, R5, 0x4000, R4 ;  /* 0x0000400005047810 */ /* 0x000fe80007ffe004 */
[----:B------:R-:W-:Y:S05]  /*5640*/  IADD3 R104, R4, R169, RZ ;  /* 0x000000a904687210 */ /* 0x000fea0007ffe0ff */
[----:B------:R-:W1:Y:S01]  /*5650*/  LDSM.16.M88.4 R100, [R104] ;  /* 0x000000006864783b */ /* 0x000e620000000200 */
[-C--:B--2---:R-:W-:Y:S07]  /*5660*/  HMMA.16816.F32.BF16 R4, R64, R128.reuse, RZ ;  /* 0x000000804004723c */ /* 0x084fee00000418ff */
[----:B------:R-:W2:Y:S01]  /*5670*/  LDSM.16.M88.4 R104, [R104+0x1000] ;  /* 0x001000006868783b */ /* 0x000ea20000000200 */
[C---:B---3--:R-:W-:Y:S06]  /*5680*/  HMMA.16816.F32.BF16 R8, R60.reuse, R128, RZ ;  /* 0x000000803c08723c */ /* 0x048fec00000418ff */
        /* <DEDUP_REMOVED lines=14> */
[-C--:B-1----:R-:W-:Y:S06]  /*5770*/  HMMA.16816.F32.BF16 R4, R100, R144.reuse, R4 ;  /* 0x000000906404723c */ /* 0x082fec0000041804 */
[C---:B--2---:R-:W-:Y:S06]  /*5780*/  HMMA.16816.F32.BF16 R8, R104.reuse, R144, R8 ;  /* 0x000000906808723c */ /* 0x044fec0000041808 */
[-C--:B------:R-:W-:Y:S06]  /*5790*/  HMMA.16816.F32.BF16 R12, R104, R146.reuse, R12 ;  /* 0x00000092680c723c */ /* 0x080fec000004180c */
[C---:B------:R-:W-:Y:S06]  /*57a0*/  HMMA.16816.F32.BF16 R16, R100.reuse, R146, R16 ;  /* 0x000000926410723c */ /* 0x040fec0000041810 */
[----:B-----5:R-:W-:Y:S01]  /*57b0*/  FADD.FTZ R252, -R207, R5 ;  /* 0x00000005cffc7221 */ /* 0x020fe20000010100 */
[-C--:B------:R-:W-:Y:S04]  /*57c0*/  HMMA.16816.F32.BF16 R20, R100, R148.reuse, R20 ;  /* 0x000000946414723c */ /* 0x080fe80000041814 */
[----:B------:R-:W-:Y:S01]  /*57d0*/  FADD.FTZ R5, -R206, R6 ;  /* 0x00000006ce057221 */ /* 0x000fe20000010100 */
        /* <DEDUP_REMOVED lines=8> */
[----:B------:R-:W-:Y:S01]  /*5860*/  FADD.FTZ R15, -R204, R15 ;  /* 0x0000000fcc0f7221 */ /* 0x000fe20000010100 */
[C---:B------:R-:W-:Y:S05]  /*5870*/  HMMA.16816.F32.BF16 R40, R104.reuse, R152, R40 ;  /* 0x000000986828723c */ /* 0x040fea0000041828 */
[----:B------:R-:W-:Y:S01]  /*5880*/  FADD.FTZ R17, -R207, R17 ;  /* 0x00000011cf117221 */ /* 0x000fe20000010100 */
[-C--:B------:R-:W-:Y:S05]  /*5890*/  HMMA.16816.F32.BF16 R44, R104, R154.reuse, R44 ;  /* 0x0000009a682c723c */ /* 0x080fea000004182c */
[----:B------:R-:W-:Y:S01]  /*58a0*/  FADD.FTZ R6, -R205, R8 ;  /* 0x00000008cd067221 */ /* 0x000fe20000010100 */
[C---:B------:R-:W-:Y:S05]  /*58b0*/  HMMA.16816.F32.BF16 R48, R100.reuse, R154, R48 ;  /* 0x0000009a6430723c */ /* 0x040fea0000041830 */
[----:B------:R-:W-:Y:S01]  /*58c0*/  FMUL.FTZ R234, R234, R9 ;  /* 0x00000009eaea7220 */ /* 0x000fe20000410000 */
[-C--:B------:R-:W-:Y:S05]  /*58d0*/  HMMA.16816.F32.BF16 R52, R100, R156.reuse, R52 ;  /* 0x0000009c6434723c */ /* 0x080fea0000041834 */
[----:B------:R-:W-:Y:S01]  /*58e0*/  FMUL.FTZ R239, R239, R10 ;  /* 0x0000000aefef7220 */ /* 0x000fe20000410000 */
[C---:B------:R-:W-:Y:S05]  /*58f0*/  HMMA.16816.F32.BF16 R56, R104.reuse, R156, R56 ;  /* 0x0000009c6838723c */ /* 0x040fea0000041838 */
[----:B------:R-:W-:Y:S01]  /*5900*/  FMUL.FTZ R244, R244, R11 ;  /* 0x0000000bf4f47220 */ /* 0x000fe20000410000 */
[-C--:B------:R-:W-:Y:S05]  /*5910*/  HMMA.16816.F32.BF16 R60, R104, R158.reuse, R60 ;  /* 0x0000009e683c723c */ /* 0x080fea000004183c */
[----:B------:R-:W-:Y:S01]  /*5920*/  FADD.FTZ R7, -R206, R7 ;  /* 0x00000007ce077221 */ /* 0x000fe20000010100 */
[----:B------:R-:W-:Y:S05]  /*5930*/  HMMA.16816.F32.BF16 R64, R100, R158, R64 ;  /* 0x0000009e6440723c */ /* 0x000fea0000041840 */
[----:B------:R-:W-:Y:S01]  /*5940*/  FADD.FTZ R8, -R205, R12 ;  /* 0x0000000ccd087221 */ /* 0x000fe20000010100 */
[----:B------:R-:W-:Y:S01]  /*5950*/  FADD.FTZ R9, -R204, R14 ;  /* 0x0000000ecc097221 */ /* 0x000fe20000010100 */
[----:B------:R-:W-:Y:S01]  /*5960*/  FMUL.FTZ R233, R233, R13 ;  /* 0x0000000de9e97220 */ /* 0x000fe20000410000 */
[----:B------:R-:W-:Y:S03]  /*5970*/  FMUL.FTZ R243, R243, R15 ;  /* 0x0000000ff3f37220 */ /* 0x000fe60000410000 */
[----:B------:R-:W-:Y:S01]  /*5980*/  FADD.FTZ R10, -R207, R16 ;  /* 0x00000010cf0a7221 */ /* 0x000fe20000010100 */
[C---:B------:R-:W-:Y:S01]  /*5990*/  FADD.FTZ R11, -R206.reuse, R18 ;  /* 0x00000012ce0b7221 */ /* 0x040fe20000010100 */
[----:B------:R-:W-:Y:S01]  /*59a0*/  FMUL.FTZ R117, R117, R17 ;  /* 0x0000001175757220 */ /* 0x000fe20000410000 */
        /* <DEDUP_REMOVED lines=148> */
[C---:B-1----:R-:W-:Y:S05]  /*62f0*/  IMAD.U32 R21, R20.reuse, -0x80, RZ ;  /* 0xffffff8014157824 */ /* 0x042fea00078e00ff */
        /* <DEDUP_REMOVED lines=10> */
.L_x_198:
        /* <DEDUP_REMOVED lines=29> */
[----:B------:R-:W-:Y:S04]  /*6570*/  STS [R184+0xa000], R56 ;  /* 0x00a00038b8007388 */ /* 0x000fe80000000800 */
[----:B------:R-:W-:Y:S04]  /*6580*/  STS [R184+0xa400], R58 ;  /* 0x00a4003ab8007388 */ /* 0x000fe80000000800 */
[----:B------:R-:W-:Y:S01]  /*6590*/  STS [R183+0xa000], R60 ;  /* 0x00a0003cb7007388 */ /* 0x000fe20000000800 */
[----:B--2---:R-:W-:Y:S03]  /*65a0*/  LEA R52, R170, UR4, 0x1 ;  /* 0x00000004aa347c11 */ /* 0x004fe6000f8e08ff */
[----:B------:R-:W-:Y:S01]  /*65b0*/  STS [R183+0xa400], R62 ;  /* 0x00a4003eb7007388 */ /* 0x000fe20000000800 */
[----:B------:R-:W-:Y:S06]  /*65c0*/  BAR.SYNC.DEFER_BLOCKING 0x0 ;  /* 0x0000000000007b1d */ /* 0x000fec0000010000 */
[----:B------:R-:W-:Y:S04]  /*65d0*/  LDSM.16.MT88.4 R4, [R168+0x10000] ;  /* 0x01000000a804783b */ /* 0x000fe80000004200 */
[----:B------:R-:W2:Y:S04]  /*65e0*/  LDSM.16.MT88.4 R8, [R52+0x4000] ;  /* 0x004000003408783b */ /* 0x000ea80000004200 */
[----:B------:R-:W3:Y:S04]  /*65f0*/  LDSM.16.MT88.4 R12, [R168+0x14000] ;  /* 0x01400000a80c783b */ /* 0x000ee80000004200 */
[----:B------:R-:W-:Y:S04]  /*6600*/  LDSM.16.MT88.4 R16, [R168+0x10800] ;  /* 0x01080000a810783b */ /* 0x000fe80000004200 */
[----:B-1----:R-:W1:Y:S04]  /*6610*/  LDSM.16.MT88.4 R20, [R52+0x4400] ;  /* 0x004400003414783b */ /* 0x002e680000004200 */
[----:B------:R-:W4:Y:S01]  /*6620*/  LDSM.16.MT88.4 R24, [R168+0x14800] ;  /* 0x01480000a818783b */ /* 0x000f220000004200 */
[-C--:B--2---:R-:W-:Y:S06]  /*6630*/  HMMA.16816.F32.BF16 R68, R4, R8.reuse, R68 ;  /* 0x000000080444723c */ /* 0x084fec0000041844 */
[C---:B---3--:R-:W-:Y:S06]  /*6640*/  HMMA.16816.F32.BF16 R72, R12.reuse, R8, R72 ;  /* 0x000000080c48723c */ /* 0x048fec0000041848 */
[-C--:B------:R-:W-:Y:S01]  /*6650*/  HMMA.16816.F32.BF16 R76, R12, R10.reuse, R76 ;  /* 0x0000000a0c4c723c */ /* 0x080fe2000004184c */
[----:B------:R-:W-:Y:S05]  /*6660*/  LDSM.16.MT88.4 R12, [R168+0x15000] ;  /* 0x01500000a80c783b */ /* 0x000fea0000004200 */
[----:B------:R-:W-:Y:S01]  /*6670*/  HMMA.16816.F32.BF16 R80, R4, R10, R80 ;  /* 0x0000000a0450723c */ /* 0x000fe20000041850 */
[----:B------:R-:W-:Y:S04]  /*6680*/  LDSM.16.MT88.4 R4, [R168+0x11000] ;  /* 0x01100000a804783b */ /* 0x000fe80000004200 */
[----:B------:R-:W2:Y:S01]  /*6690*/  LDSM.16.MT88.4 R8, [R52+0x4800] ;  /* 0x004800003408783b */ /* 0x000ea20000004200 */
[-C--:B-1----:R-:W-:Y:S06]  /*66a0*/  HMMA.16816.F32.BF16 R68, R16, R20.reuse, R68 ;  /* 0x000000141044723c */ /* 0x082fec0000041844 */
[C---:B----4-:R-:W-:Y:S06]  /*66b0*/  HMMA.16816.F32.BF16 R72, R24.reuse, R20, R72 ;  /* 0x000000141848723c */ /* 0x050fec0000041848 */
        /* <DEDUP_REMOVED lines=33> */
[----:B------:R-:W-:Y:S01]  /*68d0*/  BAR.SYNC.DEFER_BLOCKING 0x0 ;  /* 0x0000000000007b1d */ /* 0x000fe20000010000 */
[-C--:B--2---:R-:W-:Y:S06]  /*68e0*/  HMMA.16816.F32.BF16 R68, R4, R8.reuse, R68 ;  /* 0x000000080444723c */ /* 0x084fec0000041844 */
[C---:B------:R-:W-:Y:S06]  /*68f0*/  HMMA.16816.F32.BF16 R72, R12.reuse, R8, R72 ;  /* 0x000000080c48723c */ /* 0x040fec0000041848 */
[-C--:B------:R-:W-:Y:S06]  /*6900*/  HMMA.16816.F32.BF16 R76, R12, R10.reuse, R76 ;  /* 0x0000000a0c4c723c */ /* 0x080fec000004184c */
[----:B------:R-:W-:Y:S06]  /*6910*/  HMMA.16816.F32.BF16 R80, R4, R10, R80 ;  /* 0x0000000a0450723c */ /* 0x000fec0000041850 */
[-C--:B-1----:R-:W-:Y:S06]  /*6920*/  HMMA.16816.F32.BF16 R68, R16, R20.reuse, R68 ;  /* 0x000000141044723c */ /* 0x082fec0000041844 */
        /* <DEDUP_REMOVED lines=8> */
[C---:B-1----:R-:W-:Y:S05]  /*69b0*/  IMAD.U32 R6, R5.reuse, -0x80, RZ ;  /* 0xffffff8005067824 */ /* 0x042fea00078e00ff */
[C---:B------:R-:W-:Y:S04]  /*69c0*/  LEA R198, P0, R6.reuse, R198, 0x1 ;  /* 0x000000c606c67211 */ /* 0x040fe800078008ff */
[----:B------:R-:W-:Y:S02]  /*69d0*/  LEA.HI.X.SX32 R199, R6, R199, 0x1, P0 ;  /* 0x000000c706c77211 */ /* 0x000fe400000f0eff */
[C---:B------:R-:W-:Y:S03]  /*69e0*/  LEA R6, P0, R5.reuse, R198, 0x7 ;  /* 0x000000c605067211 */ /* 0x040fe600078038ff */
[----:B------:R-:W-:Y:S01]  /*69f0*/  @!PT LDS RZ, [RZ] ;  /* 0x00000000fffff984 */ /* 0x000fe20000000800 */
[----:B------:R-:W-:Y:S01]  /*6a00*/  @!PT LDS RZ, [RZ] ;  /* 0x00000000fffff984 */ /* 0x000fe20000000800 */
[----:B------:R-:W-:Y:S01]  /*6a10*/  @!PT LDS RZ, [RZ] ;  /* 0x00000000fffff984 */ /* 0x000fe20000000800 */
[----:B------:R1:W-:Y:S01]  /*6a20*/  LDGSTS.E.BYPASS.LTC128B.128 [R53+0x4000], desc[UR12][R198.64] ;  /* 0x04000000c6357fae */ /* 0x0003e2000b901d4c */
[----:B--2---:R-:W-:Y:S05]  /*6a30*/  LEA.HI.X R7, R5, R199, R4, 0x7, P0 ;  /* 0x000000c705077211 */ /* 0x004fea00000f3c04 */
[----:B------:R1:W-:Y:S04]  /*6a40*/  LDGSTS.E.BYPASS.LTC128B.128 [R53+0x5000], desc[UR12][R6.64] ;  /* 0x0500000006357fae */ /* 0x0003e8000b901d4c */
[----:B------:R-:W0:Y:S02]  /*6a50*/  LDGDEPBAR ;  /* 0x00000000000079af */ /* 0x000e240000000000 */
.L_x_199:
[----:B------:R-:W-:Y:S01]  /*6a60*/  LDSM.16.M88.4 R16, [R167] ;  /* 0x00000000a710783b */ /* 0x000fe20000000200 */
[----:B------:R-:W-:Y:S01]  /*6a70*/  IMAD.U32 R202, RZ, RZ, UR22 ;  /* 0x00000016ffca7e24 */ /* 0x000fe2000f8e00ff */
[----:B------:R-:W-:Y:S01]  /*6a80*/  ULOP3.LUT UR8, UR7, 0x1, URZ, 0xc0, !UPT ;  /* 0x0000000107087892 */ /* 0x000fe2000f8ec03f */
[----:B------:R-:W-:Y:S01]  /*6a90*/  IMAD.U32 R203, RZ, RZ, UR22 ;  /* 0x00000016ffcb7e24 */ /* 0x000fe2000f8e00ff */
[----:B------:R-:W1:Y:S01]  /*6aa0*/  LDSM.16.MT88.4 R20, [R52+0x6000] ;  /* 0x006000003414783b */ /* 0x000e620000004200 */
[----:B------:R-:W-:Y:S01]  /*6ab0*/  UISETP.GT.AND UP2, UPT, UR7, UR21, UPT ;  /* 0x000000150700728c */ /* 0x000fe2000bf44270 */
[----:B------:R-:W-:Y:S01]  /*6ac0*/  LEA R202, P0, R202, R108, 0x2 ;  /* 0x0000006ccaca7211 */ /* 0x000fe200078010ff */
[----:B------:R-:W-:Y:S01]  /*6ad0*/  UISETP.NE.U32.AND UP0, UPT, UR8, 0x1, UPT ;  /* 0x000000010800788c */ /* 0x000fe2000bf05070 */
[----:B------:R-:W2:Y:S01]  /*6ae0*/  LDSM.16.M88.4 R12, [R167+0x2000] ;  /* 0x00200000a70c783b */ /* 0x000ea20000000200 */
[----:B------:R-:W-:Y:S01]  /*6af0*/  UIADD3 UR7, UR7, -0x1, URZ ;  /* 0xffffffff07077890 */ /* 0x000fe2000fffe03f */
[----:B------:R-:W-:Y:S02]  /*6b00*/  LEA.HI.X.SX32 R203, R203, R109, 0x2, P0 ;  /* 0x0000006dcbcb7211 */ /* 0x000fe400000f16ff */
        /* <DEDUP_REMOVED lines=44> */
[----:B------:R-:W-:Y:S03]  /*6dd0*/  IMAD.U32 R41, RZ, RZ, UR33 ;  /* 0x00000021ff297e24 */ /* 0x000fe6000f8e00ff */
[----:B------:R-:W-:Y:S01]  /*6de0*/  IMAD.U32 R40, RZ, RZ, UR33 ;  /* 0x00000021ff287e24 */ /* 0x000fe2000f8e00ff */
[----:B------:R-:W-:Y:S05]  /*6df0*/  HMMA.16816.F32.BF16 R16, R36, R42, R16 ;  /* 0x0000002a2410723c */ /* 0x000fea0000041810 */
[-C--:B------:R-:W-:Y:S01]  /*6e00*/  LEA R60, P3, R41, R202.reuse, 0x2 ;  /* 0x000000ca293c7211 */ /* 0x080fe200078610ff */
[-C--:B--2---:R-:W-:Y:S01]  /*6e10*/  HMMA.16816.F32.BF16 R4, R20, R48.reuse, R4 ;  /* 0x000000301404723c */ /* 0x084fe20000041804 */
[----:B------:R-:W-:Y:S04]  /*6e20*/  IMAD.U32 R43, RZ, RZ, UR34 ;  /* 0x00000022ff2b7e24 */ /* 0x000fe8000f8e00ff */
[-C--:B------:R-:W-:Y:S01]  /*6e30*/  LEA.HI.X.SX32 R61, R40, R203.reuse, 0x2, P3 ;  /* 0x000000cb283d7211 */ /* 0x080fe200018f16ff */
[C---:B---3--:R-:W-:Y:S01]  /*6e40*/  HMMA.16816.F32.BF16 R8, R44.reuse, R48, R8 ;  /* 0x000000302c08723c */ /* 0x048fe20000041808 */
[----:B------:R-:W-:Y:S04]  /*6e50*/  IMAD.U32 R42, RZ, RZ, UR34 ;  /* 0x00000022ff2a7e24 */ /* 0x000fe8000f8e00ff */
[-C--:B------:R-:W-:Y:S01]  /*6e60*/  LEA R58, P4, R43, R202.reuse, 0x2 ;  /* 0x000000ca2b3a7211 */ /* 0x080fe200078810ff */
[-C--:B------:R-:W-:Y:S01]  /*6e70*/  HMMA.16816.F32.BF16 R12, R44, R50.reuse, R12 ;  /* 0x000000322c0c723c */ /* 0x080fe2000004180c */
[----:B------:R-:W-:Y:S04]  /*6e80*/  IMAD.U32 R49, RZ, RZ, UR37 ;  /* 0x00000025ff317e24 */ /* 0x000fe8000f8e00ff */
[-C--:B------:R-:W-:Y:S01]  /*6e90*/  LEA.HI.X.SX32 R59, R42, R203.reuse, 0x2, P4 ;  /* 0x000000cb2a3b7211 */ /* 0x080fe200020f16ff */
[----:B------:R-:W-:Y:S01]  /*6ea0*/  HMMA.16816.F32.BF16 R16, R20, R50, R16 ;  /* 0x000000321410723c */ /* 0x000fe20000041810 */
[----:B------:R-:W-:Y:S04]  /*6eb0*/  IMAD.U32 R48, RZ, RZ, UR37 ;  /* 0x00000025ff307e24 */ /* 0x000fe8000f8e00ff */
[----:B------:R-:W-:Y:S01]  /*6ec0*/  IMAD.U32 R45, RZ, RZ, UR35 ;  /* 0x00000023ff2d7e24 */ /* 0x000fe2000f8e00ff */
[-C--:B----4-:R-:W-:Y:S01]  /*6ed0*/  HMMA.16816.F32.BF16 R4, R24, R28.reuse, R4 ;  /* 0x0000001c1804723c */ /* 0x090fe20000041804 */
[----:B------:R-:W-:Y:S04]  /*6ee0*/  IMAD.U32 R23, RZ, RZ, UR24 ;  /* 0x00000018ff177e24 */ /* 0x000fe8000f8e00ff */
[----:B------:R-:W-:Y:S01]  /*6ef0*/  @P1 IADD3 R20, P2, R190, UR17, RZ ;  /* 0x00000011be141c10 */ /* 0x000fe2000ff5e0ff */
[C---:B-1----:R-:W-:Y:S01]  /*6f00*/  HMMA.16816.F32.BF16 R8, R32.reuse, R28, R8 ;  /* 0x0000001c2008723c */ /* 0x042fe20000041808 */
[----:B------:R-:W-:Y:S01]  /*6f10*/  IMAD.U32 R47, RZ, RZ, UR36 ;  /* 0x00000024ff2f7e24 */ /* 0x000fe2000f8e00ff */
[----:B------:R-:W-:Y:S03]  /*6f20*/  @UP3 UIADD3 UR17, UP1, UR17, -0x200, URZ ;  /* 0xfffffe0011113890 */ /* 0x000fe6000ff3e03f */
[----:B------:R-:W-:Y:S01]  /*6f30*/  @P1 IADD3.X R21, R189, UR16, RZ, P2, !PT ;  /* 0x00000010bd151c10 */ /* 0x000fe200097fe4ff */
[-C--:B------:R-:W-:Y:S01]  /*6f40*/  HMMA.16816.F32.BF16 R12, R32, R30.reuse, R12 ;  /* 0x0000001e200c723c */ /* 0x080fe2000004180c */
[----:B------:R-:W-:Y:S01]  /*6f50*/  IMAD.U32 R46, RZ, RZ, UR36 ;  /* 0x00000024ff2e7e24 */ /* 0x000fe2000f8e00ff */
[----:B------:R-:W-:Y:S02]  /*6f60*/  @UP3 UIADD3.X UR16, UR16, -0x1, URZ, UP1, !UPT ;  /* 0xffffffff10103890 */ /* 0x000fe40008ffe43f */
[----:B------:R-:W5:Y:S01]  /*6f70*/  @P1 LDG.E R195, desc[UR12][R20.64] ;  /* 0x0000000c14c31981 */ /* 0x000f62000c1e1900 */
[-C--:B------:R-:W-:Y:S01]  /*6f80*/  LEA R50, P0, R49, R202.reuse, 0x2 ;  /* 0x000000ca31327211 */ /* 0x080fe200078010ff */
[----:B------:R-:W-:Y:S01]  /*6f90*/  HMMA.16816.F32.BF16 R16, R24, R30, R16 ;  /* 0x0000001e1810723c */ /* 0x000fe20000041810 */
[----:B------:R-:W-:Y:S01]  /*6fa0*/  IMAD.U32 R44, RZ, RZ, UR35 ;  /* 0x00000023ff2c7e24 */ /* 0x000fe2000f8e00ff */
[----:B------:R-:W5:Y:S03]  /*6fb0*/  @P1 LDG.E R196, desc[UR12][R20.64+0x20] ;  /* 0x0000200c14c41981 */ /* 0x000f66000c1e1900 */
[-C--:B------:R-:W-:Y:S01]  /*6fc0*/  LEA.HI.X.SX32 R51, R48, R203.reuse, 0x2, P0 ;  /* 0x000000cb30337211 */ /* 0x080fe200000f16ff */
[----:B------:R-:W5:Y:S01]  /*6fd0*/  @P1 LDG.E R193, desc[UR12][R20.64+0x100] ;  /* 0x0001000c14c11981 */ /* 0x000f62000c1e1900 */
[-C--:B------:R-:W-:Y:S01]  /*6fe0*/  LEA R54, P6, R47, R202.reuse, 0x2 ;  /* 0x000000ca2f367211 */ /* 0x080fe200078c10ff */
[----:B------:R-:W-:Y:S02]  /*6ff0*/  IMAD.U32 R39, RZ, RZ, UR32 ;  /* 0x00000020ff277e24 */ /* 0x000fe4000f8e00ff */
[----:B------:R1:W5:Y:S01]  /*7000*/  @P1 LDG.E R194, desc[UR12][R20.64+0x120] ;  /* 0x0001200c14c21981 */ /* 0x000362000c1e1900 */
[-C--:B------:R-:W-:Y:S01]  /*7010*/  LEA R56, P5, R45, R202.reuse, 0x2 ;  /* 0x000000ca2d387211 */ /* 0x080fe200078a10ff */
[----:B------:R-:W-:Y:S01]  /*7020*/  IMAD.U32 R37, RZ, RZ, UR31 ;  /* 0x0000001fff257e24 */ /* 0x000fe2000f8e00ff */
[-C--:B------:R-:W-:Y:S01]  /*7030*/  LEA.HI.X.SX32 R55, R46, R203.reuse, 0x2, P6 ;  /* 0x000000cb2e377211 */ /* 0x080fe200030f16ff */
[----:B------:R-:W-:Y:S01]  /*7040*/  REDG.E.ADD.F32.FTZ.RN.STRONG.GPU desc[UR12][R202.64], R4 ;  /* 0x00000004ca0079a6 */ /* 0x000fe2000c10f38c */
[-C--:B------:R-:W-:Y:S01]  /*7050*/  LEA.HI.X.SX32 R57, R44, R203.reuse, 0x2, P5 ;  /* 0x000000cb2c397211 */ /* 0x080fe200028f16ff */
[----:B------:R-:W-:Y:S01]  /*7060*/  IMAD.U32 R38, RZ, RZ, UR32 ;  /* 0x00000020ff267e24 */ /* 0x000fe2000f8e00ff */
[-C--:B------:R-:W-:Y:S01]  /*7070*/  LEA R62, P2, R39, R202.reuse, 0x2 ;  /* 0x000000ca273e7211 */ /* 0x080fe200078410ff */
[----:B------:R-:W-:Y:S01]  /*7080*/  REDG.E.ADD.F32.FTZ.RN.STRONG.GPU desc[UR12][R50.64], R5 ;  /* 0x00000005320079a6 */ /* 0x000fe2000c10f38c */
[----:B------:R-:W-:Y:S01]  /*7090*/  IMAD.U32 R35, RZ, RZ, UR30 ;  /* 0x0000001eff237e24 */ /* 0x000fe2000f8e00ff */
[-C--:B------:R-:W-:Y:S01]  /*70a0*/  LEA R64, P1, R37, R202.reuse, 0x2 ;  /* 0x000000ca25407211 */ /* 0x080fe200078210ff */
[----:B------:R-:W-:Y:S01]  /*70b0*/  IMAD.U32 R36, RZ, RZ, UR31 ;  /* 0x0000001fff247e24 */ /* 0x000fe2000f8e00ff */
[----:B------:R-:W-:Y:S01]  /*70c0*/  REDG.E.ADD.F32.FTZ.RN.STRONG.GPU desc[UR12][R54.64], R6 ;  /* 0x00000006360079a6 */ /* 0x000fe2000c10f38c */
[-C--:B------:R-:W-:Y:S01]  /*70d0*/  LEA.HI.X.SX32 R63, R38, R203.reuse, 0x2, P2 ;  /* 0x000000cb263f7211 */ /* 0x080fe200010f16ff */
[----:B------:R-:W-:Y:S01]  /*70e0*/  IMAD.U32 R34, RZ, RZ, UR30 ;  /* 0x0000001eff227e24 */ /* 0x000fe2000f8e00ff */
[-C--:B------:R-:W-:Y:S01]  /*70f0*/  LEA R48, P0, R35, R202.reuse, 0x2 ;  /* 0x000000ca23307211 */ /* 0x080fe200078010ff */
[----:B------:R-:W-:Y:S01]  /*7100*/  REDG.E.ADD.F32.FTZ.RN.STRONG.GPU desc[UR12][R56.64], R7 ;  /* 0x00000007380079a6 */ /* 0x000fe2000c10f38c */
[----:B------:R-:W-:Y:S01]  /*7110*/  IMAD.U32 R33, RZ, RZ, UR29 ;  /* 0x0000001dff217e24 */ /* 0x000fe2000f8e00ff */
[-C--:B------:R-:W-:Y:S01]  /*7120*/  LEA.HI.X.SX32 R65, R36, R203.reuse, 0x2, P1 ;  /* 0x000000cb24417211 */ /* 0x080fe200008f16ff */
[----:B------:R-:W-:Y:S01]  /*7130*/  IMAD.U32 R31, RZ, RZ, UR28 ;  /* 0x0000001cff1f7e24 */ /* 0x000fe2000f8e00ff */
[----:B------:R-:W-:Y:S01]  /*7140*/  REDG.E.ADD.F32.FTZ.RN.STRONG.GPU desc[UR12][R58.64], R8 ;  /* 0x000000083a0079a6 */ /* 0x000fe2000c10f38c */
[----:B------:R-:W-:Y:S01]  /*7150*/  IMAD.U32 R32, RZ, RZ, UR29 ;  /* 0x0000001dff207e24 */ /* 0x000fe2000f8e00ff */
[-C--:B------:R-:W-:Y:S01]  /*7160*/  LEA.HI.X.SX32 R49, R34, R203.reuse, 0x2, P0 ;  /* 0x000000cb22317211 */ /* 0x080fe200000f16ff */
[----:B------:R-:W-:Y:S01]  /*7170*/  IMAD.U32 R29, RZ, RZ, UR27 ;  /* 0x0000001bff1d7e24 */ /* 0x000fe2000f8e00ff */
[----:B------:R-:W-:Y:S01]  /*7180*/  REDG.E.ADD.F32.FTZ.RN.STRONG.GPU desc[UR12][R60.64], R9 ;  /* 0x000000093c0079a6 */ /* 0x000fe2000c10f38c */
[-C--:B------:R-:W-:Y:S01]  /*7190*/  LEA R46, P6, R33, R202.reuse, 0x2 ;  /* 0x000000ca212e7211 */ /* 0x080fe200078c10ff */
[----:B------:R-:W-:Y:S01]  /*71a0*/  IMAD.U32 R30, RZ, RZ, UR28 ;  /* 0x0000001cff1e7e24 */ /* 0x000fe2000f8e00ff */
[-C--:B------:R-:W-:Y:S01]  /*71b0*/  LEA R44, P5, R31, R202.reuse, 0x2 ;  /* 0x000000ca1f2c7211 */ /* 0x080fe200078a10ff */
        /* <DEDUP_REMOVED lines=10> */
[-C--:B------:R-:W-:Y:S01]  /*7260*/  LEA R40, P3, R27, R202.reuse, 0x2 ;  /* 0x000000ca1b287211 */ /* 0x080fe200078610ff */
[----:B------:R-:W-:Y:S01]  /*7270*/  IMAD.U32 R24, RZ, RZ, UR25 ;  /* 0x00000019ff187e24 */ /* 0x000fe2000f8e00ff */
[----:B------:R-:W-:Y:S01]  /*7280*/  REDG.E.ADD.F32.FTZ.RN.STRONG.GPU desc[UR12][R46.64], R17 ;  /* 0x000000112e0079a6 */ /* 0x000fe2000c10f38c */
[-C--:B------:R-:W-:Y:S01]  /*7290*/  LEA.HI.X.SX32 R43, R28, R203.reuse, 0x2, P4 ;  /* 0x000000cb1c2b7211 */ /* 0x080fe200020f16ff */
[----:B-1----:R-:W-:Y:S01]  /*72a0*/  IMAD.U32 R21, RZ, RZ, UR23 ;  /* 0x00000017ff157e24 */ /* 0x002fe2000f8e00ff */
[-C--:B------:R-:W-:Y:S01]  /*72b0*/  LEA R38, P2, R25, R202.reuse, 0x2 ;  /* 0x000000ca19267211 */ /* 0x080fe200078410ff */
[----:B------:R-:W-:Y:S01]  /*72c0*/  REDG.E.ADD.F32.FTZ.RN.STRONG.GPU desc[UR12][R44.64], R18 ;  /* 0x000000122c0079a6 */ /* 0x000fe2000c10f38c */
[-C--:B------:R-:W-:Y:S01]  /*72d0*/  LEA.HI.X.SX32 R41, R26, R203.reuse, 0x2, P3 ;  /* 0x000000cb1a297211 */ /* 0x080fe200018f16ff */
[----:B------:R-:W-:Y:S01]  /*72e0*/  IMAD.U32 R22, RZ, RZ, UR24 ;  /* 0x00000018ff167e24 */ /* 0x000fe2000f8e00ff */
[-C--:B------:R-:W-:Y:S01]  /*72f0*/  LEA R36, P1, R23, R202.reuse, 0x2 ;  /* 0x000000ca17247211 */ /* 0x080fe200078210ff */
[----:B------:R-:W-:Y:S01]  /*7300*/  REDG.E.ADD.F32.FTZ.RN.STRONG.GPU desc[UR12][R42.64], R19 ;  /* 0x000000132a0079a6 */ /* 0x000fe2000c10f38c */
[-C--:B------:R-:W-:Y:S01]  /*7310*/  LEA.HI.X.SX32 R39, R24, R203.reuse, 0x2, P2 ;  /* 0x000000cb18277211 */ /* 0x080fe200010f16ff */
[----:B------:R-:W-:Y:S01]  /*7320*/  IMAD.U32 R20, RZ, RZ, UR23 ;  /* 0x00000017ff147e24 */ /* 0x000fe2000f8e00ff */
[----:B------:R-:W-:Y:S01]  /*7330*/  LEA R34, P0, R21, R202, 0x2 ;  /* 0x000000ca15227211 */ /* 0x000fe200078010ff */
[----:B------:R-:W-:Y:S01]  /*7340*/  REDG.E.ADD.F32.FTZ.RN.STRONG.GPU desc[UR12][R40.64], R12 ;  /* 0x0000000c280079a6 */ /* 0x000fe2000c10f38c */
[-C--:B------:R-:W-:Y:S02]  /*7350*/  LEA.HI.X.SX32 R37, R22, R203.reuse, 0x2, P1 ;  /* 0x000000cb16257211 */ /* 0x080fe400008f16ff */
[----:B------:R-:W-:Y:S01]  /*7360*/  LEA.HI.X.SX32 R35, R20, R203, 0x2, P0 ;  /* 0x000000cb14237211 */ /* 0x000fe200000f16ff */
[----:B------:R-:W-:Y:S01]  /*7370*/  REDG.E.ADD.F32.FTZ.RN.STRONG.GPU desc[UR12][R38.64], R13 ;  /* 0x0000000d260079a6 */ /* 0x000fe2000c10f38c */
[----:B------:R-:W-:Y:S01]  /*7380*/  PLOP3.LUT P1, PT, PT, PT, UP0, 0x80, 0x0 ;  /* 0x000000000000781c */ /* 0x000fe20003f2f008 */
[----:B------:R-:W-:Y:S01]  /*7390*/  @UP3 UIADD3 UR19, UP0, UR19, -0x200, URZ ;  /* 0xfffffe0013133890 */ /* 0x000fe2000ff1e03f */
[----:B------:R-:W-:Y:S01]  /*73a0*/  PLOP3.LUT P0, PT, PT, PT, UP2, 0x80, 0x0 ;  /* 0x000000000000781c */ /* 0x000fe20003f0f028 */
[----:B------:R-:W-:Y:S02]  /*73b0*/  REDG.E.ADD.F32.FTZ.RN.STRONG.GPU desc[UR12][R36.64], R14 ;  /* 0x0000000e240079a6 */ /* 0x000fe4000c10f38c */
[----:B------:R-:W-:Y:S02]  /*73c0*/  @UP3 UIADD3.X UR18, UR18, -0x1, URZ, UP0, !UPT ;  /* 0xffffffff12123890 */ /* 0x000fe400087fe43f */
[----:B------:R-:W-:Y:S04]  /*73d0*/  REDG.E.ADD.F32.FTZ.RN.STRONG.GPU desc[UR12][R34.64], R15 ;  /* 0x0000000f220079a6 */ /* 0x000fe8000c10f38c */
[----:B------:R-:W-:Y:S04]  /*73e0*/  LDSM.16.MT88.4 R4, [R168+0x8000] ;  /* 0x00800000a804783b */ /* 0x000fe80000004200 */
[----:B------:R-:W1:Y:S04]  /*73f0*/  LDSM.16.MT88.4 R8, [R163] ;  /* 0x00000000a308783b */ /* 0x000e680000004200 */
        /* <DEDUP_REMOVED lines=86> */
[----:B------:R-:W1:Y:S01]  /*7960*/  S2R R4, SR_TID.X ;  /* 0x0000000000047919 */ /* 0x000e620000002100 */
[----:B------:R-:W-:Y:S01]  /*7970*/  F2FP.BF16.F32.PACK_AB R86, R87, R86 ;  /* 0x000000565756723e */ /* 0x000fe200000010ff */
[----:B------:R-:W-:Y:S01]  /*7980*/  @UP0 UIADD3 UR5, UR40, UR42, URZ ;  /* 0x0000002a28050290 */ /* 0x000fe2000fffe03f */
[----:B------:R-:W-:Y:S01]  /*7990*/  F2FP.BF16.F32.PACK_AB R96, R97, R96 ;  /* 0x000000606160723e */ /* 0x000fe200000010ff */
[----:B------:R2:W-:Y:S01]  /*79a0*/  STS [R187], R84 ;  /* 0x00000054bb007388 */ /* 0x0005e20000000800 */
[----:B------:R-:W-:Y:S01]  /*79b0*/  F2FP.BF16.F32.PACK_AB R98, R99, R98 ;  /* 0x000000626362723e */ /* 0x000fe200000010ff */
[----:B------:R-:W-:Y:S01]  /*79c0*/  @UP0 ULDC.64 UR8, c[0x0][0x450] ;  /* 0x0001140000080ab9 */ /* 0x000fe20000000a00 */
[----:B------:R-:W-:Y:S01]  /*79d0*/  F2FP.BF16.F32.PACK_AB R88, R89, R88 ;  /* 0x000000585958723e */ /* 0x000fe200000010ff */
[----:B------:R2:W-:Y:S01]  /*79e0*/  STS [R187+0x200], R86 ;  /* 0x00020056bb007388 */ /* 0x0005e20000000800 */
[----:B------:R-:W-:Y:S01]  /*79f0*/  F2FP.BF16.F32.PACK_AB R90, R91, R90 ;  /* 0x0000005a5b5a723e */ /* 0x000fe200000010ff */
[----:B------:R-:W-:Y:S01]  /*7a00*/  @UP0 UIMAD.WIDE.U32 UR10, UR5, UR8, URZ ;  /* 0x00000008050a02a5 */ /* 0x000fe2000f8e003f */
[----:B------:R-:W-:Y:S01]  /*7a10*/  F2FP.BF16.F32.PACK_AB R92, R93, R92 ;  /* 0x0000005c5d5c723e */ /* 0x000fe200000010ff */
[----:B------:R2:W-:Y:S01]  /*7a20*/  STS [R186], R96 ;  /* 0x00000060ba007388 */ /* 0x0005e20000000800 */
[----:B------:R-:W-:Y:S01]  /*7a30*/  F2FP.BF16.F32.PACK_AB R94, R95, R94 ;  /* 0x0000005e5f5e723e */ /* 0x000fe200000010ff */
[----:B------:R-:W-:Y:S01]  /*7a40*/  @UP0 UIMAD UR5, UR5, UR9, URZ ;  /* 0x00000009050502a4 */ /* 0x000fe2000f8e023f */
[----:B------:R-:W-:Y:S01]  /*7a50*/  F2FP.BF16.F32.PACK_AB R72, R73, R72 ;  /* 0x000000484948723e */ /* 0x000fe200000010ff */
[----:B------:R2:W-:Y:S01]  /*7a60*/  STS [R186+0x200], R98 ;  /* 0x00020062ba007388 */ /* 0x0005e20000000800 */
[----:B------:R-:W-:Y:S01]  /*7a70*/  F2FP.BF16.F32.PACK_AB R74, R75, R74 ;  /* 0x0000004a4b4a723e */ /* 0x000fe200000010ff */
[----:B------:R-:W-:Y:S01]  /*7a80*/  @UP0 UIADD3 UR20, UR11, UR5, URZ ;  /* 0x000000050b140290 */ /* 0x000fe2000fffe03f */
[----:B------:R-:W-:Y:S01]  /*7a90*/  F2FP.BF16.F32.PACK_AB R76, R77, R76 ;  /* 0x0000004c4d4c723e */ /* 0x000fe200000010ff */
[----:B------:R2:W-:Y:S01]  /*7aa0*/  STS [R187+0x1000], R88 ;  /* 0x00100058bb007388 */ /* 0x0005e20000000800 */
[----:B------:R-:W-:Y:S01]  /*7ab0*/  F2FP.BF16.F32.PACK_AB R78, R79, R78 ;  /* 0x0000004e4f4e723e */ /* 0x000fe200000010ff */
[----:B------:R-:W-:Y:S01]  /*7ac0*/  @UP0 UMOV UR19, UR10 ;  /* 0x0000000a00130c82 */ /* 0x000fe20008000000 */
[----:B------:R-:W-:Y:S01]  /*7ad0*/  PLOP3.LUT P0, PT, PT, PT, UP0, 0x80, 0x0 ;  /* 0x000000000000781c */ /* 0x000fe20003f0f008 */
[----:B------:R2:W-:Y:S04]  /*7ae0*/  STS [R187+0x1200], R90 ;  /* 0x0012005abb007388 */ /* 0x0005e80000000800 */
[----:B------:R2:W-:Y:S04]  /*7af0*/  STS [R186+0x1000], R92 ;  /* 0x0010005cba007388 */ /* 0x0005e80000000800 */
[----:B------:R2:W-:Y:S01]  /*7b00*/  STS [R186+0x1200], R94 ;  /* 0x0012005eba007388 */ /* 0x0005e20000000800 */
[----:B-1----:R-:W-:-:S03]  /*7b10*/  SHF.R.S32.HI R17, RZ, 0x1f, R4 ;  /* 0x0000001fff117819 */ /* 0x002fc60000011404 */
        /* <DEDUP_REMOVED lines=22> */
.L_x_201:
[----:B------:R-:W-:Y:S01]  /*7c80*/  @UP0 UIADD3 UR5, UR40, UR42, URZ ;  /* 0x0000002a28050290 */ /* 0x000fe2000fffe03f */
[----:B------:R-:W-:Y:S01]  /*7c90*/  LEA.HI R17, R17, R4, RZ, 0x2 ;  /* 0x0000000411117211 */ /* 0x000fe200078f10ff */
[----:B------:R-:W-:Y:S02]  /*7ca0*/  @UP0 ULDC.64 UR10, c[0x0][0x458] ;  /* 0x00011600000a0ab9 */ /* 0x000fe40000000a00 */
[----:B------:R-:W-:Y:S01]  /*7cb0*/  @UP0 UIMAD.WIDE.U32 UR14, UR5, UR10, URZ ;  /* 0x0000000a050e02a5 */ /* 0x000fe2000f8e003f */
[----:B------:R-:W-:Y:S01]  /*7cc0*/  LOP3.LUT R5, R17, 0xfffffffc, RZ, 0xc0, !PT ;  /* 0xfffffffc11057812 */ /* 0x000fe200078ec0ff */
[----:B------:R-:W-:-:S04]  /*7cd0*/  @UP0 UIMAD UR5, UR5, UR11, URZ ;  /* 0x0000000b050502a4 */ /* 0x000fc8000f8e023f */
[----:B------:R-:W-:Y:S01]  /*7ce0*/  @UP0 UIADD3 UR15, UR15, UR5, URZ ;  /* 0x000000050f0f0290 */ /* 0x000fe2000fffe03f */
[----:B------:R-:W-:Y:S01]  /*7cf0*/  IMAD.IADD R4, R4, 0x1, -R5 ;  /* 0x0000000104047824 */ /* 0x000fe200078e0a05 */
        /* <DEDUP_REMOVED lines=13> */
.L_x_202:
[----:B------:R-:W-:Y:S01]  /*7dd0*/  BAR.SYNC.DEFER_BLOCKING 0x0 ;  /* 0x0000000000007b1d */ /* 0x000fe20000010000 */
[----:B------:R-:W-:Y:S01]  /*7de0*/  IMAD.SHL.U32 R20, R4, 0x8, RZ ;  /* 0x0000000804147824 */ /* 0x000fe200078e00ff */
[----:B------:R-:W-:Y:S01]  /*7df0*/  USHF.R.S32.HI UR5, URZ, 0x1f, UR18 ;  /* 0x0000001f3f057899 */ /* 0x000fe20008011412 */
[----:B------:R-:W-:Y:S01]  /*7e00*/  IMAD.U32 R4, RZ, RZ, UR8 ;  /* 0x00000008ff047e24 */ /* 0x000fe2000f8e00ff */
[----:B------:R-:W-:Y:S01]  /*7e10*/  UIMAD UR6, UR38, -0x80, UR6 ;  /* 0xffffff80260678a4 */ /* 0x000fe2000f8e0206 */
[----:B------:R-:W-:Y:S01]  /*7e20*/  SHF.R.S32.HI R17, RZ, 0x2, R17 ;  /* 0x00000002ff117819 */ /* 0x000fe20000011411 */
[----:B------:R-:W-:Y:S01]  /*7e30*/  UIMAD UR7, UR5, UR8, URZ ;  /* 0x00000008050772a4 */ /* 0x000fe2000f8e023f */
[--C-:B------:R-:W-:Y:S01]  /*7e40*/  SHF.R.S32.HI R21, RZ, 0x1f, R20.reuse ;  /* 0x0000001fff157819 */ /* 0x100fe20000011414 */
[----:B------:R-:W-:Y:S01]  /*7e50*/  USHF.R.S32.HI UR21, URZ, 0x1f, UR57 ;  /* 0x0000001f3f157899 */ /* 0x000fe20008011439 */
[----:B------:R-:W-:Y:S01]  /*7e60*/  BSSY B0, `(.L_x_203) ;  /* 0x000001e000007945 */ /* 0x000fe20003800000 */
[----:B------:R-:W-:Y:S01]  /*7e70*/  UIMAD UR7, UR18, UR9, UR7 ;  /* 0x00000009120772a4 */ /* 0x000fe2000f8e0207 */
[C---:B------:R-:W-:Y:S01]  /*7e80*/  ISETP.GE.AND P2, PT, R17.reuse, UR6, PT ;  /* 0x0000000611007c0c */ /* 0x040fe2000bf46270 */
[----:B------:R-:W-:Y:S01]  /*7e90*/  IMAD.WIDE.U32 R6, R4, UR18, R20 ;  /* 0x0000001204067c25 */ /* 0x000fe2000f8e0014 */
[----:B------:R-:W-:Y:S01]  /*7ea0*/  ULDC.64 UR16, c[0x0][0x468] ;  /* 0x00011a0000107ab9 */ /* 0x000fe20000000a00 */
[----:B------:R-:W-:-:S02]  /*7eb0*/  IADD3 R4, R17, 0x40, RZ ;  /* 0x0000004011047810 */ /* 0x000fc40007ffe0ff */
[----:B------:R-:W-:Y:S01]  /*7ec0*/  IMAD.U32 R5, RZ, RZ, UR7 ;  /* 0x00000007ff057e24 */ /* 0x000fe2000f8e00ff */
[----:B------:R-:W-:Y:S01]  /*7ed0*/  IADD3 R6, P0, R6, UR19, RZ ;  /* 0x0000001306067c10 */ /* 0x000fe2000ff1e0ff */
[----:B------:R-:W-:Y:S01]  /*7ee0*/  UIMAD UR7, UR21, UR16, URZ ;  /* 0x00000010150772a4 */ /* 0x000fe2000f8e023f */
[----:B------:R-:W-:Y:S01]  /*7ef0*/  IMAD.U32 R22, RZ, RZ, UR16 ;  /* 0x00000010ff167e24 */ /* 0x000fe2000f8e00ff */
[----:B------:R-:W-:Y:S02]  /*7f00*/  ISETP.GE.AND P1, PT, R4, UR6, PT ;  /* 0x0000000604007c0c */ /* 0x000fe4000bf26270 */
[----:B------:R-:W-:Y:S01]  /*7f10*/  IADD3.X R7, R7, UR20, R5, P0, !PT ;  /* 0x0000001407077c10 */ /* 0x000fe200087fe405 */
[----:B------:R-:W-:Y:S01]  /*7f20*/  UIMAD UR17, UR57, UR17, UR7 ;  /* 0x00000011391172a4 */ /* 0x000fe2000f8e0207 */
[----:B------:R1:W3:Y:S01]  /*7f30*/  LDS.128 R12, [R53+0x7000] ;  /* 0x00700000350c7984 */ /* 0x0002e20000000c00 */
[----:B------:R-:W-:Y:S01]  /*7f40*/  SHF.R.S32.HI R16, RZ, 0x1f, R17 ;  /* 0x0000001fff107819 */ /* 0x000fe20000011411 */
[----:B------:R-:W-:-:S02]  /*7f50*/  IMAD.WIDE.U32 R22, R22, UR57, R6 ;  /* 0x0000003916167c25 */ /* 0x000fc4000f8e0006 */
[----:B------:R1:W4:Y:S03]  /*7f60*/  LDS.128 R8, [R53+0x9000] ;  /* 0x0090000035087984 */ /* 0x0003260000000c00 */
[----:B------:R-:W-:Y:S01]  /*7f70*/  IADD3 R19, R23, UR17, RZ ;  /* 0x0000001117137c10 */ /* 0x000fe2000fffe0ff */
        /* <DEDUP_REMOVED lines=12> */
.L_x_204:
[----:B------:R-:W-:Y:S05]  /*8040*/  BSYNC B0 ;  /* 0x0000000000007941 */ /* 0x000fea0003800000 */
.L_x_203:
[----:B------:R-:W-:Y:S04]  /*8050*/  BSSY B0, `(.L_x_205) ;  /* 0x000000e000007945 */ /* 0x000fe80003800000 */
[----:B------:R-:W-:Y:S05]  /*8060*/  @P1 BRA `(.L_x_206) ;  /* 0x0000000000301947 */ /* 0x000fea0003800000 */
[----:B--2---:R-:W-:Y:S01]  /*8070*/  IADD3 R5, P0, R17, 0x40, RZ ;  /* 0x0000004011057810 */ /* 0x004fe20007f1e0ff */
        /* <DEDUP_REMOVED lines=10> */
[----:B---3--:R2:W-:Y:S02]  /*8120*/  STG.E.128 desc[UR12][R18.64], R12 ;  /* 0x0000000c12007986 */ /* 0x0085e4000c101d0c */
.L_x_206:
[----:B------:R-:W-:Y:S05]  /*8130*/  BSYNC B0 ;  /* 0x0000000000007941 */ /* 0x000fea0003800000 */
.L_x_205:
[----:B--2---:R2:W1:Y:S01]  /*8140*/  LDS.128 R4, [R53+0x8000] ;  /* 0x0080000035047984 */ /* 0x0044620000000c00 */
[----:B---3--:R-:W-:Y:S01]  /*8150*/  IMAD.U32 R12, RZ, RZ, UR10 ;  /* 0x0000000aff0c7e24 */ /* 0x008fe2000f8e00ff */
[----:B------:R-:W-:Y:S01]  /*8160*/  UIMAD UR5, UR5, UR10, URZ ;  /* 0x0000000a050572a4 */ /* 0x000fe2000f8e023f */
[----:B------:R-:W-:Y:S01]  /*8170*/  BSSY B0, `(.L_x_207) ;  /* 0x0000018000007945 */ /* 0x000fe20003800000 */
[----:B------:R-:W-:Y:S01]  /*8180*/  USHF.R.S32.HI UR8, URZ, 0x1f, UR57 ;  /* 0x0000001f3f087899 */ /* 0x000fe20008011439 */
[----:B------:R-:W-:Y:S01]  /*8190*/  IMAD.WIDE.U32 R12, R12, UR18, R20 ;  /* 0x000000120c0c7c25 */ /* 0x000fe2000f8e0014 */
[----:B------:R-:W-:Y:S01]  /*81a0*/  UIMAD UR5, UR18, UR11, UR5 ;  /* 0x0000000b120572a4 */ /* 0x000fe2000f8e0205 */
[----:B------:R-:W-:Y:S01]  /*81b0*/  ULDC.64 UR6, c[0x0][0x470] ;  /* 0x00011c0000067ab9 */ /* 0x000fe20000000a00 */
[----:B------:R-:W-:-:S04]  /*81c0*/  IADD3 R18, P0, R12, UR14, RZ ;  /* 0x0000000e0c127c10 */ /* 0x000fc8000ff1e0ff */
[----:B------:R-:W-:Y:S01]  /*81d0*/  IMAD.U32 R12, RZ, RZ, UR5 ;  /* 0x00000005ff0c7e24 */ /* 0x000fe2000f8e00ff */
[----:B------:R-:W-:Y:S01]  /*81e0*/  UIMAD UR5, UR8, UR6, URZ ;  /* 0x00000006080572a4 */ /* 0x000fe2000f8e023f */
[----:B------:R-:W-:-:S03]  /*81f0*/  MOV R14, UR6 ;  /* 0x00000006000e7c02 */ /* 0x000fc60008000f00 */
[----:B------:R-:W-:Y:S01]  /*8200*/  IADD3.X R19, R13, UR15, R12, P0, !PT ;  /* 0x0000000f0d137c10 */ /* 0x000fe200087fe40c */
[----:B------:R-:W-:Y:S02]  /*8210*/  UIMAD UR7, UR57, UR7, UR5 ;  /* 0x00000007390772a4 */ /* 0x000fe4000f8e0205 */
[----:B------:R-:W-:-:S05]  /*8220*/  IMAD.WIDE.U32 R14, R14, UR57, R18 ;  /* 0x000000390e0e7c25 */ /* 0x000fca000f8e0012 */
[----:B------:R-:W-:Y:S01]  /*8230*/  IADD3 R13, R15, UR7, RZ ;  /* 0x000000070f0d7c10 */ /* 0x000fe2000fffe0ff */
[----:B--2---:R-:W-:Y:S06]  /*8240*/  @P2 BRA `(.L_x_208) ;  /* 0x0000000000282947 */ /* 0x004fec0003800000 */
        /* <DEDUP_REMOVED lines=10> */
.L_x_208:
[----:B------:R-:W-:Y:S05]  /*82f0*/  BSYNC B0 ;  /* 0x0000000000007941 */ /* 0x000fea0003800000 */
.L_x_207:
[----:B------:R-:W-:Y:S05]  /*8300*/  @P1 BRA `(.L_x_195) ;  /* 0x0000000000301947 */ /* 0x000fea0003800000 */
[----:B------:R-:W-:Y:S01]  /*8310*/  IADD3 R17, P0, R17, 0x40, RZ ;  /* 0x0000004011117810 */ /* 0x000fe20007f1e0ff */
[----:B-12---:R-:W-:Y:S01]  /*8320*/  IMAD.MOV.U32 R6, RZ, RZ, R14 ;  /* 0x000000ffff067224 */ /* 0x006fe200078e000e */
        /* <DEDUP_REMOVED lines=10> */
.L_x_195:
[----:B------:R-:W-:Y:S05]  /*83d0*/  BSYNC B1 ;  /* 0x0000000000017941 */ /* 0x000fea0003800000 */
.L_x_181:
        /* <DEDUP_REMOVED lines=11> */
.L_x_209:
[----:B------:R-:W-:Y:S05]  /*8490*/  EXIT ;  /* 0x000000000000794d */ /* 0x000fea0003800000 */
.L_x_211:
        /* <DEDUP_REMOVED lines=14> */
.L_x_1333:


//--------------------- .text._ZN5flash44flash_bwd_dq_dk_dv_loop_seqk_parallel_kernelI23Flash_bwd_kernel_traitsILi32ELi128ELi128ELi8ELi4ELi4ELi4ELb1ELb0EN7cutlass10bfloat16_tE19Flash_kernel_traitsILi32ELi128ELi128ELi8ES3_EELb0ELb0ELb1ELb1ELb0ELb0ELb0EEEvNS_16Flash_bwd_paramsE --------------------------
	.section	.text._ZN5flash44flash_bwd_dq_dk_dv_loop_seqk_parallel_kernelI23Flash_bwd_kernel_traitsILi32ELi128ELi128ELi8ELi4ELi4ELi4ELb1ELb0EN7cutlass10bfloat16_tE19Flash_kernel_traitsILi32ELi128ELi128ELi8ES3_EELb0ELb0ELb1ELb1ELb0ELb0ELb0EEEvNS_16Flash_bwd_paramsE,"ax",@progbits
	.align	128
        .global         _ZN5flash44flash_bwd_dq_dk_dv_loop_seqk_parallel_kernelI23Flash_bwd_kernel_traitsILi32ELi128ELi128ELi8ELi4ELi4ELi4ELb1ELb0EN7cutlass10bfloat16_tE19Flash_kernel_traitsILi32ELi128ELi128ELi8ES3_EELb0ELb0ELb1ELb1ELb0ELb0ELb0EEEvNS_16Flash_bwd_paramsE
        .type           _ZN5flash44flash_bwd_dq_dk_dv_loop_seqk_parallel_kernelI23Flash_bwd_kernel_traitsILi32ELi128ELi128ELi8ELi4ELi4ELi4ELb1ELb0EN7cutlass10bfloat16_tE19Flash_kernel_traitsILi32ELi128ELi128ELi8ES3_EELb0ELb0ELb1ELb1ELb0ELb0ELb0EEEvNS_16Flash_bwd_paramsE,@function
        .size           _ZN5flash44flash_bwd_dq_dk_dv_loop_seqk_parallel_kernelI23Flash_bwd_kernel_traitsILi32ELi128ELi128ELi8ELi4ELi4ELi4ELb1ELb0EN7cutlass10bfloat16_tE19Flash_kernel_traitsILi32ELi128ELi128ELi8ES3_EELb0ELb0ELb1ELb1ELb0ELb0ELb0EEEvNS_16Flash_bwd_paramsE,(.L_x_1334 - _ZN5flash44flash_bwd_dq_dk_dv_loop_seqk_parallel_kernelI23Flash_bwd_kernel_traitsILi32ELi128ELi128ELi8ELi4ELi4ELi4ELb1ELb0EN7cutlass10bfloat16_tE19Flash_kernel_traitsILi32ELi128ELi128ELi8ES3_EELb0ELb0ELb1ELb1ELb0ELb0ELb0EEEvNS_16Flash_bwd_paramsE)
        .other          _ZN5flash44flash_bwd_dq_dk_dv_loop_seqk_parallel_kernelI23Flash_bwd_kernel_traitsILi32ELi128ELi128ELi8ELi4ELi4ELi4ELb1ELb0EN7cutlass10bfloat16_tE19Flash_kernel_traitsILi32ELi128ELi128ELi8ES3_EELb0ELb0ELb1ELb1ELb0ELb0ELb0EEEvNS_16Flash_bwd_paramsE,@"STO_CUDA_ENTRY STV_DEFAULT"
_ZN5flash44flash_bwd_dq_dk_dv_loop_seqk_parallel_kernelI23Flash_bwd_kernel_traitsILi32ELi128ELi128ELi8ELi4ELi4ELi4ELb1ELb0EN7cutlass10bfloat16_tE19Flash_kernel_traitsILi32ELi128ELi128ELi8ES3_EELb0ELb0ELb1ELb1ELb0ELb0ELb0EEEvNS_16Flash_bwd_paramsE:
.text._ZN5flash44flash_bwd_dq_dk_dv_loop_seqk_parallel_kernelI23Flash_bwd_kernel_traitsILi32ELi128ELi128ELi8ELi4ELi4ELi4ELb1ELb0EN7cutlass10bfloat16_tE19Flash_kernel_traitsILi32ELi128ELi128ELi8ES3_EELb0ELb0ELb1ELb1ELb0ELb0ELb0EEEvNS_16Flash_bwd_paramsE:
        /* <DEDUP_REMOVED lines=87> */
[----:B------:R-:W-:Y:S02]  /*0570*/  LOP3.LUT R8, R8, 0xfffffffc, RZ, 0xc0, !PT ;  /* 0xfffffffc08087812 */ /* 0x000fe400078ec0ff */
[----:B------:R-:W-:Y:S01]  /*0580*/  SHF.R.S32.HI R2, RZ, 0x1, R12 ;  /* 0x00000001ff027819 */ /* 0x000fe2000001140c */
[----:B------:R-:W-:Y:S01]  /*0590*/  IMAD.IADD R12, R0, 0x1, -R3 ;  /* 0x00000001000c7824 */ /* 0x000fe200078e0a03 */
[----:B------:R-:W-:Y:S01]  /*05a0*/  LOP3.LUT R7, R4, 0x1c0, RZ, 0xc0, !PT ;  /* 0x000001c004077812 */ /* 0x000fe200078ec0ff */
[C---:B------:R-:W-:Y:S01]  /*05b0*/  IMAD.SHL.U32 R4, R0.reuse, 0x40, RZ ;  /* 0x0000004000047824 */ /* 0x040fe200078e00ff */
[C---:B------:R-:W-:Y:S01]  /*05c0*/  LOP3.LUT R6, R0.reuse, 0x1, RZ, 0xc0, !PT ;  /* 0x0000000100067812 */ /* 0x040fe200078ec0ff */
[----:B------:R-:W-:Y:S01]  /*05d0*/  IMAD.IADD R14, R5, 0x1, -R8 ;  /* 0x00000001050e7824 */ /* 0x000fe200078e0a08 */
[----:B------:R-:W-:Y:S01]  /*05e0*/  LOP3.LUT P4, RZ, R0, 0x4, RZ, 0xc0, !PT ;  /* 0x0000000400ff7812 */ /* 0x000fe2000788c0ff */
[----:B------:R-:W-:Y:S01]  /*05f0*/  IMAD.SHL.U32 R0, R18, 0x10, RZ ;  /* 0x0000001012007824 */ /* 0x000fe200078e00ff */
[C---:B------:R-:W-:Y:S01]  /*0600*/  LOP3.LUT P0, RZ, R2.reuse, 0x2, RZ, 0xc0, !PT ;  /* 0x0000000202ff7812 */ /* 0x040fe2000780c0ff */
[----:B------:R-:W-:Y:S01]  /*0610*/  IMAD.SHL.U32 R8, R2, 0x40, RZ ;  /* 0x0000004002087824 */ /* 0x000fe200078e00ff */
[----:B------:R-:W-:Y:S01]  /*0620*/  SHF.R.S32.HI R3, RZ, 0x3, R11 ;  /* 0x00000003ff037819 */ /* 0x000fe2000001140b */
[----:B------:R-:W-:Y:S01]  /*0630*/  IMAD.SHL.U32 R2, R18, 0x400, RZ ;  /* 0x0000040012027824 */ /* 0x000fe200078e00ff */
[----:B------:R-:W-:-:S02]  /*0640*/  LEA.HI.SX32 R243, R243, R0, 0x1e ;  /* 0x00000000f3f37211 */ /* 0x000fc400078ff2ff */
[----:B------:R-:W-:Y:S01]  /*0650*/  LOP3.LUT R5, R7, 0x30, R0, 0xf8, !PT ;  /* 0x0000003007057812 */ /* 0x000fe200078ef800 */
[----:B------:R-:W-:Y:S01]  /*0660*/  IMAD R17, R3, 0x8, R17 ;  /* 0x0000000803117824 */ /* 0x000fe200078e0211 */
[----:B------:R-:W-:Y:S01]  /*0670*/  ISETP.NE.U32.AND P6, PT, R6, 0x1, PT ;  /* 0x000000010600780c */ /* 0x000fe20003fc5070 */
[----:B------:R-:W-:Y:S01]  /*0680*/  IMAD.SHL.U32 R6, R13, 0x2, RZ ;  /* 0x000000020d067824 */ /* 0x000fe200078e00ff */
[----:B------:R-:W-:Y:S01]  /*0690*/  LOP3.LUT R0, R8, 0xc0, RZ, 0xc0, !PT ;  /* 0x000000c008007812 */ /* 0x000fe200078ec0ff */
[----:B------:R-:W-:Y:S01]  /*06a0*/  IMAD R155, R3, 0x200, R2 ;  /* 0x00000200039b7824 */ /* 0x000fe200078e0202 */
[----:B------:R-:W-:Y:S01]  /*06b0*/  LOP3.LUT R4, R4, 0x1c0, RZ, 0xc0, !PT ;  /* 0x000001c004047812 */ /* 0x000fe200078ec0ff */
[----:B------:R-:W-:Y:S01]  /*06c0*/  IMAD R13, R10, 0x2000, R6 ;  /* 0x000020000a0d7824 */ /* 0x000fe200078e0206 */
[----:B------:R-:W-:Y:S02]  /*06d0*/  LOP3.LUT R3, R0, 0x8, R21, 0xf8, !PT ;  /* 0x0000000800037812 */ /* 0x000fe400078ef815 */
[----:B------:R-:W-:Y:S01]  /*06e0*/  SHF.R.U32.HI R153, RZ, 0x3, R0 ;  /* 0x00000003ff997819 */ /* 0x000fe20000011600 */
[----:B------:R-:W-:Y:S01]  /*06f0*/  IMAD R0, R18, 0x200, R6 ;  /* 0x0000020012007824 */ /* 0x000fe200078e0206 */
[----:B------:R-:W-:-:S02]  /*0700*/  LEA.HI R4, R4, R4, RZ, 0x1d ;  /* 0x0000000404047211 */ /* 0x000fc400078fe8ff */
[----:B------:R-:W-:Y:S01]  /*0710*/  R2P PR, R15, 0x6 ;  /* 0x000000060f007804 */ /* 0x000fe20000000000 */
[----:B------:R-:W-:Y:S01]  /*0720*/  IMAD R12, R12, 0x20, R0 ;  /* 0x000000200c0c7824 */ /* 0x000fe200078e0200 */
[----:B------:R-:W-:Y:S01]  /*0730*/  IADD3 R13, R4, R13, R2 ;  /* 0x0000000d040d7210 */ /* 0x000fe20007ffe002 */
[----:B------:R-:W-:Y:S01]  /*0740*/  IMAD.SHL.U32 R0, R10, 0x8, RZ ;  /* 0x000000080a007824 */ /* 0x000fe200078e00ff */
[----:B------:R-:W-:Y:S01]  /*0750*/  SHF.R.U32.HI R2, RZ, 0x3, R7 ;  /* 0x00000003ff027819 */ /* 0x000fe20000011607 */
[----:B------:R-:W-:Y:S01]  /*0760*/  IMAD.SHL.U32 R4, R16, 0x8, RZ ;  /* 0x0000000810047824 */ /* 0x000fe200078e00ff */
[----:B------:R-:W-:Y:S02]  /*0770*/  LOP3.LUT R5, R5, 0x8, R21, 0xf8, !PT ;  /* 0x0000000805057812 */ /* 0x000fe400078ef815 */
[----:B------:R-:W-:Y:S02]  /*0780*/  LOP3.LUT R7, R0, 0x8, RZ, 0xc0, !PT ;  /* 0x0000000800077812 */ /* 0x000fe400078ec0ff */
[----:B------:R-:W-:-:S02]  /*0790*/  SHF.R.S32.HI R0, RZ, 0x1, R9 ;  /* 0x00000001ff007819 */ /* 0x000fc40000011409 */
[----:B------:R-:W-:Y:S01]  /*07a0*/  LOP3.LUT R153, R3, R153, RZ, 0x3c, !PT ;  /* 0x0000009903997212 */ /* 0x000fe200078e3cff */
[----:B------:R-:W-:Y:S01]  /*07b0*/  IMAD.SHL.U32 R3, R15, 0x40, RZ ;  /* 0x000000400f037824 */ /* 0x000fe200078e00ff */
[C---:B------:R-:W-:Y:S01]  /*07c0*/  LOP3.LUT P3, RZ, R0.reuse, 0x2, RZ, 0xc0, !PT ;  /* 0x0000000200ff7812 */ /* 0x040fe2000786c0ff */
[----:B------:R-:W-:Y:S01]  /*07d0*/  IMAD.SHL.U32 R0, R0, 0x40, RZ ;  /* 0x0000004000007824 */ /* 0x000fe200078e00ff */
[----:B------:R-:W-:Y:S01]  /*07e0*/  LOP3.LUT R5, R5, R2, RZ, 0x3c, !PT ;  /* 0x0000000205057212 */ /* 0x000fe200078e3cff */
        /* <DEDUP_REMOVED lines=61> */
.L_x_258:
        /* <DEDUP_REMOVED lines=67> */
.L_x_212:
        /* <DEDUP_REMOVED lines=67> */
[----:B------:R-:W-:Y:S01]  /*1420*/  MOV R0, R3 ;  /* 0x0000000300007202 */ /* 0x000fe20000000f00 */
[----:B------:R-:W-:-:S02]  /*1430*/  USHF.R.S32.HI UR8, URZ, 0x7, UR21 ;  /* 0x000000073f087899 */ /* 0x000fc40008011415 */
[----:B------:R-:W-:Y:S02]  /*1440*/  USHF.R.S32.HI UR7, URZ, 0x7, UR7 ;  /* 0x000000073f077899 */ /* 0x000fe40008011407 */
[----:B------:R-:W-:Y:S01]  /*1450*/  IMAD.HI.U32 R4, R4, R0, RZ ;  /* 0x0000000004047227 */ /* 0x000fe200078e00ff */
[----:B------:R-:W-:Y:S02]  /*1460*/  USEL UR35, UR20, URZ, UP0 ;  /* 0x0000003f14237287 */ /* 0x000fe40008000000 */
[----:B------:R-:W-:Y:S01]  /*1470*/  UISETP.LT.AND UP0, UPT, UR8, UR7, UPT ;  /* 0x000000070800728c */ /* 0x000fe2000bf01270 */
[----:B------:R-:W-:Y:S01]  /*1480*/  IMAD.MOV R3, RZ, RZ, -R4 ;  /* 0x000000ffff037224 */ /* 0x000fe200078e0a04 */
[----:B------:R-:W-:Y:S01]  /*1490*/  ULDC UR48, c[0x0][0x2c4] ;  /* 0x0000b10000307ab9 */ /* 0x000fe20000000800 */
[----:B------:R-:W-:Y:S02]  /*14a0*/  UISETP.NE.AND UP1, UPT, UR44, -0x1, UPT ;  /* 0xffffffff2c00788c */ /* 0x000fe4000bf25270 */
[----:B------:R-:W-:Y:S01]  /*14b0*/  IMAD R0, R6, R3, R0 ;  /* 0x0000000306007224 */ /* 0x000fe200078e0200 */
[----:B------:R-:W-:-:S02]  /*14c0*/  @UP3 UIMAD UR16, UR45, UR48, URZ ;  /* 0x000000302d1032a4 */ /* 0x000fc4000f8e023f */
[----:B------:R-:W-:Y:S02]  /*14d0*/  USEL UR38, UR8, UR7, UP0 ;  /* 0x0000000708267287 */ /* 0x000fe40008000000 */
[----:B------:R-:W-:Y:S01]  /*14e0*/  ISETP.GT.U32.AND P1, PT, R6, R0, PT ;  /* 0x000000000600720c */ /* 0x000fe20003f24070 */
[----:B------:R-:W-:Y:S02]  /*14f0*/  @UP3 USEL UR16, UR16, UR5, !UP2 ;  /* 0x0000000510103287 */ /* 0x000fe4000d000000 */
[----:B------:R-:W-:Y:S01]  /*1500*/  ULEA UR7, UR38, 0xffffff80, 0x7 ;  /* 0xffffff8026077891 */ /* 0x000fe2000f8e383f */
[----:B------:R-:W-:Y:S01]  /*1510*/  @UP3 ULDC UR8, c[0x0][0x2e4] ;  /* 0x0000b90000083ab9 */ /* 0x000fe20000000800 */
[----:B------:R-:W-:Y:S02]  /*1520*/  UIMAD.WIDE.U32 UR12, UR10, UR5, URZ ;  /* 0x000000050a0c72a5 */ /* 0x000fe4000f8e003f */
[----:B------:R-:W-:Y:S02]  /*1530*/  @!UP3 UIMAD UR17, UR45, UR40, UR56 ;  /* 0x000000282d11b2a4 */ /* 0x000fe4000f8e0238 */
[----:B------:R-:W-:-:S02]  /*1540*/  @UP3 UIMAD UR40, UR56, UR8, UR16 ;  /* 0x00000008382832a4 */ /* 0x000fc4000f8e0210 */
[----:B------:R-:W-:Y:S02]  /*1550*/  USHF.R.S32.HI UR20, URZ, 0x1f, UR7 ;  /* 0x0000001f3f147899 */ /* 0x000fe40008011407 */
[----:B------:R-:W-:Y:S01]  /*1560*/  @!P1 IMAD.IADD R0, R0, 0x1, -R6 ;  /* 0x0000000100009824 */ /* 0x000fe200078e0a06 */
[----:B------:R-:W-:Y:S01]  /*1570*/  UIADD3 UR8, UP0, UR7, UR39, URZ ;  /* 0x0000002707087290 */ /* 0x000fe2000ff1e03f */
[----:B------:R-:W-:Y:S01]  /*1580*/  @!P1 IADD3 R4, R4, 0x1, RZ ;  /* 0x0000000104049810 */ /* 0x000fe20007ffe0ff */
[----:B------:R-:W-:Y:S01]  /*1590*/  USEL UR55, UR18, UR12, !UP2 ;  /* 0x0000000c12377287 */ /* 0x000fe2000d000000 */
[----:B------:R-:W-:Y:S01]  /*15a0*/  PLOP3.LUT P1, PT, PT, PT, UP1, 0x80, 0x0 ;  /* 0x000000000000781c */ /* 0x000fe20003f2f018 */
[----:B------:R-:W-:Y:S01]  /*15b0*/  UIMAD UR12, UR11, UR5, URZ ;  /* 0x000000050b0c72a4 */ /* 0x000fe2000f8e023f */
[----:B------:R-:W-:Y:S01]  /*15c0*/  ISETP.GE.U32.AND P0, PT, R0, R6, PT ;  /* 0x000000060000720c */ /* 0x000fe20003f06070 */
[----:B------:R-:W-:Y:S01]  /*15d0*/  ULDC.U8 UR28, c[0x0][0x480] ;  /* 0x00012000001c7ab9 */ /* 0x000fe20000000000 */
[----:B------:R-:W-:Y:S01]  /*15e0*/  LOP3.LUT R0, R7, UR56, RZ, 0x3c, !PT ;  /* 0x0000003807007c12 */ /* 0x000fe2000f8e3cff */
[----:B------:R-:W-:-:S02]  /*15f0*/  UIADD3.X UR16, UR20, UR35, URZ, UP0, !UPT ;  /* 0x0000002314107290 */ /* 0x000fc400087fe43f */
[----:B------:R-:W-:Y:S01]  /*1600*/  UIMAD UR11, UR11, UR8, URZ ;  /* 0x000000080b0b72a4 */ /* 0x000fe2000f8e023f */
[----:B------:R-:W-:Y:S01]  /*1610*/  ISETP.GE.AND P2, PT, R0, RZ, PT ;  /* 0x000000ff0000720c */ /* 0x000fe20003f46270 */
[----:B------:R-:W-:Y:S02]  /*1620*/  @UP1 UIADD3 UR30, UR41, UR44, URZ ;  /* 0x0000002c291e1290 */ /* 0x000fe4000fffe03f */
[----:B------:R-:W-:Y:S02]  /*1630*/  @UP1 UIADD3 UR31, UR41, UR44, URZ ;  /* 0x0000002c291f1290 */ /* 0x000fe4000fffe03f */
[----:B------:R-:W-:Y:S02]  /*1640*/  UIMAD UR49, UR56, UR29, URZ ;  /* 0x0000001d383172a4 */ /* 0x000fe4000f8e023f */
[----:B------:R-:W-:Y:S01]  /*1650*/  UISETP.NE.AND UP4, UPT, UR28, URZ, UPT ;  /* 0x0000003f1c00728c */ /* 0x000fe2000bf85270 */
[----:B------:R-:W-:Y:S01]  /*1660*/  @P0 VIADD R4, R4, 0x1 ;  /* 0x0000000104040836 */ /* 0x000fe20000000000 */
[----:B------:R-:W-:Y:S01]  /*1670*/  @!UP2 UIADD3 UR53, UR43, UR34, URZ ;  /* 0x000000222b35a290 */ /* 0x000fe2000fffe03f */
[----:B------:R-:W-:Y:S01]  /*1680*/  PLOP3.LUT P0, PT, PT, PT, UP3, 0x80, 0x0 ;  /* 0x000000000000781c */ /* 0x000fe20003f0f038 */
[----:B------:R-:W-:Y:S01]  /*1690*/  @UP1 ULDC.64 UR28, c[0x0][0x248] ;  /* 0x00009200001c1ab9 */ /* 0x000fe20000000a00 */
[----:B------:R-:W-:Y:S01]  /*16a0*/  @UP1 ULDC.64 UR26, c[0x0][0x250] ;  /* 0x00009400001a1ab9 */ /* 0x000fe20000000a00 */
[----:B------:R-:W-:Y:S01]  /*16b0*/  UIMAD.WIDE.U32 UR34, UR10, UR8, URZ ;  /* 0x000000080a2272a5 */ /* 0x000fe2000f8e003f */
[----:B------:R-:W-:Y:S01]  /*16c0*/  @!P2 IADD3 R4, -R4, RZ, RZ ;  /* 0x000000ff0404a210 */ /* 0x000fe20007ffe1ff */
[----:B------:R-:W-:Y:S01]  /*16d0*/  @UP2 UIADD3 UR23, UR13, UR12, URZ ;  /* 0x0000000c0d172290 */ /* 0x000fe2000fffe03f */
[----:B------:R-:W-:Y:S01]  /*16e0*/  @!P3 LOP3.LUT R4, RZ, R7, RZ, 0x33, !PT ;  /* 0x00000007ff04b212 */ /* 0x000fe200078e33ff */
[----:B------:R-:W-:-:S02]  /*16f0*/  UIMAD UR8, UR10, UR16, UR11 ;  /* 0x000000100a0872a4 */ /* 0x000fc4000f8e020b */
[----:B------:R-:W-:Y:S02]  /*1700*/  @UP1 UIMAD.WIDE.U32 UR12, UR30, UR28, URZ ;  /* 0x0000001c1e0c12a5 */ /* 0x000fe4000f8e003f */
[----:B------:R-:W-:Y:S02]  /*1710*/  @UP1 UIMAD.WIDE.U32 UR10, UR31, UR26, URZ ;  /* 0x0000001a1f0a12a5 */ /* 0x000fe4000f8e003f */
[----:B------:R-:W-:Y:S02]  /*1720*/  @UP1 UIMAD UR18, UR30, UR29, URZ ;  /* 0x0000001d1e1212a4 */ /* 0x000fe4000f8e023f */
[----:B------:R-:W-:Y:S02]  /*1730*/  @UP1 UIMAD UR16, UR31, UR27, URZ ;  /* 0x0000001b1f1012a4 */ /* 0x000fe4000f8e023f */
[----:B------:R-:W-:Y:S02]  /*1740*/  @!UP3 UIMAD UR40, UR17, UR48, URZ ;  /* 0x000000301128b2a4 */ /* 0x000fe4000f8e023f */
[----:B------:R-:W-:-:S02]  /*1750*/  USEL UR52, UR36, URZ, UP4 ;  /* 0x0000003f24347287 */ /* 0x000fc4000a000000 */
[----:B------:R-:W-:Y:S02]  /*1760*/  USHF.R.S32.HI UR37, URZ, 0x1f, UR24 ;  /* 0x0000001f3f257899 */ /* 0x000fe40008011418 */
[----:B------:R-:W-:Y:S02]  /*1770*/  USHF.R.S32.HI UR54, URZ, 0x1f, UR49 ;  /* 0x0000001f3f367899 */ /* 0x000fe40008011431 */
        /* <DEDUP_REMOVED lines=19> */
.L_x_214:
        /* <DEDUP_REMOVED lines=13> */
.L_x_215:
        /* <DEDUP_REMOVED lines=11> */
.L_x_216:
[----:B------:R-:W-:Y:S02]  /*1a30*/  ULDC UR5, c[0x0][0x270] ;  /* 0x00009c0000057ab9 */ /* 0x000fe40000000800 */
[----:B------:R-:W-:-:S04]  /*1a40*/  UIMAD UR5, UR45, UR5, UR56 ;  /* 0x000000052d0572a4 */ /* 0x000fc8000f8e0238 */
[----:B------:R-:W-:-:S12]  /*1a50*/  UIMAD UR5, UR5, UR59, URZ ;  /* 0x0000003b050572a4 */ /* 0x000fd8000f8e023f */
.L_x_217:
[----:B------:R-:W1:Y:S01]  /*1a60*/  S2R R5, SR_TID.X ;  /* 0x0000000000057919 */ /* 0x000e620000002100 */
[----:B------:R-:W-:Y:S01]  /*1a70*/  ULDC UR10, c[0x0][0x2dc] ;  /* 0x0000b700000a7ab9 */ /* 0x000fe20000000800 */
[----:B------:R-:W-:Y:S01]  /*1a80*/  ULDC UR11, c[0x0][0x270] ;  /* 0x00009c00000b7ab9 */ /* 0x000fe20000000800 */
[----:B------:R-:W2:Y:S01]  /*1a90*/  LDC.64 R14, c[0x0][0x420] ;  /* 0x00010800ff0e7b82 */ /* 0x000ea20000000a00 */
[----:B------:R-:W-:Y:S01]  /*1aa0*/  UIMAD UR25, UR10, UR11, URZ ;  /* 0x0000000b0a1972a4 */ /* 0x000fe2000f8e023f */
[----:B------:R-:W-:Y:S01]  /*1ab0*/  IADD3 R6, P0, R238, UR8, RZ ;  /* 0x00000008ee067c10 */ /* 0x000fe2000ff1e0ff */
[----:B------:R-:W-:Y:S01]  /*1ac0*/  UIADD3 UR35, UR7, UR5, URZ ;  /* 0x0000000507237290 */ /* 0x000fe2000fffe03f */
[----:B------:R-:W-:Y:S01]  /*1ad0*/  SHF.R.S32.HI R239, RZ, 0x1f, R238 ;  /* 0x0000001fffef7819 */ /* 0x000fe200000114ee */
[----:B------:R-:W-:Y:S01]  /*1ae0*/  USHF.L.U32 UR21, UR25, 0x7, URZ ;  /* 0x0000000719157899 */ /* 0x000fe2000800063f */
[----:B------:R-:W-:Y:S01]  /*1af0*/  BSSY B1, `(.L_x_213) ;  /* 0x00007cb000017945 */ /* 0x000fe20003800000 */
[----:B------:R-:W-:-:S02]  /*1b00*/  UIADD3 UR5, -UR6, UR9, UR24 ;  /* 0x0000000906057290 */ /* 0x000fc4000fffe118 */
[----:B------:R-:W-:Y:S02]  /*1b10*/  UIADD3 UR10, UP2, UP0, UR34, UR21, UR49 ;  /* 0x00000015220a7290 */ /* 0x000fe4000f85e031 */
[----:B------:R-:W-:Y:S01]  /*1b20*/  USHF.R.S32.HI UR8, URZ, 0x1f, UR21 ;  /* 0x0000001f3f087899 */ /* 0x000fe20008011415 */
[----:B------:R-:W-:Y:S01]  /*1b30*/  ULDC UR43, c[0x0][0x398] ;  /* 0x0000e600002b7ab9 */ /* 0x000fe20000000800 */
[----:B------:R-:W-:Y:S02]  /*1b40*/  ULDC.64 UR18, c[0x0][0x400] ;  /* 0x0001000000127ab9 */ /* 0x000fe40000000a00 */
[----:B------:R-:W-:Y:S02]  /*1b50*/  UIADD3.X UR8, UR48, UR8, UR54, UP2, UP0 ;  /* 0x0000000830087290 */ /* 0x000fe400097e0436 */
[----:B------:R-:W-:Y:S02]  /*1b60*/  UIADD3 UR10, UP2, UP0, UR52, UR10, UR55 ;  /* 0x0000000a340a7290 */ /* 0x000fe4000f85e037 */
[----:B------:R-:W-:-:S02]  /*1b70*/  UIADD3 UR5, UR5, -UR43, URZ ;  /* 0x8000002b05057290 */ /* 0x000fc4000fffe03f */
[----:B------:R-:W-:Y:S02]  /*1b80*/  UIADD3.X UR8, UR51, UR8, UR23, UP2, UP0 ;  /* 0x0000000833087290 */ /* 0x000fe400097e0417 */
[----:B------:R-:W-:Y:S01]  /*1b90*/  USHF.R.S32.HI UR23, URZ, 0x1f, UR5 ;  /* 0x0000001f3f177899 */ /* 0x000fe20008011405 */
[----:B--2---:R-:W-:Y:S01]  /*1ba0*/  IMAD R10, R14, UR20, RZ ;  /* 0x000000140e0a7c24 */ /* 0x004fe2000f8e02ff */
[----:B------:R-:W-:Y:S02]  /*1bb0*/  USHF.R.S32.HI UR42, URZ, 0x1f, UR56 ;  /* 0x0000001f3f2a7899 */ /* 0x000fe40008011438 */
[----:B------:R-:W-:Y:S01]  /*1bc0*/  ULEA.HI UR23, UR23, UR5, URZ, 0x7 ;  /* 0x0000000517177291 */ /* 0x000fe2000f8f383f */
[----:B------:R-:W-:Y:S01]  /*1bd0*/  IMAD R10, R15, UR7, R10 ;  /* 0x000000070f0a7c24 */ /* 0x000fe2000f8e020a */
[----:B-1----:R-:W-:Y:S01]  /*1be0*/  SHF.R.S32.HI R3, RZ, 0x1f, R5 ;  /* 0x0000001fff037819 */ /* 0x002fe20000011405 */
[----:B------:R-:W-:Y:S01]  /*1bf0*/  ULDC.64 UR16, c[0x0][0x258] ;  /* 0x0000960000107ab9 */ /* 0x000fe20000000a00 */
[----:B------:R-:W-:-:S02]  /*1c00*/  USHF.R.S32.HI UR23, URZ, 0x7, UR23 ;  /* 0x000000073f177899 */ /* 0x000fc40008011417 */
[CC--:B------:R-:W-:Y:S01]  /*1c10*/  LEA.HI R0, R3.reuse, R5.reuse, RZ, 0x5 ;  /* 0x0000000503007211 */ /* 0x0c0fe200078f28ff */
[----:B------:R-:W-:Y:S01]  /*1c20*/  ULDC.64 UR12, c[0x0][0x428] ;  /* 0x00010a00000c7ab9 */ /* 0x000fe20000000a00 */
[----:B------:R-:W-:Y:S01]  /*1c30*/  LEA.HI R3, R3, R5, RZ, 0x2 ;  /* 0x0000000503037211 */ /* 0x000fe200078f10ff */
[----:B------:R-:W-:Y:S01]  /*1c40*/  UISETP.LT.AND UP0, UPT, URZ, UR23, UPT ;  /* 0x000000173f00728c */ /* 0x000fe2000bf01270 */
[----:B------:R-:W-:Y:S01]  /*1c50*/  LOP3.LUT R7, R0, 0xffffffe0, RZ, 0xc0, !PT ;  /* 0xffffffe000077812 */ /* 0x000fe200078ec0ff */
[----:B------:R-:W-:Y:S01]  /*1c60*/  UIMAD UR11, UR42, UR12, URZ ;  /* 0x0000000c2a0b72a4 */ /* 0x000fe2000f8e023f */
[----:B------:R-:W-:Y:S01]  /*1c70*/  SHF.R.S32.HI R3, RZ, 0x2, R3 ;  /* 0x00000002ff037819 */ /* 0x000fe20000011403 */
[----:B------:R-:W-:Y:S02]  /*1c80*/  USEL UR23, URZ, UR23, !UP0 ;  /* 0x000000173f177287 */ /* 0x000fe4000c000000 */
[----:B------:R-:W-:Y:S01]  /*1c90*/  IMAD.IADD R7, R5, 0x1, -R7 ;  /* 0x0000000105077824 */ /* 0x000fe200078e0a07 */
[----:B------:R-:W-:Y:S01]  /*1ca0*/  SHF.R.S32.HI R5, RZ, 0x5, R0 ;  /* 0x00000005ff057819 */ /* 0x000fe20000011400 */
[----:B------:R-:W-:Y:S01]  /*1cb0*/  UIMAD UR13, UR56, UR13, UR11 ;  /* 0x0000000d380d72a4 */ /* 0x000fe2000f8e020b */
[----:B------:R-:W-:Y:S01]  /*1cc0*/  SHF.R.S32.HI R16, RZ, 0x1f, R3 ;  /* 0x0000001fff107819 */ /* 0x000fe20000011403 */
[----:B------:R-:W-:Y:S01]  /*1cd0*/  UISETP.GT.AND UP0, UPT, UR38, UR23, UPT ;  /* 0x000000172600728c */ /* 0x000fe2000bf04270 */
[----:B------:R-:W-:Y:S01]  /*1ce0*/  IADD3 R0, P2, R3, UR7, RZ ;  /* 0x0000000703007c10 */ /* 0x000fe2000ff5e0ff */
[----:B------:R-:W-:Y:S01]  /*1cf0*/  IMAD R5, R5, UR25, R7 ;  /* 0x0000001905057c24 */ /* 0x000fe2000f8e0207 */
[----:B------:R-:W-:Y:S01]  /*1d00*/  IADD3.X R7, R239, UR53, RZ, P0, !PT ;  /* 0x00000035ef077c10 */ /* 0x000fe200087fe4ff */
[----:B------:R-:W-:Y:S01]  /*1d10*/  ULDC.64 UR48, c[0x0][0x2b0] ;  /* 0x0000ac0000307ab9 */ /* 0x000fe20000000a00 */
[----:B------:R-:W-:Y:S01]  /*1d20*/  IADD3.X R8, R16, UR20, RZ, P2, !PT ;  /* 0x0000001410087c10 */ /* 0x000fe200097fe4ff */
[----:B------:R-:W-:Y:S01]  /*1d30*/  ULDC.64 UR46, c[0x0][0x478] ;  /* 0x00011e00002e7ab9 */ /* 0x000fe20000000a00 */
[----:B------:R-:W-:-:S04]  /*1d40*/  IMAD.WIDE.U32 R6, R14, UR7, R6 ;  /* 0x000000070e067c25 */ /* 0x000fc8000f8e0006 */
[----:B------:R-:W-:Y:S02]  /*1d50*/  IMAD R8, R8, UR32, RZ ;  /* 0x0000002008087c24 */ /* 0x000fe4000f8e02ff */
[----:B------:R-:W-:Y:S02]  /*1d60*/  IMAD.IADD R7, R7, 0x1, R10 ;  /* 0x0000000107077824 */ /* 0x000fe400078e020a */
[C---:B------:R-:W-:Y:S02]  /*1d70*/  IMAD R11, R0.reuse, UR33, R8 ;  /* 0x00000021000b7c24 */ /* 0x040fe4000f8e0208 */
[----:B------:R-:W-:Y:S01]  /*1d80*/  IMAD.WIDE.U32 R8, R0, UR32, R238 ;  /* 0x0000002000087c25 */ /* 0x000fe2000f8e00ee */
[----:B------:R-:W-:Y:S01]  /*1d90*/  IADD3 R0, P0, R5, UR10, RZ ;  /* 0x0000000a05007c10 */ /* 0x000fe2000ff1e0ff */
[----:B------:R-:W-:-:S03]  /*1da0*/  UIMAD UR10, UR42, UR16, URZ ;  /* 0x000000102a0a72a4 */ /* 0x000fc6000f8e023f */
[----:B------:R-:W-:Y:S01]  /*1db0*/  LEA.HI.X.SX32 R5, R5, UR8, 0x1, P0 ;  /* 0x0000000805057c11 */ /* 0x000fe200080f0eff */
[----:B------:R-:W-:Y:S01]  /*1dc0*/  UIMAD UR8, UR56, UR17, UR10 ;  /* 0x00000011380872a4 */ /* 0x000fe2000f8e020a */
[----:B------:R-:W-:Y:S01]  /*1dd0*/  IADD3 R8, P2, R8, UR57, RZ ;  /* 0x0000003908087c10 */ /* 0x000fe2000ff5e0ff */
[----:B------:R-:W-:Y:S01]  /*1de0*/  UIADD3 UR10, UR7, UR40, URZ ;  /* 0x00000028070a7290 */ /* 0x000fe2000fffe03f */
[C---:B------:R-:W-:Y:S02]  /*1df0*/  LEA R206, P0, R0.reuse, UR18, 0x2 ;  /* 0x0000001200ce7c11 */ /* 0x040fe4000f8010ff */
[----:B------:R-:W-:Y:S01]  /*1e00*/  IADD3.X R9, R9, UR50, R11, P2, !PT ;  /* 0x0000003209097c10 */ /* 0x000fe200097fe40b */
[----:B------:R-:W-:Y:S01]  /*1e10*/  UIMAD.WIDE UR10, UR10, 0x4, UR48 ;  /* 0x000000040a0a78a5 */ /* 0x000fe2000f8e0230 */
[----:B------:R-:W-:Y:S01]  /*1e20*/  LEA.HI.X R205, R0, UR19, R5, 0x2, P0 ;  /* 0x0000001300cd7c11 */ /* 0x000fe200080f1405 */
[----:B------:R-:W-:Y:S01]  /*1e30*/  IMAD.U32 R5, RZ, RZ, UR16 ;  /* 0x00000010ff057e24 */ /* 0x000fe2000f8e00ff */
[----:B------:R-:W-:Y:S01]  /*1e40*/  ULDC.64 UR16, c[0x0][0x210] ;  /* 0x0000840000107ab9 */ /* 0x000fe20000000a00 */
[----:B------:R-:W-:Y:S01]  /*1e50*/  IMAD.U32 R0, RZ, RZ, UR12 ;  /* 0x0000000cff007e24 */ /* 0x000fe2000f8e00ff */
[----:B------:R-:W-:Y:S01]  /*1e60*/  ULDC.64 UR18, c[0x0][0x3e0] ;  /* 0x0000f80000127ab9 */ /* 0x000fe20000000a00 */
[----:B------:R-:W-:-:S04]  /*1e70*/  IMAD.WIDE.U32 R8, R5, UR56, R8 ;  /* 0x0000003805087c25 */ /* 0x000fc8000f8e0008 */
        /* <DEDUP_REMOVED lines=10> */
[----:B------:R-:W-:Y:S02]  /*1f20*/  UMOV UR17, UR11 ;  /* 0x0000000b00117c82 */ /* 0x000fe40008000000 */
[----:B------:R-:W-:Y:S01]  /*1f30*/  IMAD R0, R3, R15, R0 ;  /* 0x0000000f03007224 */ /* 0x000fe200078e0200 */
[----:B------:R-:W-:Y:S01]  /*1f40*/  LEA R216, P2, R6, UR18, 0x1 ;  /* 0x0000001206d87c11 */ /* 0x000fe2000f8408ff */
[----:B------:R-:W-:Y:S01]  /*1f50*/  UMOV UR18, UR10 ;  /* 0x0000000a00127c82 */ /* 0x000fe20008000000 */
[----:B------:R-:W-:Y:S01]  /*1f60*/  UMOV UR20, UR12 ;  /* 0x0000000c00147c82 */ /* 0x000fe20008000000 */
        /* <DEDUP_REMOVED lines=23> */
.L_x_219:
        /* <DEDUP_REMOVED lines=19> */
.L_x_220:
        /* <DEDUP_REMOVED lines=32> */
.L_x_222:
[----:B------:R-:W-:Y:S05]  /*2410*/  BSYNC B0 ;  /* 0x0000000000007941 */ /* 0x000fea0003800000 */
.L_x_221:
        /* <DEDUP_REMOVED lines=14> */
.L_x_224:
[----:B------:R-:W-:Y:S05]  /*2500*/  BSYNC B0 ;  /* 0x0000000000007941 */ /* 0x000fea0003800000 */
.L_x_223:
        /* <DEDUP_REMOVED lines=26> */
.L_x_226:
[----:B------:R-:W-:Y:S05]  /*26b0*/  BSYNC B0 ;  /* 0x0000000000007941 */ /* 0x000fea0003800000 */
.L_x_225:
        /* <DEDUP_REMOVED lines=14> */
.L_x_218:
[----:B------:R-:W-:Y:S01]  /*27a0*/  UIMAD UR5, UR37, UR26, URZ ;  /* 0x0000001a250572a4 */ /* 0x000fe2000f8e023f */
[----:B------:R-:W-:Y:S01]  /*27b0*/  IMAD.U32 R6, RZ, RZ, UR26 ;  /* 0x0000001aff067e24 */ /* 0x000fe2000f8e00ff */
[----:B------:R-:W-:Y:S01]  /*27c0*/  ULEA.HI UR10, UR8, UR8, URZ, 0x1 ;  /* 0x00000008080a7291 */ /* 0x000fe2000f8f083f */
[C---:B------:R-:W-:Y:S01]  /*27d0*/  VIADD R5, R3.reuse, 0x40 ;  /* 0x0000004003057836 */ /* 0x040fe20000000000 */
[----:B------:R-:W-:Y:S01]  /*27e0*/  UIMAD UR5, UR24, UR27, UR5 ;  /* 0x0000001b180572a4 */ /* 0x000fe2000f8e0205 */
[----:B------:R-:W-:Y:S01]  /*27f0*/  IMAD.WIDE.U32 R6, R6, UR24, R238 ;  /* 0x0000001806067c25 */ /* 0x000fe2000f8e00ee */
[----:B------:R-:W-:Y:S01]  /*2800*/  UIMAD UR7, UR22, -0x80, UR6 ;  /* 0xffffff80160778a4 */ /* 0x000fe2000f8e0206 */
[----:B------:R-:W-:Y:S01]  /*2810*/  BSSY B0, `(.L_x_228) ;  /* 0x000002e000007945 */ /* 0x000fe20003800000 */
[----:B------:R-:W-:Y:S02]  /*2820*/  ULOP3.LUT UR12, UR10, 0xfffffffe, URZ, 0xc0, !UPT ;  /* 0xfffffffe0a0c7892 */ /* 0x000fe4000f8ec03f */
[----:B------:R-:W-:Y:S01]  /*2830*/  IMAD.U32 R0, RZ, RZ, UR5 ;  /* 0x00000005ff007e24 */ /* 0x000fe2000f8e00ff */
[----:B------:R-:W-:Y:S01]  /*2840*/  IADD3 R6, P0, R6, UR36, RZ ;  /* 0x0000002406067c10 */ /* 0x000fe2000ff1e0ff */
[----:B------:R-:W-:Y:S01]  /*2850*/  ULDC.64 UR10, c[0x0][0x268] ;  /* 0x00009a00000a7ab9 */ /* 0x000fe20000000a00 */
[----:B------:R-:W-:Y:S01]  /*2860*/  ISETP.GE.AND P1, PT, R3, UR7, PT ;  /* 0x0000000703007c0c */ /* 0x000fe2000bf26270 */
[----:B------:R-:W-:Y:S01]  /*2870*/  UIADD3 UR12, UR8, -UR12, URZ ;  /* 0x8000000c080c7290 */ /* 0x000fe2000fffe03f */
[----:B------:R-:W-:Y:S01]  /*2880*/  IADD3.X R7, R7, UR39, R0, P0, !PT ;  /* 0x0000002707077c10 */ /* 0x000fe200087fe400 */
[----:B------:R-:W-:Y:S01]  /*2890*/  IMAD R0, R13, UR10, RZ ;  /* 0x0000000a0d007c24 */ /* 0x000fe2000f8e02ff */
[----:B------:R-:W-:Y:S01]  /*28a0*/  PLOP3.LUT P0, PT, PT, PT, UP4, 0x80, 0x0 ;  /* 0x000000000000781c */ /* 0x000fe20003f0f048 */
[----:B------:R-:W-:-:S12]  /*28b0*/  UIMAD UR5, UR8, -0x80, UR9 ;  /* 0xffffff80080578a4 */ /* 0x000fd8000f8e0209 */
[----:B------:R-:W-:Y:S01]  /*28c0*/  @P0 BAR.SYNC.DEFER_BLOCKING 0x0 ;  /* 0x0000000000000b1d */ /* 0x000fe20000010000 */
[----:B------:R-:W-:Y:S01]  /*28d0*/  IMAD R12, R4, UR11, R0 ;  /* 0x0000000b040c7c24 */ /* 0x000fe2000f8e0200 */
[----:B------:R-:W-:Y:S01]  /*28e0*/  LEA R0, R248, UR4, 0x1 ;  /* 0x00000004f8007c11 */ /* 0x000fe2000f8e08ff */
[----:B------:R-:W-:Y:S01]  /*28f0*/  UISETP.NE.AND UP0, UPT, UR12, 0x1, UPT ;  /* 0x000000010c00788c */ /* 0x000fe2000bf05270 */
[C---:B------:R-:W-:Y:S01]  /*2900*/  ISETP.GE.AND P2, PT, R5.reuse, UR7, PT ;  /* 0x0000000705007c0c */ /* 0x040fe2000bf46270 */
[----:B------:R-:W-:Y:S01]  /*2910*/  IMAD.WIDE.U32 R6, R4, UR10, R6 ;  /* 0x0000000a04067c25 */ /* 0x000fe2000f8e0006 */
[----:B------:R-:W-:Y:S02]  /*2920*/  ISETP.GE.AND P4, PT, R5, UR5, PT ;  /* 0x0000000505007c0c */ /* 0x000fe4000bf86270 */
[----:B------:R-:W-:Y:S01]  /*2930*/  ISETP.GE.AND P5, PT, R3, UR5, PT ;  /* 0x0000000503007c0c */ /* 0x000fe2000bfa6270 */
[----:B------:R-:W-:Y:S01]  /*2940*/  VIADD R5, R248, 0x1000 ;  /* 0x00001000f8057836 */ /* 0x000fe20000000000 */
[----:B------:R-:W-:Y:S01]  /*2950*/  PLOP3.LUT P0, PT, PT, PT, UP0, 0x80, 0x0 ;  /* 0x000000000000781c */ /* 0x000fe20003f0f008 */
[----:B------:R-:W-:-:S03]  /*2960*/  IMAD.IADD R12, R7, 0x1, R12 ;  /* 0x00000001070c7824 */ /* 0x000fc600078e020c */
        /* <DEDUP_REMOVED lines=24> */
.L_x_229:
[----:B------:R-:W-:Y:S05]  /*2af0*/  BSYNC B0 ;  /* 0x0000000000007941 */ /* 0x000fea0003800000 */
.L_x_228:
        /* <DEDUP_REMOVED lines=22> */
.L_x_231:
[----:B------:R-:W-:Y:S05]  /*2c60*/  BSYNC B0 ;  /* 0x0000000000007941 */ /* 0x000fea0003800000 */
.L_x_230:
[----:B------:R-:W0:Y:S01]  /*2c70*/  LDGDEPBAR ;  /* 0x00000000000079af */ /* 0x000e220000000000 */
[----:B------:R-:W-:Y:S01]  /*2c80*/  BSSY B0, `(.L_x_232) ;  /* 0x0000011000007945 */ /* 0x000fe20003800000 */
[----:B------:R-:W-:Y:S02]  /*2c90*/  MOV R5, UR28 ;  /* 0x0000001c00057c02 */ /* 0x000fe40008000f00 */
        /* <DEDUP_REMOVED lines=15> */
.L_x_233:
[----:B------:R-:W-:Y:S05]  /*2d90*/  BSYNC B0 ;  /* 0x0000000000007941 */ /* 0x000fea0003800000 */
.L_x_232:
        /* <DEDUP_REMOVED lines=13> */
.L_x_235:
[----:B------:R-:W-:Y:S05]  /*2e70*/  BSYNC B0 ;  /* 0x0000000000007941 */ /* 0x000fea0003800000 */
.L_x_234:
[----:B------:R1:W-:Y:S01]  /*2e80*/  @P5 STS [R204], RZ ;  /* 0x000000ffcc005388 */ /* 0x0003e20000000800 */
[----:B------:R-:W-:Y:S03]  /*2e90*/  BSSY B0, `(.L_x_236) ;  /* 0x0000010000007945 */ /* 0x000fe60003800000 */
        /* <DEDUP_REMOVED lines=15> */
.L_x_237:
[----:B------:R-:W-:Y:S05]  /*2f90*/  BSYNC B0 ;  /* 0x0000000000007941 */ /* 0x000fea0003800000 */
.L_x_236:
        /* <DEDUP_REMOVED lines=21> */
.L_x_239:
[----:B------:R-:W-:Y:S05]  /*30f0*/  BSYNC B0 ;  /* 0x0000000000007941 */ /* 0x000fea0003800000 */
.L_x_238:
[----:B------:R-:W-:Y:S01]  /*3100*/  UIMAD UR7, UR37, UR28, URZ ;  /* 0x0000001c250772a4 */ /* 0x000fe2000f8e023f */
[----:B------:R2:W-:Y:S01]  /*3110*/  @P1 STS [R0+0x6000], RZ ;  /* 0x006000ff00001388 */ /* 0x0005e20000000800 */
[----:B-1----:R-:W-:Y:S01]  /*3120*/  IMAD.WIDE.U32 R6, R5, UR24, R238 ;  /* 0x0000001805067c25 */ /* 0x002fe2000f8e00ee */
[----:B------:R-:W-:Y:S01]  /*3130*/  ULDC.64 UR10, c[0x0][0x260] ;  /* 0x00009800000a7ab9 */ /* 0x000fe20000000a00 */
[----:B------:R-:W-:Y:S01]  /*3140*/  UIMAD UR7, UR24, UR29, UR7 ;  /* 0x0000001d180772a4 */ /* 0x000fe2000f8e0207 */
[----:B------:R2:W-:Y:S01]  /*3150*/  @P1 STS [R0+0x6004], RZ ;  /* 0x006004ff00001388 */ /* 0x0005e20000000800 */
[C---:B------:R-:W-:Y:S01]  /*3160*/  VIADD R8, R243.reuse, 0x40 ;  /* 0x00000040f3087836 */ /* 0x040fe20000000000 */
        /* <DEDUP_REMOVED lines=10> */
[C---:B------:R-:W-:Y:S01]  /*3210*/  IMAD R11, R4.reuse, UR11, R5 ;  /* 0x0000000b040b7c24 */ /* 0x040fe2000f8e0205 */
        /* <DEDUP_REMOVED lines=24> */
.L_x_241:
[----:B------:R-:W-:Y:S05]  /*33a0*/  BSYNC B0 ;  /* 0x0000000000007941 */ /* 0x000fea0003800000 */
.L_x_240:
        /* <DEDUP_REMOVED lines=22> */
.L_x_243:
[----:B------:R-:W-:Y:S05]  /*3510*/  BSYNC B0 ;  /* 0x0000000000007941 */ /* 0x000fea0003800000 */
.L_x_242:
[----:B------:R-:W0:Y:S01]  /*3520*/  LDGDEPBAR ;  /* 0x00000000000079af */ /* 0x000e220000000000 */
[----:B------:R-:W-:Y:S01]  /*3530*/  ULDC.64 UR12, c[0x0][0x3c8] ;  /* 0x0000f200000c7ab9 */ /* 0x000fe20000000a00 */
[C---:B-1----:R-:W-:Y:S01]  /*3540*/  IMAD.SHL.U32 R4, R243.reuse, 0x4, RZ ;  /* 0x00000004f3047824 */ /* 0x042fe200078e00ff */
[----:B------:R-:W-:Y:S01]  /*3550*/  UISETP.NE.U32.AND UP1, UPT, UR12, URZ, UPT ;  /* 0x0000003f0c00728c */ /* 0x000fe2000bf25070 */
[----:B---3--:R-:W-:Y:S01]  /*3560*/  SHF.R.S32.HI R8, RZ, 0x1f, R243 ;  /* 0x0000001fff087819 */ /* 0x008fe200000114f3 */
[----:B------:R-:W-:Y:S01]  /*3570*/  IMAD.MOV.U32 R240, RZ, RZ, 0x7f800000 ;  /* 0x7f800000fff07424 */ /* 0x000fe200078e00ff */
[----:B--2-4-:R-:W-:Y:S01]  /*3580*/  SHF.R.S32.HI R0, RZ, 0x1f, R10 ;  /* 0x0000001fff007819 */ /* 0x014fe2000001140a */
[----:B------:R-:W-:Y:S01]  /*3590*/  UISETP.NE.AND.EX UP1, UPT, UR13, URZ, UPT, UP1 ;  /* 0x0000003f0d00728c */ /* 0x000fe2000bf25310 */
[----:B------:R-:W-:Y:S01]  /*35a0*/  IADD3 R4, P2, R4, UR18, RZ ;  /* 0x0000001204047c10 */ /* 0x000fe2000ff5e0ff */
[----:B------:R-:W-:Y:S01]  /*35b0*/  IMAD.MOV.U32 R241, RZ, RZ, 0x7f800000 ;  /* 0x7f800000fff17424 */ /* 0x000fe200078e00ff */
[C---:B------:R-:W-:Y:S01]  /*35c0*/  @!P3 LEA R6, P1, R10.reuse, UR18, 0x2 ;  /* 0x000000120a06bc11 */ /* 0x040fe2000f8210ff */
[----:B------:R-:W-:Y:S01]  /*35d0*/  IMAD.MOV.U32 R242, RZ, RZ, 0x7f800000 ;  /* 0x7f800000fff27424 */ /* 0x000fe200078e00ff */
[----:B------:R-:W-:Y:S01]  /*35e0*/  SHF.L.U64.HI R3, R243, 0x2, R8 ;  /* 0x00000002f3037819 */ /* 0x000fe20000010208 */
[----:B------:R-:W-:Y:S01]  /*35f0*/  IMAD.MOV.U32 R237, RZ, RZ, 0x7f800000 ;  /* 0x7f800000ffed7424 */ /* 0x000fe200078e00ff */
[----:B------:R-:W-:Y:S01]  /*3600*/  @!P3 LEA.HI.X R7, R10, UR17, R0, 0x2, P1 ;  /* 0x000000110a07bc11 */ /* 0x000fe200088f1400 */
[----:B------:R-:W-:Y:S01]  /*3610*/  USHF.R.S32.HI UR7, URZ, 0x1f, UR56 ;  /* 0x0000001f3f077899 */ /* 0x000fe20008011438 */
[----:B------:R-:W-:Y:S01]  /*3620*/  IADD3.X R5, R3, UR17, RZ, P2, !PT ;  /* 0x0000001103057c10 */ /* 0x000fe200097fe4ff */
[----:B------:R-:W-:Y:S01]  /*3630*/  ULDC UR42, c[0x0][0x2d0] ;  /* 0x0000b400002a7ab9 */ /* 0x000fe20000000800 */
        /* <DEDUP_REMOVED lines=12> */
[----:B------:R-:W-:Y:S03]  /*3700*/  BAR.SYNC.DEFER_BLOCKING 0x0 ;  /* 0x0000000000007b1d */ /* 0x000fe60000010000 */
[----:B------:R-:W-:Y:S02]  /*3710*/  @UP1 ULEA UR12, UP0, UR10, UR12, 0x2 ;  /* 0x0000000c0a0c1291 */ /* 0x000fe4000f80103f */
[----:B------:R-:W-:-:S04]  /*3720*/  @UP1 UIADD3 UR5, UR11, UR5, URZ ;  /* 0x000000050b051290 */ /* 0x000fc8000fffe03f */
[----:B------:R-:W-:-:S03]  /*3730*/  @UP1 ULEA.HI.X UR13, UR10, UR13, UR5, 0x2, UP0 ;  /* 0x0000000d0a0d1291 */ /* 0x000fc600080f1405 */
[----:B------:R-:W-:Y:S01]  /*3740*/  @UP1 ULDC UR5, c[0x0][0x2e8] ;  /* 0x0000ba0000051ab9 */ /* 0x000fe20000000800 */
[----:B-1----:R-:W-:Y:S02]  /*3750*/  IMAD.U32 R4, RZ, RZ, UR12 ;  /* 0x0000000cff047e24 */ /* 0x002fe4000f8e00ff */
[----:B------:R-:W-:Y:S01]  /*3760*/  IMAD.U32 R5, RZ, RZ, UR13 ;  /* 0x0000000dff057e24 */ /* 0x000fe2000f8e00ff */
[----:B------:R1:W2:Y:S04]  /*3770*/  LDSM.16.M88.4 R120, [R153+0x8000] ;  /* 0x008000009978783b */ /* 0x0002a80000000200 */
[----:B------:R-:W3:Y:S01]  /*3780*/  @P1 LDG.E R4, desc[UR14][R4.64] ;  /* 0x0000000e04041981 */ /* 0x000ee2000c1e1900 */
[----:B------:R-:W3:Y:S03]  /*3790*/  @P1 MUFU.RCP R0, UR5 ;  /* 0x0000000500001d08 */ /* 0x000ee60008001000 */
[----:B------:R1:W4:Y:S04]  /*37a0*/  LDSM.16.M88.4 R124, [R153+0x8400] ;  /* 0x00840000997c783b */ /* 0x0003280000000200 */
[----:B------:R1:W1:Y:S04]  /*37b0*/  LDSM.16.M88.4 R128, [R153+0x8800] ;  /* 0x008800009980783b */ /* 0x0002680000000200 */
[----:B------:R1:W1:Y:S04]  /*37c0*/  LDSM.16.M88.4 R132, [R153+0x8c00] ;  /* 0x008c00009984783b */ /* 0x0002680000000200 */
[----:B------:R1:W1:Y:S04]  /*37d0*/  LDSM.16.M88.4 R136, [R154+0x8000] ;  /* 0x008000009a88783b */ /* 0x0002680000000200 */
[----:B------:R1:W1:Y:S04]  /*37e0*/  LDSM.16.M88.4 R140, [R154+0x8400] ;  /* 0x008400009a8c783b */ /* 0x0002680000000200 */
[----:B------:R1:W1:Y:S04]  /*37f0*/  LDSM.16.M88.4 R144, [R154+0x8800] ;  /* 0x008800009a90783b */ /* 0x0002680000000200 */
[----:B------:R1:W1:Y:S01]  /*3800*/  LDSM.16.M88.4 R148, [R154+0x8c00] ;  /* 0x008c00009a94783b */ /* 0x0002620000000200 */
[----:B------:R-:W-:Y:S01]  /*3810*/  VIADD R152, R160, 0x1000 ;  /* 0x00001000a0987836 */ /* 0x000fe20000000000 */
[----:B------:R-:W-:-:S04]  /*3820*/  UIADD3 UR7, UR24, UR9, URZ ;  /* 0x0000000918077290 */ /* 0x000fc8000fffe03f */
[----:B------:R-:W-:Y:S01]  /*3830*/  UIADD3 UR7, -UR6, 0x80, UR7 ;  /* 0x0000008006077890 */ /* 0x000fe2000fffe107 */
[----:B------:R-:W-:Y:S01]  /*3840*/  SEL R152, R152, R160, !P0 ;  /* 0x000000a098987207 */ /* 0x000fe20004000000 */
[----:B------:R-:W-:Y:S01]  /*3850*/  IMAD.SHL.U32 R247, R243, 0x4, RZ ;  /* 0x00000004f3f77824 */ /* 0x000fe200078e00ff */
        /* <DEDUP_REMOVED lines=16> */
[----:B------:R-:W-:Y:S01]  /*3960*/  SHF.L.U64.HI R246, R243, 0x2, R8 ;  /* 0x00000002f3f67819 */ /* 0x000fe20000010208 */
[----:B------:R-:W-:Y:S01]  /*3970*/  IMAD.MOV.U32 R233, RZ, RZ, R204 ;  /* 0x000000ffffe97224 */ /* 0x000fe200078e00cc */
[----:B------:R-:W-:Y:S01]  /*3980*/  LEA R152, R152, UR4, 0x1 ;  /* 0x0000000498987c11 */ /* 0x000fe2000f8e08ff */
[----:B------:R-:W-:Y:S01]  /*3990*/  ULDC UR16, c[0x0][0x394] ;  /* 0x0000e50000107ab9 */ /* 0x000fe20000000800 */
[----:B------:R-:W-:Y:S01]  /*39a0*/  UMOV UR5, URZ ;  /* 0x0000003f00057c82 */ /* 0x000fe20008000000 */
[----:B------:R-:W-:-:S02]  /*39b0*/  USHF.L.U32 UR39, UR25, 0x3, URZ ;  /* 0x0000000319277899 */ /* 0x000fc4000800063f */
[----:B------:R-:W-:Y:S02]  /*39c0*/  USHF.L.U32 UR38, UR25, 0x4, URZ ;  /* 0x0000000419267899 */ /* 0x000fe4000800063f */
[----:B------:R-:W-:Y:S02]  /*39d0*/  UIMAD UR37, UR25, 0x18, URZ ;  /* 0x00000018192578a4 */ /* 0x000fe4000f8e023f */
[----:B------:R-:W-:Y:S02]  /*39e0*/  USHF.L.U32 UR36, UR25, 0x5, URZ ;  /* 0x0000000519247899 */ /* 0x000fe4000800063f */
[----:B------:R-:W-:Y:S02]  /*39f0*/  UIMAD UR35, UR25, 0x28, URZ ;  /* 0x00000028192378a4 */ /* 0x000fe4000f8e023f */
[----:B------:R-:W-:Y:S02]  /*3a00*/  UIMAD UR34, UR25, 0x30, URZ ;  /* 0x00000030192278a4 */ /* 0x000fe4000f8e023f */
[----:B------:R-:W-:-:S02]  /*3a10*/  UIMAD UR33, UR25, 0x38, URZ ;  /* 0x00000038192178a4 */ /* 0x000fc4000f8e023f */
[----:B------:R-:W-:Y:S02]  /*3a20*/  USHF.L.U32 UR32, UR25, 0x6, URZ ;  /* 0x0000000619207899 */ /* 0x000fe4000800063f */
[----:B------:R-:W-:Y:S02]  /*3a30*/  UIMAD UR31, UR25, 0x48, URZ ;  /* 0x00000048191f78a4 */ /* 0x000fe4000f8e023f */
[----:B------:R-:W-:Y:S02]  /*3a40*/  UIMAD UR30, UR25, 0x50, URZ ;  /* 0x00000050191e78a4 */ /* 0x000fe4000f8e023f */
[----:B------:R-:W-:Y:S02]  /*3a50*/  UIMAD UR29, UR25, 0x58, URZ ;  /* 0x00000058191d78a4 */ /* 0x000fe4000f8e023f */
[----:B------:R-:W-:Y:S02]  /*3a60*/  UIMAD UR28, UR25, 0x60, URZ ;  /* 0x00000060191c78a4 */ /* 0x000fe4000f8e023f */
[----:B------:R-:W-:-:S02]  /*3a70*/  UIMAD UR27, UR25, 0x68, URZ ;  /* 0x00000068191b78a4 */ /* 0x000fc4000f8e023f */
[----:B------:R-:W-:Y:S02]  /*3a80*/  UIMAD UR26, UR25, 0x70, URZ ;  /* 0x00000070191a78a4 */ /* 0x000fe4000f8e023f */
[----:B------:R-:W-:Y:S02]  /*3a90*/  UIADD3 UR40, UR7, -UR43, URZ ;  /* 0x8000002b07287290 */ /* 0x000fe4000fffe03f */
[----:B------:R-:W-:Y:S02]  /*3aa0*/  UIADD3 UR24, -UR21, URZ, URZ ;  /* 0x0000003f15187290 */ /* 0x000fe4000fffe13f */
[----:B------:R-:W-:Y:S01]  /*3ab0*/  UIMAD UR25, UR25, 0x78, URZ ;  /* 0x00000078191978a4 */ /* 0x000fe2000f8e023f */
[----:B------:R-:W-:Y:S01]  /*3ac0*/  UMOV UR13, UR16 ;  /* 0x00000010000d7c82 */ /* 0x000fe20008000000 */
[----:B------:R-:W-:Y:S01]  /*3ad0*/  ULDC UR43, c[0x0][0x398] ;  /* 0x0000e600002b7ab9 */ /* 0x000fe20000000800 */
[----:B------:R-:W-:Y:S01]  /*3ae0*/  ULDC UR7, c[0x0][0x2ec] ;  /* 0x0000bb0000077ab9 */ /* 0x000fe20000000800 */
[----:B---3--:R-:W-:-:S05]  /*3af0*/  @P1 FMUL.FTZ R0, R4, R0 ;  /* 0x0000000004001220 */ /* 0x008fca0000410000 */
[----:B------:R-:W-:Y:S01]  /*3b00*/  @P1 R2UR UR10, R0 ;  /* 0x00000000000a12ca */ /* 0x000fe200000e0000 */
[----:B------:R-:W-:Y:S02]  /*3b10*/  VIADD R0, R243, 0xffffff80 ;  /* 0xffffff80f3007836 */ /* 0x000fe40000000000 */
[----:B------:R-:W-:-:S03]  /*3b20*/  VIADD R4, R159, 0x1000 ;  /* 0x000010009f047836 */ /* 0x000fc60000000000 */
[----:B------:R-:W-:-:S04]  /*3b30*/  SHF.R.S32.HI R3, RZ, 0x1f, R0 ;  /* 0x0000001fff037819 */ /* 0x000fc80000011400 */
[----:B------:R-:W-:Y:S02]  /*3b40*/  SHF.L.U64.HI R245, R0, 0x2, R3 ;  /* 0x0000000200f57819 */ /* 0x000fe40000010203 */
[----:B------:R-:W-:Y:S01]  /*3b50*/  SEL R3, R4, R159, !P0 ;  /* 0x0000009f04037207 */ /* 0x000fe20004000000 */
[----:B------:R-:W-:-:S03]  /*3b60*/  IMAD.SHL.U32 R244, R0, 0x4, RZ ;  /* 0x0000000400f47824 */ /* 0x000fc600078e00ff */
[----:B------:R-:W-:Y:S01]  /*3b70*/  LEA R3, R3, UR4, 0x1 ;  /* 0x0000000403037c11 */ /* 0x000fe2000f8e08ff */
[----:B-12-4-:R-:W-:-:S06]  /*3b80*/  @UP1 UMOV UR5, UR10 ;  /* 0x0000000a00051c82 */ /* 0x016fcc0008000000 */
.L_x_248:
[----:B------:R-:W-:Y:S01]  /*3b90*/  IADD3 R20, P0, R247, UR20, RZ ;  /* 0x00000014f7147c10 */ /* 0x000fe2000ff1e0ff */
[----:B------:R-:W0:Y:S01]  /*3ba0*/  LDGDEPBAR ;  /* 0x00000000000079af */ /* 0x000e220000000000 */
[----:B------:R-:W-:Y:S01]  /*3bb0*/  IMAD.IADD R108, R158, 0x1, R152 ;  /* 0x000000019e6c7824 */ /* 0x000fe200078e0298 */
[----:B------:R-:W-:Y:S01]  /*3bc0*/  USHF.L.U32 UR10, UR8, 0x7, URZ ;  /* 0x00000007080a7899 */ /* 0x000fe2000800063f */
[----:B------:R-:W-:Y:S01]  /*3bd0*/  IADD3.X R21, R246, UR19, RZ, P0, !PT ;  /* 0x00000013f6157c10 */ /* 0x000fe200087fe4ff */
[----:B------:R-:W-:Y:S01]  /*3be0*/  IMAD.U32 R165, RZ, RZ, UR22 ;  /* 0x00000016ffa57e24 */ /* 0x000fe2000f8e00ff */
[----:B------:R-:W-:Y:S01]  /*3bf0*/  UMOV UR12, UR60 ;  /* 0x0000003c000c7c82 */ /* 0x000fe20008000000 */
[----:B------:R-:W-:Y:S01]  /*3c00*/  IMAD.MOV.U32 R207, RZ, RZ, R205 ;  /* 0x000000ffffcf7224 */ /* 0x000fe200078e00cd */
[----:B------:R-:W-:Y:S01]  /*3c10*/  UISETP.GE.AND UP0, UPT, UR10, UR40, UPT ;  /* 0x000000280a00728c */ /* 0x000fe2000bf06270 */
[----:B------:R-:W-:Y:S05]  /*3c20*/  IMAD R165, R165, 0x80, R249 ;  /* 0x00000080a5a57824 */ /* 0x000fea00078e02f9 */
[----:B------:R-:W-:Y:S05]  /*3c30*/  IADD3 R0, R243, -UR9, -R165 ;  /* 0x80000009f3007c10 */ /* 0x000fea000fffe8a5 */
[----:B------:R-:W-:Y:S04]  /*3c40*/  VIADD R0, R0, UR6 ;  /* 0x0000000600007c36 */ /* 0x000fe80008000000 */
[----:B------:R-:W-:Y:S01]  /*3c50*/  VIADD R0, R0, UR10 ;  /* 0x0000000a00007c36 */ /* 0x000fe20008000000 */
[----:B------:R-:W-:Y:S04]  /*3c60*/  DEPBAR.LE SB0, 0x0 ;  /* 0x000080000000791a */ /* 0x000fe80000000000 */
[----:B------:R-:W-:Y:S01]  /*3c70*/  IABS R116, R0 ;  /* 0x0000000000747213 */ /* 0x000fe20000000000 */
[----:B------:R-:W-:Y:S01]  /*3c80*/  BAR.SYNC.DEFER_BLOCKING 0x0 ;  /* 0x0000000000007b1d */ /* 0x000fe20000010000 */
[C---:B------:R-:W-:Y:S02]  /*3c90*/  VIADD R174, R0.reuse, 0xffffffff ;  /* 0xffffffff00ae7836 */ /* 0x040fe40000000000 */
[----:B------:R-:W-:Y:S02]  /*3ca0*/  VIADD R173, R0, 0x8 ;  /* 0x0000000800ad7836 */ /* 0x000fe40000000000 */
[----:B------:R-:W-:Y:S01]  /*3cb0*/  IMAD.MOV.U32 R193, RZ, RZ, R116 ;  /* 0x000000ffffc17224 */ /* 0x000fe200078e0074 */
[----:B------:R-:W-:Y:S01]  /*3cc0*/  ISETP.GE.AND P3, PT, R174, RZ, PT ;  /* 0x000000ffae00720c */ /* 0x000fe20003f66270 */
[C---:B------:R-:W-:Y:S01]  /*3cd0*/  VIADD R172, R0.reuse, 0x7 ;  /* 0x0000000700ac7836 */ /* 0x040fe20000000000 */
[----:B------:R-:W-:Y:S01]  /*3ce0*/  ISETP.GE.AND P2, PT, R173, RZ, PT ;  /* 0x000000ffad00720c */ /* 0x000fe20003f46270 */
[C---:B------:R-:W-:Y:S01]  /*3cf0*/  VIADD R170, R0.reuse, 0x47 ;  /* 0x0000004700aa7836 */ /* 0x040fe20000000000 */
[----:B------:R-:W-:Y:S01]  /*3d00*/  I2FP.F32.S32 R193, R193 ;  /* 0x000000c100c17245 */ /* 0x000fe20000201400 */
[----:B------:R-:W-:Y:S01]  /*3d10*/  VIADD R171, R0, 0x48 ;  /* 0x0000004800ab7836 */ /* 0x000fe20000000000 */
[----:B------:R-:W-:Y:S01]  /*3d20*/  ISETP.GE.AND P6, PT, R172, RZ, PT ;  /* 0x000000ffac00720c */ /* 0x000fe20003fc6270 */
[----:B------:R-:W-:Y:S01]  /*3d30*/  VIADD R176, R0, 0x40 ;  /* 0x0000004000b07836 */ /* 0x000fe20000000000 */
[----:B------:R-:W-:Y:S01]  /*3d40*/  ISETP.GE.AND P0, PT, R170, RZ, PT ;  /* 0x000000ffaa00720c */ /* 0x000fe20003f06270 */
[C---:B------:R-:W-:Y:S01]  /*3d50*/  VIADD R175, R0.reuse, 0x3f ;  /* 0x0000003f00af7836 */ /* 0x040fe20000000000 */
[----:B------:R-:W-:Y:S01]  /*3d60*/  ISETP.GE.AND P1, PT, R171, RZ, PT ;  /* 0x000000ffab00720c */ /* 0x000fe20003f26270 */
[----:B------:R-:W-:Y:S01]  /*3d70*/  VIADD R178, R0, 0x38 ;  /* 0x0000003800b27836 */ /* 0x000fe20000000000 */
[----:B------:R-:W-:Y:S01]  /*3d80*/  ISETP.GE.AND P5, PT, R176, RZ, PT ;  /* 0x000000ffb000720c */ /* 0x000fe20003fa6270 */
[C---:B------:R-:W-:Y:S01]  /*3d90*/  VIADD R177, R0.reuse, 0x37 ;  /* 0x0000003700b17836 */ /* 0x040fe20000000000 */
[C---:B------:R-:W-:Y:S01]  /*3da0*/  @!P3 IADD3 R174, -R0.reuse, 0x1, RZ ;  /* 0x0000000100aeb810 */ /* 0x040fe20007ffe1ff */
[C---:B------:R-:W-:Y:S01]  /*3db0*/  VIADD R180, R0.reuse, 0xfffffff8 ;  /* 0xfffffff800b47836 */ /* 0x040fe20000000000 */
[C---:B------:R-:W-:Y:S01]  /*3dc0*/  @!P2 IADD3 R173, -R0.reuse, -0x8, RZ ;  /* 0xfffffff800ada810 */ /* 0x040fe20007ffe1ff */
[C---:B------:R-:W-:Y:S01]  /*3dd0*/  VIADD R179, R0.reuse, 0xfffffff7 ;  /* 0xfffffff700b37836 */ /* 0x040fe20000000000 */
[----:B-----5:R-:W5:Y:S01]  /*3de0*/  LDG.E R169, desc[UR14][R20.64] ;  /* 0x0000000e14a97981 */ /* 0x020f62000c1e1900 */
[C---:B------:R-:W-:Y:S01]  /*3df0*/  VIADD R182, R0.reuse, 0xfffffff0 ;  /* 0xfffffff000b67836 */ /* 0x040fe20000000000 */
[C---:B------:R-:W-:Y:S01]  /*3e00*/  @!P6 IADD3 R172, -R0.reuse, -0x7, RZ ;  /* 0xfffffff900ace810 */ /* 0x040fe20007ffe1ff */
[C---:B------:R-:W-:Y:S01]  /*3e10*/  VIADD R181, R0.reuse, 0xffffffef ;  /* 0xffffffef00b57836 */ /* 0x040fe20000000000 */
[----:B------:R-:W5:Y:S01]  /*3e20*/  LDG.E R168, desc[UR14][R20.64+0x20] ;  /* 0x0000200e14a87981 */ /* 0x000f62000c1e1900 */
[C---:B------:R-:W-:Y:S01]  /*3e30*/  @!P0 IADD3 R170, -R0.reuse, -0x47, RZ ;  /* 0xffffffb900aa8810 */ /* 0x040fe20007ffe1ff */
[C---:B------:R-:W-:Y:S01]  /*3e40*/  VIADD R183, R0.reuse, 0x30 ;  /* 0x0000003000b77836 */ /* 0x040fe20000000000 */
[C---:B------:R-:W-:Y:S01]  /*3e50*/  @!P1 IADD3 R171, -R0.reuse, -0x48, RZ ;  /* 0xffffffb800ab9810 */ /* 0x040fe20007ffe1ff */
[----:B------:R-:W5:Y:S01]  /*3e60*/  LDG.E R167, desc[UR14][R20.64+0x100] ;  /* 0x0001000e14a77981 */ /* 0x000f62000c1e1900 */
[----:B------:R-:W-:Y:S01]  /*3e70*/  ISETP.GE.AND P4, PT, R175, RZ, PT ;  /* 0x000000ffaf00720c */ /* 0x000fe20003f86270 */
[----:B------:R-:W-:Y:S01]  /*3e80*/  VIADD R184, R0, 0x2f ;  /* 0x0000002f00b87836 */ /* 0x000fe20000000000 */
[----:B------:R-:W-:Y:S01]  /*3e90*/  ISETP.GE.AND P3, PT, R178, RZ, PT ;  /* 0x000000ffb200720c */ /* 0x000fe20003f66270 */
[----:B------:R1:W5:Y:S01]  /*3ea0*/  LDG.E R166, desc[UR14][R20.64+0x120] ;  /* 0x0001200e14a67981 */ /* 0x000362000c1e1900 */
[----:B------:R-:W-:Y:S01]  /*3eb0*/  ISETP.GE.AND P2, PT, R177, RZ, PT ;  /* 0x000000ffb100720c */ /* 0x000fe20003f46270 */
[----:B------:R-:W-:Y:S01]  /*3ec0*/  VIADD R185, R0, 0x28 ;  /* 0x0000002800b97836 */ /* 0x000fe20000000000 */
[----:B------:R-:W-:Y:S01]  /*3ed0*/  ISETP.GE.AND P6, PT, R180, RZ, PT ;  /* 0x000000ffb400720c */ /* 0x000fe20003fc6270 */
[----:B------:R-:W-:Y:S01]  /*3ee0*/  LDSM.16.M88.4 R64, [R152] ;  /* 0x000000009840783b */ /* 0x000fe20000000200 */
[----:B------:R-:W-:Y:S01]  /*3ef0*/  ISETP.GE.AND P0, PT, R179, RZ, PT ;  /* 0x000000ffb300720c */ /* 0x000fe20003f06270 */
[----:B------:R-:W-:Y:S01]  /*3f00*/  VIADD R186, R0, 0x27 ;  /* 0x0000002700ba7836 */ /* 0x000fe20000000000 */
[----:B------:R-:W-:Y:S01]  /*3f10*/  ISETP.GE.AND P1, PT, R182, RZ, PT ;  /* 0x000000ffb600720c */ /* 0x000fe20003f26270 */
[C---:B------:R-:W-:Y:S01]  /*3f20*/  VIADD R187, R0.reuse, 0xffffffe8 ;  /* 0xffffffe800bb7836 */ /* 0x040fe20000000000 */
[C---:B------:R-:W-:Y:S01]  /*3f30*/  @!P5 IADD3 R176, -R0.reuse, -0x40, RZ ;  /* 0xffffffc000b0d810 */ /* 0x040fe20007ffe1ff */
[C---:B------:R-:W-:Y:S01]  /*3f40*/  VIADD R188, R0.reuse, 0xffffffe7 ;  /* 0xffffffe700bc7836 */ /* 0x040fe20000000000 */
[C---:B------:R-:W-:Y:S01]  /*3f50*/  @!P4 IADD3 R175, -R0.reuse, -0x3f, RZ ;  /* 0xffffffc100afc810 */ /* 0x040fe20007ffe1ff */
[----:B------:R-:W2:Y:S01]  /*3f60*/  LDSM.16.M88.4 R16, [R153+0x6000] ;  /* 0x006000009910783b */ /* 0x000ea20000000200 */
[C---:B------:R-:W-:Y:S01]  /*3f70*/  @!P3 IADD3 R178, -R0.reuse, -0x38, RZ ;  /* 0xffffffc800b2b810 */ /* 0x040fe20007ffe1ff */
[C---:B------:R-:W-:Y:S01]  /*3f80*/  VIADD R189, R0.reuse, 0xffffffe0 ;  /* 0xffffffe000bd7836 */ /* 0x040fe20000000000 */
[C---:B------:R-:W-:Y:S01]  /*3f90*/  @!P2 IADD3 R177, -R0.reuse, -0x37, RZ ;  /* 0xffffffc900b1a810 */ /* 0x040fe20007ffe1ff */
[C---:B------:R-:W-:Y:S01]  /*3fa0*/  VIADD R190, R0.reuse, 0xffffffdf ;  /* 0xffffffdf00be7836 */ /* 0x040fe20000000000 */
[C---:B------:R-:W-:Y:S01]  /*3fb0*/  @!P6 IADD3 R180, -R0.reuse, 0x8, RZ ;  /* 0x0000000800b4e810 */ /* 0x040fe20007ffe1ff */
[C---:B------:R-:W-:Y:S01]  /*3fc0*/  VIADD R191, R0.reuse, 0x20 ;  /* 0x0000002000bf7836 */ /* 0x040fe20000000000 */
[C---:B------:R-:W-:Y:S01]  /*3fd0*/  @!P0 IADD3 R179, -R0.reuse, 0x9, RZ ;  /* 0x0000000900b38810 */ /* 0x040fe20007ffe1ff */
[----:B------:R-:W3:Y:S01]  /*3fe0*/  LDSM.16.M88.4 R60, [R152+0x1000] ;  /* 0x00100000983c783b */ /* 0x000ee20000000200 */
[C---:B------:R-:W-:Y:S01]  /*3ff0*/  @!P1 IADD3 R182, -R0.reuse, 0x10, RZ ;  /* 0x0000001000b69810 */ /* 0x040fe20007ffe1ff */
[C---:B------:R-:W-:Y:S01]  /*4000*/  VIADD R192, R0.reuse, 0x1f ;  /* 0x0000001f00c07836 */ /* 0x040fe20000000000 */
[----:B------:R-:W-:Y:S01]  /*4010*/  ISETP.GE.AND P5, PT, R181, RZ, PT ;  /* 0x000000ffb500720c */ /* 0x000fe20003fa6270 */
[C---:B------:R-:W-:Y:S01]  /*4020*/  VIADD R194, R0.reuse, 0x18 ;  /* 0x0000001800c27836 */ /* 0x040fe20000000000 */
[----:B------:R-:W-:Y:S01]  /*4030*/  ISETP.GE.AND P4, PT, R183, RZ, PT ;  /* 0x000000ffb700720c */ /* 0x000fe20003f86270 */
[----:B------:R-:W-:Y:S01]  /*4040*/  VIADD R195, R0, 0x17 ;  /* 0x0000001700c37836 */ /* 0x000fe20000000000 */
[----:B------:R-:W-:Y:S01]  /*4050*/  ISETP.GE.AND P3, PT, R184, RZ, PT ;  /* 0x000000ffb800720c */ /* 0x000fe20003f66270 */
[----:B------:R-:W1:Y:S01]  /*4060*/  LDSM.16.M88.4 R32, [R153+0x6400] ;  /* 0x006400009920783b */ /* 0x000e620000000200 */
[----:B------:R-:W-:Y:S01]  /*4070*/  ISETP.GE.AND P2, PT, R185, RZ, PT ;  /* 0x000000ffb900720c */ /* 0x000fe20003f46270 */
[----:B------:R-:W-:Y:S01]  /*4080*/  VIADD R196, R0, 0xffffffd8 ;  /* 0xffffffd800c47836 */ /* 0x000fe20000000000 */
[----:B------:R-:W-:Y:S01]  /*4090*/  ISETP.GE.AND P6, PT, R186, RZ, PT ;  /* 0x000000ffba00720c */ /* 0x000fe20003fc6270 */
[C---:B------:R-:W-:Y:S01]  /*40a0*/  VIADD R197, R0.reuse, 0xffffffd7 ;  /* 0xffffffd700c57836 */ /* 0x040fe20000000000 */
[----:B------:R-:W-:Y:S01]  /*40b0*/  ISETP.GE.AND P0, PT, R187, RZ, PT ;  /* 0x000000ffbb00720c */ /* 0x000fe20003f06270 */
[----:B------:R-:W-:Y:S01]  /*40c0*/  VIADD R198, R0, 0xffffffd0 ;  /* 0xffffffd000c67836 */ /* 0x000fe20000000000 */
[----:B------:R-:W-:Y:S01]  /*40d0*/  ISETP.GE.AND P1, PT, R188, RZ, PT ;  /* 0x000000ffbc00720c */ /* 0x000fe20003f26270 */
[----:B------:R-:W4:Y:S01]  /*40e0*/  LDSM.16.M88.4 R48, [R153+0x6800] ;  /* 0x006800009930783b */ /* 0x000f220000000200 */
[C---:B------:R-:W-:Y:S01]  /*40f0*/  @!P5 IADD3 R181, -R0.reuse, 0x11, RZ ;  /* 0x0000001100b5d810 */ /* 0x040fe20007ffe1ff */
[C---:B------:R-:W-:Y:S01]  /*4100*/  VIADD R199, R0.reuse, 0xffffffcf ;  /* 0xffffffcf00c77836 */ /* 0x040fe20000000000 */
[C---:B------:R-:W-:Y:S01]  /*4110*/  @!P4 IADD3 R183, -R0.reuse, -0x30, RZ ;  /* 0xffffffd000b7c810 */ /* 0x040fe20007ffe1ff */
[C---:B------:R-:W-:Y:S01]  /*4120*/  VIADD R200, R0.reuse, 0x10 ;  /* 0x0000001000c87836 */ /* 0x040fe20000000000 */
[C---:B------:R-:W-:Y:S01]  /*4130*/  @!P3 IADD3 R184, -R0.reuse, -0x2f, RZ ;  /* 0xffffffd100b8b810 */ /* 0x040fe20007ffe1ff */
[C---:B------:R-:W-:Y:S01]  /*4140*/  VIADD R201, R0.reuse, 0xf ;  /* 0x0000000f00c97836 */ /* 0x040fe20000000000 */
[C---:B------:R-:W-:Y:S01]  /*4150*/  @!P2 IADD3 R185, -R0.reuse, -0x28, RZ ;  /* 0xffffffd800b9a810 */ /* 0x040fe20007ffe1ff */
[----:B------:R-:W4:Y:S01]  /*4160*/  LDSM.16.M88.4 R100, [R153+0x6c00] ;  /* 0x006c00009964783b */ /* 0x000f220000000200 */
[C---:B------:R-:W-:Y:S01]  /*4170*/  @!P6 IADD3 R186, -R0.reuse, -0x27, RZ ;  /* 0xffffffd900bae810 */ /* 0x040fe20007ffe1ff */
[C---:B------:R-:W-:Y:S01]  /*4180*/  VIADD R202, R0.reuse, 0xffffffc8 ;  /* 0xffffffc800ca7836 */ /* 0x040fe20000000000 */
[C---:B------:R-:W-:Y:S01]  /*4190*/  @!P0 IADD3 R187, -R0.reuse, 0x18, RZ ;  /* 0x0000001800bb8810 */ /* 0x040fe20007ffe1ff */
[C---:B------:R-:W-:Y:S01]  /*41a0*/  VIADD R203, R0.reuse, 0xffffffc7 ;  /* 0xffffffc700cb7836 */ /* 0x040fe20000000000 */
[----:B------:R-:W-:Y:S02]  /*41b0*/  @!P1 IADD3 R188, -R0, 0x19, RZ ;  /* 0x0000001900bc9810 */ /* 0x000fe40007ffe1ff */
[----:B------:R-:W-:Y:S01]  /*41c0*/  ISETP.GE.AND P5, PT, R189, RZ, PT ;  /* 0x000000ffbd00720c */ /* 0x000fe20003fa6270 */
[-C--:B--2---:R-:W-:Y:S01]  /*41d0*/  HMMA.16816.F32.BF16 R4, R64, R16.reuse, RZ ;  /* 0x000000104004723c */ /* 0x084fe200000418ff */
[----:B------:R-:W-:Y:S02]  /*41e0*/  LDSM.16.M88.4 R104, [R154+0x6000] ;  /* 0x006000009a68783b */ /* 0x000fe40000000200 */
[----:B------:R-:W-:Y:S02]  /*41f0*/  ISETP.GE.AND P4, PT, R190, RZ, PT ;  /* 0x000000ffbe00720c */ /* 0x000fe40003f86270 */
[----:B------:R-:W-:Y:S02]  /*4200*/  ISETP.GE.AND P3, PT, R191, RZ, PT ;  /* 0x000000ffbf00720c */ /* 0x000fe40003f66270 */
[----:B------:R-:W-:Y:S01]  /*4210*/  ISETP.GE.AND P2, PT, R192, RZ, PT ;  /* 0x000000ffc000720c */ /* 0x000fe20003f46270 */
[C---:B---3--:R-:W-:Y:S01]  /*4220*/  HMMA.16816.F32.BF16 R8, R60.reuse, R16, RZ ;  /* 0x000000103c08723c */ /* 0x048fe200000418ff */
[----:B------:R-:W-:Y:S01]  /*4230*/  LDSM.16.M88.4 R112, [R154+0x6400] ;  /* 0x006400009a70783b */ /* 0x000fe20000000200 */
[----:B------:R-:W-:Y:S02]  /*4240*/  ISETP.GE.AND P6, PT, R194, RZ, PT ;  /* 0x000000ffc200720c */ /* 0x000fe40003fc6270 */
[----:B------:R-:W-:Y:S02]  /*4250*/  ISETP.GE.AND P0, PT, R195, RZ, PT ;  /* 0x000000ffc300720c */ /* 0x000fe40003f06270 */
[-C--:B------:R-:W-:Y:S01]  /*4260*/  HMMA.16816.F32.BF16 R12, R60, R18.reuse, RZ ;  /* 0x000000123c0c723c */ /* 0x080fe200000418ff */
[----:B------:R-:W-:Y:S02]  /*4270*/  ISETP.GE.AND P1, PT, R196, RZ, PT ;  /* 0x000000ffc400720c */ /* 0x000fe40003f26270 */
[----:B------:R-:W-:Y:S02]  /*4280*/  LDSM.16.M88.4 R116, [R154+0x6800] ;  /* 0x006800009a74783b */ /* 0x000fe40000000200 */
[C---:B------:R-:W-:Y:S01]  /*4290*/  @!P5 IADD3 R189, -R0.reuse, 0x20, RZ ;  /* 0x0000002000bdd810 */ /* 0x040fe20007ffe1ff */
[C---:B------:R-:W-:Y:S02]  /*42a0*/  HMMA.16816.F32.BF16 R16, R64.reuse, R18, RZ ;  /* 0x000000124010723c */ /* 0x040fe400000418ff */
[C---:B------:R-:W-:Y:S02]  /*42b0*/  @!P4 IADD3 R190, -R0.reuse, 0x21, RZ ;  /* 0x0000002100bec810 */ /* 0x040fe40007ffe1ff */
[----:B------:R-:W-:Y:S02]  /*42c0*/  ISETP.GE.AND P5, PT, R197, RZ, PT ;  /* 0x000000ffc500720c */ /* 0x000fe40003fa6270 */
[-C--:B-1----:R-:W-:Y:S01]  /*42d0*/  HMMA.16816.F32.BF16 R20, R64, R32.reuse, RZ ;  /* 0x000000204014723c */ /* 0x082fe200000418ff */
[----:B------:R-:W-:Y:S02]  /*42e0*/  @!P3 IADD3 R191, -R0, -0x20, RZ ;  /* 0xffffffe000bfb810 */ /* 0x000fe40007ffe1ff */
[----:B------:R-:W-:Y:S02]  /*42f0*/  ISETP.GE.AND P4, PT, R198, RZ, PT ;  /* 0x000000ffc600720c */ /* 0x000fe40003f86270 */
[C---:B------:R-:W-:Y:S01]  /*4300*/  @!P2 IADD3 R192, -R0.reuse, -0x1f, RZ ;  /* 0xffffffe100c0a810 */ /* 0x040fe20007ffe1ff */
[C---:B------:R-:W-:Y:S02]  /*4310*/  HMMA.16816.F32.BF16 R24, R60.reuse, R32, RZ ;  /* 0x000000203c18723c */ /* 0x040fe400000418ff */
[C---:B------:R-:W-:Y:S02]  /*4320*/  @!P6 IADD3 R194, -R0.reuse, -0x18, RZ ;  /* 0xffffffe800c2e810 */ /* 0x040fe40007ffe1ff */
[----:B------:R-:W-:Y:S02]  /*4330*/  ISETP.GE.AND P3, PT, R199, RZ, PT ;  /* 0x000000ffc700720c */ /* 0x000fe40003f66270 */
[-C--:B------:R-:W-:Y:S01]  /*4340*/  HMMA.16816.F32.BF16 R28, R60, R34.reuse, RZ ;  /* 0x000000223c1c723c */ /* 0x080fe200000418ff */
[----:B------:R-:W-:Y:S02]  /*4350*/  @!P0 IADD3 R195, -R0, -0x17, RZ ;  /* 0xffffffe900c38810 */ /* 0x000fe40007ffe1ff */
[----:B------:R-:W-:Y:S02]  /*4360*/  ISETP.GE.AND P2, PT, R200, RZ, PT ;  /* 0x000000ffc800720c */ /* 0x000fe40003f46270 */
[----:B------:R-:W-:Y:S01]  /*4370*/  @!P1 IADD3 R196, -R0, 0x28, RZ ;  /* 0x0000002800c49810 */ /* 0x000fe20007ffe1ff */
[C---:B------:R-:W-:Y:S02]  /*4380*/  HMMA.16816.F32.BF16 R32, R64.reuse, R34, RZ ;  /* 0x000000224020723c */ /* 0x040fe400000418ff */
[----:B------:R-:W-:Y:S02]  /*4390*/  ISETP.GE.AND P6, PT, R201, RZ, PT ;  /* 0x000000ffc900720c */ /* 0x000fe40003fc6270 */
[----:B------:R-:W-:Y:S02]  /*43a0*/  ISETP.GE.AND P0, PT, R202, RZ, PT ;  /* 0x000000ffca00720c */ /* 0x000fe40003f06270 */
[-C--:B----4-:R-:W-:Y:S01]  /*43b0*/  HMMA.16816.F32.BF16 R36, R64, R48.reuse, RZ ;  /* 0x000000304024723c */ /* 0x090fe200000418ff */
[----:B------:R-:W-:Y:S04]  /*43c0*/  ISETP.GE.AND P1, PT, R203, RZ, PT ;  /* 0x000000ffcb00720c */ /* 0x000fe80003f26270 */
[C---:B------:R-:W-:Y:S01]  /*43d0*/  @!P5 IADD3 R197, -R0.reuse, 0x29, RZ ;  /* 0x0000002900c5d810 */ /* 0x040fe20007ffe1ff */
[C---:B------:R-:W-:Y:S02]  /*43e0*/  HMMA.16816.F32.BF16 R40, R60.reuse, R48, RZ ;  /* 0x000000303c28723c */ /* 0x040fe400000418ff */
[C---:B------:R-:W-:Y:S03]  /*43f0*/  @!P4 IADD3 R198, -R0.reuse, 0x30, RZ ;  /* 0x0000003000c6c810 */ /* 0x040fe60007ffe1ff */
[C---:B------:R-:W-:Y:S01]  /*4400*/  @!P3 IADD3 R199, -R0.reuse, 0x31, RZ ;  /* 0x0000003100c7b810 */ /* 0x040fe20007ffe1ff */
[-C--:B------:R-:W-:Y:S01]  /*4410*/  HMMA.16816.F32.BF16 R44, R60, R50.reuse, RZ ;  /* 0x000000323c2c723c */ /* 0x080fe200000418ff */
[C---:B------:R-:W-:Y:S04]  /*4420*/  @!P2 IADD3 R200, -R0.reuse, -0x10, RZ ;  /* 0xfffffff000c8a810 */ /* 0x040fe80007ffe1ff */
[C---:B------:R-:W-:Y:S01]  /*4430*/  @!P6 IADD3 R201, -R0.reuse, -0xf, RZ ;  /* 0xfffffff100c9e810 */ /* 0x040fe20007ffe1ff */
[C---:B------:R-:W-:Y:S02]  /*4440*/  HMMA.16816.F32.BF16 R48, R64.reuse, R50, RZ ;  /* 0x000000324030723c */ /* 0x040fe400000418ff */
[C---:B------:R-:W-:Y:S02]  /*4450*/  @!P0 IADD3 R202, -R0.reuse, 0x38, RZ ;  /* 0x0000003800ca8810 */ /* 0x040fe40007ffe1ff */
[----:B------:R-:W-:Y:S02]  /*4460*/  PLOP3.LUT P0, PT, PT, PT, UP0, 0x80, 0x0 ;  /* 0x000000000000781c */ /* 0x000fe40003f0f008 */
[-C--:B------:R-:W-:Y:S01]  /*4470*/  HMMA.16816.F32.BF16 R52, R64, R100.reuse, RZ ;  /* 0x000000644034723c */ /* 0x080fe200000418ff */
[----:B------:R-:W-:Y:S04]  /*4480*/  @!P1 IADD3 R203, -R0, 0x39, RZ ;  /* 0x0000003900cb9810 */ /* 0x000fe80007ffe1ff */
[----:B------:R-:W-:Y:S01]  /*4490*/  I2FP.F32.S32 R0, R179 ;  /* 0x000000b300007245 */ /* 0x000fe20000201400 */
[C---:B------:R-:W-:Y:S02]  /*44a0*/  HMMA.16816.F32.BF16 R56, R60.reuse, R100, RZ ;  /* 0x000000643c38723c */ /* 0x040fe400000418ff */
[----:B------:R-:W-:Y:S03]  /*44b0*/  I2FP.F32.S32 R174, R174 ;  /* 0x000000ae00ae7245 */ /* 0x000fe60000201400 */
[----:B------:R-:W-:Y:S01]  /*44c0*/  I2FP.F32.S32 R173, R173 ;  /* 0x000000ad00ad7245 */ /* 0x000fe20000201400 */
[-C--:B------:R-:W-:Y:S01]  /*44d0*/  HMMA.16816.F32.BF16 R60, R60, R102.reuse, RZ ;  /* 0x000000663c3c723c */ /* 0x080fe200000418ff */
[----:B------:R-:W-:Y:S04]  /*44e0*/  I2FP.F32.S32 R172, R172 ;  /* 0x000000ac00ac7245 */ /* 0x000fe80000201400 */
[----:B------:R-:W-:Y:S01]  /*44f0*/  I2FP.F32.S32 R170, R170 ;  /* 0x000000aa00aa7245 */ /* 0x000fe20000201400 */
[----:B------:R-:W-:Y:S01]  /*4500*/  HMMA.16816.F32.BF16 R64, R64, R102, RZ ;  /* 0x000000664040723c */ /* 0x000fe200000418ff */
[----:B------:R-:W1:Y:S01]  /*4510*/  LDSM.16.M88.4 R100, [R108] ;  /* 0x000000006c64783b */ /* 0x000e620000000200 */
[----:B------:R-:W-:Y:S03]  /*4520*/  I2FP.F32.S32 R171, R171 ;  /* 0x000000ab00ab7245 */ /* 0x000fe60000201400 */
[----:B------:R-:W-:Y:S02]  /*4530*/  I2FP.F32.S32 R176, R176 ;  /* 0x000000b000b07245 */ /* 0x000fe40000201400 */
[----:B------:R-:W-:Y:S02]  /*4540*/  I2FP.F32.S32 R175, R175 ;  /* 0x000000af00af7245 */ /* 0x000fe40000201400 */
[----:B------:R-:W2:Y:S02]  /*4550*/  LDSM.16.M88.4 R108, [R108+0x1000] ;  /* 0x001000006c6c783b */ /* 0x000ea40000000200 */
[----:B------:R-:W-:Y:S02]  /*4560*/  I2FP.F32.S32 R178, R178 ;  /* 0x000000b200b27245 */ /* 0x000fe40000201400 */
[----:B------:R-:W-:Y:S02]  /*4570*/  I2FP.F32.S32 R177, R177 ;  /* 0x000000b100b17245 */ /* 0x000fe40000201400 */
[----:B------:R-:W-:Y:S02]  /*4580*/  I2FP.F32.S32 R180, R180 ;  /* 0x000000b400b47245 */ /* 0x000fe40000201400 */
[----:B------:R-:W-:Y:S02]  /*4590*/  I2FP.F32.S32 R182, R182 ;  /* 0x000000b600b67245 */ /* 0x000fe40000201400 */
[----:B------:R-:W-:Y:S01]  /*45a0*/  I2FP.F32.S32 R181, R181 ;  /* 0x000000b500b57245 */ /* 0x000fe20000201400 */
[-C--:B-1----:R-:W-:Y:S06]  /*45b0*/  HMMA.16816.F32.BF16 R4, R100, R104.reuse, R4 ;  /* 0x000000686404723c */ /* 0x082fec0000041804 */
[C---:B--2---:R-:W-:Y:S06]  /*45c0*/  HMMA.16816.F32.BF16 R8, R108.reuse, R104, R8 ;  /* 0x000000686c08723c */ /* 0x044fec0000041808 */
[-C--:B------:R-:W-:Y:S06]  /*45d0*/  HMMA.16816.F32.BF16 R12, R108, R106.reuse, R12 ;  /* 0x0000006a6c0c723c */ /* 0x080fec000004180c */
[C---:B------:R-:W-:Y:S01]  /*45e0*/  HMMA.16816.F32.BF16 R16, R100.reuse, R106, R16 ;  /* 0x0000006a6410723c */ /* 0x040fe20000041810 */
[----:B------:R-:W1:Y:S05]  /*45f0*/  LDSM.16.M88.4 R104, [R154+0x6c00] ;  /* 0x006c00009a68783b */ /* 0x000e6a0000000200 */
[----:B------:R-:W-:Y:S01]  /*4600*/  FFMA.FTZ R5, R174, -UR5, R5 ;  /* 0x80000005ae057c23 */ /* 0x000fe20008010005 */
[-C--:B------:R-:W-:Y:S04]  /*4610*/  HMMA.16816.F32.BF16 R20, R100, R112.reuse, R20 ;  /* 0x000000706414723c */ /* 0x080fe80000041814 */
[----:B------:R-:W-:Y:S02]  /*4620*/  FFMA.FTZ R6, R173, -UR5, R6 ;  /* 0x80000005ad067c23 */ /* 0x000fe40008010006 */
[C---:B------:R-:W-:Y:S05]  /*4630*/  HMMA.16816.F32.BF16 R24, R108.reuse, R112, R24 ;  /* 0x000000706c18723c */ /* 0x040fea0000041818 */
[----:B------:R-:W-:Y:S01]  /*4640*/  FFMA.FTZ R7, R172, -UR5, R7 ;  /* 0x80000005ac077c23 */ /* 0x000fe20008010007 */
[-C--:B------:R-:W-:Y:S05]  /*4650*/  HMMA.16816.F32.BF16 R28, R108, R114.reuse, R28 ;  /* 0x000000726c1c723c */ /* 0x080fea000004181c */
[----:B------:R-:W-:Y:S01]  /*4660*/  I2FP.F32.S32 R112, R183 ;  /* 0x000000b700707245 */ /* 0x000fe20000201400 */
[C---:B------:R-:W-:Y:S05]  /*4670*/  HMMA.16816.F32.BF16 R32, R100.reuse, R114, R32 ;  /* 0x000000726420723c */ /* 0x040fea0000041820 */
[C---:B------:R-:W-:Y:S01]  /*4680*/  FFMA.FTZ R17, R0.reuse, -UR5, R17 ;  /* 0x8000000500117c23 */ /* 0x040fe20008010011 */
[-C--:B------:R-:W-:Y:S05]  /*4690*/  HMMA.16816.F32.BF16 R36, R100, R116.reuse, R36 ;  /* 0x000000746424723c */ /* 0x080fea0000041824 */
[----:B------:R-:W-:Y:S01]  /*46a0*/  FFMA.FTZ R23, R0, -UR5, R23 ;  /* 0x8000000500177c23 */ /* 0x000fe20008010017 */
[C---:B------:R-:W-:Y:S05]  /*46b0*/  HMMA.16816.F32.BF16 R40, R108.reuse, R116, R40 ;  /* 0x000000746c28723c */ /* 0x040fea0000041828 */
[----:B------:R-:W-:Y:S01]  /*46c0*/  I2FP.F32.S32 R0, R184 ;  /* 0x000000b800007245 */ /* 0x000fe20000201400 */
[-C--:B------:R-:W-:Y:S05]  /*46d0*/  HMMA.16816.F32.BF16 R44, R108, R118.reuse, R44 ;  /* 0x000000766c2c723c */ /* 0x080fea000004182c */
[C---:B------:R-:W-:Y:S01]  /*46e0*/  FFMA.FTZ R25, R0.reuse, -UR5, R25 ;  /* 0x8000000500197c23 */ /* 0x040fe20008010019 */
[C---:B------:R-:W-:Y:S05]  /*46f0*/  HMMA.16816.F32.BF16 R48, R100.reuse, R118, R48 ;  /* 0x000000766430723c */ /* 0x040fea0000041830 */
[----:B------:R-:W-:Y:S01]  /*4700*/  FFMA.FTZ R31, R0, -UR5, R31 ;  /* 0x80000005001f7c23 */ /* 0x000fe2000801001f */
[-C--:B-1----:R-:W-:Y:S05]  /*4710*/  HMMA.16816.F32.BF16 R52, R100, R104.reuse, R52 ;  /* 0x000000686434723c */ /* 0x082fea0000041834 */
[----:B------:R-:W-:Y:S01]  /*4720*/  I2FP.F32.S32 R0, R188 ;  /* 0x000000bc00007245 */ /* 0x000fe20000201400 */
[C---:B------:R-:W-:Y:S05]  /*4730*/  HMMA.16816.F32.BF16 R56, R108.reuse, R104, R56 ;  /* 0x000000686c38723c */ /* 0x040fea0000041838 */
[C---:B------:R-:W-:Y:S01]  /*4740*/  FFMA.FTZ R33, R0.reuse, -UR5, R33 ;  /* 0x8000000500217c23 */ /* 0x040fe20008010021 */
[-C--:B------:R-:W-:Y:S05]  /*4750*/  HMMA.16816.F32.BF16 R60, R108, R106.reuse, R60 ;  /* 0x0000006a6c3c723c */ /* 0x080fea000004183c */
[----:B------:R-:W-:Y:S01]  /*4760*/  FFMA.FTZ R39, R0, -UR5, R39 ;  /* 0x8000000500277c23 */ /* 0x000fe20008010027 */
[----:B------:R-:W-:Y:S05]  /*4770*/  HMMA.16816.F32.BF16 R64, R100, R106, R64 ;  /* 0x0000006a6440723c */ /* 0x000fea0000041840 */
[----:B------:R-:W-:Y:S01]  /*4780*/  I2FP.F32.S32 R0, R192 ;  /* 0x000000c000007245 */ /* 0x000fe20000201400 */
[C---:B------:R-:W-:Y:S01]  /*4790*/  FFMA.FTZ R24, R112.reuse, -UR5, R24 ;  /* 0x8000000570187c23 */ /* 0x040fe20008010018 */
[----:B------:R-:W-:Y:S01]  /*47a0*/  FFMA.FTZ R30, R112, -UR5, R30 ;  /* 0x80000005701e7c23 */ /* 0x000fe2000801001e */
[----:B------:R-:W-:Y:S03]  /*47b0*/  I2FP.F32.S32 R112, R187 ;  /* 0x000000bb00707245 */ /* 0x000fe60000201400 */
[C---:B------:R-:W-:Y:S01]  /*47c0*/  FFMA.FTZ R41, R0.reuse, -UR5, R41 ;  /* 0x8000000500297c23 */ /* 0x040fe20008010029 */
[----:B------:R-:W-:Y:S01]  /*47d0*/  FFMA.FTZ R47, R0, -UR5, R47 ;  /* 0x80000005002f7c23 */ /* 0x000fe2000801002f */
[----:B------:R-:W-:Y:S01]  /*47e0*/  I2FP.F32.S32 R0, R196 ;  /* 0x000000c400007245 */ /* 0x000fe20000201400 */
[C---:B------:R-:W-:Y:S01]  /*47f0*/  FFMA.FTZ R32, R112.reuse, -UR5, R32 ;  /* 0x8000000570207c23 */ /* 0x040fe20008010020 */
[----:B------:R-:W-:Y:S01]  /*4800*/  I2FP.F32.S32 R100, R197 ;  /* 0x000000c500647245 */ /* 0x000fe20000201400 */
[----:B------:R-:W-:Y:S01]  /*4810*/  FFMA.FTZ R38, R112, -UR5, R38 ;  /* 0x8000000570267c23 */ /* 0x000fe20008010026 */
[----:B------:R-:W-:Y:S01]  /*4820*/  I2FP.F32.S32 R115, R185 ;  /* 0x000000b900737245 */ /* 0x000fe20000201400 */
[C---:B------:R-:W-:Y:S01]  /*4830*/  FFMA.FTZ R48, R0.reuse, -UR5, R48 ;  /* 0x8000000500307c23 */ /* 0x040fe20008010030 */
[----:B------:R-:W-:Y:S01]  /*4840*/  FFMA.FTZ R54, R0, -UR5, R54 ;  /* 0x8000000500367c23 */ /* 0x000fe20008010036 */
[----:B------:R-:W-:Y:S01]  /*4850*/  I2FP.F32.S32 R0, R200 ;  /* 0x000000c800007245 */ /* 0x000fe20000201400 */
[C---:B------:R-:W-:Y:S01]  /*4860*/  FFMA.FTZ R49, R100.reuse, -UR5, R49 ;  /* 0x8000000564317c23 */ /* 0x040fe20008010031 */
[----:B------:R-:W-:Y:S01]  /*4870*/  FFMA.FTZ R55, R100, -UR5, R55 ;  /* 0x8000000564377c23 */ /* 0x000fe20008010037 */
[----:B------:R-:W-:Y:S01]  /*4880*/  I2FP.F32.S32 R116, R186 ;  /* 0x000000ba00747245 */ /* 0x000fe20000201400 */
[----:B------:R-:W-:Y:S01]  /*4890*/  FFMA.FTZ R4, R193, -UR5, R4 ;  /* 0x80000005c1047c23 */ /* 0x000fe20008010004 */
[C---:B------:R-:W-:Y:S01]  /*48a0*/  FFMA.FTZ R56, R0.reuse, -UR5, R56 ;  /* 0x8000000500387c23 */ /* 0x040fe20008010038 */
[----:B------:R-:W-:Y:S01]  /*48b0*/  FFMA.FTZ R62, R0, -UR5, R62 ;  /* 0x80000005003e7c23 */ /* 0x000fe2000801003e */
[----:B------:R-:W-:Y:S01]  /*48c0*/  I2FP.F32.S32 R113, R189 ;  /* 0x000000bd00717245 */ /* 0x000fe20000201400 */
[----:B------:R-:W-:Y:S01]  /*48d0*/  FFMA.FTZ R11, R170, -UR5, R11 ;  /* 0x80000005aa0b7c23 */ /* 0x000fe2000801000b */
[----:B------:R-:W-:Y:S01]  /*48e0*/  I2FP.F32.S32 R114, R190 ;  /* 0x000000be00727245 */ /* 0x000fe20000201400 */
[----:B------:R-:W-:Y:S01]  /*48f0*/  FFMA.FTZ R10, R171, -UR5, R10 ;  /* 0x80000005ab0a7c23 */ /* 0x000fe2000801000a */
[----:B------:R-:W-:Y:S01]  /*4900*/  I2FP.F32.S32 R112, R191 ;  /* 0x000000bf00707245 */ /* 0x000fe20000201400 */
[C---:B------:R-:W-:Y:S01]  /*4910*/  FFMA.FTZ R8, R176.reuse, -UR5, R8 ;  /* 0x80000005b0087c23 */ /* 0x040fe20008010008 */
[----:B------:R-:W-:Y:S01]  /*4920*/  I2FP.F32.S32 R104, R194 ;  /* 0x000000c200687245 */ /* 0x000fe20000201400 */
[C---:B------:R-:W-:Y:S01]  /*4930*/  FFMA.FTZ R9, R175.reuse, -UR5, R9 ;  /* 0x80000005af097c23 */ /* 0x040fe20008010009 */
[----:B------:R-:W-:Y:S01]  /*4940*/  I2FP.F32.S32 R105, R195 ;  /* 0x000000c300697245 */ /* 0x000fe20000201400 */
[----:B------:R-:W-:Y:S01]  /*4950*/  FFMA.FTZ R14, R176, -UR5, R14 ;  /* 0x80000005b00e7c23 */ /* 0x000fe2000801000e */
        /* <DEDUP_REMOVED lines=10> */
[C---:B------:R-:W-:Y:S01]  /*4a00*/  FFMA.FTZ R16, R180.reuse, -UR5, R16 ;  /* 0x80000005b4107c23 */ /* 0x040fe20008010010 */
[----:B------:R-:W-:Y:S01]  /*4a10*/  FFMA.FTZ R22, R180, -UR5, R22 ;  /* 0x80000005b4167c23 */ /* 0x000fe20008010016 */
        /* <DEDUP_REMOVED lines=30> */
[----:B------:R-:W-:Y:S06]  /*4c00*/  @!P0 BRA `(.L_x_244) ;  /* 0x0000000000308947 */ /* 0x000fec0003800000 */
        /* <DEDUP_REMOVED lines=12> */
.L_x_244:
[----:B------:R-:W-:Y:S01]  /*4cd0*/  UIADD3 UR13, UR6, 0x1, -UR9 ;  /* 0x00000001060d7890 */ /* 0x000fe2000fffe809 */
[----:B------:R-:W-:Y:S01]  /*4ce0*/  VIADD R101, R243, UR10 ;  /* 0x0000000af3657c36 */ /* 0x000fe20008000000 */
[----:B------:R-:W-:Y:S01]  /*4cf0*/  UIADD3 UR11, -UR12, UR6, -UR9 ;  /* 0x000000060c0b7290 */ /* 0x000fe2000fffe909 */
[C---:B------:R-:W-:Y:S01]  /*4d00*/  VIADD R117, R165.reuse, 0x1 ;  /* 0x00000001a5757836 */ /* 0x040fe20000000000 */
[----:B------:R-:W-:Y:S01]  /*4d10*/  UIADD3 UR10, UR13, UR43, URZ ;  /* 0x0000002b0d0a7290 */ /* 0x000fe2000fffe03f */
[C---:B------:R-:W-:Y:S02]  /*4d20*/  VIADD R116, R165.reuse, 0x8 ;  /* 0x00000008a5747836 */ /* 0x040fe40000000000 */
[----:B------:R-:W-:Y:S01]  /*4d30*/  VIADD R115, R165, 0x9 ;  /* 0x00000009a5737836 */ /* 0x000fe20000000000 */
[----:B------:R-:W-:Y:S01]  /*4d40*/  VIADDMNMX R100, R101, UR11, RZ, !PT ;  /* 0x0000000b65647c46 */ /* 0x000fe2000f8001ff */
[C---:B------:R-:W-:Y:S01]  /*4d50*/  VIADD R114, R165.reuse, 0x10 ;  /* 0x00000010a5727836 */ /* 0x040fe20000000000 */
[----:B------:R-:W-:Y:S01]  /*4d60*/  UMOV UR13, UR12 ;  /* 0x0000000c000d7c82 */ /* 0x000fe20008000000 */
[----:B------:R-:W-:Y:S01]  /*4d70*/  IMAD.U32 R0, RZ, RZ, UR10 ;  /* 0x0000000aff007e24 */ /* 0x000fe2000f8e00ff */
[CC--:B------:R-:W-:Y:S01]  /*4d80*/  ISETP.GE.AND P0, PT, R165.reuse, R100.reuse, PT ;  /* 0x00000064a500720c */ /* 0x0c0fe20003f06270 */
[----:B------:R-:W-:Y:S01]  /*4d90*/  VIADD R113, R165, 0x11 ;  /* 0x00000011a5717836 */ /* 0x000fe20000000000 */
[----:B------:R-:W-:Y:S01]  /*4da0*/  ISETP.GE.AND P6, PT, R117, R100, PT ;  /* 0x000000647500720c */ /* 0x000fe20003fc6270 */
[----:B------:R-:W-:Y:S01]  /*4db0*/  VIADD R112, R165, 0x18 ;  /* 0x00000018a5707836 */ /* 0x000fe20000000000 */
[----:B------:R-:W-:Y:S01]  /*4dc0*/  VIADDMNMX R0, R101, R0, UR6, PT ;  /* 0x0000000665007e46 */ /* 0x000fe2000b800100 */
[C---:B------:R-:W-:Y:S01]  /*4dd0*/  VIADD R111, R165.reuse, 0x19 ;  /* 0x00000019a56f7836 */ /* 0x040fe20000000000 */
[----:B------:R-:W-:Y:S01]  /*4de0*/  ISETP.GE.AND P5, PT, R116, R100, PT ;  /* 0x000000647400720c */ /* 0x000fe20003fa6270 */
[C---:B------:R-:W-:Y:S01]  /*4df0*/  VIADD R110, R165.reuse, 0x20 ;  /* 0x00000020a56e7836 */ /* 0x040fe20000000000 */
[CC--:B------:R-:W-:Y:S01]  /*4e00*/  ISETP.GE.OR P0, PT, R165.reuse, R0.reuse, !P0 ;  /* 0x00000000a500720c */ /* 0x0c0fe20004706670 */
[----:B------:R-:W-:Y:S01]  /*4e10*/  VIADD R109, R165, 0x21 ;  /* 0x00000021a56d7836 */ /* 0x000fe20000000000 */
[----:B------:R-:W-:Y:S01]  /*4e20*/  ISETP.GE.OR P6, PT, R117, R0, !P6 ;  /* 0x000000007500720c */ /* 0x000fe200077c6670 */
        /* <DEDUP_REMOVED lines=9> */
[-C--:B------:R-:W-:Y:S01]  /*4ec0*/  ISETP.GE.AND P2, PT, R113, R100.reuse, PT ;  /* 0x000000647100720c */ /* 0x080fe20003f46270 */
[----:B------:R-:W-:Y:S01]  /*4ed0*/  VIADD R103, R165, 0x39 ;  /* 0x00000039a5677836 */ /* 0x000fe20000000000 */
[-C--:B------:R-:W-:Y:S01]  /*4ee0*/  ISETP.GE.AND P1, PT, R112, R100.reuse, PT ;  /* 0x000000647000720c */ /* 0x080fe20003f26270 */
[----:B------:R-:W-:Y:S01]  /*4ef0*/  IMAD.U32 R119, RZ, RZ, UR10 ;  /* 0x0000000aff777e24 */ /* 0x000fe2000f8e00ff */
[-C--:B------:R-:W-:Y:S01]  /*4f00*/  ISETP.GE.AND P0, PT, R111, R100.reuse, PT ;  /* 0x000000646f00720c */ /* 0x080fe20003f06270 */
[----:B------:R-:W-:Y:S01]  /*4f10*/  VIADD R102, R101, 0x40 ;  /* 0x0000004065667836 */ /* 0x000fe20000000000 */
[----:B------:R-:W-:Y:S01]  /*4f20*/  ISETP.GE.AND P6, PT, R110, R100, PT ;  /* 0x000000646e00720c */ /* 0x000fe20003fc6270 */
[----:B------:R-:W-:Y:S01]  /*4f30*/  IMAD.U32 R118, RZ, RZ, UR10 ;  /* 0x0000000aff767e24 */ /* 0x000fe2000f8e00ff */
        /* <DEDUP_REMOVED lines=191> */
.L_x_245:
        /* <DEDUP_REMOVED lines=440> */
.L_x_246:
        /* <DEDUP_REMOVED lines=119> */
.L_x_247:
        /* <DEDUP_REMOVED lines=290> */
.L_x_249:
        /* <DEDUP_REMOVED lines=19> */
.L_x_250:
        /* <DEDUP_REMOVED lines=43> */
.L_x_252:
[----:B------:R-:W-:Y:S05]  /*9420*/  BSYNC B0 ;  /* 0x0000000000007941 */ /* 0x000fea0003800000 */
.L_x_251:
        /* <DEDUP_REMOVED lines=13> */
.L_x_254:
[----:B------:R-:W-:Y:S05]  /*9500*/  BSYNC B0 ;  /* 0x0000000000007941 */ /* 0x000fea0003800000 */
.L_x_253:
[----:B-1----:R-:W1:Y:S01]  /*9510*/  LDS.128 R52, [R52+0x8000] ;  /* 0x0080000034347984 */ /* 0x002e620000000c00 */
        /* <DEDUP_REMOVED lines=26> */
.L_x_256:
[----:B------:R-:W-:Y:S05]  /*96c0*/  BSYNC B0 ;  /* 0x0000000000007941 */ /* 0x000fea0003800000 */
.L_x_255:
        /* <DEDUP_REMOVED lines=13> */
.L_x_227:
[----:B------:R-:W-:Y:S05]  /*97a0*/  BSYNC B1 ;  /* 0x0000000000017941 */ /* 0x000fea0003800000 */
.L_x_213:
        /* <DEDUP_REMOVED lines=11> */
.L_x_257:
[----:B------:R-:W-:Y:S05]  /*9860*/  EXIT ;  /* 0x000000000000794d */ /* 0x000fea0003800000 */
.L_x_259:
        /* <DEDUP_REMOVED lines=9> */
.L_x_1334:


//--------------------- .text._ZN5flash27flash_bwd_convert_dq_kernelI23Flash_bwd_kernel_traitsILi32ELi128ELi128ELi8ELi4ELi4ELi4ELb1ELb0EN7cutlass10bfloat16_tE19Flash_kernel_traitsILi32ELi128ELi128ELi8ES3_EEEEvNS_16Flash_bwd_paramsEi --------------------------
	.section	.text._ZN5flash27flash_bwd_convert_dq_kernelI23Flash_bwd_kernel_traitsILi32ELi128ELi128ELi8ELi4ELi4ELi4ELb1ELb0EN7cutlass10bfloat16_tE19Flash_kernel_traitsILi32ELi128ELi128ELi8ES3_EEEEvNS_16Flash_bwd_paramsEi,"ax",@progbits
	.align	128
        .global         _ZN5flash27flash_bwd_convert_dq_kernelI23Flash_bwd_kernel_traitsILi32ELi128ELi128ELi8ELi4ELi4ELi4ELb1ELb0EN7cutlass10bfloat16_tE19Flash_kernel_traitsILi32ELi128ELi128ELi8ES3_EEEEvNS_16Flash_bwd_paramsEi
        .type           _ZN5flash27flash_bwd_convert_dq_kernelI23Flash_bwd_kernel_traitsILi32ELi128ELi128ELi8ELi4ELi4ELi4ELb1ELb0EN7cutlass10bfloat16_tE19Flash_kernel_traitsILi32ELi128ELi128ELi8ES3_EEEEvNS_16Flash_bwd_paramsEi,@function
        .size           _ZN5flash27flash_bwd_convert_dq_kernelI23Flash_bwd_kernel_traitsILi32ELi128ELi128ELi8ELi4ELi4ELi4ELb1ELb0EN7cutlass10bfloat16_tE19Flash_kernel_traitsILi32ELi128ELi128ELi8ES3_EEEEvNS_16Flash_bwd_paramsEi,(.L_x_1335 - _ZN5flash27flash_bwd_convert_dq_kernelI23Flash_bwd_kernel_traitsILi32ELi128ELi128ELi8ELi4ELi4ELi4ELb1ELb0EN7cutlass10bfloat16_tE19Flash_kernel_traitsILi32ELi128ELi128ELi8ES3_EEEEvNS_16Flash_bwd_paramsEi)
        .other          _ZN5flash27flash_bwd_convert_dq_kernelI23Flash_bwd_kernel_traitsILi32ELi128ELi128ELi8ELi4ELi4ELi4ELb1ELb0EN7cutlass10bfloat16_tE19Flash_kernel_traitsILi32ELi128ELi128ELi8ES3_EEEEvNS_16Flash_bwd_paramsEi,@"STO_CUDA_ENTRY STV_DEFAULT"
_ZN5flash27flash_bwd_convert_dq_kernelI23Flash_bwd_kernel_traitsILi32ELi128ELi128ELi8ELi4ELi4ELi4ELb1ELb0EN7cutlass10bfloat16_tE19Flash_kernel_traitsILi32ELi128ELi128ELi8ES3_EEEEvNS_16Flash_bwd_paramsEi:
.text._ZN5flash27flash_bwd_convert_dq_kernelI23Flash_bwd_kernel_traitsILi32ELi128ELi128ELi8ELi4ELi4ELi4ELb1ELb0EN7cutlass10bfloat16_tE19Flash_kernel_traitsILi32ELi128ELi128ELi8ES3_EEEEvNS_16Flash_bwd_paramsEi:
[----:B------:R-:W-:Y:S01]  /*0000*/  LDC R1, c[0x0][0x28] ;  /* 0x00000a00ff017b82 */ /* 0x000fe20000000800 */
[----:B------:R-:W0:Y:S07]  /*0010*/  S2R R2, SR_CTAID.Y ;  /* 0x0000000000027919 */ /* 0x000e2e0000002600 */
[----:B------:R-:W0:Y:S01]  /*0020*/  LDC.64 R6, c[0x0][0x2f0] ;  /* 0x0000bc00ff067b82 */ /* 0x000e220000000a00 */
[----:B------:R-:W-:Y:S01]  /*0030*/  ULDC.64 UR4, c[0x0][0x2f0] ;  /* 0x0000bc0000047ab9 */ /* 0x000fe20000000a00 */
[----:B------:R-:W-:Y:S01]  /*0040*/  MOV R3, 0xffffffff ;  /* 0xffffffff00037802 */ /* 0x000fe20000000f00 */
[----:B------:R-:W-:Y:S01]  /*0050*/  ULDC.64 UR6, c[0x0][0x208] ;  /* 0x0000820000067ab9 */ /* 0x000fe20000000a00 */
[----:B------:R-:W-:-:S04]  /*0060*/  ISETP.NE.U32.AND P0, PT, RZ, UR4, PT ;  /* 0x00000004ff007c0c */ /* 0x000fc8000bf05070 */
[----:B------:R-:W-:Y:S01]  /*0070*/  ISETP.NE.AND.EX P0, PT, RZ, UR5, PT, P0 ;  /* 0x00000005ff007c0c */ /* 0x000fe2000bf05300 */
[----:B0-----:R-:W-:-:S12]  /*0080*/  IMAD.WIDE R6, R2, 0x4, R6 ;  /* 0x0000000402067825 */ /* 0x001fd800078e0206 */
[----:B------:R-:W2:Y:S04]  /*0090*/  @P0 LDG.E R3, desc[UR6][R6.64] ;  /* 0x0000000606030981 */ /* 0x000ea8000c1e1900 */
[----:B------:R-:W2:Y:S01]  /*00a0*/  @P0 LDG.E R0, desc[UR6][R6.64+0x4] ;  /* 0x0000040606000981 */ /* 0x000ea2000c1e1900 */
[----:B------:R-:W0:Y:S01]  /*00b0*/  S2R R4, SR_CTAID.X ;  /* 0x0000000000047919 */ /* 0x000e220000002500 */
[----:B--2---:R-:W-:Y:S02]  /*00c0*/  @P0 IADD3 R5, R0, -R3, RZ ;  /* 0x8000000300050210 */ /* 0x004fe40007ffe0ff */
[----:B0-----:R-:W-:-:S04]  /*00d0*/  SHF.L.U32 R0, R4, 0x7, RZ ;  /* 0x0000000704007819 */ /* 0x001fc800000006ff */
[----:B------:R-:W0:Y:S02]  /*00e0*/  @!P0 LDC R5, c[0x0][0x2c4] ;  /* 0x0000b100ff058b82 */ /* 0x000e240000000800 */
[----:B0-----:R-:W-:-:S13]  /*00f0*/  ISETP.GT.AND P1, PT, R5, R0, PT ;  /* 0x000000000500720c */ /* 0x001fda0003f24270 */
[----:B------:R-:W-:Y:S05]  /*0100*/  @!P1 EXIT ;  /* 0x000000000000994d */ /* 0x000fea0003800000 */
[----:B------:R-:W0:Y:S01]  /*0110*/  S2R R23, SR_TID.X ;  /* 0x0000000000177919 */ /* 0x000e220000002100 */
[----:B------:R-:W-:Y:S01]  /*0120*/  ISETP.NE.AND P1, PT, R3, -0x1, PT ;  /* 0xffffffff0300780c */ /* 0x000fe20003f25270 */
[----:B------:R-:W1:Y:S01]  /*0130*/  LDC R17, c[0x0][0x2d4] ;  /* 0x0000b500ff117b82 */ /* 0x000e620000000800 */
[----:B------:R-:W-:Y:S01]  /*0140*/  IMAD.WIDE R6, R2, 0x80, RZ ;  /* 0x0000008002067825 */ /* 0x000fe200078e02ff */
[----:B------:R-:W-:Y:S02]  /*0150*/  SHF.R.S32.HI R15, RZ, 0x1f, R0 ;  /* 0x0000001fff0f7819 */ /* 0x000fe40000011400 */
[----:B------:R-:W-:-:S04]  /*0160*/  SEL R13, R6, RZ, P0 ;  /* 0x000000ff060d7207 */ /* 0x000fc80000000000 */
[----:B------:R-:W2:Y:S01]  /*0170*/  LDC R14, c[0x0][0x270] ;  /* 0x00009c00ff0e7b82 */ /* 0x000ea20000000800 */
[----:B------:R-:W3:Y:S01]  /*0180*/  S2R R6, SR_CTAID.Z ;  /* 0x0000000000067919 */ /* 0x000ee20000002700 */
[----:B------:R-:W-:Y:S02]  /*0190*/  SEL R8, R7, RZ, P0 ;  /* 0x000000ff07087207 */ /* 0x000fe40000000000 */
[----:B------:R-:W-:-:S04]  /*01a0*/  IADD3 R13, P0, R0, R13, RZ ;  /* 0x0000000d000d7210 */ /* 0x000fc80007f1e0ff */
[----:B------:R-:W4:Y:S01]  /*01b0*/  @P1 LDC.64 R10, c[0x0][0x448] ;  /* 0x00011200ff0a1b82 */ /* 0x000f220000000a00 */
[----:B------:R-:W-:-:S07]  /*01c0*/  IADD3.X R15, R15, R8, RZ, P0, !PT ;  /* 0x000000080f0f7210 */ /* 0x000fce00007fe4ff */
[----:B------:R-:W3:Y:S01]  /*01d0*/  LDC R9, c[0x0][0x2dc] ;  /* 0x0000b700ff097b82 */ /* 0x000ee20000000800 */
[----:B-1----:R-:W-:Y:S01]  /*01e0*/  IMAD.WIDE R16, R2, R17, RZ ;  /* 0x0000001102107225 */ /* 0x002fe200078e02ff */
[----:B0-----:R-:W-:Y:S02]  /*01f0*/  SHF.R.S32.HI R0, RZ, 0x1f, R23 ;  /* 0x0000001fff007819 */ /* 0x001fe40000011417 */
[----:B--2---:R-:W-:Y:S02]  /*0200*/  SHF.R.S32.HI R25, RZ, 0x1f, R14 ;  /* 0x0000001fff197819 */ /* 0x004fe4000001140e */
[CC--:B------:R-:W-:Y:S02]  /*0210*/  LEA.HI R22, R0.reuse, R23.reuse, RZ, 0x2 ;  /* 0x0000001700167211 */ /* 0x0c0fe400078f10ff */
[----:B------:R-:W-:Y:S02]  /*0220*/  LEA.HI R19, R0, R23, RZ, 0x5 ;  /* 0x0000001700137211 */ /* 0x000fe400078f28ff */
[----:B------:R-:W-:-:S02]  /*0230*/  LOP3.LUT R18, R22, 0xfffffffc, RZ, 0xc0, !PT ;  /* 0xfffffffc16127812 */ /* 0x000fc400078ec0ff */
[----:B------:R-:W-:Y:S01]  /*0240*/  LOP3.LUT R12, R19, 0xffffffe0, RZ, 0xc0, !PT ;  /* 0xffffffe0130c7812 */ /* 0x000fe200078ec0ff */
[----:B----4-:R-:W-:Y:S01]  /*0250*/  @P1 IMAD.WIDE.U32 R20, R3, R10, RZ ;  /* 0x0000000a03141225 */ /* 0x010fe200078e00ff */
[-C--:B------:R-:W-:Y:S02]  /*0260*/  LEA.HI R0, R0, R23.reuse, RZ, 0x7 ;  /* 0x0000001700007211 */ /* 0x080fe400078f38ff */
[----:B------:R-:W-:Y:S01]  /*0270*/  IADD3 R12, -R12, R23, RZ ;  /* 0x000000170c0c7210 */ /* 0x000fe20007ffe1ff */
[----:B------:R-:W-:Y:S01]  /*0280*/  IMAD R10, R17, R14, RZ ;  /* 0x0000000e110a7224 */ /* 0x000fe200078e02ff */
[----:B------:R-:W-:Y:S01]  /*0290*/  @P1 MOV R8, R20 ;  /* 0x0000001400081202 */ /* 0x000fe20000000f00 */
[----:B------:R-:W-:Y:S01]  /*02a0*/  IMAD.IADD R18, R23, 0x1, -R18 ;  /* 0x0000000117127824 */ /* 0x000fe200078e0a12 */
[--C-:B------:R-:W-:Y:S01]  /*02b0*/  SHF.R.S32.HI R23, RZ, 0x1f, R22.reuse ;  /* 0x0000001fff177819 */ /* 0x100fe20000011416 */
[----:B------:R-:W-:Y:S01]  /*02c0*/  @P1 IMAD R7, R3, R11, R21 ;  /* 0x0000000b03071224 */ /* 0x000fe200078e0215 */
[----:B------:R-:W-:Y:S01]  /*02d0*/  SHF.R.S32.HI R22, RZ, 0x2, R22 ;  /* 0x00000002ff167819 */ /* 0x000fe20000011416 */
[C---:B------:R-:W-:Y:S01]  /*02e0*/  IMAD R27, R16.reuse, R25, R10 ;  /* 0x00000019101b7224 */ /* 0x040fe200078e020a */
[----:B------:R-:W-:Y:S01]  /*02f0*/  @P1 MOV R21, R3 ;  /* 0x0000000300151202 */ /* 0x000fe20000000f00 */
[----:B------:R-:W-:Y:S01]  /*0300*/  IMAD.WIDE.U32 R10, R16, R14, RZ ;  /* 0x0000000e100a7225 */ /* 0x000fe200078e00ff */
[----:B---3--:R-:W-:Y:S06]  /*0310*/  @P1 BRA `(.L_x_260) ;  /* 0x0000000000201947 */ /* 0x008fec0003800000 */
[----:B------:R-:W0:Y:S01]  /*0320*/  LDC.64 R20, c[0x0][0x430] ;  /* 0x00010c00ff147b82 */ /* 0x000e220000000a00 */
[----:B------:R-:W-:-:S05]  /*0330*/  SHF.R.S32.HI R3, RZ, 0x1f, R2 ;  /* 0x0000001fff037819 */ /* 0x000fca0000011402 */
[-C--:B0-----:R-:W-:Y:S02]  /*0340*/  IMAD R3, R3, R20.reuse, RZ ;  /* 0x0000001403037224 */ /* 0x081fe400078e02ff */
[----:B------:R-:W-:-:S04]  /*0350*/  IMAD.WIDE.U32 R16, R2, R20, RZ ;  /* 0x0000001402107225 */ /* 0x000fc800078e00ff */
[----:B------:R-:W-:Y:S01]  /*0360*/  IMAD R3, R2, R21, R3 ;  /* 0x0000001502037224 */ /* 0x000fe200078e0203 */
[----:B------:R-:W-:Y:S01]  /*0370*/  MOV R21, 0xffffffff ;  /* 0xffffffff00157802 */ /* 0x000fe20000000f00 */
[----:B------:R-:W-:-:S03]  /*0380*/  IMAD.MOV.U32 R8, RZ, RZ, R16 ;  /* 0x000000ffff087224 */ /* 0x000fc600078e0010 */
[----:B------:R-:W-:-:S07]  /*0390*/  IADD3 R7, R17, R3, RZ ;  /* 0x0000000311077210 */ /* 0x000fce0007ffe0ff */
.L_x_260:
[----:B------:R-:W-:Y:S01]  /*03a0*/  HFMA2.MMA R25, -RZ, RZ, 0, 0 ;  /* 0x00000000ff197435 */ /* 0x000fe200000001ff */
[----:B------:R-:W-:Y:S01]  /*03b0*/  IADD3 R16, R11, R27, RZ ;  /* 0x0000001b0b107210 */ /* 0x000fe20007ffe0ff */
[-C--:B------:R-:W-:Y:S01]  /*03c0*/  IMAD.WIDE R2, R14, R9.reuse, RZ ;  /* 0x000000090e027225 */ /* 0x080fe200078e02ff */
[----:B------:R-:W-:Y:S01]  /*03d0*/  LEA.HI R23, R23, R22, RZ, 0x3 ;  /* 0x0000001617177211 */ /* 0x000fe200078f18ff */
[----:B------:R-:W-:Y:S01]  /*03e0*/  ULDC.64 UR4, c[0x0][0x400] ;  /* 0x0001000000047ab9 */ /* 0x000fe20000000a00 */
[----:B------:R-:W-:Y:S01]  /*03f0*/  SHF.R.S32.HI R17, RZ, 0x1f, R9 ;  /* 0x0000001fff117819 */ /* 0x000fe20000011409 */
[----:B------:R-:W-:Y:S01]  /*0400*/  IMAD R16, R16, R9, RZ ;  /* 0x0000000910107224 */ /* 0x000fe200078e02ff */
[--C-:B------:R-:W-:Y:S01]  /*0410*/  SHF.R.S32.HI R20, RZ, 0x5, R19.reuse ;  /* 0x00000005ff147819 */ /* 0x100fe20000011413 */
[----:B------:R-:W-:Y:S01]  /*0420*/  IMAD R11, R3, R21, RZ ;  /* 0x00000015030b7224 */ /* 0x000fe200078e02ff */
[----:B------:R-:W-:Y:S01]  /*0430*/  SHF.R.S32.HI R19, RZ, 0x1f, R19 ;  /* 0x0000001fff137819 */ /* 0x000fe20000011413 */
[----:B------:R-:W-:Y:S01]  /*0440*/  IMAD R27, R17, R10, R16 ;  /* 0x0000000a111b7224 */ /* 0x000fe200078e0210 */
[----:B------:R-:W-:Y:S01]  /*0450*/  LOP3.LUT R23, R23, 0xfffffff8, RZ, 0xc0, !PT ;  /* 0xfffffff817177812 */ /* 0x000fe200078ec0ff */
[----:B------:R-:W-:Y:S01]  /*0460*/  IMAD R25, R2, R25, R11 ;  /* 0x0000001902197224 */ /* 0x000fe200078e020b */
[----:B------:R-:W-:Y:S01]  /*0470*/  LEA.HI R19, R19, R20, RZ, 0x2 ;  /* 0x0000001413137211 */ /* 0x000fe200078f10ff */
[----:B------:R-:W-:Y:S01]  /*0480*/  IMAD.WIDE.U32 R10, R10, R9, RZ ;  /* 0x000000090a0a7225 */ /* 0x000fe200078e00ff */
[----:B------:R-:W-:-:S02]  /*0490*/  IADD3 R22, R22, -R23, RZ ;  /* 0x8000001716167210 */ /* 0x000fc40007ffe0ff */
[----:B------:R-:W-:Y:S02]  /*04a0*/  CS2R R28, SRZ ;  /* 0x00000000001c7805 */ /* 0x000fe4000001ff00 */
[----:B------:R-:W-:Y:S01]  /*04b0*/  LOP3.LUT R23, R19, 0x7ffffc, RZ, 0xc0, !PT ;  /* 0x007ffffc13177812 */ /* 0x000fe200078ec0ff */
[----:B------:R-:W-:Y:S01]  /*04c0*/  IMAD.WIDE.U32 R16, R2, R21, RZ ;  /* 0x0000001502107225 */ /* 0x000fe200078e00ff */
[----:B------:R-:W-:Y:S02]  /*04d0*/  LEA.HI R21, R22, R22, RZ, 0x1 ;  /* 0x0000001616157211 */ /* 0x000fe400078f08ff */
[----:B------:R-:W-:Y:S01]  /*04e0*/  IADD3 R24, R11, R27, RZ ;  /* 0x0000001b0b187210 */ /* 0x000fe20007ffe0ff */
[-C--:B------:R-:W-:Y:S01]  /*04f0*/  IMAD R19, R6, R9.reuse, RZ ;  /* 0x0000000906137224 */ /* 0x080fe200078e02ff */
[----:B------:R-:W-:Y:S01]  /*0500*/  SEL R10, R10, R16, !P1 ;  /* 0x000000100a0a7207 */ /* 0x000fe20004800000 */
[----:B------:R-:W-:Y:S01]  /*0510*/  IMAD R9, R14, R9, RZ ;  /* 0x000000090e097224 */ /* 0x000fe200078e02ff */
[----:B------:R-:W-:Y:S01]  /*0520*/  LOP3.LUT R11, R21, 0x7fffffe, RZ, 0xc0, !PT ;  /* 0x07fffffe150b7812 */ /* 0x000fe200078ec0ff */
[----:B------:R-:W-:Y:S01]  /*0530*/  IMAD R14, R15, R2, RZ ;  /* 0x000000020f0e7224 */ /* 0x000fe200078e02ff */
[----:B------:R-:W-:Y:S01]  /*0540*/  @P1 IADD3 R24, R17, R25, RZ ;  /* 0x0000001911181210 */ /* 0x000fe20007ffe0ff */
[----:B------:R-:W-:Y:S01]  /*0550*/  IMAD R15, R9, R20, R12 ;  /* 0x00000014090f7224 */ /* 0x000fe200078e020c */
[----:B------:R-:W-:Y:S01]  /*0560*/  IADD3 R10, P0, R19, R10, RZ ;  /* 0x0000000a130a7210 */ /* 0x000fe20007f1e0ff */
[----:B------:R-:W-:Y:S01]  /*0570*/  IMAD R12, R3, R13, R14 ;  /* 0x0000000d030c7224 */ /* 0x000fe200078e020e */
[----:B------:R-:W-:Y:S01]  /*0580*/  IADD3 R17, R22, -R11, RZ ;  /* 0x8000000b16117210 */ /* 0x000fe20007ffe0ff */
[----:B------:R-:W-:Y:S01]  /*0590*/  IMAD.IADD R23, R20, 0x1, -R23 ;  /* 0x0000000114177824 */ /* 0x000fe200078e0a17 */
[----:B------:R-:W-:Y:S01]  /*05a0*/  LEA.HI.X.SX32 R11, R19, R24, 0x1, P0 ;  /* 0x00000018130b7211 */ /* 0x000fe200000f0eff */
[----:B------:R-:W-:Y:S01]  /*05b0*/  HFMA2.MMA R24, -RZ, RZ, 0, 0 ;  /* 0x00000000ff187435 */ /* 0x000fe200000001ff */
[----:B------:R-:W-:Y:S01]  /*05c0*/  SHF.R.S32.HI R21, RZ, 0x1, R21 ;  /* 0x00000001ff157819 */ /* 0x000fe20000011415 */
[----:B------:R-:W-:Y:S01]  /*05d0*/  IMAD.MOV.U32 R25, RZ, RZ, RZ ;  /* 0x000000ffff197224 */ /* 0x000fe200078e00ff */
[----:B------:R-:W-:Y:S01]  /*05e0*/  SHF.R.U32.HI R0, RZ, 0x4, R0 ;  /* 0x00000004ff007819 */ /* 0x000fe20000011600 */
[----:B------:R-:W-:Y:S01]  /*05f0*/  IMAD.WIDE.U32 R2, R2, R13, R10 ;  /* 0x0000000d02027225 */ /* 0x000fe200078e000a */
[----:B------:R-:W-:Y:S01]  /*0600*/  SHF.R.S32.HI R13, RZ, 0x1f, R15 ;  /* 0x0000001fff0d7819 */ /* 0x000fe2000001140f */
[----:B------:R-:W0:Y:S01]  /*0610*/  LDC R11, c[0x0][0x490] ;  /* 0x00012400ff0b7b82 */ /* 0x000e220000000800 */
[----:B------:R-:W-:Y:S01]  /*0620*/  LEA R18, R23, R18, 0x8 ;  /* 0x0000001217127211 */ /* 0x000fe200078e40ff */
[----:B------:R-:W-:Y:S01]  /*0630*/  IMAD.SHL.U32 R21, R21, 0x40, RZ ;  /* 0x0000004015157824 */ /* 0x000fe200078e00ff */
[----:B------:R-:W-:-:S02]  /*0640*/  IADD3 R15, P0, R15, R2, RZ ;  /* 0x000000020f0f7210 */ /* 0x000fc40007f1e0ff */
[----:B------:R-:W-:Y:S02]  /*0650*/  CS2R R22, SRZ ;  /* 0x0000000000167805 */ /* 0x000fe4000001ff00 */
[----:B------:R-:W-:Y:S02]  /*0660*/  LEA R17, R17, R18, 0x4 ;  /* 0x0000001211117211 */ /* 0x000fe400078e20ff */
[----:B------:R-:W-:Y:S02]  /*0670*/  CS2R R26, SRZ ;  /* 0x00000000001a7805 */ /* 0x000fe4000001ff00 */
[----:B------:R-:W-:Y:S02]  /*0680*/  IADD3.X R12, R13, R3, R12, P0, !PT ;  /* 0x000000030d0c7210 */ /* 0x000fe400007fe40c */
[----:B------:R-:W-:Y:S02]  /*0690*/  LEA R2, P0, R15, UR4, 0x2 ;  /* 0x000000040f027c11 */ /* 0x000fe4000f8010ff */
[----:B------:R-:W-:-:S02]  /*06a0*/  LOP3.LUT R21, R21, 0xc0, RZ, 0xc0, !PT ;  /* 0x000000c015157812 */ /* 0x000fc400078ec0ff */
[----:B------:R-:W-:Y:S02]  /*06b0*/  LEA.HI.X R3, R15, UR5, R12, 0x2, P0 ;  /* 0x000000050f037c11 */ /* 0x000fe400080f140c */
[----:B------:R-:W-:Y:S02]  /*06c0*/  CS2R R14, SRZ ;  /* 0x00000000000e7805 */ /* 0x000fe4000001ff00 */
[----:B------:R-:W-:Y:S02]  /*06d0*/  LOP3.LUT R0, R21, 0x8, R0, 0xf8, !PT ;  /* 0x0000000815007812 */ /* 0x000fe400078ef800 */
[----:B------:R-:W-:Y:S02]  /*06e0*/  SHF.R.U32.HI R21, RZ, 0x3, R21 ;  /* 0x00000003ff157819 */ /* 0x000fe40000011615 */
[----:B------:R-:W-:Y:S02]  /*06f0*/  MOV R12, RZ ;  /* 0x000000ff000c7202 */ /* 0x000fe40000000f00 */
[----:B------:R-:W-:-:S02]  /*0700*/  LOP3.LUT R0, R0, R21, RZ, 0x3c, !PT ;  /* 0x0000001500007212 */ /* 0x000fc400078e3cff */
[----:B------:R-:W-:Y:S02]  /*0710*/  CS2R R20, SRZ ;  /* 0x0000000000147805 */ /* 0x000fe4000001ff00 */
[----:B0-----:R-:W-:Y:S02]  /*0720*/  ISETP.GE.AND P0, PT, R11, 0x1, PT ;  /* 0x000000010b00780c */ /* 0x001fe40003f06270 */
[----:B------:R-:W-:Y:S02]  /*0730*/  LEA R10, R17, R0, 0x1 ;  /* 0x00000000110a7211 */ /* 0x000fe400078e08ff */
[----:B------:R-:W-:Y:S02]  /*0740*/  CS2R R16, SRZ ;  /* 0x0000000000107805 */ /* 0x000fe4000001ff00 */
[----:B------:R-:W-:-:S07]  /*0750*/  MOV R0, RZ ;  /* 0x000000ff00007202 */ /* 0x000fce0000000f00 */
[----:B------:R-:W-:Y:S05]  /*0760*/  @!P0 BRA `(.L_x_261) ;  /* 0x0000000800b88947 */ /* 0x000fea0003800000 */
[----:B------:R-:W0:Y:S01]  /*0770*/  LDC R13, c[0x0][0x490] ;  /* 0x00012400ff0d7b82 */ /* 0x000e220000000800 */
[----:B------:R-:W-:Y:S02]  /*0780*/  ISETP.NE.AND P1, PT, R11, 0x1, PT ;  /* 0x000000010b00780c */ /* 0x000fe40003f25270 */
[----:B------:R-:W-:Y:S02]  /*0790*/  MOV R20, RZ ;  /* 0x000000ff00147202 */ /* 0x000fe40000000f00 */
[----:B0-----:R-:W-:-:S09]  /*07a0*/  LOP3.LUT P0, RZ, R13, 0x1, RZ, 0xc0, !PT ;  /* 0x000000010dff7812 */ /* 0x001fd2000780c0ff */
[----:B------:R-:W-:Y:S05]  /*07b0*/  @!P1 BRA `(.L_x_262) ;  /* 0x0000000400e09947 */ /* 0x000fea0003800000 */
[----:B------:R-:W0:Y:S01]  /*07c0*/  LDC.64 R18, c[0x0][0x488] ;  /* 0x00012200ff127b82 */ /* 0x000e220000000a00 */
[----:B------:R-:W-:Y:S01]  /*07d0*/  LOP3.LUT R0, R11, 0x1, RZ, 0xc0, !PT ;  /* 0x000000010b007812 */ /* 0x000fe200078ec0ff */
[----:B------:R-:W-:Y:S01]  /*07e0*/  HFMA2.MMA R12, -RZ, RZ, 0, 0 ;  /* 0x00000000ff0c7435 */ /* 0x000fe200000001ff */
[----:B------:R-:W-:Y:S02]  /*07f0*/  CS2R R20, SRZ ;  /* 0x0000000000147805 */ /* 0x000fe4000001ff00 */
[----:B------:R-:W-:Y:S02]  /*0800*/  CS2R R16, SRZ ;  /* 0x0000000000107805 */ /* 0x000fe4000001ff00 */
[----:B------:R-:W-:Y:S02]  /*0810*/  IADD3 R11, -R0, R11, RZ ;  /* 0x0000000b000b7210 */ /* 0x000fe40007ffe1ff */
[----:B------:R-:W-:Y:S02]  /*0820*/  CS2R R14, SRZ ;  /* 0x00000000000e7805 */ /* 0x000fe4000001ff00 */
[----:B------:R-:W-:-:S02]  /*0830*/  CS2R R22, SRZ ;  /* 0x0000000000167805 */ /* 0x000fc4000001ff00 */
[----:B------:R-:W-:Y:S02]  /*0840*/  CS2R R24, SRZ ;  /* 0x0000000000187805 */ /* 0x000fe4000001ff00 */
[----:B------:R-:W-:Y:S02]  /*0850*/  CS2R R26, SRZ ;  /* 0x00000000001a7805 */ /* 0x000fe4000001ff00 */
[----:B------:R-:W-:Y:S01]  /*0860*/  CS2R R28, SRZ ;  /* 0x00000000001c7805 */ /* 0x000fe2000001ff00 */
[----:B------:R-:W-:-:S07]  /*0870*/  IMAD.MOV.U32 R0, RZ, RZ, RZ ;  /* 0x000000ffff007224 */ /* 0x000fce00078e00ff */
.L_x_263:
[----:B------:R-:W-:-:S04]  /*0880*/  SHF.L.U32 R13, R9, 0x3, RZ ;  /* 0x00000003090d7819 */ /* 0x000fc800000006ff */
[----:B------:R-:W-:Y:S02]  /*0890*/  SHF.R.S32.HI R30, RZ, 0x1f, R13 ;  /* 0x0000001fff1e7819 */ /* 0x000fe4000001140d */
[C---:B------:R-:W-:Y:S02]  /*08a0*/  LEA R34, P1, R13.reuse, R2, 0x2 ;  /* 0x000000020d227211 */ /* 0x040fe400078210ff */
[----:B------:R-:W-:-:S04]  /*08b0*/  SHF.L.U64.HI R30, R13, 0x2, R30 ;  /* 0x000000020d1e7819 */ /* 0x000fc8000001021e */
[----:B------:R-:W-:-:S03]  /*08c0*/  IADD3.X R35, R3, R30, RZ, P1, !PT ;  /* 0x0000001e03237210 */ /* 0x000fc60000ffe4ff */
[C---:B------:R-:W-:Y:S02]  /*08d0*/  IMAD.WIDE R36, R9.reuse, 0x20, R34 ;  /* 0x0000002009247825 */ /* 0x040fe400078e0222 */
[----:B------:R-:W2:Y:S04]  /*08e0*/  LDG.E R34, desc[UR6][R34.64] ;  /* 0x0000000622227981 */ /* 0x000ea8000c1e1900 */
[----:B------:R-:W3:Y:S01]  /*08f0*/  LDG.E R35, desc[UR6][R36.64] ;  /* 0x0000000624237981 */ /* 0x000ee2000c1e1900 */
[----:B------:R-:W-:-:S05]  /*0900*/  IMAD.WIDE R32, R9, 0x20, R36 ;  /* 0x0000002009207825 */ /* 0x000fca00078e0224 */
[----:B------:R1:W4:Y:S02]  /*0910*/  LDG.E R30, desc[UR6][R32.64] ;  /* 0x00000006201e7981 */ /* 0x000324000c1e1900 */
[----:B-1----:R-:W-:-:S05]  /*0920*/  IMAD.WIDE R32, R9, 0x20, R32 ;  /* 0x0000002009207825 */ /* 0x002fca00078e0220 */
[----:B------:R-:W5:Y:S01]  /*0930*/  LDG.E R31, desc[UR6][R32.64] ;  /* 0x00000006201f7981 */ /* 0x000f62000c1e1900 */
[----:B--2---:R-:W-:Y:S01]  /*0940*/  FADD.FTZ R29, R34, R29 ;  /* 0x0000001d221d7221 */ /* 0x004fe20000010000 */
[----:B---3--:R-:W-:Y:S01]  /*0950*/  FADD.FTZ R28, R35, R28 ;  /* 0x0000001c231c7221 */ /* 0x008fe20000010000 */
[----:B------:R-:W-:-:S04]  /*0960*/  IMAD.WIDE R34, R9, 0x20, R32 ;  /* 0x0000002009227825 */ /* 0x000fc800078e0220 */
[----:B----4-:R-:W-:Y:S01]  /*0970*/  FADD.FTZ R27, R30, R27 ;  /* 0x0000001b1e1b7221 */ /* 0x010fe20000010000 */
[----:B------:R-:W-:Y:S02]  /*0980*/  IMAD.WIDE R36, R9, 0x20, R34 ;  /* 0x0000002009247825 */ /* 0x000fe400078e0222 */
[----:B------:R-:W2:Y:S04]  /*0990*/  LDG.E R34, desc[UR6][R34.64] ;  /* 0x0000000622227981 */ /* 0x000ea8000c1e1900 */
[----:B------:R1:W3:Y:S01]  /*09a0*/  LDG.E R35, desc[UR6][R36.64] ;  /* 0x0000000624237981 */ /* 0x0002e2000c1e1900 */
[----:B-----5:R-:W-:Y:S01]  /*09b0*/  FADD.FTZ R26, R31, R26 ;  /* 0x0000001a1f1a7221 */ /* 0x020fe20000010000 */
[----:B-1----:R-:W-:-:S05]  /*09c0*/  IMAD.WIDE R36, R9, 0x20, R36 ;  /* 0x0000002009247825 */ /* 0x002fca00078e0224 */
[----:B------:R1:W4:Y:S01]  /*09d0*/  LDG.E R32, desc[UR6][R36.64] ;  /* 0x0000000624207981 */ /* 0x000322000c1e1900 */
[----:B------:R-:W-:-:S05]  /*09e0*/  IMAD.WIDE R30, R9, 0x20, R36 ;  /* 0x00000020091e7825 */ /* 0x000fca00078e0224 */
[----:B------:R5:W4:Y:S01]  /*09f0*/  LDG.E R33, desc[UR6][R30.64] ;  /* 0x000000061e217981 */ /* 0x000b22000c1e1900 */
[----:B-1----:R-:W-:-:S04]  /*0a00*/  IMAD.WIDE R36, R9, 0x20, R30 ;  /* 0x0000002009247825 */ /* 0x002fc800078e021e */
[----:B-----5:R-:W-:-:S04]  /*0a10*/  IMAD.WIDE R30, R9, 0x20, R36 ;  /* 0x00000020091e7825 */ /* 0x020fc800078e0224 */
[----:B--2---:R-:W-:Y:S02]  /*0a20*/  FADD.FTZ R25, R34, R25 ;  /* 0x0000001922197221 */ /* 0x004fe40000010000 */
[----:B------:R1:W2:Y:S01]  /*0a30*/  LDG.E R34, desc[UR6][R36.64] ;  /* 0x0000000624227981 */ /* 0x0002a2000c1e1900 */
[----:B---3--:R-:W-:-:S03]  /*0a40*/  FADD.FTZ R24, R35, R24 ;  /* 0x0000001823187221 */ /* 0x008fc60000010000 */
[----:B------:R3:W5:Y:S01]  /*0a50*/  LDG.E R35, desc[UR6][R30.64] ;  /* 0x000000061e237981 */ /* 0x000762000c1e1900 */
[----:B-1----:R-:W-:-:S04]  /*0a60*/  IMAD.WIDE R36, R9, 0x20, R30 ;  /* 0x0000002009247825 */ /* 0x002fc800078e021e */
[----:B----4-:R-:W-:Y:S02]  /*0a70*/  FADD.FTZ R22, R33, R22 ;  /* 0x0000001621167221 */ /* 0x010fe40000010000 */
[----:B------:R1:W4:Y:S01]  /*0a80*/  LDG.E R33, desc[UR6][R36.64] ;  /* 0x0000000624217981 */ /* 0x000322000c1e1900 */
[----:B---3--:R-:W-:-:S04]  /*0a90*/  IMAD.WIDE R30, R9, 0x20, R36 ;  /* 0x00000020091e7825 */ /* 0x008fc800078e0224 */
[----:B------:R-:W-:Y:S02]  /*0aa0*/  FADD.FTZ R23, R32, R23 ;  /* 0x0000001720177221 */ /* 0x000fe40000010000 */
[----:B------:R-:W3:Y:S01]  /*0ab0*/  LDG.E R32, desc[UR6][R30.64] ;  /* 0x000000061e207981 */ /* 0x000ee2000c1e1900 */
[----:B--2---:R-:W-:Y:S01]  /*0ac0*/  FADD.FTZ R21, R34, R21 ;  /* 0x0000001522157221 */ /* 0x004fe20000010000 */
[----:B-----5:R-:W-:Y:S01]  /*0ad0*/  FADD.FTZ R12, R35, R12 ;  /* 0x0000000c230c7221 */ /* 0x020fe20000010000 */
[C---:B------:R-:W-:Y:S02]  /*0ae0*/  IMAD.WIDE R34, R9.reuse, 0x20, R30 ;  /* 0x0000002009227825 */ /* 0x040fe400078e021e */
[----:B------:R-:W2:Y:S02]  /*0af0*/  LDG.E R31, desc[UR6][R2.64] ;  /* 0x00000006021f7981 */ /* 0x000ea4000c1e1900 */
[----:B-1----:R-:W-:-:S05]  /*0b00*/  IMAD.WIDE R36, R9, 0x20, R34 ;  /* 0x0000002009247825 */ /* 0x002fca00078e0222 */
[----:B------:R1:W5:Y:S01]  /*0b10*/  LDG.E R30, desc[UR6][R36.64] ;  /* 0x00000006241e7981 */ /* 0x000362000c1e1900 */
[----:B----4-:R-:W-:-:S03]  /*0b20*/  FADD.FTZ R14, R33, R14 ;  /* 0x0000000e210e7221 */ /* 0x010fc60000010000 */
[----:B------:R-:W4:Y:S01]  /*0b30*/  LDG.E R33, desc[UR6][R34.64] ;  /* 0x0000000622217981 */ /* 0x000f22000c1e1900 */
[----:B-1----:R-:W-:-:S05]  /*0b40*/  IMAD.WIDE R36, R9, 0x20, R36 ;  /* 0x0000002009247825 */ /* 0x002fca00078e0224 */
[----:B------:R1:W2:Y:S01]  /*0b50*/  LDG.E R35, desc[UR6][R36.64] ;  /* 0x0000000624237981 */ /* 0x0002a2000c1e1900 */
[----:B---3--:R-:W-:Y:S01]  /*0b60*/  FADD.FTZ R15, R32, R15 ;  /* 0x0000000f200f7221 */ /* 0x008fe20000010000 */
[----:B0-----:R-:W-:Y:S01]  /*0b70*/  LEA R32, P1, R18, R2, 0x2 ;  /* 0x0000000212207211 */ /* 0x001fe200078210ff */
[----:B-----5:R-:W-:Y:S01]  /*0b80*/  FADD.FTZ R17, R30, R17 ;  /* 0x000000111e117221 */ /* 0x020fe20000010000 */
[C---:B------:R-:W-:Y:S01]  /*0b90*/  SHF.L.U64.HI R30, R18.reuse, 0x1, R19 ;  /* 0x00000001121e7819 */ /* 0x040fe20000010213 */
[----:B----4-:R-:W-:Y:S01]  /*0ba0*/  FADD.FTZ R16, R33, R16 ;  /* 0x0000001021107221 */ /* 0x010fe20000010000 */
[----:B------:R-:W-:-:S04]  /*0bb0*/  SHF.L.U32 R33, R18, 0x1, RZ ;  /* 0x0000000112217819 */ /* 0x000fc800000006ff */
[C---:B------:R-:W-:Y:S02]  /*0bc0*/  LEA R2, P2, R33.reuse, R2, 0x2 ;  /* 0x0000000221027211 */ /* 0x040fe400078410ff */
[----:B------:R-:W-:Y:S02]  /*0bd0*/  SHF.L.U64.HI R30, R33, 0x2, R30 ;  /* 0x00000002211e7819 */ /* 0x000fe4000001021e */
[----:B------:R-:W-:-:S03]  /*0be0*/  LEA.HI.X R33, R18, R3, R19, 0x2, P1 ;  /* 0x0000000312217211 */ /* 0x000fc600008f1413 */
[----:B-1----:R-:W-:Y:S02]  /*0bf0*/  IMAD.WIDE R36, R13, 0x4, R32 ;  /* 0x000000040d247825 */ /* 0x002fe400078e0220 */
[----:B------:R-:W3:Y:S04]  /*0c00*/  LDG.E R32, desc[UR6][R32.64] ;  /* 0x0000000620207981 */ /* 0x000ee8000c1e1900 */
[----:B------:R0:W4:Y:S01]  /*0c10*/  LDG.E R33, desc[UR6][R36.64] ;  /* 0x0000000624217981 */ /* 0x000122000c1e1900 */
[----:B--2---:R-:W-:Y:S01]  /*0c20*/  FADD.FTZ R20, R35, R20 ;  /* 0x0000001423147221 */ /* 0x004fe20000010000 */
[----:B0-----:R-:W-:Y:S01]  /*0c30*/  IMAD.WIDE R36, R13, 0x4, R36 ;  /* 0x000000040d247825 */ /* 0x001fe200078e0224 */
[----:B------:R-:W-:-:S03]  /*0c40*/  IADD3.X R3, R3, R30, RZ, P2, !PT ;  /* 0x0000001e03037210 */ /* 0x000fc600017fe4ff */
[----:B------:R-:W-:Y:S02]  /*0c50*/  FADD.FTZ R0, R31, R0 ;  /* 0x000000001f007221 */ /* 0x000fe40000010000 */
[----:B------:R-:W2:Y:S01]  /*0c60*/  LDG.E R31, desc[UR6][R36.64] ;  /* 0x00000006241f7981 */ /* 0x000ea2000c1e1900 */
[----:B------:R-:W-:-:S05]  /*0c70*/  IMAD.WIDE R34, R13, 0x4, R36 ;  /* 0x000000040d227825 */ /* 0x000fca00078e0224 */
[----:B------:R0:W5:Y:S02]  /*0c80*/  LDG.E R30, desc[UR6][R34.64] ;  /* 0x00000006221e7981 */ /* 0x000164000c1e1900 */
[----:B0-----:R-:W-:-:S04]  /*0c90*/  IMAD.WIDE R34, R13, 0x4, R34 ;  /* 0x000000040d227825 */ /* 0x001fc800078e0222 */
[----:B------:R-:W-:-:S04]  /*0ca0*/  IMAD.WIDE R36, R13, 0x4, R34 ;  /* 0x000000040d247825 */ /* 0x000fc800078e0222 */
[----:B---3--:R-:W-:Y:S02]  /*0cb0*/  FADD.FTZ R0, R0, R32 ;  /* 0x0000002000007221 */ /* 0x008fe40000010000 */
[----:B------:R0:W3:Y:S01]  /*0cc0*/  LDG.E R32, desc[UR6][R36.64] ;  /* 0x0000000624207981 */ /* 0x0000e2000c1e1900 */
[----:B----4-:R-:W-:-:S03]  /*0cd0*/  FADD.FTZ R29, R29, R33 ;  /* 0x000000211d1d7221 */ /* 0x010fc60000010000 */
[----:B------:R1:W4:Y:S01]  /*0ce0*/  LDG.E R33, desc[UR6][R34.64] ;  /* 0x0000000622217981 */ /* 0x000322000c1e1900 */
[----:B0-----:R-:W-:-:S04]  /*0cf0*/  IMAD.WIDE R36, R13, 0x4, R36 ;  /* 0x000000040d247825 */ /* 0x001fc800078e0224 */
[----:B-1----:R-:W-:-:S04]  /*0d00*/  IMAD.WIDE R34, R13, 0x4, R36 ;  /* 0x000000040d227825 */ /* 0x002fc800078e0224 */
[----:B--2---:R-:W-:Y:S02]  /*0d10*/  FADD.FTZ R28, R28, R31 ;  /* 0x0000001f1c1c7221 */ /* 0x004fe40000010000 */
[----:B------:R-:W2:Y:S01]  /*0d20*/  LDG.E R31, desc[UR6][R36.64] ;  /* 0x00000006241f7981 */ /* 0x000ea2000c1e1900 */
[----:B-----5:R-:W-:-:S03]  /*0d30*/  FADD.FTZ R27, R27, R30 ;  /* 0x0000001e1b1b7221 */ /* 0x020fc60000010000 */
[----:B------:R0:W5:Y:S01]  /*0d40*/  LDG.E R30, desc[UR6][R34.64] ;  /* 0x00000006221e7981 */ /* 0x000162000c1e1900 */
[----:B---3--:R-:W-:Y:S01]  /*0d50*/  FADD.FTZ R25, R25, R32 ;  /* 0x0000002019197221 */ /* 0x008fe20000010000 */
[----:B----4-:R-:W-:Y:S01]  /*0d60*/  FADD.FTZ R26, R26, R33 ;  /* 0x000000211a1a7221 */ /* 0x010fe20000010000 */
[----:B------:R-:W-:-:S04]  /*0d70*/  IMAD.WIDE R32, R13, 0x4, R34 ;  /* 0x000000040d207825 */ /* 0x000fc800078e0222 */
[C---:B0-----:R-:W-:Y:S02]  /*0d80*/  IMAD.WIDE R34, R13.reuse, 0x4, R32 ;  /* 0x000000040d227825 */ /* 0x041fe400078e0220 */
[----:B------:R-:W3:Y:S02]  /*0d90*/  LDG.E R33, desc[UR6][R32.64] ;  /* 0x0000000620217981 */ /* 0x000ee4000c1e1900 */
[----:B------:R-:W-:-:S04]  /*0da0*/  IMAD.WIDE R36, R13, 0x4, R34 ;  /* 0x000000040d247825 */ /* 0x000fc800078e0222 */
[----:B--2---:R-:W-:Y:S02]  /*0db0*/  FADD.FTZ R24, R24, R31 ;  /* 0x0000001f18187221 */ /* 0x004fe40000010000 */
[----:B------:R0:W2:Y:S01]  /*0dc0*/  LDG.E R31, desc[UR6][R36.64] ;  /* 0x00000006241f7981 */ /* 0x0000a2000c1e1900 */
[----:B-----5:R-:W-:-:S03]  /*0dd0*/  FADD.FTZ R23, R23, R30 ;  /* 0x0000001e17177221 */ /* 0x020fc60000010000 */
[----:B------:R-:W4:Y:S01]  /*0de0*/  LDG.E R30, desc[UR6][R34.64] ;  /* 0x00000006221e7981 */ /* 0x000f22000c1e1900 */
[----:B0-----:R-:W-:-:S05]  /*0df0*/  IMAD.WIDE R36, R13, 0x4, R36 ;  /* 0x000000040d247825 */ /* 0x001fca00078e0224 */
[----:B------:R-:W5:Y:S01]  /*0e00*/  LDG.E R35, desc[UR6][R36.64] ;  /* 0x0000000624237981 */ /* 0x000f62000c1e1900 */
[----:B---3--:R-:W-:Y:S01]  /*0e10*/  FADD.FTZ R22, R22, R33 ;  /* 0x0000002116167221 */ /* 0x008fe20000010000 */
[----:B------:R-:W-:-:S04]  /*0e20*/  IMAD.WIDE R32, R13, 0x4, R36 ;  /* 0x000000040d207825 */ /* 0x000fc800078e0224 */
[----:B--2---:R-:W-:Y:S01]  /*0e30*/  FADD.FTZ R12, R12, R31 ;  /* 0x0000001f0c0c7221 */ /* 0x004fe20000010000 */
[----:B----4-:R-:W-:Y:S01]  /*0e40*/  FADD.FTZ R21, R21, R30 ;  /* 0x0000001e15157221 */ /* 0x010fe20000010000 */
[C---:B------:R-:W-:Y:S02]  /*0e50*/  IMAD.WIDE R30, R13.reuse, 0x4, R32 ;  /* 0x000000040d1e7825 */ /* 0x040fe400078e0220 */
[----:B------:R-:W2:Y:S02]  /*0e60*/  LDG.E R32, desc[UR6][R32.64] ;  /* 0x0000000620207981 */ /* 0x000ea4000c1e1900 */
[----:B-----5:R-:W-:Y:S01]  /*0e70*/  FADD.FTZ R14, R14, R35 ;  /* 0x000000230e0e7221 */ /* 0x020fe20000010000 */
[C---:B------:R-:W-:Y:S01]  /*0e80*/  IMAD.WIDE R34, R13.reuse, 0x4, R30 ;  /* 0x000000040d227825 */ /* 0x040fe200078e021e */
[----:B------:R0:W3:Y:S03]  /*0e90*/  LDG.E R33, desc[UR6][R30.64] ;  /* 0x000000061e217981 */ /* 0x0000e6000c1e1900 */
[----:B0-----:R-:W-:-:S02]  /*0ea0*/  IMAD.WIDE R30, R13, 0x4, R34 ;  /* 0x000000040d1e7825 */ /* 0x001fc400078e0222 */
[----:B------:R-:W4:Y:S04]  /*0eb0*/  LDG.E R34, desc[UR6][R34.64] ;  /* 0x0000000622227981 */ /* 0x000f28000c1e1900 */
[----:B------:R-:W5:Y:S01]  /*0ec0*/  LDG.E R13, desc[UR6][R30.64] ;  /* 0x000000061e0d7981 */ /* 0x000f62000c1e1900 */
[----:B------:R-:W-:-:S05]  /*0ed0*/  VIADD R11, R11, 0xfffffffe ;  /* 0xfffffffe0b0b7836 */ /* 0x000fca0000000000 */
[----:B------:R-:W-:Y:S01]  /*0ee0*/  ISETP.NE.AND P1, PT, R11, RZ, PT ;  /* 0x000000ff0b00720c */ /* 0x000fe20003f25270 */
[----:B--2---:R-:W-:Y:S01]  /*0ef0*/  FADD.FTZ R15, R15, R32 ;  /* 0x000000200f0f7221 */ /* 0x004fe20000010000 */
[----:B---3--:R-:W-:Y:S01]  /*0f00*/  FADD.FTZ R16, R16, R33 ;  /* 0x0000002110107221 */ /* 0x008fe20000010000 */
[----:B----4-:R-:W-:Y:S01]  /*0f10*/  FADD.FTZ R17, R17, R34 ;  /* 0x0000002211117221 */ /* 0x010fe20000010000 */
[----:B-----5:R-:W-:-:S09]  /*0f20*/  FADD.FTZ R20, R20, R13 ;  /* 0x0000000d14147221 */ /* 0x020fd20000010000 */
[----:B------:R-:W-:Y:S05]  /*0f30*/  @P1 BRA `(.L_x_263) ;  /* 0xfffffff800501947 */ /* 0x000fea000383ffff */
.L_x_262:
[----:B------:R-:W-:Y:S05]  /*0f40*/  @!P0 BRA `(.L_x_261) ;  /* 0x0000000000c08947 */ /* 0x000fea0003800000 */
[----:B------:R-:W-:Y:S01]  /*0f50*/  SHF.L.U32 R35, R9, 0x3, RZ ;  /* 0x0000000309237819 */ /* 0x000fe200000006ff */
[----:B------:R-:W2:Y:S04]  /*0f60*/  LDG.E R31, desc[UR6][R2.64] ;  /* 0x00000006021f7981 */ /* 0x000ea8000c1e1900 */
[----:B------:R-:W-:-:S05]  /*0f70*/  IMAD.WIDE R34, R35, 0x4, R2 ;  /* 0x0000000423227825 */ /* 0x000fca00078e0202 */
[----:B------:R0:W3:Y:S02]  /*0f80*/  LDG.E R30, desc[UR6][R34.64] ;  /* 0x00000006221e7981 */ /* 0x0000e4000c1e1900 */
[----:B0-----:R-:W-:-:S05]  /*0f90*/  IMAD.WIDE R34, R9, 0x20, R34 ;  /* 0x0000002009227825 */ /* 0x001fca00078e0222 */
[----:B------:R-:W4:Y:S01]  /*0fa0*/  LDG.E R13, desc[UR6][R34.64] ;  /* 0x00000006220d7981 */ /* 0x000f22000c1e1900 */
[----:B------:R-:W-:-:S05]  /*0fb0*/  IMAD.WIDE R18, R9, 0x20, R34 ;  /* 0x0000002009127825 */ /* 0x000fca00078e0222 */
[----:B------:R-:W5:Y:S01]  /*0fc0*/  LDG.E R37, desc[UR6][R18.64] ;  /* 0x0000000612257981 */ /* 0x000f62000c1e1900 */
[----:B------:R-:W-:-:S05]  /*0fd0*/  IMAD.WIDE R32, R9, 0x20, R18 ;  /* 0x0000002009207825 */ /* 0x000fca00078e0212 */
[----:B------:R0:W5:Y:S02]  /*0fe0*/  LDG.E R3, desc[UR6][R32.64] ;  /* 0x0000000620037981 */ /* 0x000164000c1e1900 */
[----:B0-----:R-:W-:-:S05]  /*0ff0*/  IMAD.WIDE R32, R9, 0x20, R32 ;  /* 0x0000002009207825 */ /* 0x001fca00078e0220 */
[----:B------:R0:W5:Y:S02]  /*1000*/  LDG.E R2, desc[UR6][R32.64] ;  /* 0x0000000620027981 */ /* 0x000164000c1e1900 */
[----:B0-----:R-:W-:-:S05]  /*1010*/  IMAD.WIDE R32, R9, 0x20, R32 ;  /* 0x0000002009207825 */ /* 0x001fca00078e0220 */
[----:B------:R-:W5:Y:S01]  /*1020*/  LDG.E R11, desc[UR6][R32.64] ;  /* 0x00000006200b7981 */ /* 0x000f62000c1e1900 */
[----:B------:R-:W-:-:S05]  /*1030*/  IMAD.WIDE R18, R9, 0x20, R32 ;  /* 0x0000002009127825 */ /* 0x000fca00078e0220 */
[----:B------:R0:W5:Y:S01]  /*1040*/  LDG.E R36, desc[UR6][R18.64] ;  /* 0x0000000612247981 */ /* 0x000162000c1e1900 */
[----:B------:R-:W-:-:S04]  /*1050*/  IMAD.WIDE R34, R9, 0x20, R18 ;  /* 0x0000002009227825 */ /* 0x000fc800078e0212 */
[----:B0-----:R-:W-:Y:S02]  /*1060*/  IMAD.WIDE R18, R9, 0x20, R34 ;  /* 0x0000002009127825 */ /* 0x001fe400078e0222 */
[----:B------:R-:W5:Y:S04]  /*1070*/  LDG.E R35, desc[UR6][R34.64] ;  /* 0x0000000622237981 */ /* 0x000f68000c1e1900 */
[----:B------:R-:W5:Y:S01]  /*1080*/  LDG.E R34, desc[UR6][R18.64] ;  /* 0x0000000612227981 */ /* 0x000f62000c1e1900 */
[----:B--2---:R-:W-:Y:S01]  /*1090*/  FADD.FTZ R0, R0, R31 ;  /* 0x0000001f00007221 */ /* 0x004fe20000010000 */
[----:B---3--:R-:W-:Y:S01]  /*10a0*/  FADD.FTZ R29, R29, R30 ;  /* 0x0000001e1d1d7221 */ /* 0x008fe20000010000 */
[----:B------:R-:W-:-:S04]  /*10b0*/  IMAD.WIDE R30, R9, 0x20, R18 ;  /* 0x00000020091e7825 */ /* 0x000fc800078e0212 */
[----:B------:R-:W-:-:S04]  /*10c0*/  IMAD.WIDE R32, R9, 0x20, R30 ;  /* 0x0000002009207825 */ /* 0x000fc800078e021e */
[----:B----4-:R-:W-:Y:S02]  /*10d0*/  FADD.FTZ R28, R28, R13 ;  /* 0x0000000d1c1c7221 */ /* 0x010fe40000010000 */
[----:B------:R0:W2:Y:S02]  /*10e0*/  LDG.E R13, desc[UR6][R30.64] ;  /* 0x000000061e0d7981 */ /* 0x0000a4000c1e1900 */
[----:B0-----:R-:W-:-:S04]  /*10f0*/  IMAD.WIDE R30, R9, 0x20, R32 ;  /* 0x00000020091e7825 */ /* 0x001fc800078e0220 */
[----:B-----5:R-:W-:Y:S01]  /*1100*/  FADD.FTZ R26, R26, R3 ;  /* 0x000000031a1a7221 */ /* 0x020fe20000010000 */
[----:B------:R-:W3:Y:S01]  /*1110*/  LDG.E R33, desc[UR6][R32.64] ;  /* 0x0000000620217981 */ /* 0x000ee2000c1e1900 */
[----:B------:R-:W-:-:S04]  /*1120*/  IMAD.WIDE R18, R9, 0x20, R30 ;  /* 0x0000002009127825 */ /* 0x000fc800078e021e */
[----:B------:R-:W-:Y:S02]  /*1130*/  FADD.FTZ R27, R27, R37 ;  /* 0x000000251b1b7221 */ /* 0x000fe40000010000 */
[----:B------:R-:W4:Y:S04]  /*1140*/  LDG.E R37, desc[UR6][R30.64] ;  /* 0x000000061e257981 */ /* 0x000f28000c1e1900 */
[----:B------:R0:W5:Y:S01]  /*1150*/  LDG.E R32, desc[UR6][R18.64] ;  /* 0x0000000612207981 */ /* 0x000162000c1e1900 */
[----:B------:R-:W-:Y:S01]  /*1160*/  FADD.FTZ R25, R25, R2 ;  /* 0x0000000219197221 */ /* 0x000fe20000010000 */
[----:B------:R-:W-:-:S04]  /*1170*/  IMAD.WIDE R2, R9, 0x20, R18 ;  /* 0x0000002009027825 */ /* 0x000fc800078e0212 */
[----:B0-----:R-:W-:Y:S02]  /*1180*/  IMAD.WIDE R18, R9, 0x20, R2 ;  /* 0x0000002009127825 */ /* 0x001fe400078e0202 */
[----:B------:R-:W5:Y:S04]  /*1190*/  LDG.E R2, desc[UR6][R2.64] ;  /* 0x0000000602027981 */ /* 0x000f68000c1e1900 */
[----:B------:R-:W5:Y:S01]  /*11a0*/  LDG.E R9, desc[UR6][R18.64] ;  /* 0x0000000612097981 */ /* 0x000f62000c1e1900 */
[----:B------:R-:W-:Y:S01]  /*11b0*/  FADD.FTZ R24, R24, R11 ;  /* 0x0000000b18187221 */ /* 0x000fe20000010000 */
[----:B------:R-:W-:Y:S01]  /*11c0*/  FADD.FTZ R23, R23, R36 ;  /* 0x0000002417177221 */ /* 0x000fe20000010000 */
[----:B------:R-:W-:Y:S01]  /*11d0*/  FADD.FTZ R22, R22, R35 ;  /* 0x0000002316167221 */ /* 0x000fe20000010000 */
[----:B------:R-:W-:Y:S01]  /*11e0*/  FADD.FTZ R21, R21, R34 ;  /* 0x0000002215157221 */ /* 0x000fe20000010000 */
[----:B--2---:R-:W-:Y:S01]  /*11f0*/  FADD.FTZ R12, R12, R13 ;  /* 0x0000000d0c0c7221 */ /* 0x004fe20000010000 */
[----:B---3--:R-:W-:Y:S01]  /*1200*/  FADD.FTZ R14, R14, R33 ;  /* 0x000000210e0e7221 */ /* 0x008fe20000010000 */
[----:B----4-:R-:W-:Y:S01]  /*1210*/  FADD.FTZ R15, R15, R37 ;  /* 0x000000250f0f7221 */ /* 0x010fe20000010000 */
[----:B-----5:R-:W-:Y:S01]  /*1220*/  FADD.FTZ R16, R16, R32 ;  /* 0x0000002010107221 */ /* 0x020fe20000010000 */
[----:B------:R-:W-:Y:S01]  /*1230*/  FADD.FTZ R17, R17, R2 ;  /* 0x0000000211117221 */ /* 0x000fe20000010000 */
[----:B------:R-:W-:-:S07]  /*1240*/  FADD.FTZ R20, R20, R9 ;  /* 0x0000000914147221 */ /* 0x000fce0000010000 */
.L_x_261:
[----:B------:R-:W0:Y:S01]  /*1250*/  S2R R3, SR_TID.X ;  /* 0x0000000000037919 */ /* 0x000e220000002100 */
[----:B------:R-:W-:Y:S01]  /*1260*/  ULDC UR8, c[0x0][0x390] ;  /* 0x0000e40000087ab9 */ /* 0x000fe20000000800 */
[----:B------:R-:W1:Y:S01]  /*1270*/  S2UR UR5, SR_CgaCtaId ;  /* 0x00000000000579c3 */ /* 0x000e620000008800 */
        /* <DEDUP_REMOVED lines=8> */
[----:B------:R-:W-:Y:S01]  /*1300*/  F2FP.BF16.F32.PACK_AB R18, R27, R18 ;  /* 0x000000121b12723e */ /* 0x000fe200000010ff */
[----:B------:R-:W-:Y:S01]  /*1310*/  FMUL.FTZ R24, R24, UR8 ;  /* 0x0000000818187c20 */ /* 0x000fe20008410000 */
[----:B------:R-:W-:Y:S01]  /*1320*/  FMUL.FTZ R23, R23, UR8 ;  /* 0x0000000817177c20 */ /* 0x000fe20008410000 */
[----:B------:R-:W-:Y:S01]  /*1330*/  FMUL.FTZ R12, R12, UR8 ;  /* 0x000000080c0c7c20 */ /* 0x000fe20008410000 */
[----:B------:R-:W-:Y:S01]  /*1340*/  UMOV UR4, 0x400 ;  /* 0x0000040000047882 */ /* 0x000fe20000000000 */
[----:B------:R-:W-:Y:S01]  /*1350*/  FMUL.FTZ R15, R15, UR8 ;  /* 0x000000080f0f7c20 */ /* 0x000fe20008410000 */
[----:B------:R-:W-:Y:S01]  /*1360*/  FMUL.FTZ R16, R16, UR8 ;  /* 0x0000000810107c20 */ /* 0x000fe20008410000 */
[----:B------:R-:W-:Y:S01]  /*1370*/  FMUL.FTZ R17, R17, UR8 ;  /* 0x0000000811117c20 */ /* 0x000fe20008410000 */
[----:B------:R-:W-:Y:S01]  /*1380*/  FMUL.FTZ R20, R20, UR8 ;  /* 0x0000000814147c20 */ /* 0x000fe20008410000 */
[----:B------:R-:W-:Y:S01]  /*1390*/  F2FP.BF16.F32.PACK_AB R19, R26, R19 ;  /* 0x000000131a13723e */ /* 0x000fe200000010ff */
[----:B------:R-:W-:Y:S01]  /*13a0*/  IMAD R5, R4, -0x80, R5 ;  /* 0xffffff8004057824 */ /* 0x000fe200078e0205 */
[----:B------:R-:W-:Y:S01]  /*13b0*/  F2FP.BF16.F32.PACK_AB R16, R16, R15 ;  /* 0x0000000f1010723e */ /* 0x000fe200000010ff */
[----:B------:R-:W-:Y:S01]  /*13c0*/  BSSY B0, `(.L_x_264) ;  /* 0x0000051000007945 */ /* 0x000fe20003800000 */
[----:B------:R-:W-:Y:S01]  /*13d0*/  F2FP.BF16.F32.PACK_AB R17, R20, R17 ;  /* 0x000000111411723e */ /* 0x000fe200000010ff */
[----:B-1----:R-:W-:Y:S01]  /*13e0*/  ULEA UR4, UR5, UR4, 0x18 ;  /* 0x0000000405047291 */ /* 0x002fe2000f8ec03f */
[----:B0-----:R-:W-:-:S04]  /*13f0*/  SHF.R.S32.HI R2, RZ, 0x1f, R3 ;  /* 0x0000001fff027819 */ /* 0x001fc80000011403 */
[----:B------:R-:W-:-:S04]  /*1400*/  LEA.HI R9, R2, R3, RZ, 0x2 ;  /* 0x0000000302097211 */ /* 0x000fc800078f10ff */
[--C-:B------:R-:W-:Y:S02]  /*1410*/  SHF.R.S32.HI R0, RZ, 0x2, R9.reuse ;  /* 0x00000002ff007819 */ /* 0x100fe40000011409 */
[----:B------:R-:W-:-:S04]  /*1420*/  SHF.R.S32.HI R13, RZ, 0x1f, R9 ;  /* 0x0000001fff0d7819 */ /* 0x000fc80000011409 */
[----:B------:R-:W-:-:S04]  /*1430*/  LEA.HI R13, R13, R0, RZ, 0x3 ;  /* 0x000000000d0d7211 */ /* 0x000fc800078f18ff */
[----:B------:R-:W-:Y:S01]  /*1440*/  LOP3.LUT R25, R13, 0xfffffff8, RZ, 0xc0, !PT ;  /* 0xfffffff80d197812 */ /* 0x000fe200078ec0ff */
[----:B------:R-:W-:Y:S01]  /*1450*/  FMUL.FTZ R13, R21, UR8 ;  /* 0x00000008150d7c20 */ /* 0x000fe20008410000 */
[----:B------:R-:W-:Y:S02]  /*1460*/  F2FP.BF16.F32.PACK_AB R21, R23, R24 ;  /* 0x000000181715723e */ /* 0x000fe400000010ff */
[----:B------:R-:W-:Y:S01]  /*1470*/  IADD3 R27, R0, -R25, RZ ;  /* 0x80000019001b7210 */ /* 0x000fe20007ffe0ff */
[----:B------:R-:W-:Y:S01]  /*1480*/  FMUL.FTZ R25, R14, UR8 ;  /* 0x000000080e197c20 */ /* 0x000fe20008410000 */
[----:B------:R-:W-:Y:S01]  /*1490*/  F2FP.BF16.F32.PACK_AB R22, R13, R22 ;  /* 0x000000160d16723e */ /* 0x000fe200000010ff */
[----:B------:R-:W-:Y:S01]  /*14a0*/  ULDC.64 UR8, c[0x0][0x448] ;  /* 0x0001120000087ab9 */ /* 0x000fe20000000a00 */
[----:B------:R-:W-:Y:S02]  /*14b0*/  LEA.HI R27, R27, R27, RZ, 0x1 ;  /* 0x0000001b1b1b7211 */ /* 0x000fe400078f08ff */
[----:B------:R-:W-:-:S02]  /*14c0*/  LEA.HI R13, R2, R3, RZ, 0x5 ;  /* 0x00000003020d7211 */ /* 0x000fc400078f28ff */
[----:B------:R-:W-:Y:S02]  /*14d0*/  F2FP.BF16.F32.PACK_AB R23, R25, R12 ;  /* 0x0000000c1917723e */ /* 0x000fe400000010ff */
[-C--:B------:R-:W-:Y:S02]  /*14e0*/  LEA.HI R2, R2, R3.reuse, RZ, 0x3 ;  /* 0x0000000302027211 */ /* 0x080fe400078f18ff */
[----:B------:R-:W-:Y:S02]  /*14f0*/  LOP3.LUT R12, R9, 0xfffffffc, RZ, 0xc0, !PT ;  /* 0xfffffffc090c7812 */ /* 0x000fe400078ec0ff */
[----:B------:R-:W-:Y:S02]  /*1500*/  SHF.R.S32.HI R27, RZ, 0x1, R27 ;  /* 0x00000001ff1b7819 */ /* 0x000fe4000001141b */
[----:B------:R-:W-:Y:S02]  /*1510*/  SHF.R.S32.HI R2, RZ, 0x3, R2 ;  /* 0x00000003ff027819 */ /* 0x000fe40000011402 */
[----:B------:R-:W-:-:S02]  /*1520*/  IADD3 R3, -R12, R3, RZ ;  /* 0x000000030c037210 */ /* 0x000fc40007ffe1ff */
[----:B------:R-:W-:Y:S02]  /*1530*/  LOP3.LUT P0, RZ, R27, 0x2, RZ, 0xc0, !PT ;  /* 0x000000021bff7812 */ /* 0x000fe4000780c0ff */
[----:B------:R-:W-:Y:S02]  /*1540*/  LEA.HI R12, R9, R0, RZ, 0x1 ;  /* 0x00000000090c7211 */ /* 0x000fe400078f08ff */
[----:B------:R-:W-:Y:S01]  /*1550*/  SHF.L.U32 R9, R2, 0x6, RZ ;  /* 0x0000000602097819 */ /* 0x000fe200000006ff */
[----:B------:R-:W-:Y:S01]  /*1560*/  IMAD.SHL.U32 R2, R3, 0x8, RZ ;  /* 0x0000000803027824 */ /* 0x000fe200078e00ff */
[----:B------:R-:W-:Y:S02]  /*1570*/  LOP3.LUT R3, R12, 0x7fffffe, RZ, 0xc0, !PT ;  /* 0x07fffffe0c037812 */ /* 0x000fe400078ec0ff */
[----:B------:R-:W-:Y:S02]  /*1580*/  LOP3.LUT R9, R9, 0xc0, RZ, 0xc0, !PT ;  /* 0x000000c009097812 */ /* 0x000fe400078ec0ff */
[----:B------:R-:W-:-:S02]  /*1590*/  LEA R24, R10, UR4, 0x1 ;  /* 0x000000040a187c11 */ /* 0x000fc4000f8e08ff */
[----:B------:R-:W-:Y:S02]  /*15a0*/  IADD3 R10, R0, -R3, RZ ;  /* 0x80000003000a7210 */ /* 0x000fe40007ffe0ff */
[----:B------:R-:W-:Y:S01]  /*15b0*/  LOP3.LUT R3, R9, 0x18, R2, 0xf8, !PT ;  /* 0x0000001809037812 */ /* 0x000fe200078ef802 */
[----:B------:R-:W-:Y:S01]  /*15c0*/  STS [R24], R11 ;  /* 0x0000000b18007388 */ /* 0x000fe20000000800 */
[----:B------:R-:W-:Y:S02]  /*15d0*/  SHF.R.U32.HI R12, RZ, 0x3, R9 ;  /* 0x00000003ff0c7819 */ /* 0x000fe40000011609 */
[C---:B------:R-:W-:Y:S01]  /*15e0*/  IADD3 R9, R24.reuse, 0x20, RZ ;  /* 0x0000002018097810 */ /* 0x040fe20007ffe0ff */
[----:B------:R0:W-:Y:S01]  /*15f0*/  STS [R24+0x200], R18 ;  /* 0x0002001218007388 */ /* 0x0001e20000000800 */
[----:B------:R-:W-:Y:S02]  /*1600*/  @P0 IADD3 R9, R24, -0x20, RZ ;  /* 0xffffffe018090810 */ /* 0x000fe40007ffe0ff */
[----:B------:R-:W-:-:S02]  /*1610*/  SHF.R.S32.HI R13, RZ, 0x5, R13 ;  /* 0x00000005ff0d7819 */ /* 0x000fc4000001140d */
[----:B------:R-:W-:Y:S01]  /*1620*/  LOP3.LUT R3, R3, R12, RZ, 0x3c, !PT ;  /* 0x0000000c03037212 */ /* 0x000fe200078e3cff */
[----:B------:R-:W-:Y:S01]  /*1630*/  STS [R9], R22 ;  /* 0x0000001609007388 */ /* 0x000fe20000000800 */
[----:B------:R-:W-:Y:S02]  /*1640*/  LEA R10, R13, R10, 0x3 ;  /* 0x0000000a0d0a7211 */ /* 0x000fe400078e18ff */
[----:B------:R-:W-:Y:S01]  /*1650*/  SHF.L.U32 R25, R4, 0x7, RZ ;  /* 0x0000000704197819 */ /* 0x000fe200000006ff */
[----:B------:R-:W-:Y:S02]  /*1660*/  STS [R9+0x200], R23 ;  /* 0x0002001709007388 */ /* 0x000fe40000000800 */
[----:B------:R-:W-:Y:S01]  /*1670*/  IMAD.U32 R3, R10, 0x20, R3 ;  /* 0x000000200a037824 */ /* 0x000fe200078e0003 */
[----:B0-----:R-:W-:Y:S01]  /*1680*/  SHF.R.S32.HI R18, RZ, 0x1f, R25 ;  /* 0x0000001fff127819 */ /* 0x001fe20000011419 */
[----:B------:R-:W-:Y:S03]  /*1690*/  STS [R24+0x1000], R19 ;  /* 0x0010001318007388 */ /* 0x000fe60000000800 */
[----:B------:R-:W-:Y:S01]  /*16a0*/  LEA R20, R3, UR4, 0x1 ;  /* 0x0000000403147c11 */ /* 0x000fe2000f8e08ff */
[----:B------:R-:W-:Y:S01]  /*16b0*/  STS [R24+0x1200], R21 ;  /* 0x0012001518007388 */ /* 0x000fe20000000800 */
[--C-:B------:R-:W-:Y:S01]  /*16c0*/  SHF.R.S32.HI R3, RZ, 0x1f, R2.reuse ;  /* 0x0000001fff037819 */ /* 0x100fe20000011402 */
[----:B------:R-:W-:Y:S01]  /*16d0*/  IMAD R18, R18, UR8, RZ ;  /* 0x0000000812127c24 */ /* 0x000fe2000f8e02ff */
[----:B------:R-:W-:Y:S01]  /*16e0*/  ULDC UR4, c[0x0][0x2d0] ;  /* 0x0000b40000047ab9 */ /* 0x000fe20000000800 */
[----:B------:R-:W-:Y:S01]  /*16f0*/  STS [R9+0x1000], R16 ;  /* 0x0010001009007388 */ /* 0x000fe20000000800 */
[----:B------:R-:W-:Y:S01]  /*1700*/  ISETP.GE.AND P0, PT, R2, UR4, PT ;  /* 0x0000000402007c0c */ /* 0x000fe2000bf06270 */
[C---:B------:R-:W-:Y:S01]  /*1710*/  IMAD.WIDE.U32 R10, R25.reuse, UR8, R2 ;  /* 0x00000008190a7c25 */ /* 0x040fe2000f8e0002 */
[----:B------:R-:W-:Y:S01]  /*1720*/  IADD3 R2, R0, 0x40, RZ ;  /* 0x0000004000027810 */ /* 0x000fe20007ffe0ff */
[----:B------:R0:W-:Y:S01]  /*1730*/  STS [R9+0x1200], R17 ;  /* 0x0012001109007388 */ /* 0x0001e20000000800 */
[----:B------:R-:W-:Y:S01]  /*1740*/  SHF.R.S32.HI R3, RZ, 0x1f, R6 ;  /* 0x0000001fff037819 */ /* 0x000fe20000011406 */
[----:B------:R-:W-:Y:S01]  /*1750*/  IMAD R18, R25, UR9, R18 ;  /* 0x0000000919127c24 */ /* 0x000fe2000f8e0212 */
[----:B------:R-:W-:Y:S01]  /*1760*/  BAR.SYNC.DEFER_BLOCKING 0x0 ;  /* 0x0000000000007b1d */ /* 0x000fe20000010000 */
[----:B------:R-:W-:-:S04]  /*1770*/  IADD3 R8, P1, R8, R10, RZ ;  /* 0x0000000a08087210 */ /* 0x000fc80007f3e0ff */
[----:B0-----:R-:W-:Y:S01]  /*1780*/  IADD3.X R9, R7, R11, R18, P1, !PT ;  /* 0x0000000b07097210 */ /* 0x001fe20000ffe412 */
[----:B------:R-:W-:Y:S01]  /*1790*/  ULDC.64 UR4, c[0x0][0x460] ;  /* 0x0001180000047ab9 */ /* 0x000fe20000000a00 */
[-C--:B------:R-:W-:Y:S01]  /*17a0*/  ISETP.GE.OR P1, PT, R2, R5.reuse, P0 ;  /* 0x000000050200720c */ /* 0x080fe20000726670 */
[----:B------:R-:W-:Y:S01]  /*17b0*/  IMAD R3, R3, UR4, RZ ;  /* 0x0000000403037c24 */ /* 0x000fe2000f8e02ff */
[----:B------:R-:W-:Y:S01]  /*17c0*/  ISETP.GE.OR P0, PT, R0, R5, P0 ;  /* 0x000000050000720c */ /* 0x000fe20000706670 */
[----:B------:R-:W-:Y:S01]  /*17d0*/  IMAD.WIDE.U32 R16, R6, UR4, R8 ;  /* 0x0000000406107c25 */ /* 0x000fe2000f8e0008 */
[----:B------:R-:W-:-:S03]  /*17e0*/  SHF.R.S32.HI R18, RZ, 0x1f, R0 ;  /* 0x0000001fff127819 */ /* 0x000fc60000011400 */
[----:B------:R-:W-:-:S05]  /*17f0*/  IMAD R3, R6, UR5, R3 ;  /* 0x0000000506037c24 */ /* 0x000fca000f8e0203 */
[----:B------:R-:W-:Y:S01]  /*1800*/  IADD3 R9, R17, R3, RZ ;  /* 0x0000000311097210 */ /* 0x000fe20007ffe0ff */
[----:B------:R0:W1:Y:S02]  /*1810*/  LDS.128 R12, [R20+0x1000] ;  /* 0x00100000140c7984 */ /* 0x0000640000000c00 */
[----:B------:R-:W-:Y:S05]  /*1820*/  @P0 BRA `(.L_x_265) ;  /* 0x0000000000280947 */ /* 0x000fea0003800000 */
[----:B------:R-:W2:Y:S01]  /*1830*/  LDS.128 R4, [R20] ;  /* 0x0000000014047984 */ /* 0x000ea20000000c00 */
[----:B------:R-:W-:Y:S01]  /*1840*/  MOV R8, R16 ;  /* 0x0000001000087202 */ /* 0x000fe20000000f00 */
[----:B------:R-:W-:Y:S01]  /*1850*/  IMAD R11, R18, UR8, RZ ;  /* 0x00000008120b7c24 */ /* 0x000fe2000f8e02ff */
[----:B------:R-:W-:-:S03]  /*1860*/  ULDC.64 UR4, c[0x0][0x3e8] ;  /* 0x0000fa0000047ab9 */ /* 0x000fc60000000a00 */
[----:B------:R-:W-:-:S04]  /*1870*/  IMAD.WIDE.U32 R2, R0, UR8, R8 ;  /* 0x0000000800027c25 */ /* 0x000fc8000f8e0008 */
[----:B------:R-:W-:Y:S01]  /*1880*/  IMAD R11, R0, UR9, R11 ;  /* 0x00000009000b7c24 */ /* 0x000fe2000f8e020b */
[----:B------:R-:W-:-:S03]  /*1890*/  LEA R10, P0, R2, UR4, 0x1 ;  /* 0x00000004020a7c11 */ /* 0x000fc6000f8008ff */
[----:B------:R-:W-:-:S05]  /*18a0*/  IMAD.IADD R3, R3, 0x1, R11 ;  /* 0x0000000103037824 */ /* 0x000fca00078e020b */
[----:B------:R-:W-:-:S05]  /*18b0*/  LEA.HI.X R11, R2, UR5, R3, 0x1, P0 ;  /* 0x00000005020b7c11 */ /* 0x000fca00080f0c03 */
[----:B--2---:R2:W-:Y:S02]  /*18c0*/  STG.E.128 desc[UR6][R10.64], R4 ;  /* 0x000000040a007986 */ /* 0x0045e4000c101d06 */
.L_x_265:
[----:B------:R-:W-:Y:S05]  /*18d0*/  BSYNC B0 ;  /* 0x0000000000007941 */ /* 0x000fea0003800000 */
.L_x_264:
[----:B------:R-:W-:Y:S05]  /*18e0*/  @P1 EXIT ;  /* 0x000000000000194d */ /* 0x000fea0003800000 */
[----:B--2---:R-:W-:Y:S01]  /*18f0*/  IADD3 R5, P0, R0, 0x40, RZ ;  /* 0x0000004000057810 */ /* 0x004fe20007f1e0ff */
[----:B------:R-:W-:Y:S01]  /*1900*/  ULDC.64 UR4, c[0x0][0x3e8] ;  /* 0x0000fa0000047ab9 */ /* 0x000fe20000000a00 */
[----:B------:R-:W-:Y:S02]  /*1910*/  MOV R2, R16 ;  /* 0x0000001000027202 */ /* 0x000fe40000000f00 */
[----:B------:R-:W-:Y:S02]  /*1920*/  IADD3.X R0, RZ, R18, RZ, P0, !PT ;  /* 0x00000012ff007210 */ /* 0x000fe400007fe4ff */
[----:B------:R-:W-:-:S03]  /*1930*/  MOV R3, R9 ;  /* 0x0000000900037202 */ /* 0x000fc60000000f00 */
[----:B------:R-:W-:Y:S02]  /*1940*/  IMAD R0, R0, UR8, RZ ;  /* 0x0000000800007c24 */ /* 0x000fe4000f8e02ff */
[----:B------:R-:W-:-:S04]  /*1950*/  IMAD.WIDE.U32 R2, R5, UR8, R2 ;  /* 0x0000000805027c25 */ /* 0x000fc8000f8e0002 */
[----:B------:R-:W-:Y:S01]  /*1960*/  IMAD R5, R5, UR9, R0 ;  /* 0x0000000905057c24 */ /* 0x000fe2000f8e0200 */
[----:B------:R-:W-:-:S04]  /*1970*/  LEA R4, P0, R2, UR4, 0x1 ;  /* 0x0000000402047c11 */ /* 0x000fc8000f8008ff */
[----:B------:R-:W-:-:S04]  /*1980*/  IADD3 R3, R3, R5, RZ ;  /* 0x0000000503037210 */ /* 0x000fc80007ffe0ff */
[----:B------:R-:W-:-:S05]  /*1990*/  LEA.HI.X R5, R2, UR5, R3, 0x1, P0 ;  /* 0x0000000502057c11 */ /* 0x000fca00080f0c03 */
[----:B-1----:R-:W-:Y:S01]  /*19a0*/  STG.E.128 desc[UR6][R4.64], R12 ;  /* 0x0000000c04007986 */ /* 0x002fe2000c101d06 */
[----:B------:R-:W-:Y:S05]  /*19b0*/  EXIT ;  /* 0x000000000000794d */ /* 0x000fea0003800000 */
.L_x_266:
        /* <DEDUP_REMOVED lines=12> */
.L_x_1335:


//--------------------- .text._ZN5flash44flash_bwd_dq_dk_dv_loop_seqk_parallel_kernelI23Flash_bwd_kernel_traitsILi32ELi128ELi128ELi8ELi4ELi4ELi4ELb1ELb0EN7cutlass10bfloat16_tE19Flash_kernel_traitsILi32ELi128ELi128ELi8ES3_EELb1ELb0ELb0ELb0ELb0ELb1ELb0EEEvNS_16Flash_bwd_paramsE --------------------------
	.section	.text._ZN5flash44flash_bwd_dq_dk_dv_loop_seqk_parallel_kernelI23Flash_bwd_kernel_traitsILi32ELi128ELi128ELi8ELi4ELi4ELi4ELb1ELb0EN7cutlass10bfloat16_tE19Flash_kernel_traitsILi32ELi128ELi128ELi8ES3_EELb1ELb0ELb0ELb0ELb0ELb1ELb0EEEvNS_16Flash_bwd_paramsE,"ax",@progbits
	.align	128
        .global         _ZN5flash44flash_bwd_dq_dk_dv_loop_seqk_parallel_kernelI23Flash_bwd_kernel_traitsILi32ELi128ELi128ELi8ELi4ELi4ELi4ELb1ELb0EN7cutlass10bfloat16_tE19Flash_kernel_traitsILi32ELi128ELi128ELi8ES3_EELb1ELb0ELb0ELb0ELb0ELb1ELb0EEEvNS_16Flash_bwd_paramsE
        .type           _ZN5flash44flash_bwd_dq_dk_dv_loop_seqk_parallel_kernelI23Flash_bwd_kernel_traitsILi32ELi128ELi128ELi8ELi4ELi4ELi4ELb1ELb0EN7cutlass10bfloat16_tE19Flash_kernel_traitsILi32ELi128ELi128ELi8ES3_EELb1ELb0ELb0ELb0ELb0ELb1ELb0EEEvNS_16Flash_bwd_paramsE,@function
        .size           _ZN5flash44flash_bwd_dq_dk_dv_loop_seqk_parallel_kernelI23Flash_bwd_kernel_traitsILi32ELi128ELi128ELi8ELi4ELi4ELi4ELb1ELb0EN7cutlass10bfloat16_tE19Flash_kernel_traitsILi32ELi128ELi128ELi8ES3_EELb1ELb0ELb0ELb0ELb0ELb1ELb0EEEvNS_16Flash_bwd_paramsE,(.L_x_1336 - _ZN5flash44flash_bwd_dq_dk_dv_loop_seqk_parallel_kernelI23Flash_bwd_kernel_traitsILi32ELi128ELi128ELi8ELi4ELi4ELi4ELb1ELb0EN7cutlass10bfloat16_tE19Flash_kernel_traitsILi32ELi128ELi128ELi8ES3_EELb1ELb0ELb0ELb0ELb0ELb1ELb0EEEvNS_16Flash_bwd_paramsE)
        .other          _ZN5flash44flash_bwd_dq_dk_dv_loop_seqk_parallel_kernelI23Flash_bwd_kernel_traitsILi32ELi128ELi128ELi8ELi4ELi4ELi4ELb1ELb0EN7cutlass10bfloat16_tE19Flash_kernel_traitsILi32ELi128ELi128ELi8ES3_EELb1ELb0ELb0ELb0ELb0ELb1ELb0EEEvNS_16Flash_bwd_paramsE,@"STO_CUDA_ENTRY STV_DEFAULT"
_ZN5flash44flash_bwd_dq_dk_dv_loop_seqk_parallel_kernelI23Flash_bwd_kernel_traitsILi32ELi128ELi128ELi8ELi4ELi4ELi4ELb1ELb0EN7cutlass10bfloat16_tE19Flash_kernel_traitsILi32ELi128ELi128ELi8ES3_EELb1ELb0ELb0ELb0ELb0ELb1ELb0EEEvNS_16Flash_bwd_paramsE:
.text._ZN5flash44flash_bwd_dq_dk_dv_loop_seqk_parallel_kernelI23Flash_bwd_kernel_traitsILi32ELi128ELi128ELi8ELi4ELi4ELi4ELb1ELb0EN7cutlass10bfloat16_tE19Flash_kernel_traitsILi32ELi128ELi128ELi8ES3_EELb1ELb0ELb0ELb0ELb0ELb1ELb0EEEvNS_16Flash_bwd_paramsE:
        /* <DEDUP_REMOVED lines=16> */
[----:B------:R-:W-:Y:S01]  /*0100*/  UMOV UR58, 0xffffe000 ;  /* 0xffffe000003a7882 */ /* 0x000fe20000000000 */
[----:B------:R-:W-:Y:S02]  /*0110*/  IMAD.MOV.U32 R151, RZ, RZ, 0x40 ;  /* 0x00000040ff977424 */ /* 0x000fe400078e00ff */
[----:B------:R-:W3:Y:S08]  /*0120*/  S2UR UR55, SR_CTAID.Z ;  /* 0x00000000003779c3 */ /* 0x000ef00000002700 */
[----:B------:R-:W4:Y:S01]  /*0130*/  S2UR UR43, SR_CTAID.Y ;  /* 0x00000000002b79c3 */ /* 0x000f220000002600 */
[----:B--2---:R-:W-:-:S04]  /*0140*/  ULEA UR4, UR4, UR5, 0x18 ;  /* 0x0000000504047291 */ /* 0x004fc8000f8ec03f */
[----:B------:R-:W-:Y:S01]  /*0150*/  UIADD3 UR5, UR4, 0x8000, URZ ;  /* 0x0000800004057890 */ /* 0x000fe2000fffe03f */
        /* <DEDUP_REMOVED lines=8> */
[----:B------:R-:W-:-:S02]  /*01e0*/  SHF.R.S32.HI R2, RZ, 0x4, R3 ;  /* 0x00000004ff027819 */ /* 0x000fc40000011403 */
[----:B------:R-:W-:Y:S02]  /*01f0*/  LOP3.LUT R9, R16, 0xfffffff8, RZ, 0xc0, !PT ;  /* 0xfffffff810097812 */ /* 0x000fe400078ec0ff */
[C---:B------:R-:W-:Y:S02]  /*0200*/  LOP3.LUT R0, R3.reuse, 0xfffffff0, RZ, 0xc0, !PT ;  /* 0xfffffff003007812 */ /* 0x040fe400078ec0ff */
[----:B------:R-:W-:Y:S01]  /*0210*/  LOP3.LUT R7, R6, 0xffffffe0, RZ, 0xc0, !PT ;  /* 0xffffffe006077812 */ /* 0x000fe200078ec0ff */
[C---:B------:R-:W-:Y:S01]  /*0220*/  IMAD.IADD R9, R8.reuse, 0x1, -R9 ;  /* 0x0000000108097824 */ /* 0x040fe200078e0a09 */
[----:B------:R-:W-:Y:S01]  /*0230*/  LEA.HI R4, R3, R2, RZ, 0x1 ;  /* 0x0000000203047211 */ /* 0x000fe200078f08ff */
[C---:B------:R-:W-:Y:S01]  /*0240*/  IMAD.IADD R3, R8.reuse, 0x1, -R0 ;  /* 0x0000000108037824 */ /* 0x040fe200078e0a00 */
[----:B------:R-:W-:Y:S01]  /*0250*/  SHF.R.S32.HI R243, RZ, 0x7, R243 ;  /* 0x00000007fff37819 */ /* 0x000fe200000114f3 */
[----:B------:R-:W-:Y:S01]  /*0260*/  IMAD.IADD R0, R8, 0x1, -R7 ;  /* 0x0000000108007824 */ /* 0x000fe200078e0a07 */
[----:B------:R-:W-:-:S02]  /*0270*/  LOP3.LUT R4, R4, 0xfffffffe, RZ, 0xc0, !PT ;  /* 0xfffffffe04047812 */ /* 0x000fc400078ec0ff */
[----:B------:R-:W-:Y:S02]  /*0280*/  LEA.HI R11, R9, R9, RZ, 0x1 ;  /* 0x00000009090b7211 */ /* 0x000fe400078f08ff */
[----:B------:R-:W-:Y:S01]  /*0290*/  SHF.R.S32.HI R7, RZ, 0x1f, R0 ;  /* 0x0000001fff077819 */ /* 0x000fe20000011400 */
[----:B------:R-:W-:Y:S01]  /*02a0*/  IMAD.IADD R12, R2, 0x1, -R4 ;  /* 0x00000001020c7824 */ /* 0x000fe200078e0a04 */
[----:B------:R-:W-:Y:S02]  /*02b0*/  LOP3.LUT R2, R11, 0x7fffffe, RZ, 0xc0, !PT ;  /* 0x07fffffe0b027812 */ /* 0x000fe400078ec0ff */
[----:B------:R-:W-:Y:S01]  /*02c0*/  LEA.HI R242, R7, R0, RZ, 0x2 ;  /* 0x0000000007f27211 */ /* 0x000fe200078f10ff */
[----:B------:R-:W-:Y:S01]  /*02d0*/  IMAD R0, R243, 0x8, R12 ;  /* 0x00000008f3007824 */ /* 0x000fe200078e020c */
[--C-:B------:R-:W-:Y:S01]  /*02e0*/  SHF.R.S32.HI R235, RZ, 0x2, R5.reuse ;  /* 0x00000002ffeb7819 */ /* 0x100fe20000011405 */
[----:B------:R-:W-:Y:S01]  /*02f0*/  IMAD.IADD R2, R9, 0x1, -R2 ;  /* 0x0000000109027824 */ /* 0x000fe200078e0a02 */
[----:B------:R-:W-:-:S02]  /*0300*/  SHF.R.S32.HI R4, RZ, 0x1f, R5 ;  /* 0x0000001fff047819 */ /* 0x000fc40000011405 */
[----:B------:R-:W-:Y:S01]  /*0310*/  SHF.R.S32.HI R13, RZ, 0x1f, R3 ;  /* 0x0000001fff0d7819 */ /* 0x000fe20000011403 */
[----:B------:R-:W-:Y:S01]  /*0320*/  IMAD R0, R0, 0x8, R2 ;  /* 0x0000000800007824 */ /* 0x000fe200078e0202 */
[----:B------:R-:W-:Y:S02]  /*0330*/  LOP3.LUT R10, R5, 0xfffffffc, RZ, 0xc0, !PT ;  /* 0xfffffffc050a7812 */ /* 0x000fe400078ec0ff */
[----:B------:R-:W-:Y:S02]  /*0340*/  LEA.HI R2, R4, R235, RZ, 0x3 ;  /* 0x000000eb04027211 */ /* 0x000fe400078f18ff */
[-C--:B------:R-:W-:Y:S01]  /*0350*/  LEA.HI R4, R3, R3.reuse, RZ, 0x1 ;  /* 0x0000000303047211 */ /* 0x080fe200078f08ff */
[----:B------:R-:W-:Y:S01]  /*0360*/  IMAD.IADD R244, R8, 0x1, -R10 ;  /* 0x0000000108f47824 */ /* 0x000fe200078e0a0a */
[----:B------:R-:W-:Y:S02]  /*0370*/  LEA.HI R13, R13, R3, RZ, 0x3 ;  /* 0x000000030d0d7211 */ /* 0x000fe400078f18ff */
[--C-:B------:R-:W-:Y:S01]  /*0380*/  SHF.R.S32.HI R247, RZ, 0x5, R6.reuse ;  /* 0x00000005fff77819 */ /* 0x100fe20000011406 */
[C---:B------:R-:W-:Y:S01]  /*0390*/  IMAD.SHL.U32 R18, R244.reuse, 0x2, RZ ;  /* 0x00000002f4127824 */ /* 0x040fe200078e00ff */
[----:B------:R-:W-:Y:S01]  /*03a0*/  SHF.R.S32.HI R6, RZ, 0x1f, R6 ;  /* 0x0000001fff067819 */ /* 0x000fe20000011406 */
[----:B------:R-:W-:Y:S01]  /*03b0*/  IMAD.SHL.U32 R244, R244, 0x8, RZ ;  /* 0x00000008f4f47824 */ /* 0x000fe200078e00ff */
[----:B------:R-:W-:-:S02]  /*03c0*/  SHF.R.S32.HI R5, RZ, 0x1, R4 ;  /* 0x00000001ff057819 */ /* 0x000fc40000011404 */
[----:B------:R-:W-:Y:S02]  /*03d0*/  SHF.R.S32.HI R7, RZ, 0x1f, R4 ;  /* 0x0000001fff077819 */ /* 0x000fe40000011404 */
[----:B------:R-:W-:Y:S02]  /*03e0*/  LOP3.LUT R8, R4, 0x7fffffe, RZ, 0xc0, !PT ;  /* 0x07fffffe04087812 */ /* 0x000fe400078ec0ff */
[----:B------:R-:W-:Y:S02]  /*03f0*/  LOP3.LUT R2, R2, 0xfffffff8, RZ, 0xc0, !PT ;  /* 0xfffffff802027812 */ /* 0x000fe400078ec0ff */
[----:B------:R-:W-:Y:S01]  /*0400*/  LOP3.LUT R4, R13, 0xfffffff8, RZ, 0xc0, !PT ;  /* 0xfffffff80d047812 */ /* 0x000fe200078ec0ff */
[----:B------:R-:W-:Y:S01]  /*0410*/  IMAD.IADD R17, R3, 0x1, -R8 ;  /* 0x0000000103117824 */ /* 0x000fe200078e0a08 */
[----:B------:R-:W-:Y:S01]  /*0420*/  LEA.HI R10, R6, R247, RZ, 0x2 ;  /* 0x000000f7060a7211 */ /* 0x000fe200078f10ff */
[----:B------:R-:W-:Y:S01]  /*0430*/  IMAD.IADD R2, R235, 0x1, -R2 ;  /* 0x00000001eb027824 */ /* 0x000fe200078e0a02 */
[----:B------:R-:W-:Y:S01]  /*0440*/  LEA.HI R7, R7, R5, RZ, 0x2 ;  /* 0x0000000507077211 */ /* 0x000fe200078f10ff */
[----:B------:R-:W-:Y:S01]  /*0450*/  IMAD.IADD R15, R3, 0x1, -R4 ;  /* 0x00000001030f7824 */ /* 0x000fe200078e0a04 */
[----:B------:R-:W-:Y:S01]  /*0460*/  LOP3.LUT R4, R10, 0xfffffffc, RZ, 0xc0, !PT ;  /* 0xfffffffc0a047812 */ /* 0x000fe200078ec0ff */
[----:B------:R-:W-:Y:S01]  /*0470*/  IMAD.SHL.U32 R3, R9, 0x40, RZ ;  /* 0x0000004009037824 */ /* 0x000fe200078e00ff */
[----:B------:R-:W-:Y:S01]  /*0480*/  LOP3.LUT R6, R2, 0x1, RZ, 0xc0, !PT ;  /* 0x0000000102067812 */ /* 0x000fe200078ec0ff */
[----:B------:R-:W-:Y:S01]  /*0490*/  IMAD R8, R243, 0x2000, R18 ;  /* 0x00002000f3087824 */ /* 0x000fe200078e0212 */
[----:B------:R-:W-:Y:S01]  /*04a0*/  LOP3.LUT R7, R7, 0xfffffffc, RZ, 0xc0, !PT ;  /* 0xfffffffc07077812 */ /* 0x000fe200078ec0ff */
[----:B------:R-:W-:Y:S01]  /*04b0*/  IMAD.IADD R248, R247, 0x1, -R4 ;  /* 0x00000001f7f87824 */ /* 0x000fe200078e0a04 */
[----:B------:R-:W-:-:S02]  /*04c0*/  SHF.R.S32.HI R4, RZ, 0x1, R11 ;  /* 0x00000001ff047819 */ /* 0x000fc4000001140b */
[----:B------:R-:W-:Y:S01]  /*04d0*/  ISETP.NE.U32.AND P6, PT, R6, 0x1, PT ;  /* 0x000000010600780c */ /* 0x000fe20003fc5070 */
[----:B------:R-:W-:Y:S01]  /*04e0*/  IMAD.IADD R14, R5, 0x1, -R7 ;  /* 0x00000001050e7824 */ /* 0x000fe200078e0a07 */
[----:B------:R-:W-:Y:S01]  /*04f0*/  LOP3.LUT R6, R3, 0x1c0, RZ, 0xc0, !PT ;  /* 0x000001c003067812 */ /* 0x000fe200078ec0ff */
[----:B------:R-:W-:Y:S01]  /*0500*/  IMAD.SHL.U32 R3, R248, 0x10, RZ ;  /* 0x00000010f8037824 */ /* 0x000fe200078e00ff */
[C---:B------:R-:W-:Y:S01]  /*0510*/  LOP3.LUT P0, RZ, R4.reuse, 0x2, RZ, 0xc0, !PT ;  /* 0x0000000204ff7812 */ /* 0x040fe2000780c0ff */
[----:B------:R-:W-:Y:S01]  /*0520*/  IMAD.SHL.U32 R5, R4, 0x40, RZ ;  /* 0x0000004004057824 */ /* 0x000fe200078e00ff */
[----:B------:R-:W-:Y:S02]  /*0530*/  LEA.HI R10, R2, R2, RZ, 0x1 ;  /* 0x00000002020a7211 */ /* 0x000fe400078f08ff */
[----:B------:R-:W-:Y:S02]  /*0540*/  LEA.HI.SX32 R242, R242, R3, 0x1e ;  /* 0x00000003f2f27211 */ /* 0x000fe400078ff2ff */
[----:B------:R-:W-:-:S02]  /*0550*/  LOP3.LUT R4, R6, 0x30, R3, 0xf8, !PT ;  /* 0x0000003006047812 */ /* 0x000fc400078ef803 */
[----:B------:R-:W-:Y:S01]  /*0560*/  LOP3.LUT R3, R5, 0xc0, RZ, 0xc0, !PT ;  /* 0x000000c005037812 */ /* 0x000fe200078ec0ff */
[----:B------:R-:W-:Y:S01]  /*0570*/  IMAD.SHL.U32 R5, R2, 0x40, RZ ;  /* 0x0000004002057824 */ /* 0x000fe200078e00ff */
[----:B------:R-:W-:Y:S02]  /*0580*/  LOP3.LUT R7, R10, 0x3fffffe, RZ, 0xc0, !PT ;  /* 0x03fffffe0a077812 */ /* 0x000fe400078ec0ff */
[--C-:B------:R-:W-:Y:S02]  /*0590*/  LOP3.LUT R11, R4, 0x8, R16.reuse, 0xf8, !PT ;  /* 0x00000008040b7812 */ /* 0x100fe400078ef810 */
[----:B------:R-:W-:Y:S01]  /*05a0*/  LOP3.LUT R4, R3, 0x8, R16, 0xf8, !PT ;  /* 0x0000000803047812 */ /* 0x000fe200078ef810 */
[C---:B------:R-:W-:Y:S01]  /*05b0*/  IMAD.IADD R9, R2.reuse, 0x1, -R7 ;  /* 0x0000000102097824 */ /* 0x040fe200078e0a07 */
[----:B------:R-:W-:Y:S02]  /*05c0*/  SHF.R.U32.HI R3, RZ, 0x3, R3 ;  /* 0x00000003ff037819 */ /* 0x000fe40000011603 */
[----:B------:R-:W-:-:S02]  /*05d0*/  LOP3.LUT P5, RZ, R2, 0x2, RZ, 0xc0, !PT ;  /* 0x0000000202ff7812 */ /* 0x000fc400078ac0ff */
[----:B------:R-:W-:Y:S02]  /*05e0*/  LOP3.LUT P4, RZ, R2, 0x4, RZ, 0xc0, !PT ;  /* 0x0000000402ff7812 */ /* 0x000fe4000788c0ff */
[----:B------:R-:W-:Y:S02]  /*05f0*/  LOP3.LUT R5, R5, 0x1c0, RZ, 0xc0, !PT ;  /* 0x000001c005057812 */ /* 0x000fe400078ec0ff */
[----:B------:R-:W-:Y:S01]  /*0600*/  LOP3.LUT R2, R4, R3, RZ, 0x3c, !PT ;  /* 0x0000000304027212 */ /* 0x000fe200078e3cff */
[----:B------:R-:W-:Y:S01]  /*0610*/  IMAD.SHL.U32 R3, R248, 0x400, RZ ;  /* 0x00000400f8037824 */ /* 0x000fe200078e00ff */
[----:B------:R-:W-:Y:S02]  /*0620*/  SHF.R.S32.HI R4, RZ, 0x3, R13 ;  /* 0x00000003ff047819 */ /* 0x000fe4000001140d */
[----:B------:R-:W-:Y:S01]  /*0630*/  SHF.R.U32.HI R7, RZ, 0x3, R6 ;  /* 0x00000003ff077819 */ /* 0x000fe20000011606 */
[----:B------:R-:W-:Y:S01]  /*0640*/  IMAD.U32 R156, R0, 0x20, R2 ;  /* 0x00000020009c7824 */ /* 0x000fe200078e0002 */
[----:B------:R-:W-:Y:S01]  /*0650*/  LEA.HI R6, R5, R5, RZ, 0x1d ;  /* 0x0000000505067211 */ /* 0x000fe200078fe8ff */
[----:B------:R-:W-:Y:S01]  /*0660*/  IMAD R5, R248, 0x200, R18 ;  /* 0x00000200f8057824 */ /* 0x000fe200078e0212 */
[----:B------:R-:W-:Y:S01]  /*0670*/  SHF.R.S32.HI R2, RZ, 0x1, R10 ;  /* 0x00000001ff027819 */ /* 0x000fe2000001140a */
[----:B------:R-:W-:Y:S01]  /*0680*/  IMAD R17, R4, 0x8, R17 ;  /* 0x0000000804117824 */ /* 0x000fe200078e0211 */
[--C-:B------:R-:W-:Y:S01]  /*0690*/  IADD3 R221, R6, R8, R3.reuse ;  /* 0x0000000806dd7210 */ /* 0x100fe20007ffe003 */
[----:B------:R-:W-:Y:S01]  /*06a0*/  IMAD R13, R4, 0x200, R3 ;  /* 0x00000200040d7824 */ /* 0x000fe200078e0203 */
[----:B------:R-:W-:Y:S01]  /*06b0*/  LOP3.LUT R4, R11, R7, RZ, 0x3c, !PT ;  /* 0x000000070b047212 */ /* 0x000fe200078e3cff */
[----:B------:R-:W-:Y:S01]  /*06c0*/  IMAD R11, R9, 0x20, R5 ;  /* 0x00000020090b7824 */ /* 0x000fe200078e0205 */
[----:B------:R-:W-:Y:S01]  /*06d0*/  LOP3.LUT P3, RZ, R2, 0x2, RZ, 0xc0, !PT ;  /* 0x0000000202ff7812 */ /* 0x000fe2000786c0ff */
[----:B------:R-:W-:Y:S01]  /*06e0*/  IMAD.SHL.U32 R5, R15, 0x40, RZ ;  /* 0x000000400f057824 */ /* 0x000fe200078e00ff */
[----:B------:R-:W-:Y:S01]  /*06f0*/  LEA R149, R156, UR5, 0x1 ;  /* 0x000000059c957c11 */ /* 0x000fe2000f8e08ff */
[----:B------:R-:W-:Y:S01]  /*0700*/  IMAD.SHL.U32 R0, R243, 0x8, RZ ;  /* 0x00000008f3007824 */ /* 0x000fe200078e00ff */
[----:B------:R-:W-:Y:S01]  /*0710*/  R2P PR, R15, 0x6 ;  /* 0x000000060f007804 */ /* 0x000fe20000000000 */
[----:B------:R-:W-:Y:S01]  /*0720*/  IMAD.SHL.U32 R7, R12, 0x8, RZ ;  /* 0x000000080c077824 */ /* 0x000fe200078e00ff */
[----:B------:R-:W-:Y:S01]  /*0730*/  LOP3.LUT R5, R5, 0x1c0, RZ, 0xc0, !PT ;  /* 0x000001c005057812 */ /* 0x000fe200078ec0ff */
[----:B------:R-:W-:Y:S01]  /*0740*/  IMAD.SHL.U32 R2, R2, 0x40, RZ ;  /* 0x0000004002027824 */ /* 0x000fe200078e00ff */
[----:B------:R-:W-:Y:S01]  /*0750*/  LOP3.LUT R8, R0, 0x8, RZ, 0xc0, !PT ;  /* 0x0000000800087812 */ /* 0x000fe200078ec0ff */
[----:B------:R-:W-:Y:S01]  /*0760*/  IMAD.SHL.U32 R3, R14, 0x40, RZ ;  /* 0x000000400e037824 */ /* 0x000fe200078e00ff */
[----:B------:R-:W-:Y:S01]  /*0770*/  SEL R0, R154, 0xffffffe0, !P0 ;  /* 0xffffffe09a007807 */ /* 0x000fe20004000000 */
[----:B------:R-:W-:Y:S01]  /*0780*/  IMAD.SHL.U32 R10, R12, 0x10, RZ ;  /* 0x000000100c0a7824 */ /* 0x000fe200078e00ff */
[----:B------:R-:W-:Y:S01]  /*0790*/  LOP3.LUT R2, R2, 0xc0, RZ, 0xc0, !PT ;  /* 0x000000c002027812 */ /* 0x000fe200078ec0ff */
[----:B------:R-:W-:Y:S01]  /*07a0*/  IMAD R4, R12, 0x200, R4 ;  /* 0x000002000c047824 */ /* 0x000fe200078e0204 */
[----:B------:R-:W-:Y:S01]  /*07b0*/  LOP3.LUT R7, R7, 0x8, RZ, 0xc0, !PT ;  /* 0x0000000807077812 */ /* 0x000fe200078ec0ff */
[----:B------:R-:W-:Y:S01]  /*07c0*/  IMAD.IADD R149, R149, 0x1, R0 ;  /* 0x0000000195957824 */ /* 0x000fe200078e0200 */
[----:B------:R-:W-:Y:S01]  /*07d0*/  SHF.R.U32.HI R150, RZ, 0x3, R5 ;  /* 0x00000003ff967819 */ /* 0x000fe20000011605 */
[----:B------:R-:W-:Y:S01]  /*07e0*/  IMAD.U32 R0, RZ, RZ, UR6 ;  /* 0x00000006ff007e24 */ /* 0x000fe2000f8e00ff */
[----:B------:R-:W-:Y:S01]  /*07f0*/  SHF.R.U32.HI R9, RZ, 0x3, R2 ;  /* 0x00000003ff097819 */ /* 0x000fe20000011602 */
[----:B------:R-:W-:Y:S01]  /*0800*/  USHF.R.S32.HI UR6, URZ, 0x1f, UR43 ;  /* 0x0000001f3f067899 */ /* 0x000fe2000801142b */
[----:B------:R-:W-:Y:S01]  /*0810*/  LOP3.LUT R150, R150, R5, R7, 0x1e, !PT ;  /* 0x0000000596967212 */ /* 0x000fe200078e1e07 */
[----:B------:R-:W-:Y:S01]  /*0820*/  IMAD.U32 R0, RZ, RZ, UR7 ;  /* 0x00000007ff007e24 */ /* 0x000fe2000f8e00ff */
[----:B------:R-:W-:Y:S01]  /*0830*/  LOP3.LUT R3, R3, 0xc0, RZ, 0xc0, !PT ;  /* 0x000000c003037812 */ /* 0x000fe200078ec0ff */
[----:B------:R-:W-:Y:S01]  /*0840*/  USHF.R.S32.HI UR7, URZ, 0x1f, UR55 ;  /* 0x0000001f3f077899 */ /* 0x000fe20008011437 */
[----:B------:R-:W-:Y:S01]  /*0850*/  LOP3.LUT R2, R9, R2, R8, 0x1e, !PT ;  /* 0x0000000209027212 */ /* 0x000fe200078e1e08 */
[----:B------:R-:W-:Y:S01]  /*0860*/  IMAD.IADD R150, R13, 0x1, R150 ;  /* 0x000000010d967824 */ /* 0x000fe200078e0296 */
[----:B------:R-:W-:Y:S01]  /*0870*/  LEA R221, R221, UR4, 0x1 ;  /* 0x00000004dddd7c11 */ /* 0x000fe2000f8e08ff */
[----:B------:R-:W-:Y:S01]  /*0880*/  IMAD.U32 R0, RZ, RZ, UR6 ;  /* 0x00000006ff007e24 */ /* 0x000fe2000f8e00ff */
[----:B------:R-:W-:Y:S01]  /*0890*/  SHF.R.U32.HI R6, RZ, 0x3, R3 ;  /* 0x00000003ff067819 */ /* 0x000fe20000011603 */
[----:B------:R-:W-:Y:S01]  /*08a0*/  UIADD3 UR6, UR4, 0x6000, URZ ;  /* 0x0000600004067890 */ /* 0x000fe2000fffe03f */
[----:B------:R-:W-:Y:S01]  /*08b0*/  LOP3.LUT R10, R8, 0x10, R10, 0xf8, !PT ;  /* 0x00000010080a7812 */ /* 0x000fe200078ef80a */
[----:B------:R-:W-:Y:S01]  /*08c0*/  IMAD.IADD R5, R2, 0x1, R11 ;  /* 0x0000000102057824 */ /* 0x000fe200078e020b */
[----:B------:R-:W-:Y:S01]  /*08d0*/  SEL R222, R222, 0x10, !P6 ;  /* 0x00000010dede7807 */ /* 0x000fe20007000000 */
[----:B------:R-:W-:Y:S01]  /*08e0*/  VIADD R220, R221, 0x40 ;  /* 0x00000040dddc7836 */ /* 0x000fe20000000000 */
[----:B------:R-:W-:Y:S01]  /*08f0*/  LEA R150, R150, UR5, 0x1 ;  /* 0x0000000596967c11 */ /* 0x000fe2000f8e08ff */
[----:B------:R-:W-:Y:S01]  /*0900*/  IMAD.SHL.U32 R2, R17, 0x20, RZ ;  /* 0x0000002011027824 */ /* 0x000fe200078e00ff */
[C---:B------:R-:W-:Y:S01]  /*0910*/  LOP3.LUT R7, R6.reuse, R3, R7, 0x1e, !PT ;  /* 0x0000000306077212 */ /* 0x040fe200078e1e07 */
[C---:B------:R-:W-:Y:S01]  /*0920*/  @P4 VIADD R220, R221.reuse, 0xffffffc0 ;  /* 0xffffffc0dddc4836 */ /* 0x040fe20000000000 */
[----:B------:R-:W-:Y:S01]  /*0930*/  LOP3.LUT R3, R6, R10, R3, 0x1e, !PT ;  /* 0x0000000a06037212 */ /* 0x000fe200078e1e03 */
[----:B------:R-:W-:Y:S01]  /*0940*/  IMAD.IADD R223, R221, 0x1, R222 ;  /* 0x00000001dddf7824 */ /* 0x000fe200078e02de */
[----:B------:R-:W-:Y:S01]  /*0950*/  SEL R224, R154, 0xffffffe0, !P5 ;  /* 0xffffffe09ae07807 */ /* 0x000fe20006800000 */
[----:B------:R-:W-:Y:S01]  /*0960*/  VIADD R157, R150, 0x20 ;  /* 0x00000020969d7836 */ /* 0x000fe20000000000 */
[----:B------:R-:W-:Y:S01]  /*0970*/  SEL R151, R151, 0xffffffc0, !P2 ;  /* 0xffffffc097977807 */ /* 0x000fe20005000000 */
[----:B------:R-:W-:Y:S01]  /*0980*/  IMAD R161, R248, 0x200, R2 ;  /* 0x00000200f8a17824 */ /* 0x000fe200078e0202 */
[----:B------:R-:W-:Y:S01]  /*0990*/  LEA R249, R5, UR6, 0x1 ;  /* 0x0000000605f97c11 */ /* 0x000fe2000f8e08ff */
[----:B------:R-:W-:Y:S01]  /*09a0*/  IMAD.IADD R222, R222, 0x1, R220 ;  /* 0x00000001dede7824 */ /* 0x000fe200078e02dc */
[----:B------:R-:W-:Y:S01]  /*09b0*/  LOP3.LUT P0, RZ, R14, 0x2, RZ, 0xc0, !PT ;  /* 0x000000020eff7812 */ /* 0x000fe2000780c0ff */
[----:B------:R-:W-:-:S02]  /*09c0*/  @P1 VIADD R157, R150, 0xffffffe0 ;  /* 0xffffffe0969d1836 */ /* 0x000fc40000000000 */
[----:B------:R-:W-:Y:S01]  /*09d0*/  IMAD.IADD R155, R2, 0x1, R3 ;  /* 0x00000001029b7824 */ /* 0x000fe200078e0203 */
[----:B------:R-:W-:Y:S01]  /*09e0*/  SEL R154, R154, 0xffffffe0, !P0 ;  /* 0xffffffe09a9a7807 */ /* 0x000fe20004000000 */
[----:B------:R-:W-:Y:S01]  /*09f0*/  IMAD.U32 R2, RZ, RZ, UR7 ;  /* 0x00000007ff027e24 */ /* 0x000fe2000f8e00ff */
[----:B------:R-:W-:Y:S01]  /*0a00*/  LEA R2, R4, UR4, 0x1 ;  /* 0x0000000404027c11 */ /* 0x000fe2000f8e08ff */
[--C-:B------:R-:W-:Y:S02]  /*0a10*/  IMAD.IADD R227, R221, 0x1, R224.reuse ;  /* 0x00000001dde37824 */ /* 0x100fe400078e02e0 */
[----:B------:R-:W-:Y:S02]  /*0a20*/  IMAD.IADD R226, R223, 0x1, R224 ;  /* 0x00000001dfe27824 */ /* 0x000fe400078e02e0 */
[----:B------:R-:W-:Y:S02]  /*0a30*/  IMAD.IADD R225, R224, 0x1, R220 ;  /* 0x00000001e0e17824 */ /* 0x000fe400078e02dc */
[----:B------:R-:W-:-:S02]  /*0a40*/  VIADD R250, R249, 0x20 ;  /* 0x00000020f9fa7836 */ /* 0x000fc40000000000 */
[----:B------:R-:W-:Y:S02]  /*0a50*/  IMAD.IADD R152, R150, 0x1, R151 ;  /* 0x0000000196987824 */ /* 0x000fe400078e0297 */
[----:B------:R-:W-:Y:S02]  /*0a60*/  IMAD.IADD R161, R161, 0x1, R7 ;  /* 0x00000001a1a17824 */ /* 0x000fe400078e0207 */
[----:B------:R-:W-:Y:S02]  /*0a70*/  IMAD.U32 R252, RZ, RZ, UR7 ;  /* 0x00000007fffc7e24 */ /* 0x000fe4000f8e00ff */
[----:B------:R-:W-:Y:S02]  /*0a80*/  IMAD.IADD R224, R224, 0x1, R222 ;  /* 0x00000001e0e07824 */ /* 0x000fe400078e02de */
[----:B------:R-:W-:Y:S02]  /*0a90*/  @P3 VIADD R250, R249, 0xffffffe0 ;  /* 0xffffffe0f9fa3836 */ /* 0x000fe40000000000 */
[----:B------:R-:W-:-:S02]  /*0aa0*/  IMAD.IADD R151, R151, 0x1, R157 ;  /* 0x0000000197977824 */ /* 0x000fc400078e029d */
[C---:B------:R-:W-:Y:S02]  /*0ab0*/  VIADD R160, R157.reuse, 0x2000 ;  /* 0x000020009da07836 */ /* 0x040fe40000000000 */
[C---:B------:R-:W-:Y:S02]  /*0ac0*/  VIADD R159, R157.reuse, 0x4000 ;  /* 0x000040009d9f7836 */ /* 0x040fe40000000000 */
[----:B------:R-:W-:-:S07]  /*0ad0*/  VIADD R158, R157, 0x6000 ;  /* 0x000060009d9e7836 */ /* 0x000fce0000000000 */
.L_x_295:
        /* <DEDUP_REMOVED lines=30> */
[----:B-1--4-:R-:W2:Y:S01]  /*0cc0*/  @P1 LDG.E R8, desc[UR14][R6.64] ;  /* 0x0000000e06081981 */ /* 0x012ea2000c1e1900 */
        /* <DEDUP_REMOVED lines=36> */
.L_x_267:
        /* <DEDUP_REMOVED lines=14> */
[----:B------:R-:W-:Y:S02]  /*0ff0*/  UISETP.NE.AND UP0, UPT, UR38, -0x1, UPT ;  /* 0xffffffff2600788c */ /* 0x000fe4000bf05270 */
[----:B------:R-:W-:-:S02]  /*1000*/  UIMAD UR24, UR43, UR9, UR8 ;  /* 0x000000092b1872a4 */ /* 0x000fc4000f8e0208 */
[----:B------:R-:W-:Y:S01]  /*1010*/  USHF.L.U32 UR7, UR43, 0x7, URZ ;  /* 0x000000072b077899 */ /* 0x000fe2000800063f */
[----:B------:R-:W-:Y:S01]  /*1020*/  @!UP1 ULDC.64 UR8, c[0x0][0x418] ;  /* 0x0001060000089ab9 */ /* 0x000fe20000000a00 */
[----:B------:R-:W-:Y:S01]  /*1030*/  ULDC UR57, c[0x0][0x2d4] ;  /* 0x0000b50000397ab9 */ /* 0x000fe20000000800 */
[----:B------:R-:W-:Y:S01]  /*1040*/  ULDC.64 UR32, c[0x0][0x240] ;  /* 0x0000900000207ab9 */ /* 0x000fe20000000a00 */
[----:B------:R-:W-:Y:S02]  /*1050*/  USHF.R.S32.HI UR42, URZ, 0x1f, UR57 ;  /* 0x0000001f3f2a7899 */ /* 0x000fe40008011439 */
[----:B------:R-:W-:Y:S01]  /*1060*/  USEL UR29, UR7, URZ, UP2 ;  /* 0x0000003f071d7287 */ /* 0x000fe20009000000 */
[----:B------:R-:W-:Y:S01]  /*1070*/  ULDC.U8 UR23, c[0x0][0x480] ;  /* 0x0001200000177ab9 */ /* 0x000fe20000000000 */
[----:B------:R-:W-:Y:S01]  /*1080*/  ULDC.U8 UR22, c[0x0][0x3d8] ;  /* 0x0000f60000167ab9 */ /* 0x000fe20000000000 */
[----:B-1----:R-:W-:Y:S01]  /*1090*/  IABS R6, R7 ;  /* 0x0000000700067213 */ /* 0x002fe20000000000 */
[----:B------:R-:W-:Y:S01]  /*10a0*/  UIMAD.WIDE.U32 UR12, UR18, UR32, URZ ;  /* 0x00000020120c72a5 */ /* 0x000fe2000f8e003f */
[----:B------:R-:W-:Y:S01]  /*10b0*/  ISETP.NE.AND P3, PT, R7, RZ, PT ;  /* 0x000000ff0700720c */ /* 0x000fe20003f65270 */
[----:B------:R-:W-:Y:S01]  /*10c0*/  @UP0 UIADD3 UR7, UR37, UR38, URZ ;  /* 0x0000002625070290 */ /* 0x000fe2000fffe03f */
[----:B------:R-:W1:Y:S01]  /*10d0*/  I2F.RP R4, R6 ;  /* 0x0000000600047306 */ /* 0x000e620000209400 */
[----:B------:R-:W-:-:S02]  /*10e0*/  UISETP.NE.AND UP4, UPT, UR23, URZ, UPT ;  /* 0x0000003f1700728c */ /* 0x000fc4000bf85270 */
[----:B------:R-:W-:Y:S02]  /*10f0*/  UISETP.NE.AND UP3, UPT, UR22, URZ, UPT ;  /* 0x0000003f1600728c */ /* 0x000fe4000bf65270 */
[----:B--2---:R-:W-:Y:S01]  /*1100*/  UIMAD.WIDE.U32 UR26, UR5, UR10, URZ ;  /* 0x0000000a051a72a5 */ /* 0x004fe2000f8e003f */
[----:B------:R-:W-:Y:S01]  /*1110*/  @UP0 ULDC.64 UR22, c[0x0][0x248] ;  /* 0x0000920000160ab9 */ /* 0x000fe20000000a00 */
[----:B------:R-:W-:Y:S02]  /*1120*/  USEL UR53, UR16, UR12, !UP1 ;  /* 0x0000000c10357287 */ /* 0x000fe4000c800000 */
[----:B------:R-:W-:Y:S02]  /*1130*/  UIMAD UR47, UR5, UR11, UR27 ;  /* 0x0000000b052f72a4 */ /* 0x000fe4000f8e021b */
[----:B------:R-:W-:Y:S01]  /*1140*/  @!UP1 UIMAD UR5, UR56, UR8, URZ ;  /* 0x00000008380592a4 */ /* 0x000fe2000f8e023f */
[----:B------:R-:W-:Y:S01]  /*1150*/  @UP1 ULDC.64 UR10, c[0x0][0x420] ;  /* 0x00010800000a1ab9 */ /* 0x000fe20000000a00 */
[----:B-1----:R-:W1:Y:S02]  /*1160*/  MUFU.RCP R4, R4 ;  /* 0x0000000400047308 */ /* 0x002e640000001000 */
[----:B------:R-:W-:-:S02]  /*1170*/  @!UP1 UIMAD UR28, UR43, UR9, UR5 ;  /* 0x000000092b1c92a4 */ /* 0x000fc4000f8e0205 */
[----:B------:R-:W-:Y:S02]  /*1180*/  UIADD3 UR5, UR30, 0x7f, URZ ;  /* 0x0000007f1e057890 */ /* 0x000fe4000fffe03f */
[----:B------:R-:W-:Y:S02]  /*1190*/  @UP1 UIMAD.WIDE.U32 UR40, UR18, UR10, URZ ;  /* 0x0000000a122812a5 */ /* 0x000fe4000f8e003f */
[----:B------:R-:W-:Y:S02]  /*11a0*/  USHF.R.S32.HI UR20, URZ, 0x1f, UR5 ;  /* 0x0000001f3f147899 */ /* 0x000fe40008011405 */
[----:B------:R-:W-:Y:S02]  /*11b0*/  UIADD3 UR39, UR17, UR24, URZ ;  /* 0x0000001811277290 */ /* 0x000fe4000fffe03f */
[----:B------:R-:W-:Y:S02]  /*11c0*/  ULEA.HI UR20, UR20, UR5, URZ, 0x7 ;  /* 0x0000000514147291 */ /* 0x000fe4000f8f383f */
[----:B------:R-:W-:Y:S01]  /*11d0*/  UIMAD UR5, UR42, UR43, URZ ;  /* 0x0000002b2a0572a4 */ /* 0x000fe2000f8e023f */
[----:B------:R-:W-:Y:S01]  /*11e0*/  ULDC UR60, c[0x0][0x2dc] ;  /* 0x0000b700003c7ab9 */ /* 0x000fe20000000800 */
[----:B------:R-:W-:Y:S01]  /*11f0*/  ULDC UR59, c[0x0][0x270] ;  /* 0x00009c00003b7ab9 */ /* 0x000fe20000000800 */
[----:B-1----:R-:W-:Y:S01]  /*1200*/  VIADD R4, R4, 0xffffffe ;  /* 0x0ffffffe04047836 */ /* 0x002fe20000000000 */
[----:B------:R-:W-:-:S02]  /*1210*/  @UP0 UIMAD.WIDE.U32 UR16, UR7, UR22, URZ ;  /* 0x00000016071002a5 */ /* 0x000fc4000f8e003f */
[----:B------:R-:W-:Y:S01]  /*1220*/  @UP1 UIMAD UR44, UR18, UR11, UR41 ;  /* 0x0000000b122c12a4 */ /* 0x000fe2000f8e0229 */
[----:B------:R-:W1:Y:S01]  /*1230*/  F2I.FTZ.U32.TRUNC.NTZ R5, R4 ;  /* 0x0000000400057305 */ /* 0x000e62000021f000 */
[----:B------:R-:W-:Y:S02]  /*1240*/  @!UP1 UIMAD.WIDE.U32 UR34, UR43, UR8, URZ ;  /* 0x000000082b2292a5 */ /* 0x000fe4000f8e003f */
[----:B------:R-:W-:Y:S02]  /*1250*/  @UP0 UIMAD UR7, UR7, UR23, URZ ;  /* 0x00000017070702a4 */ /* 0x000fe4000f8e023f */
[----:B------:R-:W-:Y:S02]  /*1260*/  UIMAD.WIDE UR8, UR60, UR59, URZ ;  /* 0x0000003b3c0872a5 */ /* 0x000fe4000f8e023f */
[----:B------:R-:W-:Y:S02]  /*1270*/  UIMAD.WIDE.U32 UR10, UR43, UR57, URZ ;  /* 0x000000392b0a72a5 */ /* 0x000fe4000f8e003f */
[----:B------:R-:W-:-:S02]  /*1280*/  UIMAD UR5, UR56, UR57, UR5 ;  /* 0x00000039380572a4 */ /* 0x000fc4000f8e0205 */
[----:B------:R-:W-:Y:S02]  /*1290*/  UIMAD UR21, UR18, UR33, URZ ;  /* 0x00000021121572a4 */ /* 0x000fe4000f8e023f */
[----:B------:R-:W-:Y:S01]  /*12a0*/  @UP0 UIADD3 UR46, UR17, UR7, URZ ;  /* 0x00000007112e0290 */ /* 0x000fe2000fffe03f */
[--C-:B-1----:R-:W-:Y:S01]  /*12b0*/  IMAD.MOV R0, RZ, RZ, -R5.reuse ;  /* 0x000000ffff007224 */ /* 0x102fe200078e0a05 */
[----:B------:R-:W-:Y:S01]  /*12c0*/  UIMAD UR7, UR9, UR10, URZ ;  /* 0x0000000a090772a4 */ /* 0x000fe2000f8e023f */
[----:B------:R-:W-:Y:S01]  /*12d0*/  IMAD.MOV.U32 R4, RZ, RZ, RZ ;  /* 0x000000ffff047224 */ /* 0x000fe200078e00ff */
[----:B------:R-:W-:Y:S01]  /*12e0*/  UIADD3 UR5, UR11, UR5, URZ ;  /* 0x000000050b057290 */ /* 0x000fe2000fffe03f */
[----:B------:R-:W-:Y:S01]  /*12f0*/  IMAD R0, R0, R6, RZ ;  /* 0x0000000600007224 */ /* 0x000fe200078e02ff */
[----:B------:R-:W-:Y:S02]  /*1300*/  @UP1 UIADD3 UR39, UR13, UR21, URZ ;  /* 0x000000150d271290 */ /* 0x000fe4000fffe03f */
[----:B------:R-:W-:Y:S01]  /*1310*/  UIMAD.WIDE.U32 UR12, UR8, UR10, URZ ;  /* 0x0000000a080c72a5 */ /* 0x000fe2000f8e003f */
[----:B------:R-:W-:Y:S01]  /*1320*/  IMAD.HI.U32 R0, R5, R0, R4 ;  /* 0x0000000005007227 */ /* 0x000fe200078e0004 */
[----:B------:R-:W-:-:S02]  /*1330*/  UIMAD UR5, UR8, UR5, UR7 ;  /* 0x00000005080572a4 */ /* 0x000fc4000f8e0207 */
[----:B------:R-:W-:Y:S02]  /*1340*/  UIMAD.WIDE.U32 UR10, UR8, UR18, URZ ;  /* 0x00000012080a72a5 */ /* 0x000fe4000f8e003f */
[----:B------:R-:W-:Y:S01]  /*1350*/  UIADD3 UR42, UR13, UR5, URZ ;  /* 0x000000050d2a7290 */ /* 0x000fe2000fffe03f */
[----:B------:R-:W-:Y:S01]  /*1360*/  IMAD.HI.U32 R0, R0, R3, RZ ;  /* 0x0000000300007227 */ /* 0x000fe200078e00ff */
[----:B------:R-:W-:Y:S01]  /*1370*/  ULDC UR50, c[0x0][0x2c4] ;  /* 0x0000b10000327ab9 */ /* 0x000fe20000000800 */
[----:B------:R-:W-:Y:S02]  /*1380*/  ULOP3.LUT UR5, UR20, 0xffffff80, URZ, 0xc0, !UPT ;  /* 0xffffff8014057892 */ /* 0x000fe4000f8ec03f */
[----:B------:R-:W-:Y:S01]  /*1390*/  IMAD.MOV R4, RZ, RZ, -R0 ;  /* 0x000000ffff047224 */ /* 0x000fe200078e0a00 */
[----:B------:R-:W-:Y:S02]  /*13a0*/  @UP3 UIMAD UR7, UR43, UR50, URZ ;  /* 0x000000322b0732a4 */ /* 0x000fe4000f8e023f */
[----:B------:R-:W-:Y:S01]  /*13b0*/  USHF.L.U64.HI UR19, UR43, 0x7, UR56 ;  /* 0x000000072b137899 */ /* 0x000fe20008010238 */
[----:B------:R-:W-:Y:S01]  /*13c0*/  IMAD R3, R6, R4, R3 ;  /* 0x0000000406037224 */ /* 0x000fe200078e0203 */
[----:B------:R-:W-:-:S02]  /*13d0*/  USEL UR54, UR12, UR10, !UP1 ;  /* 0x0000000a0c367287 */ /* 0x000fc4000c800000 */
[----:B------:R-:W-:Y:S02]  /*13e0*/  UIADD3 UR12, UR5, -0x80, URZ ;  /* 0xffffff80050c7890 */ /* 0x000fe4000fffe03f */
[----:B------:R-:W-:Y:S01]  /*13f0*/  ISETP.GT.U32.AND P1, PT, R6, R3, PT ;  /* 0x000000030600720c */ /* 0x000fe20003f24070 */
[----:B------:R-:W-:Y:S02]  /*1400*/  @UP3 USEL UR7, UR7, UR18, !UP1 ;  /* 0x0000001207073287 */ /* 0x000fe4000c800000 */
[----:B------:R-:W-:Y:S01]  /*1410*/  USEL UR31, UR19, URZ, UP2 ;  /* 0x0000003f131f7287 */ /* 0x000fe20009000000 */
[----:B------:R-:W-:Y:S01]  /*1420*/  @UP0 UMOV UR45, UR16 ;  /* 0x00000010002d0c82 */ /* 0x000fe20008000000 */
[----:B------:R-:W-:Y:S01]  /*1430*/  @!UP3 UIMAD UR10, UR43, UR59, UR55 ;  /* 0x0000003b2b0ab2a4 */ /* 0x000fe2000f8e0237 */
[----:B------:R-:W-:Y:S01]  /*1440*/  @UP3 ULDC UR16, c[0x0][0x2e4] ;  /* 0x0000b90000103ab9 */ /* 0x000fe20000000800 */
[----:B------:R-:W-:Y:S02]  /*1450*/  USHF.R.S32.HI UR13, URZ, 0x1f, UR12 ;  /* 0x0000001f3f0d7899 */ /* 0x000fe4000801140c */
[----:B------:R-:W-:-:S04]  /*1460*/  UIADD3 UR5, UP2, UR12, UR29, URZ ;  /* 0x0000001d0c057290 */ /* 0x000fc8000ff5e03f */
[-C--:B------:R-:W-:Y:S01]  /*1470*/  @!P1 IADD3 R3, R3, -R6.reuse, RZ ;  /* 0x8000000603039210 */ /* 0x080fe20007ffe0ff */
[----:B------:R-:W-:Y:S01]  /*1480*/  @UP3 UIMAD UR19, UR55, UR16, UR7 ;  /* 0x00000010371332a4 */ /* 0x000fe2000f8e0207 */
[----:B------:R-:W-:Y:S01]  /*1490*/  @!P1 VIADD R0, R0, 0x1 ;  /* 0x0000000100009836 */ /* 0x000fe20000000000 */
[----:B------:R-:W-:Y:S01]  /*14a0*/  @!UP3 UIMAD UR19, UR10, UR50, URZ ;  /* 0x000000320a13b2a4 */ /* 0x000fe2000f8e023f */
[----:B------:R-:W-:Y:S01]  /*14b0*/  ISETP.GE.U32.AND P0, PT, R3, R6, PT ;  /* 0x000000060300720c */ /* 0x000fe20003f06070 */
[----:B------:R-:W-:Y:S01]  /*14c0*/  UIMAD UR7, UR9, UR18, URZ ;  /* 0x00000012090772a4 */ /* 0x000fe2000f8e023f */
[----:B------:R-:W-:Y:S01]  /*14d0*/  LOP3.LUT R3, R7, UR55, RZ, 0x3c, !PT ;  /* 0x0000003707037c12 */ /* 0x000fe2000f8e3cff */
[----:B------:R-:W-:Y:S01]  /*14e0*/  UIADD3.X UR10, UR13, UR31, URZ, UP2, !UPT ;  /* 0x0000001f0d0a7290 */ /* 0x000fe200097fe43f */
[----:B------:R-:W-:Y:S01]  /*14f0*/  PLOP3.LUT P1, PT, PT, PT, UP0, 0x80, 0x0 ;  /* 0x000000000000781c */ /* 0x000fe20003f2f008 */
[----:B------:R-:W-:Y:S01]  /*1500*/  UIMAD UR9, UR9, UR5, URZ ;  /* 0x00000005090972a4 */ /* 0x000fe2000f8e023f */
[----:B------:R-:W-:Y:S01]  /*1510*/  ISETP.GE.AND P2, PT, R3, RZ, PT ;  /* 0x000000ff0300720c */ /* 0x000fe20003f46270 */
[----:B------:R-:W-:-:S02]  /*1520*/  @UP0 UIADD3 UR27, UR37, UR38, URZ ;  /* 0x00000026251b0290 */ /* 0x000fc4000fffe03f */
[----:B------:R-:W-:Y:S01]  /*1530*/  @!UP1 UIADD3 UR44, UR35, UR28, URZ ;  /* 0x0000001c232c9290 */ /* 0x000fe2000fffe03f */
[----:B------:R-:W-:Y:S01]  /*1540*/  @UP0 ULDC.64 UR16, c[0x0][0x250] ;  /* 0x0000940000100ab9 */ /* 0x000fe20000000a00 */
[----:B------:R-:W-:Y:S02]  /*1550*/  UIMAD.WIDE.U32 UR28, UR8, UR5, URZ ;  /* 0x00000005081c72a5 */ /* 0x000fe4000f8e003f */
[----:B------:R-:W-:Y:S01]  /*1560*/  @P0 VIADD R0, R0, 0x1 ;  /* 0x0000000100000836 */ /* 0x000fe20000000000 */
[----:B------:R-:W-:Y:S01]  /*1570*/  UIMAD UR5, UR8, UR10, UR9 ;  /* 0x0000000a080572a4 */ /* 0x000fe2000f8e0209 */
[----:B------:R-:W-:Y:S01]  /*1580*/  PLOP3.LUT P0, PT, PT, PT, UP3, 0x80, 0x0 ;  /* 0x000000000000781c */ /* 0x000fe20003f0f038 */
[----:B------:R-:W-:Y:S02]  /*1590*/  @UP0 UIMAD.WIDE.U32 UR8, UR27, UR16, URZ ;  /* 0x000000101b0802a5 */ /* 0x000fe4000f8e003f */
[----:B------:R-:W-:Y:S01]  /*15a0*/  @UP1 UIADD3 UR42, UR11, UR7, URZ ;  /* 0x000000070b2a1290 */ /* 0x000fe2000fffe03f */
[----:B------:R-:W-:Y:S01]  /*15b0*/  @!P2 IADD3 R0, -R0, RZ, RZ ;  /* 0x000000ff0000a210 */ /* 0x000fe20007ffe1ff */
[----:B------:R-:W-:Y:S01]  /*15c0*/  UIMAD UR49, UR55, UR60, URZ ;  /* 0x0000003c373172a4 */ /* 0x000fe2000f8e023f */
[----:B------:R-:W-:Y:S01]  /*15d0*/  @!P3 LOP3.LUT R0, RZ, R7, RZ, 0x33, !PT ;  /* 0x00000007ff00b212 */ /* 0x000fe200078e33ff */
[----:B------:R-:W-:-:S02]  /*15e0*/  @UP0 UIMAD UR7, UR27, UR17, URZ ;  /* 0x000000111b0702a4 */ /* 0x000fc4000f8e023f */
[----:B------:R-:W-:Y:S02]  /*15f0*/  USEL UR51, UR26, URZ, UP4 ;  /* 0x0000003f1a337287 */ /* 0x000fe4000a000000 */
[----:B------:R-:W-:Y:S02]  /*1600*/  USEL UR50, UR47, URZ, UP4 ;  /* 0x0000003f2f327287 */ /* 0x000fe4000a000000 */
[----:B------:R-:W-:Y:S02]  /*1610*/  USHF.R.S32.HI UR48, URZ, 0x1f, UR25 ;  /* 0x0000001f3f307899 */ /* 0x000fe40008011419 */
[----:B------:R-:W-:Y:S02]  /*1620*/  USHF.R.S32.HI UR52, URZ, 0x1f, UR49 ;  /* 0x0000001f3f347899 */ /* 0x000fe40008011431 */
[----:B------:R-:W-:Y:S02]  /*1630*/  @UP0 UIADD3 UR31, UR9, UR7, URZ ;  /* 0x00000007091f0290 */ /* 0x000fe4000fffe03f */
[----:B------:R-:W-:Y:S01]  /*1640*/  UIADD3 UR47, UR29, UR5, URZ ;  /* 0x000000051d2f7290 */ /* 0x000fe2000fffe03f */
        /* <DEDUP_REMOVED lines=14> */
.L_x_269:
        /* <DEDUP_REMOVED lines=13> */
.L_x_270:
        /* <DEDUP_REMOVED lines=11> */
.L_x_271:
[----:B------:R-:W-:-:S04]  /*18b0*/  UIMAD UR7, UR43, UR59, UR55 ;  /* 0x0000003b2b0772a4 */ /* 0x000fc8000f8e0237 */
[----:B------:R-:W-:-:S12]  /*18c0*/  UIMAD UR7, UR7, UR57, URZ ;  /* 0x00000039070772a4 */ /* 0x000fd8000f8e023f */
.L_x_272:
[----:B------:R-:W1:Y:S01]  /*18d0*/  LDC.64 R12, c[0x0][0x420] ;  /* 0x00010800ff0c7b82 */ /* 0x000e620000000a00 */
[----:B------:R-:W2:Y:S01]  /*18e0*/  S2R R15, SR_TID.X ;  /* 0x00000000000f7919 */ /* 0x000ea20000002100 */
[----:B------:R-:W-:Y:S01]  /*18f0*/  SHF.R.S32.HI R28, RZ, 0x1f, R235 ;  /* 0x0000001fff1c7819 */ /* 0x000fe200000114eb */
[----:B------:R-:W-:Y:S01]  /*1900*/  USHF.R.S32.HI UR10, URZ, 0x1f, UR55 ;  /* 0x0000001f3f0a7899 */ /* 0x000fe20008011437 */
[----:B------:R-:W-:Y:S01]  /*1910*/  IADD3 R6, P0, R235, UR12, RZ ;  /* 0x0000000ceb067c10 */ /* 0x000fe2000ff1e0ff */
[----:B------:R-:W-:Y:S01]  /*1920*/  ULDC.64 UR8, c[0x0][0x428] ;  /* 0x00010a0000087ab9 */ /* 0x000fe20000000a00 */
[----:B------:R-:W-:Y:S01]  /*1930*/  SHF.R.S32.HI R245, RZ, 0x1f, R244 ;  /* 0x0000001ffff57819 */ /* 0x000fe200000114f4 */
[----:B------:R-:W-:Y:S01]  /*1940*/  UIADD3 UR24, UR12, UR7, URZ ;  /* 0x000000070c187290 */ /* 0x000fe2000fffe03f */
[----:B------:R-:W-:Y:S01]  /*1950*/  IADD3.X R3, R28, UR13, RZ, P0, !PT ;  /* 0x0000000d1c037c10 */ /* 0x000fe200087fe4ff */
[----:B------:R-:W-:Y:S01]  /*1960*/  UIMAD UR21, UR60, UR59, URZ ;  /* 0x0000003b3c1572a4 */ /* 0x000fe2000f8e023f */
[----:B------:R-:W-:Y:S01]  /*1970*/  IADD3 R4, P0, R244, UR5, RZ ;  /* 0x00000005f4047c10 */ /* 0x000fe2000ff1e0ff */
[----:B------:R-:W-:Y:S01]  /*1980*/  UIMAD UR5, UR10, UR8, URZ ;  /* 0x000000080a0572a4 */ /* 0x000fe2000f8e023f */
[----:B------:R-:W-:Y:S01]  /*1990*/  BSSY B1, `(.L_x_268) ;  /* 0x0000860000017945 */ /* 0x000fe20003800000 */
[----:B------:R-:W-:Y:S01]  /*19a0*/  IMAD R7, R3, UR32, RZ ;  /* 0x0000002003077c24 */ /* 0x000fe2000f8e02ff */
[----:B------:R-:W-:Y:S01]  /*19b0*/  IADD3.X R5, R245, UR44, RZ, P0, !PT ;  /* 0x0000002cf5057c10 */ /* 0x000fe200087fe4ff */
[----:B------:R-:W-:-:S02]  /*19c0*/  UIMAD UR7, UR55, UR9, UR5 ;  /* 0x00000009370772a4 */ /* 0x000fc4000f8e0205 */
[C---:B------:R-:W-:Y:S01]  /*19d0*/  IMAD R8, R6.reuse, UR33, R7 ;  /* 0x0000002106087c24 */ /* 0x040fe2000f8e0207 */
[----:B------:R-:W-:Y:S01]  /*19e0*/  ULEA.HI.SX32 UR27, UR20, 0xffffffff, 0x19 ;  /* 0xffffffff141b7891 */ /* 0x000fe2000f8fca3f */
[----:B------:R-:W-:Y:S01]  /*19f0*/  IMAD.WIDE.U32 R6, R6, UR32, R244 ;  /* 0x0000002006067c25 */ /* 0x000fe2000f8e00f4 */
[----:B------:R-:W-:Y:S02]  /*1a00*/  USHF.L.U32 UR20, UR21, 0x7, URZ ;  /* 0x0000000715147899 */ /* 0x000fe4000800063f */
[----:B------:R-:W-:Y:S01]  /*1a10*/  UIADD3 UR11, UR12, UR19, URZ ;  /* 0x000000130c0b7290 */ /* 0x000fe2000fffe03f */
[----:B-1----:R-:W-:Y:S01]  /*1a20*/  IMAD R3, R12, UR13, RZ ;  /* 0x0000000d0c037c24 */ /* 0x002fe2000f8e02ff */
[----:B------:R-:W-:Y:S01]  /*1a30*/  IADD3 R6, P0, R6, UR53, RZ ;  /* 0x0000003506067c10 */ /* 0x000fe2000ff1e0ff */
[----:B------:R-:W-:Y:S01]  /*1a40*/  IMAD.WIDE.U32 R4, R12, UR12, R4 ;  /* 0x0000000c0c047c25 */ /* 0x000fe2000f8e0004 */
[----:B------:R-:W-:Y:S02]  /*1a50*/  UISETP.GE.AND UP2, UPT, UR30, 0x1, UPT ;  /* 0x000000011e00788c */ /* 0x000fe4000bf46270 */
[----:B------:R-:W-:Y:S01]  /*1a60*/  IADD3.X R7, R7, UR39, R8, P0, !PT ;  /* 0x0000002707077c10 */ /* 0x000fe200087fe408 */
[----:B------:R-:W-:Y:S01]  /*1a70*/  IMAD R3, R13, UR12, R3 ;  /* 0x0000000c0d037c24 */ /* 0x000fe2000f8e0203 */
[----:B------:R-:W-:Y:S01]  /*1a80*/  ULDC.64 UR12, c[0x0][0x210] ;  /* 0x00008400000c7ab9 */ /* 0x000fe20000000a00 */
[----:B------:R-:W-:Y:S01]  /*1a90*/  ULDC.64 UR18, c[0x0][0x3e0] ;  /* 0x0000f80000127ab9 */ /* 0x000fe20000000a00 */
[----:B--2---:R-:W-:Y:S01]  /*1aa0*/  SHF.R.S32.HI R14, RZ, 0x1f, R15 ;  /* 0x0000001fff0e7819 */ /* 0x004fe2000001140f */
[----:B------:R-:W-:Y:S01]  /*1ab0*/  IMAD.IADD R5, R5, 0x1, R3 ;  /* 0x0000000105057824 */ /* 0x000fe200078e0203 */
[----:B------:R-:W-:Y:S01]  /*1ac0*/  ULDC.64 UR34, c[0x0][0x2b0] ;  /* 0x0000ac0000227ab9 */ /* 0x000fe20000000a00 */
[----:B------:R-:W-:Y:S01]  /*1ad0*/  IMAD.U32 R3, RZ, RZ, UR8 ;  /* 0x00000008ff037e24 */ /* 0x000fe2000f8e00ff */
[----:B------:R-:W-:Y:S01]  /*1ae0*/  ULDC.64 UR8, c[0x0][0x258] ;  /* 0x0000960000087ab9 */ /* 0x000fe20000000a00 */
[----:B------:R-:W-:Y:S01]  /*1af0*/  LEA.HI R8, R14, R15, RZ, 0x5 ;  /* 0x0000000f0e087211 */ /* 0x000fe200078f28ff */
[----:B------:R-:W-:Y:S01]  /*1b00*/  UIMAD UR5, UR10, UR8, URZ ;  /* 0x000000080a0572a4 */ /* 0x000fe2000f8e023f */
[----:B------:R-:W-:Y:S01]  /*1b10*/  IMAD.WIDE.U32 R4, R3, UR55, R4 ;  /* 0x0000003703047c25 */ /* 0x000fe2000f8e0004 */
[----:B------:R-:W-:-:S02]  /*1b20*/  ULDC.64 UR40, c[0x0][0x478] ;  /* 0x00011e0000287ab9 */ /* 0x000fc40000000a00 */
[----:B------:R-:W-:Y:S01]  /*1b30*/  UIMAD UR10, UR55, UR9, UR5 ;  /* 0x00000009370a72a4 */ /* 0x000fe2000f8e0205 */
[----:B------:R-:W-:Y:S01]  /*1b40*/  IMAD.U32 R3, RZ, RZ, UR8 ;  /* 0x00000008ff037e24 */ /* 0x000fe2000f8e00ff */
[----:B------:R-:W-:Y:S01]  /*1b50*/  USHF.R.S32.HI UR5, URZ, 0x1f, UR20 ;  /* 0x0000001f3f057899 */ /* 0x000fe20008011414 */
[----:B------:R-:W-:Y:S01]  /*1b60*/  VIADD R5, R5, UR7 ;  /* 0x0000000705057c36 */ /* 0x000fe20008000000 */
[----:B------:R-:W-:Y:S01]  /*1b70*/  UIADD3 UR7, UP1, UP0, UR28, UR20, UR49 ;  /* 0x000000141c077290 */ /* 0x000fe2000f83e031 */
[----:B------:R-:W-:Y:S01]  /*1b80*/  IMAD.WIDE.U32 R6, R3, UR55, R6 ;  /* 0x0000003703067c25 */ /* 0x000fe2000f8e0006 */
[----:B------:R-:W-:Y:S01]  /*1b90*/  LOP3.LUT R3, R8, 0xffffffe0, RZ, 0xc0, !PT ;  /* 0xffffffe008037812 */ /* 0x000fe200078ec0ff */
[----:B------:R-:W-:Y:S01]  /*1ba0*/  ULDC.64 UR8, c[0x0][0x400] ;  /* 0x0001000000087ab9 */ /* 0x000fe20000000a00 */
[----:B------:R-:W-:Y:S01]  /*1bb0*/  UIADD3.X UR5, UR47, UR5, UR52, UP1, UP0 ;  /* 0x000000052f057290 */ /* 0x000fe20008fe0434 */
[----:B------:R-:W-:Y:S01]  /*1bc0*/  VIADD R9, R7, UR10 ;  /* 0x0000000a07097c36 */ /* 0x000fe20008000000 */
[----:B------:R-:W-:Y:S01]  /*1bd0*/  LEA R228, P0, R6, UR12, 0x1 ;  /* 0x0000000c06e47c11 */ /* 0x000fe2000f8008ff */
[----:B------:R-:W-:Y:S01]  /*1be0*/  IMAD.IADD R24, R15, 0x1, -R3 ;  /* 0x000000010f187824 */ /* 0x000fe200078e0a03 */
[----:B------:R-:W-:Y:S01]  /*1bf0*/  UIADD3 UR7, UP1, UP0, UR51, UR7, UR54 ;  /* 0x0000000733077290 */ /* 0x000fe2000f83e036 */
[-C--:B------:R-:W-:Y:S01]  /*1c00*/  IMAD R3, R28, R12.reuse, RZ ;  /* 0x0000000c1c037224 */ /* 0x080fe200078e02ff */
[----:B------:R-:W-:Y:S01]  /*1c10*/  LEA.HI.X R229, R6, UR13, R9, 0x1, P0 ;  /* 0x0000000d06e57c11 */ /* 0x000fe200080f0c09 */
[----:B------:R-:W-:Y:S01]  /*1c20*/  IMAD R7, R247, UR21, R24 ;  /* 0x00000015f7077c24 */ /* 0x000fe2000f8e0218 */
[----:B------:R-:W-:Y:S01]  /*1c30*/  PLOP3.LUT P0, PT, PT, PT, UP2, 0x80, 0x0 ;  /* 0x000000000000781c */ /* 0x000fe20003f0f028 */
[----:B------:R-:W-:Y:S01]  /*1c40*/  UIADD3.X UR5, UR50, UR5, UR42, UP1, UP0 ;  /* 0x0000000532057290 */ /* 0x000fe20008fe042a */
[C---:B------:R-:W-:Y:S01]  /*1c50*/  IMAD R8, R235.reuse, R13, R3 ;  /* 0x0000000deb087224 */ /* 0x040fe200078e0203 */
[----:B------:R-:W-:Y:S01]  /*1c60*/  UIMAD.WIDE UR28, UR11, 0x4, UR34 ;  /* 0x000000040b1c78a5 */ /* 0x000fe2000f8e0222 */
[----:B------:R-:W-:Y:S01]  /*1c70*/  IMAD.WIDE.U32 R4, R235, R12, R4 ;  /* 0x0000000ceb047225 */ /* 0x000fe200078e0004 */
[----:B------:R-:W-:Y:S01]  /*1c80*/  IADD3 R3, P2, R7, UR7, RZ ;  /* 0x0000000707037c10 */ /* 0x000fe2000ff5e0ff */
[----:B------:R-:W-:-:S02]  /*1c90*/  UIMAD.WIDE UR12, UR24, 0x4, UR40 ;  /* 0x00000004180c78a5 */ /* 0x000fc4000f8e0228 */
[----:B------:R-:W-:Y:S01]  /*1ca0*/  IMAD.IADD R5, R5, 0x1, R8 ;  /* 0x0000000105057824 */ /* 0x000fe200078e0208 */
[C---:B------:R-:W-:Y:S02]  /*1cb0*/  LEA R10, P3, R4.reuse, UR18, 0x1 ;  /* 0x00000012040a7c11 */ /* 0x040fe4000f8608ff */
[----:B------:R-:W-:Y:S02]  /*1cc0*/  LEA R233, P1, R3, UR8, 0x2 ;  /* 0x0000000803e97c11 */ /* 0x000fe4000f8210ff */
[----:B------:R-:W-:Y:S02]  /*1cd0*/  LEA.HI.X.SX32 R7, R7, UR5, 0x1, P2 ;  /* 0x0000000507077c11 */ /* 0x000fe400090f0eff */
[----:B------:R-:W-:Y:S02]  /*1ce0*/  LEA.HI.X R11, R4, UR19, R5, 0x1, P3 ;  /* 0x00000013040b7c11 */ /* 0x000fe400098f0c05 */
[----:B------:R-:W-:Y:S01]  /*1cf0*/  LEA.HI.X R232, R3, UR9, R7, 0x2, P1 ;  /* 0x0000000903e87c11 */ /* 0x000fe200088f1407 */
[----:B------:R-:W-:Y:S06]  /*1d00*/  @!P0 BRA `(.L_x_273) ;  /* 0x0000007800948947 */ /* 0x000fec0003800000 */
[----:B------:R-:W-:Y:S01]  /*1d10*/  UIMAD UR5, UR48, UR16, URZ ;  /* 0x00000010300572a4 */ /* 0x000fe2000f8e023f */
[----:B------:R-:W-:Y:S01]  /*1d20*/  IMAD.U32 R6, RZ, RZ, UR16 ;  /* 0x00000010ff067e24 */ /* 0x000fe2000f8e00ff */
[----:B------:R-:W-:Y:S01]  /*1d30*/  UIMAD UR7, UR36, -0x80, UR6 ;  /* 0xffffff80240778a4 */ /* 0x000fe2000f8e0206 */
[----:B------:R-:W-:Y:S01]  /*1d40*/  IMAD.U32 R4, RZ, RZ, UR22 ;  /* 0x00000016ff047e24 */ /* 0x000fe2000f8e00ff */
[----:B------:R-:W-:Y:S01]  /*1d50*/  UIMAD UR5, UR25, UR17, UR5 ;  /* 0x00000011190572a4 */ /* 0x000fe2000f8e0205 */
[--C-:B------:R-:W-:Y:S01]  /*1d60*/  IMAD.WIDE.U32 R6, R6, UR25, R244.reuse ;  /* 0x0000001906067c25 */ /* 0x100fe2000f8e00f4 */
[----:B------:R-:W-:Y:S01]  /*1d70*/  UMOV UR11, UR27 ;  /* 0x0000001b000b7c82 */ /* 0x000fe20008000000 */
[----:B------:R-:W-:Y:S01]  /*1d80*/  LEA.HI R17, R14, R15, RZ, 0x2 ;  /* 0x0000000f0e117211 */ /* 0x000fe200078f10ff */
[----:B------:R-:W-:Y:S01]  /*1d90*/  ULDC.64 UR8, c[0x0][0x268] ;  /* 0x00009a0000087ab9 */ /* 0x000fe20000000a00 */
[----:B------:R-:W-:Y:S01]  /*1da0*/  IMAD.WIDE.U32 R4, R4, UR25, R244 ;  /* 0x0000001904047c25 */ /* 0x000fe2000f8e00f4 */
[----:B------:R-:W-:-:S02]  /*1db0*/  IADD3 R8, P0, R6, UR26, RZ ;  /* 0x0000001a06087c10 */ /* 0x000fc4000ff1e0ff */
[----:B------:R-:W-:Y:S01]  /*1dc0*/  LEA.HI R6, R14, R15, RZ, 0x3 ;  /* 0x0000000f0e067211 */ /* 0x000fe200078f18ff */
[----:B------:R-:W-:Y:S01]  /*1dd0*/  IMAD.U32 R3, RZ, RZ, UR5 ;  /* 0x00000005ff037e24 */ /* 0x000fe2000f8e00ff */
[----:B------:R-:W-:Y:S01]  /*1de0*/  UIMAD UR5, UR48, UR22, URZ ;  /* 0x00000016300572a4 */ /* 0x000fe2000f8e023f */
[C---:B------:R-:W-:Y:S01]  /*1df0*/  VIADD R15, R235.reuse, 0x40 ;  /* 0x00000040eb0f7836 */ /* 0x040fe20000000000 */
[----:B------:R-:W-:Y:S01]  /*1e00*/  ISETP.GE.AND P4, PT, R235, UR7, PT ;  /* 0x00000007eb007c0c */ /* 0x000fe2000bf86270 */
[----:B------:R-:W-:Y:S01]  /*1e10*/  IMAD.MOV.U32 R230, RZ, RZ, R10 ;  /* 0x000000ffffe67224 */ /* 0x000fe200078e000a */
[----:B------:R-:W-:Y:S01]  /*1e20*/  IADD3.X R9, R7, UR31, R3, P0, !PT ;  /* 0x0000001f07097c10 */ /* 0x000fe200087fe403 */
[----:B------:R-:W-:Y:S01]  /*1e30*/  UIMAD UR10, UR25, UR23, UR5 ;  /* 0x00000017190a72a4 */ /* 0x000fe2000f8e0205 */
[----:B------:R-:W-:Y:S01]  /*1e40*/  SHF.R.S32.HI R3, RZ, 0x3, R6 ;  /* 0x00000003ff037819 */ /* 0x000fe20000011406 */
[----:B------:R-:W-:Y:S01]  /*1e50*/  UIMAD UR5, UR11, -0x80, UR30 ;  /* 0xffffff800b0578a4 */ /* 0x000fe2000f8e021e */
[----:B------:R-:W-:Y:S01]  /*1e60*/  IADD3 R6, P0, R4, UR45, RZ ;  /* 0x0000002d04067c10 */ /* 0x000fe2000ff1e0ff */
[----:B------:R-:W-:Y:S01]  /*1e70*/  IMAD R4, R16, UR8, RZ ;  /* 0x0000000810047c24 */ /* 0x000fe2000f8e02ff */
[----:B------:R-:W-:Y:S01]  /*1e80*/  ISETP.GE.AND P3, PT, R15, UR7, PT ;  /* 0x000000070f007c0c */ /* 0x000fe2000bf66270 */
[----:B------:R-:W-:Y:S01]  /*1e90*/  IMAD.SHL.U32 R3, R3, 0x40, RZ ;  /* 0x0000004003037824 */ /* 0x000fe200078e00ff */
[----:B------:R-:W-:Y:S01]  /*1ea0*/  PLOP3.LUT P2, PT, PT, PT, UP4, 0x80, 0x0 ;  /* 0x000000000000781c */ /* 0x000fe20003f4f048 */
[----:B------:R-:W-:Y:S01]  /*1eb0*/  IMAD.U32 R7, RZ, RZ, UR10 ;  /* 0x0000000aff077e24 */ /* 0x000fe2000f8e00ff */
[----:B------:R-:W-:Y:S01]  /*1ec0*/  ISETP.GE.AND P1, PT, R15, UR5, PT ;  /* 0x000000050f007c0c */ /* 0x000fe2000bf26270 */
[----:B------:R-:W-:Y:S01]  /*1ed0*/  IMAD.MOV.U32 R231, RZ, RZ, R11 ;  /* 0x000000ffffe77224 */ /* 0x000fe200078e000b */
[----:B------:R-:W-:Y:S01]  /*1ee0*/  LOP3.LUT R3, R3, 0xc0, RZ, 0xc0, !PT ;  /* 0x000000c003037812 */ /* 0x000fe200078ec0ff */
[----:B------:R-:W-:Y:S01]  /*1ef0*/  IMAD.WIDE.U32 R10, R12, 0x80, RZ ;  /* 0x000000800c0a7825 */ /* 0x000fe200078e00ff */
[----:B------:R-:W-:Y:S01]  /*1f00*/  IADD3.X R7, R5, UR46, R7, P0, !PT ;  /* 0x0000002e05077c10 */ /* 0x000fe200087fe407 */
[----:B------:R-:W1:Y:S01]  /*1f10*/  @!P4 LDC.64 R20, c[0x0][0x220] ;  /* 0x00008800ff14cb82 */ /* 0x000e620000000a00 */
[----:B------:R-:W-:Y:S01]  /*1f20*/  LOP3.LUT R14, R3, 0x18, R244, 0xf8, !PT ;  /* 0x00000018030e7812 */ /* 0x000fe200078ef8f4 */
[----:B------:R-:W-:Y:S01]  /*1f30*/  IMAD.SHL.U32 R13, R13, 0x80, RZ ;  /* 0x000000800d0d7824 */ /* 0x000fe200078e00ff */
[----:B------:R-:W-:Y:S01]  /*1f40*/  SHF.R.U32.HI R3, RZ, 0x3, R3 ;  /* 0x00000003ff037819 */ /* 0x000fe20000011603 */
[----:B------:R-:W-:Y:S01]  /*1f50*/  ULEA.HI UR7, UR11, UR11, URZ, 0x1 ;  /* 0x0000000b0b077291 */ /* 0x000fe2000f8f083f */
[----:B------:R-:W-:-:S02]  /*1f60*/  IMAD.MOV.U32 R238, RZ, RZ, 0x7f800000 ;  /* 0x7f800000ffee7424 */ /* 0x000fc400078e00ff */
[----:B------:R-:W-:Y:S01]  /*1f70*/  LOP3.LUT R15, R14, R3, RZ, 0x3c, !PT ;  /* 0x000000030e0f7212 */ /* 0x000fe200078e3cff */
[C---:B------:R-:W-:Y:S01]  /*1f80*/  IMAD R14, R0.reuse, UR9, R4 ;  /* 0x00000009000e7c24 */ /* 0x040fe2000f8e0204 */
[----:B------:R-:W-:Y:S01]  /*1f90*/  LEA.HI R3, R17, R235, RZ, 0x1 ;  /* 0x000000eb11037211 */ /* 0x000fe200078f08ff */
[----:B------:R-:W-:Y:S01]  /*1fa0*/  IMAD.WIDE.U32 R4, R0, UR8, R8 ;  /* 0x0000000800047c25 */ /* 0x000fe2000f8e0008 */
[----:B------:R-:W-:Y:S01]  /*1fb0*/  ULDC.64 UR8, c[0x0][0x260] ;  /* 0x0000980000087ab9 */ /* 0x000fe20000000a00 */
[----:B------:R-:W2:Y:S01]  /*1fc0*/  @!P3 LDC.64 R26, c[0x0][0x220] ;  /* 0x00008800ff1abb82 */ /* 0x000ea20000000a00 */
[----:B------:R-:W-:Y:S01]  /*1fd0*/  LOP3.LUT R3, R3, 0x7fffffe, RZ, 0xc0, !PT ;  /* 0x07fffffe03037812 */ /* 0x000fe200078ec0ff */
[----:B------:R-:W-:Y:S01]  /*1fe0*/  IMAD R8, R16, UR8, RZ ;  /* 0x0000000810087c24 */ /* 0x000fe2000f8e02ff */
[----:B------:R-:W-:Y:S01]  /*1ff0*/  @!P1 IADD3 R16, P0, R230, R10, RZ ;  /* 0x0000000ae6109210 */ /* 0x000fe20007f1e0ff */
[----:B------:R-:W-:Y:S01]  /*2000*/  IMAD.WIDE.U32 R6, R0, UR8, R6 ;  /* 0x0000000800067c25 */ /* 0x000fe2000f8e0006 */
[----:B------:R-:W-:-:S02]  /*2010*/  ULOP3.LUT UR7, UR7, 0xfffffffe, URZ, 0xc0, !UPT ;  /* 0xfffffffe07077892 */ /* 0x000fc4000f8ec03f */
[----:B------:R-:W-:Y:S01]  /*2020*/  @!P1 IADD3.X R17, R231, R11, R13, P0, !PT ;  /* 0x0000000be7119210 */ /* 0x000fe200007fe40d */
[----:B------:R-:W-:Y:S01]  /*2030*/  IMAD R8, R0, UR9, R8 ;  /* 0x0000000900087c24 */ /* 0x000fe2000f8e0208 */
[C---:B------:R-:W-:Y:S01]  /*2040*/  @!P3 IADD3 R0, P5, R235.reuse, 0x40, RZ ;  /* 0x00000040eb00b810 */ /* 0x040fe20007fbe0ff */
[----:B------:R-:W-:Y:S01]  /*2050*/  @!P4 IMAD R11, R28, UR16, RZ ;  /* 0x000000101c0bcc24 */ /* 0x000fe2000f8e02ff */
[----:B------:R-:W-:Y:S01]  /*2060*/  @!P3 IADD3 R10, P0, R235, 0x40, RZ ;  /* 0x00000040eb0ab810 */ /* 0x000fe20007f1e0ff */
[----:B------:R-:W-:Y:S01]  /*2070*/  IMAD.IADD R7, R7, 0x1, R8 ;  /* 0x0000000107077824 */ /* 0x000fe200078e0208 */
[----:B------:R-:W-:Y:S01]  /*2080*/  UIADD3 UR7, UR11, -UR7, URZ ;  /* 0x800000070b077290 */ /* 0x000fe2000fffe03f */
[--C-:B------:R-:W-:Y:S01]  /*2090*/  @!P3 IMAD.X R8, RZ, RZ, R28.reuse, P5 ;  /* 0x000000ffff08b224 */ /* 0x100fe200028e061c */
[----:B------:R-:W3:Y:S01]  /*20a0*/  @!P3 LDC.64 R22, c[0x0][0x218] ;  /* 0x00008600ff16bb82 */ /* 0x000ee20000000a00 */
[----:B------:R-:W-:Y:S01]  /*20b0*/  @!P3 IMAD.X R9, RZ, RZ, R28, P0 ;  /* 0x000000ffff09b224 */ /* 0x000fe200000e061c */
[----:B------:R-:W-:Y:S01]  /*20c0*/  UISETP.NE.AND UP0, UPT, UR7, 0x1, UPT ;  /* 0x000000010700788c */ /* 0x000fe2000bf05270 */
[----:B------:R-:W-:Y:S01]  /*20d0*/  @!P3 IMAD R8, R8, UR16, RZ ;  /* 0x000000100808bc24 */ /* 0x000fe2000f8e02ff */
[----:B------:R-:W-:Y:S01]  /*20e0*/  USHF.L.U32 UR7, UR33, 0x7, URZ ;  /* 0x0000000721077899 */ /* 0x000fe2000800063f */
[----:B------:R-:W-:Y:S01]  /*20f0*/  IMAD.IADD R5, R5, 0x1, R14 ;  /* 0x0000000105057824 */ /* 0x000fe200078e020e */
[----:B------:R-:W-:Y:S01]  /*2100*/  UIMAD.WIDE.U32 UR8, UR32, 0x80, URZ ;  /* 0x00000080200878a5 */ /* 0x000fe2000f8e003f */
[----:B------:R-:W-:Y:S01]  /*2110*/  @!P4 IMAD R18, R235, UR17, R11 ;  /* 0x00000011eb12cc24 */ /* 0x000fe2000f8e020b */
[----:B------:R-:W-:Y:S01]  /*2120*/  PLOP3.LUT P0, PT, PT, PT, UP0, 0x80, 0x0 ;  /* 0x000000000000781c */ /* 0x000fe20003f0f008 */
[----:B------:R-:W-:-:S02]  /*2130*/  @!P3 IMAD R11, R9, UR22, RZ ;  /* 0x00000016090bbc24 */ /* 0x000fc4000f8e02ff */
[----:B------:R-:W-:Y:S01]  /*2140*/  @!P3 IMAD R19, R0, UR17, R8 ;  /* 0x000000110013bc24 */ /* 0x000fe2000f8e0208 */
[----:B------:R-:W-:Y:S01]  /*2150*/  UMOV UR17, UR29 ;  /* 0x0000001d00117c82 */ /* 0x000fe20008000000 */
[--C-:B------:R-:W-:Y:S02]  /*2160*/  @!P3 IMAD.MOV.U32 R12, RZ, RZ, R4.reuse ;  /* 0x000000ffff0cb224 */ /* 0x100fe400078e0004 */
[--C-:B------:R-:W-:Y:S02]  /*2170*/  @!P3 IMAD.MOV.U32 R13, RZ, RZ, R5.reuse ;  /* 0x000000ffff0db224 */ /* 0x100fe400078e0005 */
[----:B------:R-:W-:-:S04]  /*2180*/  @!P4 IMAD.WIDE.U32 R8, R235, UR16, R4 ;  /* 0x00000010eb08cc25 */ /* 0x000fc8000f8e0004 */
[----:B------:R-:W-:Y:S02]  /*2190*/  IMAD.IADD R3, R235, 0x1, -R3 ;  /* 0x00000001eb037824 */ /* 0x000fe400078e0a03 */
[----:B------:R-:W-:Y:S01]  /*21a0*/  @!P3 IMAD.WIDE.U32 R4, R0, UR16, R12 ;  /* 0x000000100004bc25 */ /* 0x000fe2000f8e000c */
[C---:B-1----:R-:W-:Y:S01]  /*21b0*/  @!P4 LEA R12, P5, R8.reuse, R20, 0x1 ;  /* 0x00000014080cc211 */ /* 0x042fe200078a08ff */
[----:B------:R-:W-:Y:S02]  /*21c0*/  UMOV UR16, UR28 ;  /* 0x0000001c00107c82 */ /* 0x000fe40008000000 */
[----:B------:R-:W-:Y:S02]  /*21d0*/  @!P4 IMAD.IADD R9, R9, 0x1, R18 ;  /* 0x000000010909c824 */ /* 0x000fe400078e0212 */
[----:B------:R-:W-:Y:S02]  /*21e0*/  IMAD R3, R247, 0x8, R3 ;  /* 0x00000008f7037824 */ /* 0x000fe400078e0203 */
[----:B------:R-:W-:Y:S01]  /*21f0*/  @!P3 IMAD.MOV.U32 R14, RZ, RZ, R6 ;  /* 0x000000ffff0eb224 */ /* 0x000fe200078e0006 */
[----:B------:R-:W-:Y:S01]  /*2200*/  @!P4 LEA.HI.X R13, R8, R21, R9, 0x1, P5 ;  /* 0x00000015080dc211 */ /* 0x000fe200028f0c09 */
[----:B------:R-:W-:Y:S01]  /*2210*/  IMAD.U32 R3, R3, 0x20, R15 ;  /* 0x0000002003037824 */ /* 0x000fe200078e000f */
[----:B------:R-:W1:Y:S01]  /*2220*/  @!P4 LDC.64 R20, c[0x0][0x218] ;  /* 0x00008600ff14cb82 */ /* 0x000e620000000a00 */
[----:B------:R-:W-:Y:S01]  /*2230*/  @!P3 IMAD.MOV.U32 R15, RZ, RZ, R7 ;  /* 0x000000ffff0fb224 */ /* 0x000fe200078e0007 */
[----:B------:R-:W-:Y:S01]  /*2240*/  @!P1 IADD3 R8, P5, R228, UR8, RZ ;  /* 0x00000008e4089c10 */ /* 0x000fe2000ffbe0ff */
[----:B------:R-:W-:-:S02]  /*2250*/  @!P3 IMAD R25, R10, UR23, R11 ;  /* 0x000000170a19bc24 */ /* 0x000fc4000f8e020b */
[----:B------:R-:W-:Y:S02]  /*2260*/  VIADD R0, R3, 0x1000 ;  /* 0x0000100003007836 */ /* 0x000fe40000000000 */
[----:B------:R-:W-:Y:S01]  /*2270*/  @!P3 IMAD.WIDE.U32 R10, R10, UR22, R14 ;  /* 0x000000160a0abc25 */ /* 0x000fe2000f8e000e */
[----:B------:R-:W-:Y:S01]  /*2280*/  @P2 BAR.SYNC.DEFER_BLOCKING 0x0 ;  /* 0x0000000000002b1d */ /* 0x000fe20000010000 */
[----:B--2---:R-:W-:Y:S02]  /*2290*/  @!P3 LEA R14, P2, R4, R26, 0x1 ;  /* 0x0000001a040eb211 */ /* 0x004fe400078408ff */
[----:B------:R-:W-:Y:S01]  /*22a0*/  @!P3 IMAD.IADD R5, R5, 0x1, R19 ;  /* 0x000000010505b824 */ /* 0x000fe200078e0213 */
[----:B------:R-:W-:Y:S01]  /*22b0*/  SEL R234, R0, R3, !P0 ;  /* 0x0000000300ea7207 */ /* 0x000fe20004000000 */
[----:B------:R-:W-:Y:S01]  /*22c0*/  @!P4 IMAD.WIDE.U32 R6, R235, UR22, R6 ;  /* 0x00000016eb06cc25 */ /* 0x000fe2000f8e0006 */
[----:B------:R-:W-:Y:S02]  /*22d0*/  LEA R0, R3, UR4, 0x1 ;  /* 0x0000000403007c11 */ /* 0x000fe4000f8e08ff */
[----:B------:R-:W-:Y:S01]  /*22e0*/  @!P3 LEA.HI.X R15, R4, R27, R5, 0x1, P2 ;  /* 0x0000001b040fb211 */ /* 0x000fe200010f0c05 */
[----:B------:R-:W-:Y:S01]  /*22f0*/  @!P4 IMAD R3, R28, UR22, RZ ;  /* 0x000000161c03cc24 */ /* 0x000fe2000f8e02ff */
[C---:B------:R-:W-:Y:S01]  /*2300*/  ISETP.GE.AND P2, PT, R235.reuse, UR5, PT ;  /* 0x00000005eb007c0c */ /* 0x040fe2000bf46270 */
[----:B------:R-:W-:Y:S01]  /*2310*/  IMAD.MOV.U32 R239, RZ, RZ, 0x7f800000 ;  /* 0x7f800000ffef7424 */ /* 0x000fe200078e00ff */
[----:B------:R-:W-:Y:S01]  /*2320*/  LEA R234, R234, UR4, 0x1 ;  /* 0x00000004eaea7c11 */ /* 0x000fe2000f8e08ff */
[----:B------:R-:W-:-:S02]  /*2330*/  @!P4 IMAD R4, R235, UR23, R3 ;  /* 0x00000017eb04cc24 */ /* 0x000fc4000f8e0203 */
[----:B------:R-:W-:Y:S02]  /*2340*/  IMAD.U32 R3, RZ, RZ, UR7 ;  /* 0x00000007ff037e24 */ /* 0x000fe4000f8e00ff */
[----:B------:R-:W-:Y:S02]  /*2350*/  IMAD.MOV.U32 R236, RZ, RZ, 0x7f800000 ;  /* 0x7f800000ffec7424 */ /* 0x000fe400078e00ff */
[----:B------:R-:W-:Y:S01]  /*2360*/  IMAD.MOV.U32 R237, RZ, RZ, 0x7f800000 ;  /* 0x7f800000ffed7424 */ /* 0x000fe200078e00ff */
[----:B------:R-:W-:Y:S01]  /*2370*/  @!P1 IADD3.X R9, R229, UR9, R3, P5, !PT ;  /* 0x00000009e5099c10 */ /* 0x000fe2000affe403 */
[----:B------:R-:W-:Y:S01]  /*2380*/  @!P4 IMAD.IADD R3, R7, 0x1, R4 ;  /* 0x000000010703c824 */ /* 0x000fe200078e0204 */
[C---:B-1----:R-:W-:Y:S01]  /*2390*/  @!P4 LEA R4, P6, R6.reuse, R20, 0x1 ;  /* 0x000000140604c211 */ /* 0x042fe200078c08ff */
[----:B------:R-:W-:Y:S01]  /*23a0*/  @!P3 IMAD.IADD R7, R11, 0x1, R25 ;  /* 0x000000010b07b824 */ /* 0x000fe200078e0219 */
[----:B------:R-:W-:Y:S04]  /*23b0*/  @P4 STS [R0+0x8000], RZ ;  /* 0x008000ff00004388 */ /* 0x000fe80000000800 */
[----:B------:R-:W-:Y:S01]  /*23c0*/  @P4 STS [R0+0x8004], RZ ;  /* 0x008004ff00004388 */ /* 0x000fe20000000800 */
[----:B------:R-:W-:Y:S01]  /*23d0*/  @!P4 LEA.HI.X R5, R6, R21, R3, 0x1, P6 ;  /* 0x000000150605c211 */ /* 0x000fe200030f0c03 */
[----:B------:R-:W-:-:S02]  /*23e0*/  VIADD R3, R242, 0x48 ;  /* 0x00000048f2037836 */ /* 0x000fc40000000000 */
[----:B------:R-:W-:Y:S01]  /*23f0*/  @P4 STS.64 [R0+0x8008], RZ ;  /* 0x008008ff00004388 */ /* 0x000fe20000000a00 */
[----:B------:R-:W-:Y:S01]  /*2400*/  VIADD R6, R242, 0x8 ;  /* 0x00000008f2067836 */ /* 0x000fe20000000000 */
[----:B------:R-:W-:Y:S01]  /*2410*/  LEA R128, R156, UR4, 0x1 ;  /* 0x000000049c807c11 */ /* 0x000fe2000f8e08ff */
[----:B------:R-:W-:Y:S01]  /*2420*/  UMOV UR19, UR12 ;  /* 0x0000000c00137c82 */ /* 0x000fe20008000000 */
[----:B------:R-:W-:Y:S01]  /*2430*/  @!PT LDS RZ, [RZ] ;  /* 0x00000000fffff984 */ /* 0x000fe20000000800 */
[----:B------:R-:W-:Y:S01]  /*2440*/  @!PT LDS RZ, [RZ] ;  /* 0x00000000fffff984 */ /* 0x000fe20000000800 */
[----:B------:R-:W-:Y:S01]  /*2450*/  @!PT LDS RZ, [RZ] ;  /* 0x00000000fffff984 */ /* 0x000fe20000000800 */
[----:B------:R3:W-:Y:S01]  /*2460*/  @!P4 LDGSTS.E.BYPASS.LTC128B.128 [R0+0x8000], desc[UR14][R12.64] ;  /* 0x080000000c00cfae */ /* 0x0007e2000b901d4e */
[----:B------:R-:W-:Y:S01]  /*2470*/  UMOV UR18, UR13 ;  /* 0x0000000d00127c82 */ /* 0x000fe20008000000 */
[----:B------:R-:W-:Y:S02]  /*2480*/  UIADD3 UR8, UR25, 0x80, URZ ;  /* 0x0000008019087890 */ /* 0x000fe4000fffe03f */
[----:B------:R-:W-:Y:S01]  /*2490*/  @P3 STS.128 [R0+0x9000], RZ ;  /* 0x009000ff00003388 */ /* 0x000fe20000000c00 */
[----:B------:R-:W-:Y:S01]  /*24a0*/  IMAD.SHL.U32 R153, R161, 0x2, RZ ;  /* 0x00000002a1997824 */ /* 0x000fe200078e00ff */
[----:B------:R-:W-:Y:S01]  /*24b0*/  CS2R R94, SRZ ;  /* 0x00000000005e7805 */ /* 0x000fe2000001ff00 */
[----:B------:R-:W-:Y:S01]  /*24c0*/  IMAD.MOV.U32 R251, RZ, RZ, 0x4 ;  /* 0x00000004fffb7424 */ /* 0x000fe200078e00ff */
[----:B------:R-:W-:Y:S01]  /*24d0*/  @!PT LDS RZ, [RZ] ;  /* 0x00000000fffff984 */ /* 0x000fe20000000800 */
[----:B------:R-:W-:Y:S01]  /*24e0*/  @!PT LDS RZ, [RZ] ;  /* 0x00000000fffff984 */ /* 0x000fe20000000800 */
[----:B------:R-:W-:Y:S01]  /*24f0*/  @!PT LDS RZ, [RZ] ;  /* 0x00000000fffff984 */ /* 0x000fe20000000800 */
[----:B------:R-:W-:Y:S01]  /*2500*/  @!P3 LDGSTS.E.BYPASS.LTC128B.128 [R0+0x9000], desc[UR14][R14.64] ;  /* 0x090000000e00bfae */ /* 0x000fe2000b901d4e */
[----:B------:R-:W-:-:S02]  /*2510*/  CS2R R92, SRZ ;  /* 0x00000000005c7805 */ /* 0x000fc4000001ff00 */
[----:B------:R-:W-:Y:S02]  /*2520*/  CS2R R98, SRZ ;  /* 0x0000000000627805 */ /* 0x000fe4000001ff00 */
[----:B------:R-:W-:Y:S01]  /*2530*/  CS2R R96, SRZ ;  /* 0x0000000000607805 */ /* 0x000fe2000001ff00 */
[----:B------:R-:W0:Y:S01]  /*2540*/  LDGDEPBAR ;  /* 0x00000000000079af */ /* 0x000e220000000000 */
[----:B------:R-:W-:Y:S02]  /*2550*/  CS2R R90, SRZ ;  /* 0x00000000005a7805 */ /* 0x000fe4000001ff00 */
[----:B------:R-:W-:Y:S02]  /*2560*/  CS2R R88, SRZ ;  /* 0x0000000000587805 */ /* 0x000fe4000001ff00 */
[----:B------:R-:W-:Y:S01]  /*2570*/  CS2R R86, SRZ ;  /* 0x0000000000567805 */ /* 0x000fe2000001ff00 */
[----:B------:R-:W-:Y:S01]  /*2580*/  @P2 STS [R0+0x4000], RZ ;  /* 0x004000ff00002388 */ /* 0x000fe20000000800 */
[----:B------:R-:W-:-:S02]  /*2590*/  CS2R R84, SRZ ;  /* 0x0000000000547805 */ /* 0x000fc4000001ff00 */
[----:B------:R-:W-:Y:S02]  /*25a0*/  CS2R R78, SRZ ;  /* 0x00000000004e7805 */ /* 0x000fe4000001ff00 */
[----:B------:R-:W-:Y:S01]  /*25b0*/  CS2R R76, SRZ ;  /* 0x00000000004c7805 */ /* 0x000fe2000001ff00 */
[----:B------:R-:W-:Y:S01]  /*25c0*/  @P2 STS [R0+0x4004], RZ ;  /* 0x004004ff00002388 */ /* 0x000fe20000000800 */
[----:B------:R-:W-:Y:S02]  /*25d0*/  CS2R R82, SRZ ;  /* 0x0000000000527805 */ /* 0x000fe4000001ff00 */
[----:B------:R-:W-:Y:S02]  /*25e0*/  CS2R R80, SRZ ;  /* 0x0000000000507805 */ /* 0x000fe4000001ff00 */
[----:B------:R-:W-:Y:S01]  /*25f0*/  CS2R R74, SRZ ;  /* 0x00000000004a7805 */ /* 0x000fe2000001ff00 */
[----:B------:R-:W-:Y:S01]  /*2600*/  @P2 STS.64 [R0+0x4008], RZ ;  /* 0x004008ff00002388 */ /* 0x000fe20000000a00 */
[----:B------:R-:W-:-:S02]  /*2610*/  CS2R R72, SRZ ;  /* 0x0000000000487805 */ /* 0x000fc4000001ff00 */
[----:B------:R-:W-:Y:S02]  /*2620*/  CS2R R70, SRZ ;  /* 0x0000000000467805 */ /* 0x000fe4000001ff00 */
[C---:B---3--:R-:W-:Y:S01]  /*2630*/  @!P3 LEA R12, P5, R10.reuse, R22, 0x1 ;  /* 0x000000160a0cb211 */ /* 0x048fe200078a08ff */
[----:B------:R-:W-:Y:S01]  /*2640*/  @!PT LDS RZ, [RZ] ;  /* 0x00000000fffff984 */ /* 0x000fe20000000800 */
[----:B------:R-:W-:Y:S01]  /*2650*/  @!PT LDS RZ, [RZ] ;  /* 0x00000000fffff984 */ /* 0x000fe20000000800 */
[----:B------:R-:W-:Y:S01]  /*2660*/  @!PT LDS RZ, [RZ] ;  /* 0x00000000fffff984 */ /* 0x000fe20000000800 */
[----:B------:R-:W-:Y:S01]  /*2670*/  @!P2 LDGSTS.E.BYPASS.LTC128B.128 [R0+0x4000], desc[UR14][R230.64] ;  /* 0x04000000e600afae */ /* 0x000fe2000b901d4e */
[----:B------:R-:W-:Y:S01]  /*2680*/  CS2R R68, SRZ ;  /* 0x0000000000447805 */ /* 0x000fe2000001ff00 */
[----:B------:R-:W-:Y:S01]  /*2690*/  USHF.L.U32 UR35, UR21, 0x3, URZ ;  /* 0x0000000315237899 */ /* 0x000fe2000800063f */
[----:B------:R-:W-:Y:S01]  /*26a0*/  @!P3 LEA.HI.X R13, R10, R23, R7, 0x1, P5 ;  /* 0x000000170a0db211 */ /* 0x000fe200028f0c07 */
[----:B------:R-:W-:Y:S01]  /*26b0*/  @P1 STS.128 [R0+0x5000], RZ ;  /* 0x005000ff00001388 */ /* 0x000fe20000000c00 */
[----:B------:R-:W-:Y:S02]  /*26c0*/  USHF.L.U32 UR34, UR21, 0x4, URZ ;  /* 0x0000000415227899 */ /* 0x000fe4000800063f */
[----:B------:R-:W-:Y:S01]  /*26d0*/  UIMAD UR33, UR21, 0x18, URZ ;  /* 0x00000018152178a4 */ /* 0x000fe2000f8e023f */
[----:B------:R-:W-:Y:S01]  /*26e0*/  @!PT LDS RZ, [RZ] ;  /* 0x00000000fffff984 */ /* 0x000fe20000000800 */
[----:B------:R-:W-:Y:S01]  /*26f0*/  @!PT LDS RZ, [RZ] ;  /* 0x00000000fffff984 */ /* 0x000fe20000000800 */
[----:B------:R-:W-:Y:S01]  /*2700*/  @!PT LDS RZ, [RZ] ;  /* 0x00000000fffff984 */ /* 0x000fe20000000800 */
[----:B------:R-:W-:Y:S01]  /*2710*/  @!P1 LDGSTS.E.BYPASS.LTC128B.128 [R0+0x5000], desc[UR14][R16.64] ;  /* 0x0500000010009fae */ /* 0x000fe2000b901d4e */
[----:B------:R-:W-:-:S02]  /*2720*/  USHF.L.U32 UR32, UR21, 0x5, URZ ;  /* 0x0000000515207899 */ /* 0x000fc4000800063f */
[----:B------:R-:W-:Y:S01]  /*2730*/  UIMAD UR31, UR21, 0x28, URZ ;  /* 0x00000028151f78a4 */ /* 0x000fe2000f8e023f */
[----:B------:R-:W-:Y:S01]  /*2740*/  @P2 STS [R234], RZ ;  /* 0x000000ffea002388 */ /* 0x000fe20000000800 */
[----:B------:R-:W-:Y:S02]  /*2750*/  UIMAD UR30, UR21, 0x30, URZ ;  /* 0x00000030151e78a4 */ /* 0x000fe4000f8e023f */
[----:B------:R-:W-:Y:S01]  /*2760*/  UIMAD UR29, UR21, 0x38, URZ ;  /* 0x00000038151d78a4 */ /* 0x000fe2000f8e023f */
[----:B------:R-:W-:Y:S01]  /*2770*/  @P2 STS [R234+0x4], RZ ;  /* 0x000004ffea002388 */ /* 0x000fe20000000800 */
[----:B------:R-:W-:Y:S02]  /*2780*/  USHF.L.U32 UR28, UR21, 0x6, URZ ;  /* 0x00000006151c7899 */ /* 0x000fe4000800063f */
[----:B------:R-:W-:Y:S01]  /*2790*/  UIMAD UR27, UR21, 0x48, URZ ;  /* 0x00000048151b78a4 */ /* 0x000fe2000f8e023f */
[----:B------:R-:W-:Y:S01]  /*27a0*/  @P2 STS [R234+0x8], RZ ;  /* 0x000008ffea002388 */ /* 0x000fe20000000800 */
[----:B------:R-:W-:-:S02]  /*27b0*/  UIMAD UR26, UR21, 0x50, URZ ;  /* 0x00000050151a78a4 */ /* 0x000fc4000f8e023f */
[----:B------:R-:W-:Y:S01]  /*27c0*/  UIMAD UR24, UR21, 0x60, URZ ;  /* 0x00000060151878a4 */ /* 0x000fe2000f8e023f */
[----:B------:R-:W-:Y:S01]  /*27d0*/  @P2 STS [R234+0xc], RZ ;  /* 0x00000cffea002388 */ /* 0x000fe20000000800 */
[----:B------:R-:W-:Y:S02]  /*27e0*/  UIMAD UR23, UR21, 0x68, URZ ;  /* 0x00000068151778a4 */ /* 0x000fe4000f8e023f */
[----:B------:R-:W-:Y:S01]  /*27f0*/  UIMAD UR22, UR21, 0x70, URZ ;  /* 0x00000070151678a4 */ /* 0x000fe2000f8e023f */
[----:B------:R-:W-:Y:S01]  /*2800*/  @!PT LDS RZ, [RZ] ;  /* 0x00000000fffff984 */ /* 0x000fe20000000800 */
[----:B------:R-:W-:Y:S01]  /*2810*/  @!PT LDS RZ, [RZ] ;  /* 0x00000000fffff984 */ /* 0x000fe20000000800 */
[----:B------:R-:W-:Y:S01]  /*2820*/  @!PT LDS RZ, [RZ] ;  /* 0x00000000fffff984 */ /* 0x000fe20000000800 */
[----:B------:R-:W-:Y:S01]  /*2830*/  @!P2 LDGSTS.E.BYPASS.LTC128B.128 [R234], desc[UR14][R228.64] ;  /* 0x00000000e4eaafae */ /* 0x000fe2000b901d4e */
[----:B------:R-:W-:Y:S01]  /*2840*/  UIADD3 UR20, -UR20, URZ, URZ ;  /* 0x0000003f14147290 */ /* 0x000fe2000fffe13f */
[----:B------:R-:W-:Y:S02]  /*2850*/  ULDC.U8 UR9, c[0x0][0x388] ;  /* 0x0000e20000097ab9 */ /* 0x000fe40000000000 */
[----:B------:R-:W-:Y:S04]  /*2860*/  @P1 STS [R234+0x1000], RZ ;  /* 0x001000ffea001388 */ /* 0x000fe80000000800 */
[----:B------:R-:W-:Y:S04]  /*2870*/  @P1 STS [R234+0x1004], RZ ;  /* 0x001004ffea001388 */ /* 0x000fe80000000800 */
[----:B------:R-:W-:Y:S04]  /*2880*/  @P1 STS [R234+0x1008], RZ ;  /* 0x001008ffea001388 */ /* 0x000fe80000000800 */
[----:B------:R-:W-:Y:S04]  /*2890*/  @P1 STS [R234+0x100c], RZ ;  /* 0x00100cffea001388 */ /* 0x000fe80000000800 */
[----:B------:R-:W-:Y:S01]  /*28a0*/  @!PT LDS RZ, [RZ] ;  /* 0x00000000fffff984 */ /* 0x000fe20000000800 */
[----:B------:R-:W-:Y:S01]  /*28b0*/  @!PT LDS RZ, [RZ] ;  /* 0x00000000fffff984 */ /* 0x000fe20000000800 */
[----:B------:R-:W-:Y:S01]  /*28c0*/  @!PT LDS RZ, [RZ] ;  /* 0x00000000fffff984 */ /* 0x000fe20000000800 */
[----:B------:R1:W-:Y:S01]  /*28d0*/  @!P1 LDGSTS.E.BYPASS.LTC128B.128 [R234+0x1000], desc[UR14][R8.64] ;  /* 0x0100000008ea9fae */ /* 0x0003e2000b901d4e */
[----:B------:R-:W-:-:S03]  /*28e0*/  ISETP.GE.AND P1, PT, R3, UR5, PT ;  /* 0x0000000503007c0c */ /* 0x000fc6000bf26270 */
[----:B------:R-:W-:Y:S04]  /*28f0*/  @P4 STS [R0+0x6000], RZ ;  /* 0x006000ff00004388 */ /* 0x000fe80000000800 */
[----:B------:R-:W-:Y:S04]  /*2900*/  @P4 STS [R0+0x6004], RZ ;  /* 0x006004ff00004388 */ /* 0x000fe80000000800 */
[----:B------:R-:W-:Y:S04]  /*2910*/  @P4 STS.64 [R0+0x6008], RZ ;  /* 0x006008ff00004388 */ /* 0x000fe80000000a00 */
[----:B------:R-:W-:Y:S01]  /*2920*/  @!PT LDS RZ, [RZ] ;  /* 0x00000000fffff984 */ /* 0x000fe20000000800 */
[----:B------:R-:W-:Y:S01]  /*2930*/  @!PT LDS RZ, [RZ] ;  /* 0x00000000fffff984 */ /* 0x000fe20000000800 */
[----:B------:R-:W-:Y:S01]  /*2940*/  @!PT LDS RZ, [RZ] ;  /* 0x00000000fffff984 */ /* 0x000fe20000000800 */
[----:B------:R2:W-:Y:S01]  /*2950*/  @!P4 LDGSTS.E.BYPASS.LTC128B.128 [R0+0x6000], desc[UR14][R4.64] ;  /* 0x060000000400cfae */ /* 0x0005e2000b901d4e */
[----:B------:R-:W-:-:S03]  /*2960*/  ISETP.GE.AND P4, PT, R242, UR5, PT ;  /* 0x00000005f2007c0c */ /* 0x000fc6000bf86270 */
[----:B------:R3:W-:Y:S04]  /*2970*/  @P3 STS.128 [R0+0x7000], RZ ;  /* 0x007000ff00003388 */ /* 0x0007e80000000c00 */
[----:B------:R-:W-:Y:S01]  /*2980*/  @!PT LDS RZ, [RZ] ;  /* 0x00000000fffff984 */ /* 0x000fe20000000800 */
[----:B------:R-:W-:Y:S01]  /*2990*/  @!PT LDS RZ, [RZ] ;  /* 0x00000000fffff984 */ /* 0x000fe20000000800 */
[----:B------:R-:W-:Y:S01]  /*29a0*/  @!PT LDS RZ, [RZ] ;  /* 0x00000000fffff984 */ /* 0x000fe20000000800 */
[----:B------:R3:W-:Y:S01]  /*29b0*/  @!P3 LDGSTS.E.BYPASS.LTC128B.128 [R0+0x7000], desc[UR14][R12.64] ;  /* 0x070000000c00bfae */ /* 0x0007e2000b901d4e */
[----:B------:R-:W-:Y:S01]  /*29c0*/  ISETP.GE.AND P3, PT, R6, UR5, PT ;  /* 0x0000000506007c0c */ /* 0x000fe2000bf66270 */
[----:B------:R-:W-:Y:S01]  /*29d0*/  IMAD.MOV.U32 R6, RZ, RZ, 0x4 ;  /* 0x00000004ff067424 */ /* 0x000fe200078e00ff */
[----:B-1----:R-:W1:Y:S01]  /*29e0*/  LDC.64 R8, c[0x0][0x3b8] ;  /* 0x0000ee00ff087b82 */ /* 0x002e620000000a00 */
[----:B------:R-:W0:Y:S02]  /*29f0*/  LDGDEPBAR ;  /* 0x00000000000079af */ /* 0x000e240000000000 */
[----:B------:R-:W-:-:S05]  /*2a00*/  @!P1 IMAD.WIDE R6, R3, R6, UR16 ;  /* 0x0000001003069e25 */ /* 0x000fca000f8e0206 */
[----:B------:R4:W5:Y:S01]  /*2a10*/  @!P1 LDG.E R237, desc[UR14][R6.64] ;  /* 0x0000000e06ed9981 */ /* 0x000962000c1e1900 */
[----:B--2---:R-:W-:-:S04]  /*2a20*/  IMAD.MOV.U32 R4, RZ, RZ, 0x4 ;  /* 0x00000004ff047424 */ /* 0x004fc800078e00ff */
[----:B------:R-:W-:-:S04]  /*2a30*/  IMAD.WIDE R4, R242, R4, UR16 ;  /* 0x00000010f2047e25 */ /* 0x000fc8000f8e0204 */
[----:B---3--:R-:W-:Y:S01]  /*2a40*/  VIADD R0, R242, 0x40 ;  /* 0x00000040f2007836 */ /* 0x008fe20000000000 */
[----:B------:R4:W5:Y:S01]  /*2a50*/  @!P4 LDG.E R238, desc[UR14][R4.64] ;  /* 0x0000000e04eec981 */ /* 0x000962000c1e1900 */
[----:B------:R-:W-:-:S04]  /*2a60*/  DEPBAR.LE SB0, 0x1 ;  /* 0x000080400000791a */ /* 0x000fc80000000000 */
[----:B------:R-:W-:Y:S01]  /*2a70*/  ISETP.GE.AND P2, PT, R0, UR5, PT ;  /* 0x0000000500007c0c */ /* 0x000fe2000bf46270 */
[----:B------:R4:W5:-:S12]  /*2a80*/  @!P3 LDG.E R239, desc[UR14][R4.64+0x20] ;  /* 0x0000200e04efb981 */ /* 0x000958000c1e1900 */
[----:B------:R4:W5:Y:S01]  /*2a90*/  @!P2 LDG.E R236, desc[UR14][R4.64+0x100] ;  /* 0x0001000e04eca981 */ /* 0x000962000c1e1900 */
[----:B------:R-:W-:Y:S06]  /*2aa0*/  BAR.SYNC.DEFER_BLOCKING 0x0 ;  /* 0x0000000000007b1d */ /* 0x000fec0000010000 */
[----:B-1----:R-:W2:Y:S04]  /*2ab0*/  LDG.E.64 R4, desc[UR14][R8.64+0x8] ;  /* 0x0000080e08047981 */ /* 0x002ea8000c1e1b00 */
[----:B------:R-:W3:Y:S04]  /*2ac0*/  LDG.E.64 R6, desc[UR14][R8.64] ;  /* 0x0000000e08067981 */ /* 0x000ee8000c1e1b00 */
[----:B------:R4:W1:Y:S04]  /*2ad0*/  LDSM.16.M88.4 R116, [R128+0x8000] ;  /* 0x008000008074783b */ /* 0x0008680000000200 */
[----:B------:R4:W1:Y:S04]  /*2ae0*/  LDSM.16.M88.4 R120, [R128+0x8400] ;  /* 0x008400008078783b */ /* 0x0008680000000200 */
[----:B------:R4:W1:Y:S04]  /*2af0*/  LDSM.16.M88.4 R124, [R128+0x8800] ;  /* 0x00880000807c783b */ /* 0x0008680000000200 */
[----:B------:R-:W1:Y:S04]  /*2b00*/  LDSM.16.M88.4 R128, [R128+0x8c00] ;  /* 0x008c00008080783b */ /* 0x000e680000000200 */
[----:B------:R4:W1:Y:S04]  /*2b10*/  LDSM.16.M88.4 R132, [R149] ;  /* 0x000000009584783b */ /* 0x0008680000000200 */
[----:B------:R4:W1:Y:S04]  /*2b20*/  LDSM.16.M88.4 R136, [R149+0x400] ;  /* 0x000400009588783b */ /* 0x0008680000000200 */
[----:B------:R4:W1:Y:S04]  /*2b30*/  LDSM.16.M88.4 R140, [R149+0x800] ;  /* 0x00080000958c783b */ /* 0x0008680000000200 */
[----:B------:R4:W1:Y:S01]  /*2b40*/  LDSM.16.M88.4 R144, [R149+0xc00] ;  /* 0x000c00009590783b */ /* 0x0008620000000200 */
[----:B------:R-:W-:-:S04]  /*2b50*/  UIMAD UR5, UR43, UR59, UR55 ;  /* 0x0000003b2b0572a4 */ /* 0x000fc8000f8e0237 */
[----:B------:R-:W-:Y:S01]  /*2b60*/  USHF.L.U32 UR5, UR5, 0x5, URZ ;  /* 0x0000000505057899 */ /* 0x000fe2000800063f */
[----:B------:R-:W-:-:S03]  /*2b70*/  SHF.R.S32.HI R0, RZ, 0x1f, R24 ;  /* 0x0000001fff007819 */ /* 0x000fc60000011418 */
[----:B------:R-:W-:Y:S01]  /*2b80*/  USHF.R.S32.HI UR7, URZ, 0x1f, UR5 ;  /* 0x0000001f3f077899 */ /* 0x000fe20008011405 */
[----:B------:R-:W-:-:S05]  /*2b90*/  VIADD R3, R155, 0x1000 ;  /* 0x000010009b037836 */ /* 0x000fca0000000000 */
[----:B------:R-:W-:Y:S01]  /*2ba0*/  SEL R3, R3, R155, !P0 ;  /* 0x0000009b03037207 */ /* 0x000fe20004000000 */
[----:B------:R-:W-:-:S03]  /*2bb0*/  UIMAD UR25, UR21, 0x58, URZ ;  /* 0x00000058151978a4 */ /* 0x000fc6000f8e023f */
[----:B------:R-:W-:Y:S01]  /*2bc0*/  LEA R3, R3, UR4, 0x1 ;  /* 0x0000000403037c11 */ /* 0x000fe2000f8e08ff */
[----:B------:R-:W-:Y:S02]  /*2bd0*/  UISETP.GE.AND UP0, UPT, UR8, UR6, UPT ;  /* 0x000000060800728c */ /* 0x000fe4000bf06270 */
[----:B------:R-:W-:Y:S01]  /*2be0*/  UIMAD UR21, UR21, 0x78, URZ ;  /* 0x00000078151578a4 */ /* 0x000fe2000f8e023f */
[----:B------:R-:W-:Y:S01]  /*2bf0*/  ULDC UR8, c[0x0][0x2ec] ;  /* 0x0000bb0000087ab9 */ /* 0x000fe20000000800 */
[----:B--2---:R-:W-:-:S04]  /*2c00*/  IADD3 R240, P2, P1, R4, UR5, R24 ;  /* 0x0000000504f07c10 */ /* 0x004fc8000f95e018 */
[----:B------:R-:W-:Y:S01]  /*2c10*/  IADD3.X R246, R5, UR7, R0, P2, P1 ;  /* 0x0000000705f67c10 */ /* 0x000fe200097e2400 */
[----:B------:R-:W-:Y:S01]  /*2c20*/  VIADD R0, R161, 0x1000 ;  /* 0x00001000a1007836 */ /* 0x000fe20000000000 */
[----:B---3--:R-:W-:Y:S02]  /*2c30*/  R2UR UR12, R7 ;  /* 0x00000000070c72ca */ /* 0x008fe400000e0000 */
[----:B------:R-:W-:Y:S02]  /*2c40*/  R2UR UR13, R6 ;  /* 0x00000000060d72ca */ /* 0x000fe400000e0000 */
[----:B------:R-:W-:Y:S01]  /*2c50*/  SEL R0, R0, R161, !P0 ;  /* 0x000000a100007207 */ /* 0x000fe20004000000 */
[----:B------:R-:W-:-:S03]  /*2c60*/  IMAD.WIDE.U32 R240, R240, -0x2daee0ad, RZ ;  /* 0xd2511f53f0f07825 */ /* 0x000fc600078e00ff */
[----:B-1--4-:R-:W-:-:S09]  /*2c70*/  LEA R148, R0, UR4, 0x1 ;  /* 0x0000000400947c11 */ /* 0x012fd2000f8e08ff */
.L_x_276:
[----:B------:R-:W-:Y:S01]  /*2c80*/  LEA R100, R156, UR4, 0x1 ;  /* 0x000000049c647c11 */ /* 0x000fe2000f8e08ff */
[----:B------:R-:W0:Y:S01]  /*2c90*/  LDGDEPBAR ;  /* 0x00000000000079af */ /* 0x000e220000000000 */
[----:B------:R-:W-:Y:S01]  /*2ca0*/  PLOP3.LUT P0, PT, PT, PT, UP0, 0x80, 0x0 ;  /* 0x000000000000781c */ /* 0x000fe20003f0f008 */
[----:B------:R-:W-:Y:S01]  /*2cb0*/  IMAD.IADD R112, R154, 0x1, R148 ;  /* 0x000000019a707824 */ /* 0x000fe200078e0294 */
[----:B------:R-:W-:Y:S01]  /*2cc0*/  PLOP3.LUT P3, PT, PT, PT, UP0, 0x80, 0x0 ;  /* 0x000000000000781c */ /* 0x000fe20003f6f008 */
[----:B------:R-:W-:Y:S01]  /*2cd0*/  UIADD3 UR10, UR12, -0x56f99767, URZ ;  /* 0xa90668990c0a7890 */ /* 0x000fe2000fffe03f */
[----:B------:R-:W-:Y:S01]  /*2ce0*/  PLOP3.LUT P2, PT, PT, PT, UP0, 0x80, 0x0 ;  /* 0x000000000000781c */ /* 0x000fe20003f4f008 */
[----:B------:R-:W-:Y:S01]  /*2cf0*/  UIADD3 UR5, UR13, -0x61c88647, URZ ;  /* 0x9e3779b90d057890 */ /* 0x000fe2000fffe03f */
[----:B------:R-:W-:Y:S01]  /*2d00*/  PLOP3.LUT P1, PT, PT, PT, UP0, 0x80, 0x0 ;  /* 0x000000000000781c */ /* 0x000fe20003f2f008 */
[----:B------:R-:W-:Y:S01]  /*2d10*/  UIADD3 UR7, UR12, -0x4498517b, URZ ;  /* 0xbb67ae850c077890 */ /* 0x000fe2000fffe03f */
[----:B------:R-:W-:Y:S01]  /*2d20*/  PLOP3.LUT P5, PT, PT, PT, UP0, 0x80, 0x0 ;  /* 0x000000000000781c */ /* 0x000fe20003faf008 */
[----:B------:R-:W-:Y:S01]  /*2d30*/  IMAD.U32 R162, RZ, RZ, UR11 ;  /* 0x0000000bffa27e24 */ /* 0x000fe2000f8e00ff */
[----:B------:R-:W-:Y:S01]  /*2d40*/  PLOP3.LUT P4, PT, PT, PT, UP0, 0x80, 0x0 ;  /* 0x000000000000781c */ /* 0x000fe20003f8f008 */
[----:B------:R-:W-:Y:S01]  /*2d50*/  UISETP.GE.AND UP3, UPT, UR11, 0x1, UPT ;  /* 0x000000010b00788c */ /* 0x000fe2000bf66270 */
[----:B------:R-:W-:Y:S01]  /*2d60*/  PLOP3.LUT P6, PT, PT, PT, UP0, 0x80, 0x0 ;  /* 0x000000000000781c */ /* 0x000fe20003fcf008 */
[----:B------:R-:W1:Y:S01]  /*2d70*/  @P0 S2R R0, SR_TID.X ;  /* 0x0000000000000919 */ /* 0x000e620000002100 */
[----:B------:R-:W-:Y:S01]  /*2d80*/  PLOP3.LUT P0, PT, PT, PT, UP0, 0x80, 0x0 ;  /* 0x000000000000781c */ /* 0x000fe20003f0f008 */
[----:B------:R-:W-:Y:S01]  /*2d90*/  IMAD R162, R162, 0x8, R248 ;  /* 0x00000008a2a27824 */ /* 0x000fe200078e02f8 */
[----:B------:R-:W-:Y:S01]  /*2da0*/  LOP3.LUT R163, R246, UR13, RZ, 0x3c, !PT ;  /* 0x0000000df6a37c12 */ /* 0x000fe2000f8e3cff */
[----:B-1----:R-:W-:Y:S01]  /*2db0*/  @P3 IMAD.SHL.U32 R0, R0, 0x2, RZ ;  /* 0x0000000200003824 */ /* 0x002fe200078e00ff */
[----:B------:R-:W-:Y:S01]  /*2dc0*/  PLOP3.LUT P3, PT, PT, PT, UP0, 0x80, 0x0 ;  /* 0x000000000000781c */ /* 0x000fe20003f6f008 */
[----:B------:R-:W-:Y:S04]  /*2dd0*/  DEPBAR.LE SB0, 0x0 ;  /* 0x000080000000791a */ /* 0x000fe80000000000 */
[----:B------:R-:W-:Y:S01]  /*2de0*/  @P2 LOP3.LUT R0, R0, 0x6, RZ, 0xc0, !PT ;  /* 0x0000000600002812 */ /* 0x000fe200078ec0ff */
[----:B------:R-:W-:Y:S01]  /*2df0*/  BAR.SYNC.DEFER_BLOCKING 0x0 ;  /* 0x0000000000007b1d */ /* 0x000fe20000010000 */
[----:B------:R-:W-:Y:S03]  /*2e00*/  PLOP3.LUT P2, PT, PT, PT, UP0, 0x80, 0x0 ;  /* 0x000000000000781c */ /* 0x000fe60003f4f008 */
[----:B------:R-:W-:Y:S01]  /*2e10*/  @P0 IMAD R0, R243, 0x40, R0 ;  /* 0x00000040f3000824 */ /* 0x000fe200078e0200 */
[----:B------:R-:W-:Y:S01]  /*2e20*/  PLOP3.LUT P0, PT, PT, PT, UP0, 0x80, 0x0 ;  /* 0x000000000000781c */ /* 0x000fe20003f0f008 */
        /* <DEDUP_REMOVED lines=9> */
[----:B------:R-:W1:Y:S01]  /*2ec0*/  LDSM.16.M88.4 R108, [R149+-0x2000] ;  /* 0xffe00000956c783b */ /* 0x000e620000000200 */
        /* <DEDUP_REMOVED lines=14> */
[----:B------:R-:W-:Y:S04]  /*2fb0*/  IMAD.U32 R100, RZ, RZ, UR36 ;  /* 0x00000024ff647e24 */ /* 0x000fe8000f8e00ff */
[----:B------:R-:W-:Y:S01]  /*2fc0*/  @P1 IMAD R0, R100, 0x80, R0 ;  /* 0x0000008064001824 */ /* 0x000fe200078e0200 */
[----:B------:R-:W-:Y:S01]  /*2fd0*/  PLOP3.LUT P1, PT, PT, PT, UP0, 0x80, 0x0 ;  /* 0x000000000000781c */ /* 0x000fe20003f2f008 */
[----:B------:R-:W-:Y:S01]  /*2fe0*/  HMMA.16816.F32.BF16 R64, R64, R102, RZ ;  /* 0x000000664040723c */ /* 0x000fe200000418ff */
[----:B------:R-:W3:Y:S02]  /*2ff0*/  LDSM.16.M88.4 R100, [R149+-0x1c00] ;  /* 0xffe400009564783b */ /* 0x000ee40000000200 */
[C---:B------:R-:W-:Y:S03]  /*3000*/  @P5 ISETP.GE.AND P5, PT, R0.reuse, UR6, PT ;  /* 0x0000000600005c0c */ /* 0x040fe6000bfa6270 */
[-C--:B-1----:R-:W-:Y:S06]  /*3010*/  HMMA.16816.F32.BF16 R4, R104, R108.reuse, R4 ;  /* 0x0000006c6804723c */ /* 0x082fec0000041804 */
[C---:B--2---:R-:W-:Y:S06]  /*3020*/  HMMA.16816.F32.BF16 R8, R112.reuse, R108, R8 ;  /* 0x0000006c7008723c */ /* 0x044fec0000041808 */
[-C--:B------:R-:W-:Y:S05]  /*3030*/  HMMA.16816.F32.BF16 R12, R112, R110.reuse, R12 ;  /* 0x0000006e700c723c */ /* 0x080fea000004180c */
[----:B------:R-:W-:Y:S01]  /*3040*/  @P4 VIADD R108, R0, 0x1 ;  /* 0x00000001006c4836 */ /* 0x000fe20000000000 */
[----:B------:R-:W-:Y:S01]  /*3050*/  PLOP3.LUT P4, PT, PT, PT, UP0, 0x80, 0x0 ;  /* 0x000000000000781c */ /* 0x000fe20003f8f008 */
[C---:B------:R-:W-:Y:S04]  /*3060*/  HMMA.16816.F32.BF16 R16, R104.reuse, R110, R16 ;  /* 0x0000006e6810723c */ /* 0x040fe80000041810 */
[----:B------:R-:W-:Y:S02]  /*3070*/  @P6 ISETP.GE.AND P6, PT, R108, UR6, PT ;  /* 0x000000066c006c0c */ /* 0x000fe4000bfc6270 */
[----:B------:R-:W-:Y:S02]  /*3080*/  @P0 FSEL R4, R4, -INF , !P5 ;  /* 0xff80000004040808 */ /* 0x000fe40006800000 */
[----:B------:R-:W-:Y:S03]  /*3090*/  PLOP3.LUT P0, PT, PT, PT, UP0, 0x80, 0x0 ;  /* 0x000000000000781c */ /* 0x000fe60003f0f008 */
[----:B------:R-:W-:Y:S01]  /*30a0*/  @P3 FSEL R6, R6, -INF , !P5 ;  /* 0xff80000006063808 */ /* 0x000fe20006800000 */
[----:B------:R-:W-:Y:S01]  /*30b0*/  @P4 VIADD R108, R0, 0x8 ;  /* 0x00000008006c4836 */ /* 0x000fe20000000000 */
[----:B------:R-:W-:Y:S02]  /*30c0*/  @P2 FSEL R8, R8, -INF , !P5 ;  /* 0xff80000008082808 */ /* 0x000fe40006800000 */
[----:B------:R-:W-:Y:S01]  /*30d0*/  @P1 FSEL R10, R10, -INF , !P5 ;  /* 0xff8000000a0a1808 */ /* 0x000fe20006800000 */
[-C--:B---3--:R-:W-:Y:S01]  /*30e0*/  HMMA.16816.F32.BF16 R20, R104, R100.reuse, R20 ;  /* 0x000000646814723c */ /* 0x088fe20000041814 */
[----:B------:R-:W-:Y:S02]  /*30f0*/  PLOP3.LUT P3, PT, PT, PT, UP0, 0x80, 0x0 ;  /* 0x000000000000781c */ /* 0x000fe40003f6f008 */
[----:B------:R-:W-:Y:S02]  /*3100*/  PLOP3.LUT P2, PT, PT, PT, UP0, 0x80, 0x0 ;  /* 0x000000000000781c */ /* 0x000fe40003f4f008 */
[----:B------:R-:W-:Y:S01]  /*3110*/  PLOP3.LUT P1, PT, PT, PT, UP0, 0x80, 0x0 ;  /* 0x000000000000781c */ /* 0x000fe20003f2f008 */
[C---:B------:R-:W-:Y:S01]  /*3120*/  HMMA.16816.F32.BF16 R24, R112.reuse, R100, R24 ;  /* 0x000000647018723c */ /* 0x040fe20000041818 */
[----:B------:R-:W-:Y:S02]  /*3130*/  PLOP3.LUT P5, PT, PT, PT, UP0, 0x80, 0x0 ;  /* 0x000000000000781c */ /* 0x000fe40003faf008 */
[----:B------:R-:W-:Y:S02]  /*3140*/  PLOP3.LUT P4, PT, PT, PT, UP0, 0x80, 0x0 ;  /* 0x000000000000781c */ /* 0x000fe40003f8f008 */
[----:B------:R-:W-:Y:S01]  /*3150*/  @P0 FSEL R5, R5, -INF , !P6 ;  /* 0xff80000005050808 */ /* 0x000fe20007000000 */
[-C--:B------:R-:W-:Y:S01]  /*3160*/  HMMA.16816.F32.BF16 R28, R112, R102.reuse, R28 ;  /* 0x00000066701c723c */ /* 0x080fe2000004181c */
[----:B------:R-:W-:Y:S04]  /*3170*/  PLOP3.LUT P0, PT, PT, PT, UP0, 0x80, 0x0 ;  /* 0x000000000000781c */ /* 0x000fe80003f0f008 */
[----:B------:R-:W-:Y:S01]  /*3180*/  @P3 FSEL R7, R7, -INF , !P6 ;  /* 0xff80000007073808 */ /* 0x000fe20007000000 */
[C---:B------:R-:W-:Y:S01]  /*3190*/  HMMA.16816.F32.BF16 R32, R104.reuse, R102, R32 ;  /* 0x000000666820723c */ /* 0x040fe20000041820 */
[----:B------:R-:W-:Y:S03]  /*31a0*/  PLOP3.LUT P3, PT, PT, PT, UP0, 0x80, 0x0 ;  /* 0x000000000000781c */ /* 0x000fe60003f6f008 */
[----:B------:R-:W-:Y:S02]  /*31b0*/  @P5 ISETP.GE.AND P5, PT, R108, UR6, PT ;  /* 0x000000066c005c0c */ /* 0x000fe4000bfa6270 */
[----:B------:R-:W-:Y:S02]  /*31c0*/  @P2 FSEL R9, R9, -INF , !P6 ;  /* 0xff80000009092808 */ /* 0x000fe40007000000 */
[----:B------:R-:W-:Y:S02]  /*31d0*/  @P1 FSEL R11, R11, -INF , !P6 ;  /* 0xff8000000b0b1808 */ /* 0x000fe40007000000 */
[----:B------:R-:W-:Y:S02]  /*31e0*/  PLOP3.LUT P2, PT, PT, PT, UP0, 0x80, 0x0 ;  /* 0x000000000000781c */ /* 0x000fe40003f4f008 */
[----:B------:R-:W-:Y:S02]  /*31f0*/  PLOP3.LUT P1, PT, PT, PT, UP0, 0x80, 0x0 ;  /* 0x000000000000781c */ /* 0x000fe40003f2f008 */
[----:B------:R-:W-:Y:S02]  /*3200*/  PLOP3.LUT P6, PT, PT, PT, UP0, 0x80, 0x0 ;  /* 0x000000000000781c */ /* 0x000fe40003fcf008 */
[----:B------:R-:W-:Y:S02]  /*3210*/  @P4 FSEL R12, R12, -INF , !P5 ;  /* 0xff8000000c0c4808 */ /* 0x000fe40006800000 */
[----:B------:R-:W-:Y:S02]  /*3220*/  PLOP3.LUT P4, PT, PT, PT, UP0, 0x80, 0x0 ;  /* 0x000000000000781c */ /* 0x000fe40003f8f008 */
[----:B------:R-:W-:Y:S02]  /*3230*/  @P0 FSEL R14, R14, -INF , !P5 ;  /* 0xff8000000e0e0808 */ /* 0x000fe40006800000 */
[----:B------:R-:W-:Y:S02]  /*3240*/  PLOP3.LUT P0, PT, PT, PT, UP0, 0x80, 0x0 ;  /* 0x000000000000781c */ /* 0x000fe40003f0f008 */
[----:B------:R-:W-:Y:S01]  /*3250*/  @P3 FSEL R16, R16, -INF , !P5 ;  /* 0xff80000010103808 */ /* 0x000fe20006800000 */
[----:B------:R-:W-:Y:S01]  /*3260*/  @P1 VIADD R108, R0, 0x9 ;  /* 0x00000009006c1836 */ /* 0x000fe20000000000 */
[----:B------:R-:W-:Y:S02]  /*3270*/  @P2 FSEL R18, R18, -INF , !P5 ;  /* 0xff80000012122808 */ /* 0x000fe40006800000 */
[----:B------:R-:W-:Y:S02]  /*3280*/  PLOP3.LUT P5, PT, PT, PT, UP0, 0x80, 0x0 ;  /* 0x000000000000781c */ /* 0x000fe40003faf008 */
[----:B------:R-:W-:Y:S01]  /*3290*/  PLOP3.LUT P1, PT, PT, PT, UP0, 0x80, 0x0 ;  /* 0x000000000000781c */ /* 0x000fe20003f2f008 */
[----:B------:R-:W-:Y:S01]  /*32a0*/  @P4 VIADD R100, R0, 0x10 ;  /* 0x0000001000644836 */ /* 0x000fe20000000000 */
[----:B------:R-:W-:Y:S02]  /*32b0*/  PLOP3.LUT P2, PT, PT, PT, UP0, 0x80, 0x0 ;  /* 0x000000000000781c */ /* 0x000fe40003f4f008 */
[----:B------:R-:W-:Y:S02]  /*32c0*/  @P6 ISETP.GE.AND P6, PT, R108, UR6, PT ;  /* 0x000000066c006c0c */ /* 0x000fe4000bfc6270 */
[----:B------:R-:W-:Y:S01]  /*32d0*/  PLOP3.LUT P3, PT, PT, PT, UP0, 0x80, 0x0 ;  /* 0x000000000000781c */ /* 0x000fe20003f6f008 */
[----:B------:R-:W1:Y:S01]  /*32e0*/  LDSM.16.M88.4 R108, [R149+-0x1800] ;  /* 0xffe80000956c783b */ /* 0x000e620000000200 */
[----:B------:R-:W-:Y:S02]  /*32f0*/  PLOP3.LUT P4, PT, PT, PT, UP0, 0x80, 0x0 ;  /* 0x000000000000781c */ /* 0x000fe40003f8f008 */
[----:B------:R-:W-:Y:S02]  /*3300*/  @P0 FSEL R13, R13, -INF , !P6 ;  /* 0xff8000000d0d0808 */ /* 0x000fe40007000000 */
[----:B------:R-:W-:Y:S02]  /*3310*/  PLOP3.LUT P0, PT, PT, PT, UP0, 0x80, 0x0 ;  /* 0x000000000000781c */ /* 0x000fe40003f0f008 */
[----:B------:R-:W-:Y:S02]  /*3320*/  @P5 FSEL R15, R15, -INF , !P6 ;  /* 0xff8000000f0f5808 */ /* 0x000fe40007000000 */
[----:B------:R-:W-:Y:S02]  /*3330*/  @P1 FSEL R19, R19, -INF , !P6 ;  /* 0xff80000013131808 */ /* 0x000fe40007000000 */
[----:B------:R-:W-:Y:S02]  /*3340*/  PLOP3.LUT P5, PT, PT, PT, UP0, 0x80, 0x0 ;  /* 0x000000000000781c */ /* 0x000fe40003faf008 */
[----:B------:R-:W-:Y:S02]  /*3350*/  @P2 FSEL R17, R17, -INF , !P6 ;  /* 0xff80000011112808 */ /* 0x000fe40007000000 */
[----:B------:R-:W-:Y:S02]  /*3360*/  PLOP3.LUT P1, PT, PT, PT, UP0, 0x80, 0x0 ;  /* 0x000000000000781c */ /* 0x000fe40003f2f008 */
[----:B------:R-:W-:Y:S02]  /*3370*/  PLOP3.LUT P2, PT, PT, PT, UP0, 0x80, 0x0 ;  /* 0x000000000000781c */ /* 0x000fe40003f4f008 */
[----:B------:R-:W-:Y:S01]  /*3380*/  @P3 ISETP.GE.AND P3, PT, R100, UR6, PT ;  /* 0x0000000664003c0c */ /* 0x000fe2000bf66270 */
[----:B------:R-:W-:Y:S01]  /*3390*/  @P4 VIADD R100, R0, 0x11 ;  /* 0x0000001100644836 */ /* 0x000fe20000000000 */
[----:B------:R-:W-:Y:S02]  /*33a0*/  PLOP3.LUT P6, PT, PT, PT, UP0, 0x80, 0x0 ;  /* 0x000000000000781c */ /* 0x000fe40003fcf008 */
        /* <DEDUP_REMOVED lines=8> */
[----:B------:R-:W-:Y:S01]  /*3430*/  PLOP3.LUT P2, PT, PT, PT, UP0, 0x80, 0x0 ;  /* 0x000000000000781c */ /* 0x000fe20003f4f008 */
[-C--:B-1----:R-:W-:Y:S01]  /*3440*/  HMMA.16816.F32.BF16 R36, R104, R108.reuse, R36 ;  /* 0x0000006c6824723c */ /* 0x082fe20000041824 */
[----:B------:R-:W-:Y:S02]  /*3450*/  PLOP3.LUT P3, PT, PT, PT, UP0, 0x80, 0x0 ;  /* 0x000000000000781c */ /* 0x000fe40003f6f008 */
[----:B------:R-:W-:Y:S01]  /*3460*/  @P6 ISETP.GE.AND P6, PT, R100, UR6, PT ;  /* 0x0000000664006c0c */ /* 0x000fe2000bfc6270 */
[----:B------:R-:W-:Y:S01]  /*3470*/  @P4 VIADD R100, R0, 0x18 ;  /* 0x0000001800644836 */ /* 0x000fe20000000000 */
[----:B------:R-:W-:Y:S01]  /*3480*/  PLOP3.LUT P4, PT, PT, PT, UP0, 0x80, 0x0 ;  /* 0x000000000000781c */ /* 0x000fe20003f8f008 */
[C---:B------:R-:W-:Y:S05]  /*3490*/  HMMA.16816.F32.BF16 R40, R112.reuse, R108, R40 ;  /* 0x0000006c7028723c */ /* 0x040fea0000041828 */
[----:B------:R-:W-:Y:S01]  /*34a0*/  @P0 FSEL R21, R21, -INF , !P6 ;  /* 0xff80000015150808 */ /* 0x000fe20007000000 */
[-C--:B------:R-:W-:Y:S01]  /*34b0*/  HMMA.16816.F32.BF16 R44, R112, R110.reuse, R44 ;  /* 0x0000006e702c723c */ /* 0x080fe2000004182c */
[----:B------:R-:W-:Y:S02]  /*34c0*/  PLOP3.LUT P0, PT, PT, PT, UP0, 0x80, 0x0 ;  /* 0x000000000000781c */ /* 0x000fe40003f0f008 */
[----:B------:R-:W-:Y:S02]  /*34d0*/  @P3 ISETP.GE.AND P3, PT, R100, UR6, PT ;  /* 0x0000000664003c0c */ /* 0x000fe4000bf66270 */
[----:B------:R-:W-:Y:S01]  /*34e0*/  @P5 FSEL R23, R23, -INF , !P6 ;  /* 0xff80000017175808 */ /* 0x000fe20007000000 */
[C---:B------:R-:W-:Y:S01]  /*34f0*/  HMMA.16816.F32.BF16 R48, R104.reuse, R110, R48 ;  /* 0x0000006e6830723c */ /* 0x040fe20000041830 */
[----:B------:R-:W-:Y:S04]  /*3500*/  PLOP3.LUT P5, PT, PT, PT, UP0, 0x80, 0x0 ;  /* 0x000000000000781c */ /* 0x000fe80003faf008 */
[----:B------:R-:W-:Y:S01]  /*3510*/  @P1 FSEL R27, R27, -INF , !P6 ;  /* 0xff8000001b1b1808 */ /* 0x000fe20007000000 */
[----:B------:R-:W-:Y:S01]  /*3520*/  IMAD.WIDE.U32 R108, R162, -0x326172a9, RZ ;  /* 0xcd9e8d57a26c7825 */ /* 0x000fe200078e00ff */
[----:B------:R-:W-:Y:S02]  /*3530*/  @P2 FSEL R25, R25, -INF , !P6 ;  /* 0xff80000019192808 */ /* 0x000fe40007000000 */
[----:B------:R-:W-:Y:S02]  /*3540*/  PLOP3.LUT P1, PT, PT, PT, UP0, 0x80, 0x0 ;  /* 0x000000000000781c */ /* 0x000fe40003f2f008 */
[----:B------:R-:W-:Y:S02]  /*3550*/  PLOP3.LUT P2, PT, PT, PT, UP0, 0x80, 0x0 ;  /* 0x000000000000781c */ /* 0x000fe40003f4f008 */
[----:B------:R-:W-:Y:S02]  /*3560*/  PLOP3.LUT P6, PT, PT, PT, UP0, 0x80, 0x0 ;  /* 0x000000000000781c */ /* 0x000fe40003fcf008 */
[----:B------:R-:W-:Y:S02]  /*3570*/  @P4 FSEL R28, R28, -INF , !P3 ;  /* 0xff8000001c1c4808 */ /* 0x000fe40005800000 */
[----:B------:R-:W-:Y:S02]  /*3580*/  PLOP3.LUT P4, PT, PT, PT, UP0, 0x80, 0x0 ;  /* 0x000000000000781c */ /* 0x000fe40003f8f008 */
[----:B------:R-:W-:Y:S02]  /*3590*/  @P0 FSEL R30, R30, -INF , !P3 ;  /* 0xff8000001e1e0808 */ /* 0x000fe40005800000 */
[----:B------:R-:W-:Y:S01]  /*35a0*/  PLOP3.LUT P0, PT, PT, PT, UP0, 0x80, 0x0 ;  /* 0x000000000000781c */ /* 0x000fe20003f0f008 */
[----:B------:R-:W-:Y:S01]  /*35b0*/  @P1 VIADD R100, R0, 0x20 ;  /* 0x0000002000641836 */ /* 0x000fe20000000000 */
[----:B------:R-:W-:Y:S02]  /*35c0*/  @P5 FSEL R32, R32, -INF , !P3 ;  /* 0xff80000020205808 */ /* 0x000fe40005800000 */
[----:B------:R-:W-:Y:S01]  /*35d0*/  PLOP3.LUT P5, PT, PT, PT, UP0, 0x80, 0x0 ;  /* 0x000000000000781c */ /* 0x000fe20003faf008 */
[----:B------:R-:W-:Y:S01]  /*35e0*/  @P6 VIADD R101, R0, 0x19 ;  /* 0x0000001900656836 */ /* 0x000fe20000000000 */
[----:B------:R-:W-:Y:S02]  /*35f0*/  @P2 FSEL R34, R34, -INF , !P3 ;  /* 0xff80000022222808 */ /* 0x000fe40005800000 */
[----:B------:R-:W-:Y:S02]  /*3600*/  PLOP3.LUT P1, PT, PT, PT, UP0, 0x80, 0x0 ;  /* 0x000000000000781c */ /* 0x000fe40003f2f008 */
[----:B------:R-:W-:Y:S02]  /*3610*/  PLOP3.LUT P3, PT, PT, PT, UP0, 0x80, 0x0 ;  /* 0x000000000000781c */ /* 0x000fe40003f6f008 */
[----:B------:R-:W-:Y:S02]  /*3620*/  PLOP3.LUT P6, PT, PT, PT, UP0, 0x80, 0x0 ;  /* 0x000000000000781c */ /* 0x000fe40003fcf008 */
[----:B------:R-:W-:Y:S01]  /*3630*/  @P4 ISETP.GE.AND P4, PT, R101, UR6, PT ;  /* 0x0000000665004c0c */ /* 0x000fe2000bf86270 */
[----:B------:R-:W-:Y:S01]  /*3640*/  @P0 VIADD R101, R0, 0x21 ;  /* 0x0000002100650836 */ /* 0x000fe20000000000 */
[----:B------:R-:W-:Y:S02]  /*3650*/  PLOP3.LUT P0, PT, PT, PT, UP0, 0x80, 0x0 ;  /* 0x000000000000781c */ /* 0x000fe40003f0f008 */
[----:B------:R-:W-:Y:S02]  /*3660*/  PLOP3.LUT P2, PT, PT, PT, UP0, 0x80, 0x0 ;  /* 0x000000000000781c */ /* 0x000fe40003f4f008 */
[----:B------:R-:W-:Y:S01]  /*3670*/  @P5 ISETP.GE.AND P5, PT, R100, UR6, PT ;  /* 0x0000000664005c0c */ /* 0x000fe2000bfa6270 */
[----:B------:R-:W-:Y:S01]  /*3680*/  IMAD.U32 R100, RZ, RZ, UR36 ;  /* 0x00000024ff647e24 */ /* 0x000fe2000f8e00ff */
[----:B------:R-:W-:Y:S02]  /*3690*/  @P1 FSEL R33, R33, -INF , !P4 ;  /* 0xff80000021211808 */ /* 0x000fe40006000000 */
[----:B------:R-:W-:Y:S01]  /*36a0*/  @P3 FSEL R29, R29, -INF , !P4 ;  /* 0xff8000001d1d3808 */ /* 0x000fe20006000000 */
[----:B------:R-:W-:Y:S01]  /*36b0*/  IMAD R100, R100, 0x2, R243 ;  /* 0x0000000264647824 */ /* 0x000fe200078e02f3 */
[----:B------:R-:W-:Y:S02]  /*36c0*/  PLOP3.LUT P1, PT, PT, PT, UP0, 0x80, 0x0 ;  /* 0x000000000000781c */ /* 0x000fe40003f2f008 */
[----:B------:R-:W-:Y:S01]  /*36d0*/  PLOP3.LUT P3, PT, PT, PT, UP0, 0x80, 0x0 ;  /* 0x000000000000781c */ /* 0x000fe20003f6f008 */
[----:B------:R-:W-:Y:S01]  /*36e0*/  IMAD.SHL.U32 R100, R100, 0x2, RZ ;  /* 0x0000000264647824 */ /* 0x000fe200078e00ff */
[----:B------:R-:W-:Y:S02]  /*36f0*/  @P6 FSEL R31, R31, -INF , !P4 ;  /* 0xff8000001f1f6808 */ /* 0x000fe40006000000 */
[----:B------:R-:W-:Y:S02]  /*3700*/  PLOP3.LUT P6, PT, PT, PT, UP0, 0x80, 0x0 ;  /* 0x000000000000781c */ /* 0x000fe40003fcf008 */
[----:B------:R-:W-:Y:S02]  /*3710*/  @P0 FSEL R35, R35, -INF , !P4 ;  /* 0xff80000023230808 */ /* 0x000fe40006000000 */
[----:B------:R-:W-:Y:S02]  /*3720*/  PLOP3.LUT P4, PT, PT, PT, UP0, 0x80, 0x0 ;  /* 0x000000000000781c */ /* 0x000fe40003f8f008 */
[----:B------:R-:W-:Y:S01]  /*3730*/  @P2 ISETP.GE.AND P2, PT, R101, UR6, PT ;  /* 0x0000000665002c0c */ /* 0x000fe2000bf46270 */
[----:B------:R-:W-:Y:S01]  /*3740*/  VIADD R101, R100, 0x1 ;  /* 0x0000000164657836 */ /* 0x000fe20000000000 */
[----:B------:R-:W-:Y:S02]  /*3750*/  @P1 FSEL R40, R40, -INF , !P5 ;  /* 0xff80000028281808 */ /* 0x000fe40006800000 */
[----:B------:R-:W-:Y:S02]  /*3760*/  @P3 FSEL R36, R36, -INF , !P5 ;  /* 0xff80000024243808 */ /* 0x000fe40006800000 */
[----:B------:R-:W-:Y:S02]  /*3770*/  PLOP3.LUT P1, PT, PT, PT, UP0, 0x80, 0x0 ;  /* 0x000000000000781c */ /* 0x000fe40003f2f008 */
[----:B------:R-:W-:Y:S02]  /*3780*/  PLOP3.LUT P3, PT, PT, PT, UP0, 0x80, 0x0 ;  /* 0x000000000000781c */ /* 0x000fe40003f6f008 */
[C---:B------:R-:W-:Y:S02]  /*3790*/  LOP3.LUT R102, R241.reuse, UR12, R100, 0x96, !PT ;  /* 0x0000000cf1667c12 */ /* 0x040fe4000f8e9664 */
[----:B------:R-:W-:Y:S02]  /*37a0*/  LOP3.LUT R101, R241, UR12, R101, 0x96, !PT ;  /* 0x0000000cf1657c12 */ /* 0x000fe4000f8e9665 */
[----:B------:R-:W-:Y:S01]  /*37b0*/  PLOP3.LUT P0, PT, PT, PT, UP0, 0x80, 0x0 ;  /* 0x000000000000781c */ /* 0x000fe20003f0f008 */
[----:B------:R-:W-:Y:S01]  /*37c0*/  IMAD.WIDE.U32 R102, R102, -0x326172a9, RZ ;  /* 0xcd9e8d5766667825 */ /* 0x000fe200078e00ff */
[----:B------:R-:W-:Y:S02]  /*37d0*/  @P6 FSEL R38, R38, -INF , !P5 ;  /* 0xff80000026266808 */ /* 0x000fe40006800000 */
[----:B------:R-:W-:Y:S01]  /*37e0*/  PLOP3.LUT P6, PT, PT, PT, UP0, 0x80, 0x0 ;  /* 0x000000000000781c */ /* 0x000fe20003fcf008 */
[----:B------:R-:W-:Y:S01]  /*37f0*/  IMAD.WIDE.U32 R100, R101, -0x326172a9, RZ ;  /* 0xcd9e8d5765647825 */ /* 0x000fe200078e00ff */
[----:B------:R-:W-:Y:S02]  /*3800*/  @P4 FSEL R42, R42, -INF , !P5 ;  /* 0xff8000002a2a4808 */ /* 0x000fe40006800000 */
[----:B------:R-:W-:Y:S02]  /*3810*/  PLOP3.LUT P4, PT, PT, PT, UP0, 0x80, 0x0 ;  /* 0x000000000000781c */ /* 0x000fe40003f8f008 */
[--C-:B------:R-:W-:Y:S02]  /*3820*/  LOP3.LUT R171, R103, UR5, R108.reuse, 0x96, !PT ;  /* 0x0000000567ab7c12 */ /* 0x100fe4000f8e966c */
[----:B------:R-:W-:Y:S01]  /*3830*/  LOP3.LUT R172, R101, UR5, R108, 0x96, !PT ;  /* 0x0000000565ac7c12 */ /* 0x000fe2000f8e966c */
[----:B------:R-:W-:Y:S01]  /*3840*/  VIADD R108, R162, 0x4 ;  /* 0x00000004a26c7836 */ /* 0x000fe20000000000 */
[----:B------:R-:W-:Y:S02]  /*3850*/  @P1 FSEL R43, R43, -INF , !P2 ;  /* 0xff8000002b2b1808 */ /* 0x000fe40005000000 */
[----:B------:R-:W-:Y:S02]  /*3860*/  PLOP3.LUT P5, PT, PT, PT, UP0, 0x80, 0x0 ;  /* 0x000000000000781c */ /* 0x000fe40003faf008 */
[----:B------:R-:W-:Y:S02]  /*3870*/  @P3 FSEL R39, R39, -INF , !P2 ;  /* 0xff80000027273808 */ /* 0x000fe40005000000 */
[----:B------:R-:W-:Y:S01]  /*3880*/  PLOP3.LUT P1, PT, PT, PT, UP0, 0x80, 0x0 ;  /* 0x000000000000781c */ /* 0x000fe20003f2f008 */
[----:B------:R-:W-:Y:S01]  /*3890*/  @P4 VIADD R165, R0, 0x28 ;  /* 0x0000002800a54836 */ /* 0x000fe20000000000 */
[----:B------:R-:W-:Y:S02]  /*38a0*/  PLOP3.LUT P3, PT, PT, PT, UP0, 0x80, 0x0 ;  /* 0x000000000000781c */ /* 0x000fe40003f6f008 */
[-C--:B------:R-:W-:Y:S01]  /*38b0*/  LOP3.LUT R166, R109, R163.reuse, RZ, 0x3c, !PT ;  /* 0x000000a36da67212 */ /* 0x080fe200078e3cff */
[----:B------:R-:W-:Y:S01]  /*38c0*/  IMAD.WIDE.U32 R108, R108, -0x326172a9, RZ ;  /* 0xcd9e8d576c6c7825 */ /* 0x000fe200078e00ff */
[----:B------:R-:W-:Y:S02]  /*38d0*/  @P0 FSEL R37, R37, -INF , !P2 ;  /* 0xff80000025250808 */ /* 0x000fe40005000000 */
[----:B------:R-:W-:Y:S01]  /*38e0*/  PLOP3.LUT P0, PT, PT, PT, UP0, 0x80, 0x0 ;  /* 0x000000000000781c */ /* 0x000fe20003f0f008 */
[----:B------:R-:W-:Y:S01]  /*38f0*/  @P5 VIADD R162, R0, 0x29 ;  /* 0x0000002900a25836 */ /* 0x000fe20000000000 */
[----:B------:R-:W-:Y:S01]  /*3900*/  PLOP3.LUT P5, PT, PT, PT, UP0, 0x80, 0x0 ;  /* 0x000000000000781c */ /* 0x000fe20003faf008 */
[----:B------:R-:W-:Y:S01]  /*3910*/  IMAD.WIDE.U32 R166, R166, -0x2daee0ad, RZ ;  /* 0xd2511f53a6a67825 */ /* 0x000fe200078e00ff */
[----:B------:R-:W-:Y:S02]  /*3920*/  @P6 FSEL R41, R41, -INF , !P2 ;  /* 0xff80000029296808 */ /* 0x000fe40005000000 */
[----:B------:R-:W-:Y:S01]  /*3930*/  PLOP3.LUT P2, PT, PT, PT, UP0, 0x80, 0x0 ;  /* 0x000000000000781c */ /* 0x000fe20003f4f008 */
[C---:B------:R-:W-:Y:S01]  /*3940*/  @P3 VIADD R168, R0.reuse, 0x31 ;  /* 0x0000003100a83836 */ /* 0x040fe20000000000 */
[----:B------:R-:W-:Y:S02]  /*3950*/  LOP3.LUT R164, R109, R163, RZ, 0x3c, !PT ;  /* 0x000000a36da47212 */ /* 0x000fe400078e3cff */
[----:B------:R-:W-:Y:S02]  /*3960*/  PLOP3.LUT P6, PT, PT, PT, UP0, 0x80, 0x0 ;  /* 0x000000000000781c */ /* 0x000fe40003fcf008 */
[--C-:B------:R-:W-:Y:S01]  /*3970*/  LOP3.LUT R173, R103, UR5, R108.reuse, 0x96, !PT ;  /* 0x0000000567ad7c12 */ /* 0x100fe2000f8e966c */
[----:B------:R-:W-:Y:S01]  /*3980*/  @P0 VIADD R169, R0, 0x30 ;  /* 0x0000003000a90836 */ /* 0x000fe20000000000 */
[----:B------:R-:W-:Y:S01]  /*3990*/  @P1 ISETP.GE.AND P1, PT, R165, UR6, PT ;  /* 0x00000006a5001c0c */ /* 0x000fe2000bf26270 */
[----:B------:R-:W-:Y:S01]  /*39a0*/  IMAD.WIDE.U32 R164, R164, -0x2daee0ad, RZ ;  /* 0xd2511f53a4a47825 */ /* 0x000fe200078e00ff */
[----:B------:R-:W-:Y:S02]  /*39b0*/  @P5 ISETP.GE.AND P5, PT, R168, UR6, PT ;  /* 0x00000006a8005c0c */ /* 0x000fe4000bfa6270 */
[----:B------:R-:W-:Y:S01]  /*39c0*/  LOP3.LUT R103, R101, UR5, R108, 0x96, !PT ;  /* 0x0000000565677c12 */ /* 0x000fe2000f8e966c */
[----:B------:R-:W-:Y:S01]  /*39d0*/  UIADD3 UR5, UR13, 0x3c6ef372, URZ ;  /* 0x3c6ef3720d057890 */ /* 0x000fe2000fffe03f */
[----:B------:R-:W-:Y:S02]  /*39e0*/  PLOP3.LUT P4, PT, PT, PT, UP0, 0x80, 0x0 ;  /* 0x000000000000781c */ /* 0x000fe40003f8f008 */
[----:B------:R-:W-:Y:S01]  /*39f0*/  PLOP3.LUT P3, PT, PT, PT, UP0, 0x80, 0x0 ;  /* 0x000000000000781c */ /* 0x000fe20003f6f008 */
[----:B------:R-:W-:Y:S01]  /*3a00*/  @P6 VIADD R170, R0, 0x38 ;  /* 0x0000003800aa6836 */ /* 0x000fe20000000000 */
[----:B------:R-:W-:Y:S01]  /*3a10*/  LOP3.LUT R101, R240, UR7, RZ, 0x3c, !PT ;  /* 0x00000007f0657c12 */ /* 0x000fe2000f8e3cff */
[----:B------:R-:W-:Y:S01]  /*3a20*/  UIADD3 UR7, UR12, 0x76cf5d0a, URZ ;  /* 0x76cf5d0a0c077890 */ /* 0x000fe2000fffe03f */
[----:B------:R-:W-:Y:S02]  /*3a30*/  PLOP3.LUT P0, PT, PT, PT, UP0, 0x80, 0x0 ;  /* 0x000000000000781c */ /* 0x000fe40003f0f008 */
[----:B------:R-:W-:Y:S02]  /*3a40*/  @P2 ISETP.GE.AND P2, PT, R162, UR6, PT ;  /* 0x00000006a2002c0c */ /* 0x000fe4000bf46270 */
[C---:B------:R-:W-:Y:S02]  /*3a50*/  LOP3.LUT R162, R101.reuse, R167, RZ, 0x3c, !PT ;  /* 0x000000a765a27212 */ /* 0x040fe400078e3cff */
[----:B------:R-:W-:Y:S02]  /*3a60*/  LOP3.LUT R108, R101, R165, RZ, 0x3c, !PT ;  /* 0x000000a5656c7212 */ /* 0x000fe400078e3cff */
[----:B------:R-:W-:Y:S01]  /*3a70*/  @P4 ISETP.GE.AND P4, PT, R169, UR6, PT ;  /* 0x00000006a9004c0c */ /* 0x000fe2000bf86270 */
[----:B------:R-:W-:Y:S01]  /*3a80*/  IMAD.WIDE.U32 R162, R162, -0x326172a9, RZ ;  /* 0xcd9e8d57a2a27825 */ /* 0x000fe200078e00ff */
[----:B------:R-:W-:Y:S02]  /*3a90*/  @P3 ISETP.GE.AND P3, PT, R170, UR6, PT ;  /* 0x00000006aa003c0c */ /* 0x000fe4000bf66270 */
[----:B------:R-:W-:Y:S01]  /*3aa0*/  PLOP3.LUT P6, PT, PT, PT, UP0, 0x80, 0x0 ;  /* 0x000000000000781c */ /* 0x000fe20003fcf008 */
[----:B------:R-:W-:Y:S01]  /*3ab0*/  IMAD.WIDE.U32 R108, R108, -0x326172a9, RZ ;  /* 0xcd9e8d576c6c7825 */ /* 0x000fe200078e00ff */
[C---:B------:R-:W-:Y:S02]  /*3ac0*/  LOP3.LUT R180, R163.reuse, UR5, R100, 0x96, !PT ;  /* 0x00000005a3b47c12 */ /* 0x040fe4000f8e9664 */
[----:B------:R-:W-:Y:S01]  /*3ad0*/  LOP3.LUT R176, R163, UR5, R102, 0x96, !PT ;  /* 0x00000005a3b07c12 */ /* 0x000fe2000f8e9666 */
[----:B------:R-:W-:Y:S01]  /*3ae0*/  IMAD.WIDE.U32 R170, R171, -0x2daee0ad, RZ ;  /* 0xd2511f53abaa7825 */ /* 0x000fe200078e00ff */
[C---:B------:R-:W-:Y:S03]  /*3af0*/  LOP3.LUT R178, R109.reuse, UR5, R100, 0x96, !PT ;  /* 0x000000056db27c12 */ /* 0x040fe6000f8e9664 */
[----:B------:R-:W-:Y:S01]  /*3b00*/  IMAD.WIDE.U32 R168, R172, -0x2daee0ad, RZ ;  /* 0xd2511f53aca87825 */ /* 0x000fe200078e00ff */
[----:B------:R-:W-:Y:S01]  /*3b10*/  LOP3.LUT R172, R109, UR5, R102, 0x96, !PT ;  /* 0x000000056dac7c12 */ /* 0x000fe2000f8e9666 */
[----:B------:R-:W-:Y:S01]  /*3b20*/  UIADD3 UR5, UR12, 0x32370b8f, URZ ;  /* 0x32370b8f0c057890 */ /* 0x000fe2000fffe03f */
[--C-:B------:R-:W-:Y:S01]  /*3b30*/  LOP3.LUT R163, R171, UR7, R166.reuse, 0x96, !PT ;  /* 0x00000007aba37c12 */ /* 0x100fe2000f8e96a6 */
[----:B------:R-:W-:Y:S01]  /*3b40*/  IMAD.WIDE.U32 R100, R103, -0x2daee0ad, RZ ;  /* 0xd2511f5367647825 */ /* 0x000fe200078e00ff */
[----:B------:R-:W-:Y:S03]  /*3b50*/  LOP3.LUT R169, R169, UR7, R166, 0x96, !PT ;  /* 0x00000007a9a97c12 */ /* 0x000fe6000f8e96a6 */
[----:B-----5:R-:W-:Y:S01]  /*3b60*/  FMUL.FTZ R102, R238, 1.4426950216293334961 ;  /* 0x3fb8aa3bee667820 */ /* 0x020fe20000410000 */
[----:B------:R-:W-:Y:S01]  /*3b70*/  @P0 VIADD R0, R0, 0x39 ;  /* 0x0000003900000836 */ /* 0x000fe20000000000 */
[----:B------:R-:W-:Y:S01]  /*3b80*/  FSETP.NEU.FTZ.AND P0, PT, R238, -INF , PT ;  /* 0xff800000ee00780b */ /* 0x000fe20003f1d000 */
[----:B------:R-:W-:Y:S01]  /*3b90*/  IMAD.WIDE.U32 R176, R176, -0x2daee0ad, RZ ;  /* 0xd2511f53b0b07825 */ /* 0x000fe200078e00ff */
[--C-:B------:R-:W-:Y:S02]  /*3ba0*/  LOP3.LUT R171, R101, UR7, R164.reuse, 0x96, !PT ;  /* 0x0000000765ab7c12 */ /* 0x100fe4000f8e96a4 */
[----:B------:R-:W-:Y:S01]  /*3bb0*/  FSEL R102, R102, RZ, P0 ;  /* 0x000000ff66667208 */ /* 0x000fe20000000000 */
[C---:B------:R-:W-:Y:S01]  /*3bc0*/  FMUL.FTZ R101, R239.reuse, 1.4426950216293334961 ;  /* 0x3fb8aa3bef657820 */ /* 0x040fe20000410000 */
[----:B------:R-:W-:Y:S01]  /*3bd0*/  FSETP.NEU.FTZ.AND P0, PT, R239, -INF , PT ;  /* 0xff800000ef00780b */ /* 0x000fe20003f1d000 */
[----:B------:R-:W-:Y:S01]  /*3be0*/  IMAD.WIDE.U32 R166, R173, -0x2daee0ad, RZ ;  /* 0xd2511f53ada67825 */ /* 0x000fe200078e00ff */
[----:B------:R-:W-:Y:S02]  /*3bf0*/  @P6 ISETP.GE.AND P6, PT, R0, UR6, PT ;  /* 0x0000000600006c0c */ /* 0x000fe4000bfc6270 */
[----:B------:R-:W-:Y:S01]  /*3c00*/  FSEL R101, R101, RZ, P0 ;  /* 0x000000ff65657208 */ /* 0x000fe20000000000 */
[----:B------:R-:W-:Y:S01]  /*3c10*/  IMAD.WIDE.U32 R178, R178, -0x2daee0ad, RZ ;  /* 0xd2511f53b2b27825 */ /* 0x000fe200078e00ff */
[C---:B------:R-:W-:Y:S02]  /*3c20*/  FSETP.NEU.FTZ.AND P0, PT, R236.reuse, -INF , PT ;  /* 0xff800000ec00780b */ /* 0x040fe40003f1d000 */
[----:B------:R-:W-:Y:S01]  /*3c30*/  LOP3.LUT R109, R167, UR7, R164, 0x96, !PT ;  /* 0x00000007a76d7c12 */ /* 0x000fe2000f8e96a4 */
[----:B------:R-:W-:Y:S01]  /*3c40*/  FMUL.FTZ R0, R236, 1.4426950216293334961 ;  /* 0x3fb8aa3bec007820 */ /* 0x000fe20000410000 */
[----:B------:R-:W-:Y:S01]  /*3c50*/  LOP3.LUT R179, R179, UR5, R100, 0x96, !PT ;  /* 0x00000005b3b37c12 */ /* 0x000fe2000f8e9664 */
[--C-:B------:R-:W-:Y:S01]  /*3c60*/  FFMA.FTZ R6, R6, UR8, -R101.reuse ;  /* 0x0000000806067c23 */ /* 0x100fe20008010865 */
[----:B------:R-:W-:Y:S01]  /*3c70*/  LOP3.LUT R174, R177, UR5, R170, 0x96, !PT ;  /* 0x00000005b1ae7c12 */ /* 0x000fe2000f8e96aa */
[--C-:B------:R-:W-:Y:S01]  /*3c80*/  FFMA.FTZ R4, R4, UR8, -R102.reuse ;  /* 0x0000000804047c23 */ /* 0x100fe20008010866 */
[----:B------:R-:W-:Y:S01]  /*3c90*/  FSEL R100, R0, RZ, P0 ;  /* 0x000000ff00647208 */ /* 0x000fe20000000000 */
[----:B------:R-:W-:Y:S01]  /*3ca0*/  FFMA.FTZ R5, R5, UR8, -R102 ;  /* 0x0000000805057c23 */ /* 0x000fe20008010866 */
[C---:B------:R-:W-:Y:S01]  /*3cb0*/  FSETP.NEU.FTZ.AND P0, PT, R237.reuse, -INF , PT ;  /* 0xff800000ed00780b */ /* 0x040fe20003f1d000 */
[----:B------:R1:W-:Y:S01]  /*3cc0*/  MUFU.EX2 R212, R6 ;  /* 0x0000000600d47308 */ /* 0x0003e20000000800 */
[----:B------:R-:W-:Y:S01]  /*3cd0*/  FMUL.FTZ R0, R237, 1.4426950216293334961 ;  /* 0x3fb8aa3bed007820 */ /* 0x000fe20000410000 */
[--C-:B------:R-:W-:Y:S01]  /*3ce0*/  FFMA.FTZ R8, R8, UR8, -R100.reuse ;  /* 0x0000000808087c23 */ /* 0x100fe20008010864 */
[--C-:B------:R-:W-:Y:S01]  /*3cf0*/  FFMA.FTZ R9, R9, UR8, -R100.reuse ;  /* 0x0000000809097c23 */ /* 0x100fe20008010864 */
[--C-:B------:R-:W-:Y:S01]  /*3d00*/  FFMA.FTZ R103, R7, UR8, -R101.reuse ;  /* 0x0000000807677c23 */ /* 0x100fe20008010865 */
[----:B------:R-:W-:Y:S01]  /*3d10*/  IMAD.WIDE.U32 R170, R171, -0x326172a9, RZ ;  /* 0xcd9e8d57abaa7825 */ /* 0x000fe200078e00ff */
[----:B------:R-:W-:Y:S01]  /*3d20*/  FSEL R0, R0, RZ, P0 ;  /* 0x000000ff00007208 */ /* 0x000fe20000000000 */
[----:B------:R-:W-:Y:S01]  /*3d30*/  UIADD3 UR7, UR13, 0x78dde6e4, URZ ;  /* 0x78dde6e40d077890 */ /* 0x000fe2000fffe03f */
[----:B------:R-:W-:Y:S02]  /*3d40*/  PLOP3.LUT P0, PT, PT, PT, UP0, 0x80, 0x0 ;  /* 0x000000000000781c */ /* 0x000fe40003f0f008 */
[----:B------:R-:W2:Y:S01]  /*3d50*/  MUFU.EX2 R207, R4 ;  /* 0x0000000400cf7308 */ /* 0x000ea20000000800 */
[----:B------:R-:W-:Y:S04]  /*3d60*/  IMAD.WIDE.U32 R180, R180, -0x2daee0ad, RZ ;  /* 0xd2511f53b4b47825 */ /* 0x000fe800078e00ff */
[----:B------:R-:W-:Y:S01]  /*3d70*/  FFMA.FTZ R12, R12, UR8, -R100 ;  /* 0x000000080c0c7c23 */ /* 0x000fe20008010864 */
[----:B------:R-:W-:Y:S01]  /*3d80*/  FFMA.FTZ R10, R10, UR8, -R0 ;  /* 0x000000080a0a7c23 */ /* 0x000fe20008010800 */
[----:B------:R-:W-:Y:S01]  /*3d90*/  IMAD.WIDE.U32 R172, R172, -0x2daee0ad, RZ ;  /* 0xd2511f53acac7825 */ /* 0x000fe200078e00ff */
[----:B------:R-:W-:Y:S02]  /*3da0*/  LOP3.LUT R167, R181, UR5, R168, 0x96, !PT ;  /* 0x00000005b5a77c12 */ /* 0x000fe4000f8e96a8 */
[----:B------:R3:W4:Y:S01]  /*3db0*/  MUFU.EX2 R206, R5 ;  /* 0x0000000500ce7308 */ /* 0x0007220000000800 */
[----:B-1----:R-:W-:Y:S01]  /*3dc0*/  IMAD.WIDE.U32 R6, R109, -0x326172a9, RZ ;  /* 0xcd9e8d576d067825 */ /* 0x002fe200078e00ff */
[----:B------:R-:W-:Y:S01]  /*3dd0*/  LOP3.LUT R177, R173, UR5, R166, 0x96, !PT ;  /* 0x00000005adb17c12 */ /* 0x000fe2000f8e96a6 */
[----:B------:R-:W-:Y:S01]  /*3de0*/  UIADD3 UR5, UR13, -0x255992d5, URZ ;  /* 0xdaa66d2b0d057890 */ /* 0x000fe2000fffe03f */
[----:B------:R-:W-:Y:S01]  /*3df0*/  @P0 FSEL R44, R44, -INF , !P1 ;  /* 0xff8000002c2c0808 */ /* 0x000fe20004800000 */
[----:B------:R-:W-:Y:S01]  /*3e00*/  IMAD.WIDE.U32 R168, R169, -0x326172a9, RZ ;  /* 0xcd9e8d57a9a87825 */ /* 0x000fe200078e00ff */
[----:B------:R-:W-:Y:S04]  /*3e10*/  PLOP3.LUT P0, PT, PT, PT, UP0, 0x80, 0x0 ;  /* 0x000000000000781c */ /* 0x000fe80003f0f008 */
[----:B------:R-:W1:Y:S01]  /*3e20*/  MUFU.EX2 R216, R8 ;  /* 0x0000000800d87308 */ /* 0x000e620000000800 */
[----:B------:R-:W-:Y:S01]  /*3e30*/  LOP3.LUT R164, R7, UR5, R108, 0x96, !PT ;  /* 0x0000000507a47c12 */ /* 0x000fe2000f8e966c */
[----:B------:R-:W-:Y:S01]  /*3e40*/  IMAD.WIDE.U32 R174, R174, -0x326172a9, RZ ;  /* 0xcd9e8d57aeae7825 */ /* 0x000fe200078e00ff */
[----:B------:R-:W-:Y:S02]  /*3e50*/  LOP3.LUT R169, R169, UR5, R162, 0x96, !PT ;  /* 0x00000005a9a97c12 */ /* 0x000fe4000f8e96a2 */
[----:B------:R-:W-:Y:S01]  /*3e60*/  LOP3.LUT R7, R171, UR5, R108, 0x96, !PT ;  /* 0x00000005ab077c12 */ /* 0x000fe2000f8e966c */
[----:B------:R-:W-:Y:S04]  /*3e70*/  IMAD.WIDE.U32 R164, R164, -0x2daee0ad, RZ ;  /* 0xd2511f53a4a47825 */ /* 0x000fe800078e00ff */
[--C-:B------:R-:W-:Y:S01]  /*3e80*/  FFMA.FTZ R11, R11, UR8, -R0.reuse ;  /* 0x000000080b0b7c23 */ /* 0x100fe20008010800 */
[----:B------:R2:W1:Y:S01]  /*3e90*/  MUFU.EX2 R214, R9 ;  /* 0x0000000900d67308 */ /* 0x0004620000000800 */
[----:B------:R-:W-:Y:S01]  /*3ea0*/  FFMA.FTZ R14, R14, UR8, -R0 ;  /* 0x000000080e0e7c23 */ /* 0x000fe20008010800 */
[----:B---3--:R-:W-:Y:S01]  /*3eb0*/  IMAD.WIDE.U32 R4, R163, -0x326172a9, RZ ;  /* 0xcd9e8d57a3047825 */ /* 0x008fe200078e00ff */
[----:B------:R-:W-:Y:S02]  /*3ec0*/  @P0 FSEL R46, R46, -INF , !P1 ;  /* 0xff8000002e2e0808 */ /* 0x000fe40004800000 */
[----:B------:R-:W-:Y:S01]  /*3ed0*/  PLOP3.LUT P0, PT, PT, PT, UP0, 0x80, 0x0 ;  /* 0x000000000000781c */ /* 0x000fe20003f0f008 */
[----:B------:R-:W-:Y:S01]  /*3ee0*/  IMAD.WIDE.U32 R110, R7, -0x2daee0ad, RZ ;  /* 0xd2511f53076e7825 */ /* 0x000fe200078e00ff */
[----:B------:R-:W-:Y:S01]  /*3ef0*/  LOP3.LUT R5, R5, UR5, R162, 0x96, !PT ;  /* 0x0000000505057c12 */ /* 0x000fe2000f8e96a2 */
[----:B------:R-:W-:Y:S01]  /*3f00*/  UIADD3 UR5, UR12, -0x126145ec, URZ ;  /* 0xed9eba140c057890 */ /* 0x000fe2000fffe03f */
[----:B------:R-:W-:Y:S01]  /*3f10*/  LOP3.LUT R173, R175, UR7, R4, 0x96, !PT ;  /* 0x00000007afad7c12 */ /* 0x000fe2000f8e9604 */
[----:B------:R-:W-:Y:S04]  /*3f20*/  IMAD.WIDE.U32 R166, R167, -0x326172a9, RZ ;  /* 0xcd9e8d57a7a67825 */ /* 0x000fe800078e00ff */
[----:B------:R-:W-:Y:S01]  /*3f30*/  FFMA.FTZ R13, R13, UR8, -R100 ;  /* 0x000000080d0d7c23 */ /* 0x000fe20008010864 */
[----:B------:R-:W-:Y:S01]  /*3f40*/  MUFU.EX2 R213, R12 ;  /* 0x0000000c00d57308 */ /* 0x000fe20000000800 */
[----:B------:R-:W-:Y:S01]  /*3f50*/  FFMA.FTZ R15, R15, UR8, -R0 ;  /* 0x000000080f0f7c23 */ /* 0x000fe20008010800 */
[----:B------:R-:W-:Y:S01]  /*3f60*/  LOP3.LUT R171, R165, UR5, R172, 0x96, !PT ;  /* 0x00000005a5ab7c12 */ /* 0x000fe2000f8e96ac */
[----:B------:R-:W-:Y:S01]  /*3f70*/  IMAD.WIDE.U32 R162, R177, -0x326172a9, RZ ;  /* 0xcd9e8d57b1a27825 */ /* 0x000fe200078e00ff */
[----:B------:R-:W-:Y:S02]  /*3f80*/  LOP3.LUT R165, R111, UR5, R178, 0x96, !PT ;  /* 0x000000056fa57c12 */ /* 0x000fe4000f8e96b2 */
[----:B------:R-:W-:Y:S01]  /*3f90*/  LOP3.LUT R186, R167, UR7, R168, 0x96, !PT ;  /* 0x00000007a7ba7c12 */ /* 0x000fe2000f8e96a8 */
[----:B--2---:R-:W-:Y:S01]  /*3fa0*/  IMAD.WIDE.U32 R8, R169, -0x2daee0ad, RZ ;  /* 0xd2511f53a9087825 */ /* 0x004fe200078e00ff */
[----:B------:R-:W-:Y:S02]  /*3fb0*/  LOP3.LUT R168, R163, UR7, R6, 0x96, !PT ;  /* 0x00000007a3a87c12 */ /* 0x000fe4000f8e9606 */
[----:B------:R-:W-:Y:S01]  /*3fc0*/  MUFU.EX2 R210, R103 ;  /* 0x0000006700d27308 */ /* 0x000fe20000000800 */
[----:B------:R-:W-:Y:S01]  /*3fd0*/  @P0 FSEL R48, R48, -INF , !P1 ;  /* 0xff80000030300808 */ /* 0x000fe20004800000 */
[----:B------:R-:W-:Y:S01]  /*3fe0*/  IMAD.WIDE.U32 R4, R5, -0x2daee0ad, RZ ;  /* 0xd2511f5305047825 */ /* 0x000fe200078e00ff */
[----:B------:R-:W-:Y:S02]  /*3ff0*/  LOP3.LUT R163, R9, UR5, R180, 0x96, !PT ;  /* 0x0000000509a37c12 */ /* 0x000fe4000f8e96b4 */
[----:B------:R-:W-:Y:S01]  /*4000*/  PLOP3.LUT P0, PT, PT, PT, UP0, 0x80, 0x0 ;  /* 0x000000000000781c */ /* 0x000fe20003f0f008 */
[----:B------:R-:W-:Y:S01]  /*4010*/  IMAD.WIDE.U32 R172, R173, -0x2daee0ad, RZ ;  /* 0xd2511f53adac7825 */ /* 0x000fe200078e00ff */
[----:B------:R-:W-:Y:S03]  /*4020*/  LOP3.LUT R176, R5, UR5, R176, 0x96, !PT ;  /* 0x0000000505b07c12 */ /* 0x000fe6000f8e96b0 */
[----:B------:R-:W2:Y:S01]  /*4030*/  MUFU.EX2 R219, R10 ;  /* 0x0000000a00db7308 */ /* 0x000ea20000000800 */
[--C-:B------:R-:W-:Y:S01]  /*4040*/  FFMA.FTZ R16, R16, UR8, -R102.reuse ;  /* 0x0000000810107c23 */ /* 0x100fe20008010866 */
[----:B------:R-:W-:Y:S01]  /*4050*/  FFMA.FTZ R17, R17, UR8, -R102 ;  /* 0x0000000811117c23 */ /* 0x000fe20008010866 */
[----:B------:R-:W-:Y:S01]  /*4060*/  LOP3.LUT R9, R173, UR10, R4, 0x96, !PT ;  /* 0x0000000aad097c12 */ /* 0x000fe2000f8e9604 */
[--C-:B------:R-:W-:Y:S01]  /*4070*/  FFMA.FTZ R18, R18, UR8, -R101.reuse ;  /* 0x0000000812127c23 */ /* 0x100fe20008010865 */
[----:B------:R-:W3:Y:S01]  /*4080*/  LDSM.16.M88.4 R4, [R149+-0x1400] ;  /* 0xffec00009504783b */ /* 0x000ee20000000200 */
[--C-:B------:R-:W-:Y:S01]  /*4090*/  FFMA.FTZ R19, R19, UR8, -R101.reuse ;  /* 0x0000000813137c23 */ /* 0x100fe20008010865 */
[--C-:B------:R-:W-:Y:S01]  /*40a0*/  FFMA.FTZ R20, R20, UR8, -R102.reuse ;  /* 0x0000000814147c23 */ /* 0x100fe20008010866 */
[----:B------:R-:W-:Y:S01]  /*40b0*/  FFMA.FTZ R21, R21, UR8, -R102 ;  /* 0x0000000815157c23 */ /* 0x000fe20008010866 */
[----:B------:R-:W-:Y:S01]  /*40c0*/  FFMA.FTZ R24, R24, UR8, -R100 ;  /* 0x0000000818187c23 */ /* 0x000fe20008010864 */
[----:B------:R-:W-:Y:S01]  /*40d0*/  @P0 FSEL R50, R50, -INF , !P1 ;  /* 0xff80000032320808 */ /* 0x000fe20004800000 */
[--C-:B------:R-:W-:Y:S01]  /*40e0*/  FFMA.FTZ R22, R22, UR8, -R101.reuse ;  /* 0x0000000816167c23 */ /* 0x100fe20008010865 */
[----:B------:R-:W-:Y:S01]  /*40f0*/  PLOP3.LUT P0, PT, PT, PT, UP0, 0x80, 0x0 ;  /* 0x000000000000781c */ /* 0x000fe20003f0f008 */
[--C-:B------:R-:W-:Y:S01]  /*4100*/  FFMA.FTZ R23, R23, UR8, -R101.reuse ;  /* 0x0000000817177c23 */ /* 0x100fe20008010865 */
[----:B------:R-:W-:Y:S01]  /*4110*/  PLOP3.LUT P1, PT, PT, PT, UP0, 0x80, 0x0 ;  /* 0x000000000000781c */ /* 0x000fe20003f2f008 */
[----:B------:R-:W-:Y:S01]  /*4120*/  FFMA.FTZ R27, R27, UR8, -R0 ;  /* 0x000000081b1b7c23 */ /* 0x000fe20008010800 */
[----:B------:R-:W-:Y:S01]  /*4130*/  FFMA.FTZ R28, R28, UR8, -R100 ;  /* 0x000000081c1c7c23 */ /* 0x000fe20008010864 */
[----:B------:R-:W-:Y:S01]  /*4140*/  FFMA.FTZ R26, R26, UR8, -R0 ;  /* 0x000000081a1a7c23 */ /* 0x000fe20008010800 */
[--C-:B------:R-:W-:Y:S01]  /*4150*/  FFMA.FTZ R25, R25, UR8, -R100.reuse ;  /* 0x0000000819197c23 */ /* 0x100fe20008010864 */
[----:B------:R-:W-:Y:S01]  /*4160*/  FFMA.FTZ R29, R29, UR8, -R100 ;  /* 0x000000081d1d7c23 */ /* 0x000fe20008010864 */
[--C-:B------:R-:W-:Y:S01]  /*4170*/  FFMA.FTZ R30, R30, UR8, -R0.reuse ;  /* 0x000000081e1e7c23 */ /* 0x100fe20008010800 */
[----:B------:R-:W-:Y:S01]  /*4180*/  FFMA.FTZ R31, R31, UR8, -R0 ;  /* 0x000000081f1f7c23 */ /* 0x000fe20008010800 */
[--C-:B------:R-:W-:Y:S01]  /*4190*/  FFMA.FTZ R32, R32, UR8, -R102.reuse ;  /* 0x0000000820207c23 */ /* 0x100fe20008010866 */
[--C-:B------:R-:W-:Y:S01]  /*41a0*/  FFMA.FTZ R34, R34, UR8, -R101.reuse ;  /* 0x0000000822227c23 */ /* 0x100fe20008010865 */
[--C-:B------:R-:W-:Y:S01]  /*41b0*/  FFMA.FTZ R35, R35, UR8, -R101.reuse ;  /* 0x0000000823237c23 */ /* 0x100fe20008010865 */
[----:B------:R-:W-:Y:S01]  /*41c0*/  @P0 FSEL R45, R45, -INF , !P2 ;  /* 0xff8000002d2d0808 */ /* 0x000fe20005000000 */
[--C-:B------:R-:W-:Y:S01]  /*41d0*/  FFMA.FTZ R36, R36, UR8, -R102.reuse ;  /* 0x0000000824247c23 */ /* 0x100fe20008010866 */
[----:B------:R-:W-:Y:S01]  /*41e0*/  PLOP3.LUT P0, PT, PT, PT, UP0, 0x80, 0x0 ;  /* 0x000000000000781c */ /* 0x000fe20003f0f008 */
[----:B------:R-:W-:Y:S01]  /*41f0*/  FFMA.FTZ R37, R37, UR8, -R102 ;  /* 0x0000000825257c23 */ /* 0x000fe20008010866 */
[----:B------:R-:W-:Y:S01]  /*4200*/  @P1 FSEL R47, R47, -INF , !P2 ;  /* 0xff8000002f2f1808 */ /* 0x000fe20005000000 */
[--C-:B------:R-:W-:Y:S01]  /*4210*/  FFMA.FTZ R38, R38, UR8, -R101.reuse ;  /* 0x0000000826267c23 */ /* 0x100fe20008010865 */
[----:B------:R-:W-:Y:S01]  /*4220*/  PLOP3.LUT P1, PT, PT, PT, UP0, 0x80, 0x0 ;  /* 0x000000000000781c */ /* 0x000fe20003f2f008 */
[--C-:B------:R-:W-:Y:S01]  /*4230*/  FFMA.FTZ R39, R39, UR8, -R101.reuse ;  /* 0x0000000827277c23 */ /* 0x100fe20008010865 */
[----:B------:R-:W-:Y:S01]  /*4240*/  FFMA.FTZ R41, R41, UR8, -R100 ;  /* 0x0000000829297c23 */ /* 0x000fe20008010864 */
[----:B------:R-:W-:Y:S01]  /*4250*/  FFMA.FTZ R42, R42, UR8, -R0 ;  /* 0x000000082a2a7c23 */ /* 0x000fe20008010800 */
[----:B------:R-:W-:Y:S01]  /*4260*/  FFMA.FTZ R40, R40, UR8, -R100 ;  /* 0x0000000828287c23 */ /* 0x000fe20008010864 */
[--C-:B------:R-:W-:Y:S01]  /*4270*/  FFMA.FTZ R43, R43, UR8, -R0.reuse ;  /* 0x000000082b2b7c23 */ /* 0x100fe20008010800 */
[--C-:B------:R-:W-:Y:S01]  /*4280*/  FFMA.FTZ R46, R46, UR8, -R0.reuse ;  /* 0x000000082e2e7c23 */ /* 0x100fe20008010800 */
[----:B------:R-:W-:Y:S01]  /*4290*/  FFMA.FTZ R47, R47, UR8, -R0 ;  /* 0x000000082f2f7c23 */ /* 0x000fe20008010800 */
[--C-:B------:R-:W-:Y:S01]  /*42a0*/  FFMA.FTZ R48, R48, UR8, -R102.reuse ;  /* 0x0000000830307c23 */ /* 0x100fe20008010866 */
[----:B------:R-:W-:Y:S01]  /*42b0*/  @P0 FSEL R49, R49, -INF , !P2 ;  /* 0xff80000031310808 */ /* 0x000fe20005000000 */
[--C-:B------:R-:W-:Y:S01]  /*42c0*/  FFMA.FTZ R50, R50, UR8, -R101.reuse ;  /* 0x0000000832327c23 */ /* 0x100fe20008010865 */
[----:B------:R-:W-:Y:S01]  /*42d0*/  PLOP3.LUT P0, PT, PT, PT, UP0, 0x80, 0x0 ;  /* 0x000000000000781c */ /* 0x000fe20003f0f008 */
[--C-:B------:R-:W-:Y:S01]  /*42e0*/  FFMA.FTZ R33, R33, UR8, -R102.reuse ;  /* 0x0000000821217c23 */ /* 0x100fe20008010866 */
[----:B------:R-:W-:Y:S01]  /*42f0*/  @P1 FSEL R51, R51, -INF , !P2 ;  /* 0xff80000033331808 */ /* 0x000fe20005000000 */
[-C--:B---3--:R-:W-:Y:S01]  /*4300*/  HMMA.16816.F32.BF16 R52, R104, R4.reuse, R52 ;  /* 0x000000046834723c */ /* 0x088fe20000041834 */
[----:B------:R-:W-:Y:S01]  /*4310*/  PLOP3.LUT P1, PT, PT, PT, UP0, 0x80, 0x0 ;  /* 0x000000000000781c */ /* 0x000fe20003f2f008 */
[----:B------:R-:W-:Y:S01]  /*4320*/  MUFU.EX2 R202, R24 ;  /* 0x0000001800ca7308 */ /* 0x000fe20000000800 */
[----:B------:R-:W-:Y:S01]  /*4330*/  PLOP3.LUT P2, PT, PT, PT, UP0, 0x80, 0x0 ;  /* 0x000000000000781c */ /* 0x000fe20003f4f008 */
[----:B------:R-:W-:Y:S01]  /*4340*/  FFMA.FTZ R49, R49, UR8, -R102 ;  /* 0x0000000831317c23 */ /* 0x000fe20008010866 */
[--C-:B------:R-:W-:Y:S01]  /*4350*/  FFMA.FTZ R51, R51, UR8, -R101.reuse ;  /* 0x0000000833337c23 */ /* 0x100fe20008010865 */
[C---:B------:R-:W-:Y:S01]  /*4360*/  HMMA.16816.F32.BF16 R56, R112.reuse, R4, R56 ;  /* 0x000000047038723c */ /* 0x040fe20000041838 */
[----:B------:R-:W-:Y:S05]  /*4370*/  UIADD3 UR5, UR13, 0x1715609d, URZ ;  /* 0x1715609d0d057890 */ /* 0x000fea000fffe03f */
[----:B------:R3:W-:Y:S01]  /*4380*/  MUFU.EX2 R218, R11 ;  /* 0x0000000b00da7308 */ /* 0x0007e20000000800 */
[--C-:B------:R-:W-:Y:S01]  /*4390*/  FFMA.FTZ R44, R44, UR8, -R100.reuse ;  /* 0x000000082c2c7c23 */ /* 0x100fe20008010864 */
[-C--:B------:R-:W-:Y:S03]  /*43a0*/  HMMA.16816.F32.BF16 R60, R112, R6.reuse, R60 ;  /* 0x00000006703c723c */ /* 0x080fe6000004183c */
[----:B------:R-:W-:Y:S03]  /*43b0*/  FFMA.FTZ R45, R45, UR8, -R100 ;  /* 0x000000082d2d7c23 */ /* 0x000fe60008010864 */
[----:B------:R-:W-:Y:S02]  /*43c0*/  HMMA.16816.F32.BF16 R64, R104, R6, R64 ;  /* 0x000000066840723c */ /* 0x000fe40000041840 */
[----:B------:R-:W-:Y:S03]  /*43d0*/  MUFU.EX2 R192, R23 ;  /* 0x0000001700c07308 */ /* 0x000fe60000000800 */
[----:B------:R-:W-:Y:S01]  /*43e0*/  IMAD.WIDE.U32 R186, R186, -0x2daee0ad, RZ ;  /* 0xd2511f53baba7825 */ /* 0x000fe200078e00ff */
[----:B------:R-:W-:Y:S02]  /*43f0*/  @P0 FSEL R52, R52, -INF , !P4 ;  /* 0xff80000034340808 */ /* 0x000fe40006000000 */
[----:B------:R-:W-:Y:S04]  /*4400*/  PLOP3.LUT P0, PT, PT, PT, UP0, 0x80, 0x0 ;  /* 0x000000000000781c */ /* 0x000fe80003f0f008 */
[----:B------:R4:W-:Y:S01]  /*4410*/  MUFU.EX2 R217, R14 ;  /* 0x0000000e00d97308 */ /* 0x0009e20000000800 */
[----:B------:R-:W-:Y:S01]  /*4420*/  @P1 FSEL R54, R54, -INF , !P4 ;  /* 0xff80000036361808 */ /* 0x000fe20006000000 */
[----:B------:R-:W-:Y:S01]  /*4430*/  FFMA.FTZ R52, R52, UR8, -R102 ;  /* 0x0000000834347c23 */ /* 0x000fe20008010866 */
[----:B------:R-:W-:Y:S01]  /*4440*/  PLOP3.LUT P1, PT, PT, PT, UP0, 0x80, 0x0 ;  /* 0x000000000000781c */ /* 0x000fe20003f2f008 */
[----:B------:R-:W-:Y:S01]  /*4450*/  IMAD.WIDE.U32 R108, R179, -0x326172a9, RZ ;  /* 0xcd9e8d57b36c7825 */ /* 0x000fe200078e00ff */
[----:B------:R-:W-:Y:S02]  /*4460*/  @P2 FSEL R56, R56, -INF , !P4 ;  /* 0xff80000038382808 */ /* 0x000fe40006000000 */
[----:B------:R-:W-:Y:S01]  /*4470*/  PLOP3.LUT P2, PT, PT, PT, UP0, 0x80, 0x0 ;  /* 0x000000000000781c */ /* 0x000fe20003f4f008 */
[--C-:B------:R-:W-:Y:S01]  /*4480*/  FFMA.FTZ R54, R54, UR8, -R101.reuse ;  /* 0x0000000836367c23 */ /* 0x100fe20008010865 */
[----:B------:R-:W-:Y:S01]  /*4490*/  LOP3.LUT R179, R109, UR7, R170, 0x96, !PT ;  /* 0x000000076db37c12 */ /* 0x000fe2000f8e96aa */
[----:B------:R-:W-:Y:S01]  /*44a0*/  FFMA.FTZ R56, R56, UR8, -R100 ;  /* 0x0000000838387c23 */ /* 0x000fe20008010864 */
[----:B------:R-:W-:Y:S01]  /*44b0*/  @P0 FSEL R58, R58, -INF , !P4 ;  /* 0xff8000003a3a0808 */ /* 0x000fe20006000000 */
[----:B---3--:R-:W-:Y:S01]  /*44c0*/  IMAD.WIDE.U32 R10, R176, -0x326172a9, RZ ;  /* 0xcd9e8d57b00a7825 */ /* 0x008fe200078e00ff */
[----:B------:R-:W-:Y:S01]  /*44d0*/  PLOP3.LUT P0, PT, PT, PT, UP0, 0x80, 0x0 ;  /* 0x000000000000781c */ /* 0x000fe20003f0f008 */
[----:B------:R3:W2:Y:S01]  /*44e0*/  MUFU.EX2 R211, R13 ;  /* 0x0000000d00d37308 */ /* 0x0006a20000000800 */
[----:B------:R-:W-:Y:S01]  /*44f0*/  LOP3.LUT R103, R187, UR10, R8, 0x96, !PT ;  /* 0x0000000abb677c12 */ /* 0x000fe2000f8e9608 */
[----:B------:R-:W-:Y:S01]  /*4500*/  IMAD.WIDE.U32 R170, R171, -0x326172a9, RZ ;  /* 0xcd9e8d57abaa7825 */ /* 0x000fe200078e00ff */
[----:B------:R-:W-:Y:S01]  /*4510*/  @P1 FSEL R53, R53, -INF , !P5 ;  /* 0xff80000035351808 */ /* 0x000fe20006800000 */
[----:B------:R-:W-:Y:S01]  /*4520*/  UIADD3 UR7, UR13, -0x4ab325aa, URZ ;  /* 0xb54cda560d077890 */ /* 0x000fe2000fffe03f */
[----:B------:R-:W-:Y:S01]  /*4530*/  PLOP3.LUT P1, PT, PT, PT, UP0, 0x80, 0x0 ;  /* 0x000000000000781c */ /* 0x000fe20003f2f008 */
[----:B------:R-:W-:Y:S01]  /*4540*/  IMAD.WIDE.U32 R168, R168, -0x2daee0ad, RZ ;  /* 0xd2511f53a8a87825 */ /* 0x000fe200078e00ff */
[----:B------:R-:W-:Y:S03]  /*4550*/  LOP3.LUT R12, R171, UR5, R162, 0x96, !PT ;  /* 0x00000005ab0c7c12 */ /* 0x000fe6000f8e96a2 */
[----:B------:R1:W-:Y:S01]  /*4560*/  MUFU.EX2 R215, R15 ;  /* 0x0000000f00d77308 */ /* 0x0003e20000000800 */
[----:B------:R-:W-:Y:S01]  /*4570*/  @P2 FSEL R55, R55, -INF , !P5 ;  /* 0xff80000037372808 */ /* 0x000fe20006800000 */
[----:B------:R-:W-:Y:S01]  /*4580*/  IMAD.WIDE.U32 R162, R163, -0x326172a9, RZ ;  /* 0xcd9e8d57a3a27825 */ /* 0x000fe200078e00ff */
[----:B------:R-:W-:Y:S02]  /*4590*/  LOP3.LUT R109, R169, UR10, R164, 0x96, !PT ;  /* 0x0000000aa96d7c12 */ /* 0x000fe4000f8e96a4 */
[----:B------:R-:W-:Y:S01]  /*45a0*/  @P0 FSEL R59, R59, -INF , !P5 ;  /* 0xff8000003b3b0808 */ /* 0x000fe20006800000 */
[----:B------:R-:W-:Y:S01]  /*45b0*/  IMAD.WIDE.U32 R178, R179, -0x2daee0ad, RZ ;  /* 0xd2511f53b3b27825 */ /* 0x000fe200078e00ff */
[----:B------:R-:W-:Y:S03]  /*45c0*/  PLOP3.LUT P2, PT, PT, PT, UP0, 0x80, 0x0 ;  /* 0x000000000000781c */ /* 0x000fe60003f4f008 */
[----:B------:R2:W2:Y:S01]  /*45d0*/  MUFU.EX2 R191, R16 ;  /* 0x0000001000bf7308 */ /* 0x0004a20000000800 */
[----:B------:R-:W-:Y:S01]  /*45e0*/  PLOP3.LUT P0, PT, PT, PT, UP0, 0x80, 0x0 ;  /* 0x000000000000781c */ /* 0x000fe20003f0f008 */
[----:B------:R-:W-:Y:S01]  /*45f0*/  IMAD.WIDE.U32 R164, R165, -0x326172a9, RZ ;  /* 0xcd9e8d57a5a47825 */ /* 0x000fe200078e00ff */
[----:B------:R-:W-:Y:S02]  /*4600*/  LOP3.LUT R11, R11, UR5, R174, 0x96, !PT ;  /* 0x000000050b0b7c12 */ /* 0x000fe4000f8e96ae */
[----:B------:R-:W-:Y:S01]  /*4610*/  LOP3.LUT R167, R179, UR10, R110, 0x96, !PT ;  /* 0x0000000ab3a77c12 */ /* 0x000fe2000f8e966e */
[----:B------:R-:W-:Y:S01]  /*4620*/  IMAD.WIDE.U32 R8, R9, -0x326172a9, RZ ;  /* 0xcd9e8d5709087825 */ /* 0x000fe200078e00ff */
[----:B------:R-:W-:Y:S03]  /*4630*/  LOP3.LUT R171, R165, UR5, R108, 0x96, !PT ;  /* 0x00000005a5ab7c12 */ /* 0x000fe6000f8e966c */
[----:B------:R-:W-:Y:S01]  /*4640*/  MUFU.EX2 R190, R17 ;  /* 0x0000001100be7308 */ /* 0x000fe20000000800 */
[----:B------:R-:W-:Y:S01]  /*4650*/  LOP3.LUT R169, R163, UR5, R166, 0x96, !PT ;  /* 0x00000005a3a97c12 */ /* 0x000fe2000f8e96a6 */
[----:B------:R-:W-:Y:S01]  /*4660*/  FFMA.FTZ R53, R53, UR8, -R102 ;  /* 0x0000000835357c23 */ /* 0x000fe20008010866 */
[C---:B------:R-:W-:Y:S01]  /*4670*/  LOP3.LUT R108, R8.reuse, 0xff, RZ, 0xc0, !PT ;  /* 0x000000ff086c7812 */ /* 0x040fe200078ec0ff */
[--C-:B------:R-:W-:Y:S01]  /*4680*/  FFMA.FTZ R55, R55, UR8, -R101.reuse ;  /* 0x0000000837377c23 */ /* 0x100fe20008010865 */
[----:B----4-:R-:W-:Y:S01]  /*4690*/  LOP3.LUT R14, R9, UR7, R10, 0x96, !PT ;  /* 0x00000007090e7c12 */ /* 0x010fe2000f8e960a */
[----:B------:R-:W-:Y:S01]  /*46a0*/  IMAD.WIDE.U32 R10, R11, -0x2daee0ad, RZ ;  /* 0xd2511f530b0a7825 */ /* 0x000fe200078e00ff */
[----:B------:R-:W-:Y:S03]  /*46b0*/  LOP3.LUT R111, R8, 0xffff, RZ, 0xc0, !PT ;  /* 0x0000ffff086f7812 */ /* 0x000fe600078ec0ff */
[----:B------:R-:W4:Y:S01]  /*46c0*/  MUFU.EX2 R199, R18 ;  /* 0x0000001200c77308 */ /* 0x000f220000000800 */
[----:B------:R-:W-:Y:S01]  /*46d0*/  SHF.R.U32.HI R110, RZ, 0x18, R8 ;  /* 0x00000018ff6e7819 */ /* 0x000fe20000011608 */
[----:B------:R-:W-:Y:S01]  /*46e0*/  FFMA.FTZ R58, R58, UR8, -R0 ;  /* 0x000000083a3a7c23 */ /* 0x000fe20008010800 */
[----:B------:R-:W-:Y:S01]  /*46f0*/  SHF.R.U32.HI R163, RZ, 0x10, R8 ;  /* 0x00000010ffa37819 */ /* 0x000fe20000011608 */
[----:B------:R-:W-:Y:S01]  /*4700*/  UIADD3 UR5, UR12, 0x646e171e, URZ ;  /* 0x646e171e0c057890 */ /* 0x000fe2000fffe03f */
[----:B------:R-:W-:Y:S01]  /*4710*/  @P1 FSEL R60, R60, -INF , !P3 ;  /* 0xff8000003c3c1808 */ /* 0x000fe20005800000 */
[----:B------:R-:W-:Y:S01]  /*4720*/  IMAD.WIDE.U32 R8, R12, -0x2daee0ad, RZ ;  /* 0xd2511f530c087825 */ /* 0x000fe200078e00ff */
[----:B------:R-:W-:Y:S03]  /*4730*/  PLOP3.LUT P1, PT, PT, PT, UP0, 0x80, 0x0 ;  /* 0x000000000000781c */ /* 0x000fe60003f2f008 */
[----:B------:R4:W4:Y:S01]  /*4740*/  MUFU.EX2 R197, R19 ;  /* 0x0000001300c57308 */ /* 0x0009220000000800 */
[----:B------:R-:W-:Y:S01]  /*4750*/  @P2 FSEL R62, R62, -INF , !P3 ;  /* 0xff8000003e3e2808 */ /* 0x000fe20005800000 */
[----:B------:R-:W-:Y:S01]  /*4760*/  FFMA.FTZ R60, R60, UR8, -R100 ;  /* 0x000000083c3c7c23 */ /* 0x000fe20008010864 */
[----:B---3--:R-:W-:Y:S01]  /*4770*/  LOP3.LUT R13, R9, UR5, R168, 0x96, !PT ;  /* 0x00000005090d7c12 */ /* 0x008fe2000f8e96a8 */
[----:B------:R-:W-:Y:S01]  /*4780*/  FFMA.FTZ R59, R59, UR8, -R0 ;  /* 0x000000083b3b7c23 */ /* 0x000fe20008010800 */
[----:B------:R-:W-:Y:S01]  /*4790*/  SHF.R.U32.HI R168, RZ, 0x10, R10 ;  /* 0x00000010ffa87819 */ /* 0x000fe2000001160a */
[----:B------:R-:W-:Y:S01]  /*47a0*/  FFMA.FTZ R62, R62, UR8, -R0 ;  /* 0x000000083e3e7c23 */ /* 0x000fe20008010800 */
[C---:B-1----:R-:W-:Y:S03]  /*47b0*/  LOP3.LUT R15, R8.reuse, 0xff, RZ, 0xc0, !PT ;  /* 0x000000ff080f7812 */ /* 0x042fe600078ec0ff */
[----:B------:R1:W-:Y:S01]  /*47c0*/  MUFU.EX2 R189, R20 ;  /* 0x0000001400bd7308 */ /* 0x0003e20000000800 */
[--C-:B--2---:R-:W-:Y:S01]  /*47d0*/  SHF.R.U32.HI R16, RZ, 0x18, R8.reuse ;  /* 0x00000018ff107819 */ /* 0x104fe20000011608 */
[----:B------:R-:W-:Y:S01]  /*47e0*/  IMAD.U32 R104, RZ, RZ, UR4 ;  /* 0x00000004ff687e24 */ /* 0x000fe2000f8e00ff */
[----:B------:R-:W-:Y:S01]  /*47f0*/  LOP3.LUT R165, R8, 0xffff, RZ, 0xc0, !PT ;  /* 0x0000ffff08a57812 */ /* 0x000fe200078ec0ff */
[----:B------:R-:W-:Y:S01]  /*4800*/  IMAD.WIDE.U32 R4, R109, -0x326172a9, RZ ;  /* 0xcd9e8d576d047825 */ /* 0x000fe200078e00ff */
[----:B------:R-:W-:Y:S02]  /*4810*/  SHF.R.U32.HI R166, RZ, 0x10, R8 ;  /* 0x00000010ffa67819 */ /* 0x000fe40000011608 */
[----:B------:R-:W-:Y:S01]  /*4820*/  LOP3.LUT R12, R11, UR5, R172, 0x96, !PT ;  /* 0x000000050b0c7c12 */ /* 0x000fe2000f8e96ac */
[----:B------:R-:W-:Y:S01]  /*4830*/  IMAD.WIDE.U32 R8, R103, -0x326172a9, RZ ;  /* 0xcd9e8d5767087825 */ /* 0x000fe200078e00ff */
[----:B------:R-:W-:Y:S01]  /*4840*/  LOP3.LUT R103, R10, 0xffff, RZ, 0xc0, !PT ;  /* 0x0000ffff0a677812 */ /* 0x000fe200078ec0ff */
[----:B------:R-:W-:Y:S01]  /*4850*/  MUFU.EX2 R114, R60 ;  /* 0x0000003c00727308 */ /* 0x000fe20000000800 */
[----:B------:R-:W-:Y:S02]  /*4860*/  @P0 FSEL R66, R66, -INF , !P3 ;  /* 0xff80000042420808 */ /* 0x000fe40005800000 */
[----:B----4-:R-:W-:Y:S02]  /*4870*/  LOP3.LUT R19, R8, 0xff, RZ, 0xc0, !PT ;  /* 0x000000ff08137812 */ /* 0x010fe400078ec0ff */
[----:B------:R-:W-:Y:S01]  /*4880*/  LOP3.LUT R17, R10, 0xff, RZ, 0xc0, !PT ;  /* 0x000000ff0a117812 */ /* 0x000fe200078ec0ff */
[--C-:B------:R-:W-:Y:S01]  /*4890*/  FFMA.FTZ R66, R66, UR8, -R101.reuse ;  /* 0x0000000842427c23 */ /* 0x100fe20008010865 */
[----:B-1----:R-:W-:Y:S03]  /*48a0*/  SHF.R.U32.HI R20, RZ, 0x18, R8 ;  /* 0x00000018ff147819 */ /* 0x002fe60000011608 */
[----:B------:R-:W-:Y:S01]  /*48b0*/  MUFU.EX2 R173, R62 ;  /* 0x0000003e00ad7308 */ /* 0x000fe20000000800 */
[----:B------:R-:W-:Y:S02]  /*48c0*/  SHF.R.U32.HI R18, RZ, 0x18, R10 ;  /* 0x00000018ff127819 */ /* 0x000fe4000001160a */
[----:B------:R-:W-:Y:S02]  /*48d0*/  SHF.R.U32.HI R10, RZ, 0x18, R4 ;  /* 0x00000018ff0a7819 */ /* 0x000fe40000011604 */
[----:B------:R-:W-:Y:S02]  /*48e0*/  LOP3.LUT R11, R9, UR7, R162, 0x96, !PT ;  /* 0x00000007090b7c12 */ /* 0x000fe4000f8e96a2 */
[----:B------:R-:W-:Y:S03]  /*48f0*/  SHF.R.U32.HI R109, RZ, 0x10, R8 ;  /* 0x00000010ff6d7819 */ /* 0x000fe60000011608 */
[----:B------:R-:W-:Y:S01]  /*4900*/  MUFU.EX2 R208, R27 ;  /* 0x0000001b00d07308 */ /* 0x000fe20000000800 */
[----:B------:R-:W-:Y:S02]  /*4910*/  LOP3.LUT R112, R8, 0xffff, RZ, 0xc0, !PT ;  /* 0x0000ffff08707812 */ /* 0x000fe400078ec0ff */
[----:B------:R-:W-:Y:S02]  /*4920*/  SHF.R.U32.HI R9, RZ, 0x10, R4 ;  /* 0x00000010ff097819 */ /* 0x000fe40000011604 */
[----:B------:R-:W-:Y:S02]  /*4930*/  PLOP3.LUT P2, PT, PT, PT, UP0, 0x80, 0x0 ;  /* 0x000000000000781c */ /* 0x000fe40003f4f008 */
[----:B------:R-:W-:Y:S03]  /*4940*/  PLOP3.LUT P0, PT, PT, PT, UP0, 0x80, 0x0 ;  /* 0x000000000000781c */ /* 0x000fe60003f0f008 */
[----:B------:R1:W2:Y:S01]  /*4950*/  MUFU.EX2 R184, R21 ;  /* 0x0000001500b87308 */ /* 0x0002a20000000800 */
[C---:B------:R-:W-:Y:S02]  /*4960*/  LOP3.LUT R6, R4.reuse, 0xffff, RZ, 0xc0, !PT ;  /* 0x0000ffff04067812 */ /* 0x040fe400078ec0ff */
[----:B------:R-:W-:Y:S02]  /*4970*/  LOP3.LUT R7, R4, 0xff, RZ, 0xc0, !PT ;  /* 0x000000ff04077812 */ /* 0x000fe400078ec0ff */
[C---:B------:R-:W-:Y:S02]  /*4980*/  LOP3.LUT R4, R14.reuse, 0xffff, RZ, 0xc0, !PT ;  /* 0x0000ffff0e047812 */ /* 0x040fe400078ec0ff */
[----:B------:R-:W-:Y:S03]  /*4990*/  @P1 FSEL R61, R61, -INF , !P6 ;  /* 0xff8000003d3d1808 */ /* 0x000fe60007000000 */
[----:B------:R-:W3:Y:S01]  /*49a0*/  MUFU.EX2 R201, R28 ;  /* 0x0000001c00c97308 */ /* 0x000ee20000000800 */
[----:B------:R-:W-:Y:S02]  /*49b0*/  SHF.R.U32.HI R4, RZ, 0x8, R4 ;  /* 0x00000008ff047819 */ /* 0x000fe40000011604 */
[----:B------:R-:W-:Y:S02]  /*49c0*/  LOP3.LUT R8, R5, UR7, R170, 0x96, !PT ;  /* 0x0000000705087c12 */ /* 0x000fe4000f8e96aa */
[----:B------:R-:W-:Y:S02]  /*49d0*/  PLOP3.LUT P1, PT, PT, PT, UP0, 0x80, 0x0 ;  /* 0x000000000000781c */ /* 0x000fe40003f2f008 */
[----:B------:R-:W-:Y:S03]  /*49e0*/  LOP3.LUT R5, R14, 0xff, RZ, 0xc0, !PT ;  /* 0x000000ff0e057812 */ /* 0x000fe600078ec0ff */
[----:B------:R-:W4:Y:S01]  /*49f0*/  MUFU.EX2 R193, R22 ;  /* 0x0000001600c17308 */ /* 0x000f220000000800 */
[----:B------:R-:W-:Y:S02]  /*4a00*/  LOP3.LUT R4, R4, 0xffff, RZ, 0xc0, !PT ;  /* 0x0000ffff04047812 */ /* 0x000fe400078ec0ff */
[----:B------:R-:W-:Y:S02]  /*4a10*/  @P2 FSEL R63, R63, -INF , !P6 ;  /* 0xff8000003f3f2808 */ /* 0x000fe40007000000 */
[----:B------:R-:W-:Y:S02]  /*4a20*/  @P0 FSEL R65, R65, -INF , !P6 ;  /* 0xff80000041410808 */ /* 0x000fe40007000000 */
[----:B------:R-:W-:Y:S01]  /*4a30*/  ISETP.LE.U32.AND P2, PT, R5, UR9, PT ;  /* 0x0000000905007c0c */ /* 0x000fe2000bf43070 */
[----:B------:R-:W-:Y:S01]  /*4a40*/  FFMA.FTZ R0, R63, UR8, -R0 ;  /* 0x000000083f007c23 */ /* 0x000fe20008010800 */
[----:B------:R-:W-:Y:S01]  /*4a50*/  ISETP.LE.U32.AND P0, PT, R4, UR9, PT ;  /* 0x0000000904007c0c */ /* 0x000fe2000bf03070 */
[----:B------:R-:W-:Y:S01]  /*4a60*/  MUFU.EX2 R209, R26 ;  /* 0x0000001a00d17308 */ /* 0x000fe20000000800 */
[----:B------:R-:W-:Y:S02]  /*4a70*/  LOP3.LUT R4, R8, 0xffff, RZ, 0xc0, !PT ;  /* 0x0000ffff08047812 */ /* 0x000fe400078ec0ff */
[----:B------:R-:W-:Y:S02]  /*4a80*/  SHF.R.U32.HI R5, RZ, 0x10, R14 ;  /* 0x00000010ff057819 */ /* 0x000fe4000001160e */
[----:B------:R-:W-:Y:S02]  /*4a90*/  SHF.R.U32.HI R4, RZ, 0x8, R4 ;  /* 0x00000008ff047819 */ /* 0x000fe40000011604 */
[----:B------:R-:W-:Y:S03]  /*4aa0*/  LOP3.LUT R5, R5, 0xff, RZ, 0xc0, !PT ;  /* 0x000000ff05057812 */ /* 0x000fe600078ec0ff */
[----:B------:R-:W4:Y:S01]  /*4ab0*/  MUFU.EX2 R180, R32 ;  /* 0x0000002000b47308 */ /* 0x000f220000000800 */
[----:B------:R-:W-:Y:S01]  /*4ac0*/  @P1 FSEL R67, R67, -INF , !P6 ;  /* 0xff80000043431808 */ /* 0x000fe20007000000 */
[----:B------:R-:W-:Y:S01]  /*4ad0*/  @!P2 FADD.FTZ R207, -R207, -RZ ;  /* 0x800000ffcfcfa221 */ /* 0x000fe20000010100 */
[----:B------:R-:W-:Y:S01]  /*4ae0*/  ISETP.LE.U32.AND P6, PT, R5, UR9, PT ;  /* 0x0000000905007c0c */ /* 0x000fe2000bfc3070 */
[----:B------:R-:W-:Y:S01]  /*4af0*/  @!P0 FADD.FTZ R206, -R206, -RZ ;  /* 0x800000ffcece8221 */ /* 0x000fe20000010100 */
[----:B------:R-:W-:Y:S01]  /*4b00*/  LOP3.LUT R5, R8, 0xff, RZ, 0xc0, !PT ;  /* 0x000000ff08057812 */ /* 0x000fe200078ec0ff */
[----:B------:R-:W-:Y:S01]  /*4b10*/  FFMA.FTZ R101, R67, UR8, -R101 ;  /* 0x0000000843657c23 */ /* 0x000fe20008010865 */
[----:B------:R-:W-:Y:S03]  /*4b20*/  LOP3.LUT R4, R4, 0xffff, RZ, 0xc0, !PT ;  /* 0x0000ffff04047812 */ /* 0x000fe600078ec0ff */
[----:B------:R-:W-:Y:S01]  /*4b30*/  MUFU.EX2 R203, R25 ;  /* 0x0000001900cb7308 */ /* 0x000fe20000000800 */
[----:B------:R-:W-:Y:S02]  /*4b40*/  ISETP.LE.U32.AND P2, PT, R5, UR9, PT ;  /* 0x0000000905007c0c */ /* 0x000fe4000bf43070 */
[----:B------:R-:W-:Y:S02]  /*4b50*/  SHF.R.U32.HI R5, RZ, 0x10, R8 ;  /* 0x00000010ff057819 */ /* 0x000fe40000011608 */
[----:B------:R-:W-:Y:S02]  /*4b60*/  ISETP.LE.U32.AND P0, PT, R4, UR9, PT ;  /* 0x0000000904007c0c */ /* 0x000fe4000bf03070 */
[----:B------:R-:W-:Y:S01]  /*4b70*/  LOP3.LUT R5, R5, 0xff, RZ, 0xc0, !PT ;  /* 0x000000ff05057812 */ /* 0x000fe200078ec0ff */
[----:B------:R-:W-:Y:S01]  /*4b80*/  @!P6 FADD.FTZ R212, -R212, -RZ ;  /* 0x800000ffd4d4e221 */ /* 0x000fe20000010100 */
[----:B------:R-:W-:Y:S01]  /*4b90*/  PLOP3.LUT P4, PT, PT, PT, UP0, 0x80, 0x0 ;  /* 0x000000000000781c */ /* 0x000fe20003f8f008 */
[----:B------:R-:W-:Y:S01]  /*4ba0*/  MUFU.EX2 R182, R34 ;  /* 0x0000002200b67308 */ /* 0x000fe20000000800 */
[----:B------:R-:W-:Y:S02]  /*4bb0*/  SHF.R.U32.HI R4, RZ, 0x8, R6 ;  /* 0x00000008ff047819 */ /* 0x000fe40000011606 */
[----:B------:R-:W-:Y:S01]  /*4bc0*/  ISETP.LE.U32.AND P6, PT, R5, UR9, PT ;  /* 0x0000000905007c0c */ /* 0x000fe2000bfc3070 */
[----:B------:R-:W-:Y:S01]  /*4bd0*/  @!P2 FADD.FTZ R216, -R216, -RZ ;  /* 0x800000ffd8d8a221 */ /* 0x000fe20000010100 */
[----:B------:R-:W-:Y:S02]  /*4be0*/  LOP3.LUT R4, R4, 0xffff, RZ, 0xc0, !PT ;  /* 0x0000ffff04047812 */ /* 0x000fe400078ec0ff */
[----:B------:R-:W-:Y:S01]  /*4bf0*/  SHF.R.U32.HI R14, RZ, 0x18, R14 ;  /* 0x00000018ff0e7819 */ /* 0x000fe2000001160e */
[----:B------:R-:W-:Y:S01]  /*4c00*/  @!P0 FADD.FTZ R214, -R214, -RZ ;  /* 0x800000ffd6d68221 */ /* 0x000fe20000010100 */
[----:B------:R-:W-:Y:S01]  /*4c10*/  LOP3.LUT R5, R9, 0xff, RZ, 0xc0, !PT ;  /* 0x000000ff09057812 */ /* 0x000fe200078ec0ff */
[----:B------:R-:W-:Y:S01]  /*4c20*/  MUFU.EX2 R200, R29 ;  /* 0x0000001d00c87308 */ /* 0x000fe20000000800 */
[----:B------:R-:W-:Y:S02]  /*4c30*/  ISETP.LE.U32.AND P0, PT, R4, UR9, PT ;  /* 0x0000000904007c0c */ /* 0x000fe4000bf03070 */
[----:B------:R-:W-:Y:S02]  /*4c40*/  SHF.R.U32.HI R8, RZ, 0x18, R8 ;  /* 0x00000018ff087819 */ /* 0x000fe40000011608 */
[----:B------:R-:W-:Y:S01]  /*4c50*/  ISETP.LE.U32.AND P1, PT, R14, UR9, PT ;  /* 0x000000090e007c0c */ /* 0x000fe2000bf23070 */
[----:B------:R-:W-:Y:S01]  /*4c60*/  @!P6 FADD.FTZ R219, -R219, -RZ ;  /* 0x800000ffdbdbe221 */ /* 0x000fe20000010100 */
[----:B------:R-:W-:Y:S03]  /*4c70*/  SHF.R.U32.HI R4, RZ, 0x8, R111 ;  /* 0x00000008ff047819 */ /* 0x000fe6000001166f */
[----:B------:R-:W-:Y:S01]  /*4c80*/  MUFU.EX2 R181, R35 ;  /* 0x0000002300b57308 */ /* 0x000fe20000000800 */
[----:B------:R-:W-:Y:S02]  /*4c90*/  @P4 FSEL R57, R57, -INF , !P5 ;  /* 0xff80000039394808 */ /* 0x000fe40006800000 */
[----:B------:R-:W-:Y:S02]  /*4ca0*/  LOP3.LUT R4, R4, 0xffff, RZ, 0xc0, !PT ;  /* 0x0000ffff04047812 */ /* 0x000fe400078ec0ff */
[----:B------:R-:W-:Y:S01]  /*4cb0*/  PLOP3.LUT P4, PT, PT, PT, UP0, 0x80, 0x0 ;  /* 0x000000000000781c */ /* 0x000fe20003f8f008 */
[----:B------:R-:W-:Y:S01]  /*4cc0*/  @!P0 FADD.FTZ R211, -R211, -RZ ;  /* 0x800000ffd3d38221 */ /* 0x000fe20000010100 */
[----:B------:R-:W-:Y:S01]  /*4cd0*/  ISETP.LE.U32.AND P5, PT, R108, UR9, PT ;  /* 0x000000096c007c0c */ /* 0x000fe2000bfa3070 */
[----:B------:R-:W-:Y:S01]  /*4ce0*/  IMAD.U32 R108, RZ, RZ, UR19 ;  /* 0x00000013ff6c7e24 */ /* 0x000fe2000f8e00ff */
[----:B------:R-:W-:Y:S01]  /*4cf0*/  ISETP.LE.U32.AND P6, PT, R5, UR9, PT ;  /* 0x0000000905007c0c */ /* 0x000fe2000bfc3070 */
[----:B------:R-:W-:Y:S01]  /*4d00*/  @!P1 FADD.FTZ R210, -R210, -RZ ;  /* 0x800000ffd2d29221 */ /* 0x000fe20000010100 */
[----:B------:R-:W-:Y:S01]  /*4d10*/  LOP3.LUT R5, R163, 0xff, RZ, 0xc0, !PT ;  /* 0x000000ffa3057812 */ /* 0x000fe200078ec0ff */
[--C-:B------:R-:W-:Y:S01]  /*4d20*/  FFMA.FTZ R57, R57, UR8, -R100.reuse ;  /* 0x0000000839397c23 */ /* 0x100fe20008010864 */
[----:B------:R-:W-:Y:S01]  /*4d30*/  LOP3.LUT R6, R12, 0xffff, RZ, 0xc0, !PT ;  /* 0x0000ffff0c067812 */ /* 0x000fe200078ec0ff */
[----:B------:R-:W-:Y:S01]  /*4d40*/  FFMA.FTZ R100, R61, UR8, -R100 ;  /* 0x000000083d647c23 */ /* 0x000fe20008010864 */
[----:B------:R-:W-:Y:S01]  /*4d50*/  ISETP.LE.U32.AND P0, PT, R5, UR9, PT ;  /* 0x0000000905007c0c */ /* 0x000fe2000bf03070 */
[----:B------:R-:W-:Y:S01]  /*4d60*/  MUFU.EX2 R111, R0 ;  /* 0x00000000006f7308 */ /* 0x000fe20000000800 */
[----:B------:R-:W-:Y:S02]  /*4d70*/  ISETP.LE.U32.AND P1, PT, R8, UR9, PT ;  /* 0x0000000908007c0c */ /* 0x000fe4000bf23070 */
[----:B------:R-:W-:Y:S01]  /*4d80*/  ISETP.LE.U32.AND P2, PT, R7, UR9, PT ;  /* 0x0000000907007c0c */ /* 0x000fe2000bf43070 */
[----:B------:R-:W-:Y:S01]  /*4d90*/  @!P5 FADD.FTZ R191, -R191, -RZ ;  /* 0x800000ffbfbfd221 */ /* 0x000fe20000010100 */
[----:B------:R-:W-:Y:S01]  /*4da0*/  SHF.R.U32.HI R6, RZ, 0x8, R6 ;  /* 0x00000008ff067819 */ /* 0x000fe20000011606 */
[----:B------:R-:W-:Y:S01]  /*4db0*/  @!P6 FADD.FTZ R217, -R217, -RZ ;  /* 0x800000ffd9d9e221 */ /* 0x000fe20000010100 */
[----:B------:R-:W-:Y:S03]  /*4dc0*/  @P4 FSEL R64, R64, -INF , !P3 ;  /* 0xff80000040404808 */ /* 0x000fe60005800000 */
[----:B------:R-:W-:Y:S01]  /*4dd0*/  MUFU.EX2 R113, R100 ;  /* 0x0000006400717308 */ /* 0x000fe20000000800 */
[----:B------:R-:W-:Y:S02]  /*4de0*/  ISETP.LE.U32.AND P3, PT, R15, UR9, PT ;  /* 0x000000090f007c0c */ /* 0x000fe4000bf63070 */
[----:B------:R-:W-:Y:S01]  /*4df0*/  ISETP.LE.U32.AND P4, PT, R110, UR9, PT ;  /* 0x000000096e007c0c */ /* 0x000fe2000bf83070 */
[--C-:B------:R-:W-:Y:S01]  /*4e00*/  FFMA.FTZ R64, R64, UR8, -R102.reuse ;  /* 0x0000000840407c23 */ /* 0x100fe20008010866 */
[----:B------:R-:W-:Y:S01]  /*4e10*/  LOP3.LUT R6, R6, 0xffff, RZ, 0xc0, !PT ;  /* 0x0000ffff06067812 */ /* 0x000fe200078ec0ff */
[----:B------:R-:W-:Y:S01]  /*4e20*/  FFMA.FTZ R102, R65, UR8, -R102 ;  /* 0x0000000841667c23 */ /* 0x000fe20008010866 */
[----:B------:R-:W-:Y:S01]  /*4e30*/  ISETP.LE.U32.AND P6, PT, R4, UR9, PT ;  /* 0x0000000904007c0c */ /* 0x000fe2000bfc3070 */
[----:B------:R-:W-:Y:S01]  /*4e40*/  @!P0 FADD.FTZ R199, -R199, -RZ ;  /* 0x800000ffc7c78221 */ /* 0x000fe20000010100 */
[----:B------:R-:W-:Y:S01]  /*4e50*/  ISETP.LE.U32.AND P0, PT, R6, UR9, PT ;  /* 0x0000000906007c0c */ /* 0x000fe2000bf03070 */
[----:B------:R-:W-:Y:S01]  /*4e60*/  IMAD.WIDE.U32 R4, R167, -0x326172a9, RZ ;  /* 0xcd9e8d57a7047825 */ /* 0x000fe200078e00ff */
[----:B------:R-:W-:Y:S01]  /*4e70*/  SHF.R.U32.HI R6, RZ, 0x10, R12 ;  /* 0x00000010ff067819 */ /* 0x000fe2000001160c */
[----:B------:R-:W-:Y:S01]  /*4e80*/  MUFU.EX2 R162, R64 ;  /* 0x0000004000a27308 */ /* 0x000fe20000000800 */
[----:B------:R-:W-:Y:S01]  /*4e90*/  LOP3.LUT R7, R12, 0xff, RZ, 0xc0, !PT ;  /* 0x000000ff0c077812 */ /* 0x000fe200078ec0ff */
[----:B------:R-:W-:Y:S01]  /*4ea0*/  @!P1 FADD.FTZ R218, -R218, -RZ ;  /* 0x800000ffdada9221 */ /* 0x000fe20000010100 */
[----:B------:R-:W-:Y:S01]  /*4eb0*/  LOP3.LUT R15, R4, 0xff, RZ, 0xc0, !PT ;  /* 0x000000ff040f7812 */ /* 0x000fe200078ec0ff */
[----:B------:R-:W-:Y:S01]  /*4ec0*/  @!P2 FADD.FTZ R213, -R213, -RZ ;  /* 0x800000ffd5d5a221 */ /* 0x000fe20000010100 */
[----:B------:R-:W-:Y:S01]  /*4ed0*/  ISETP.LE.U32.AND P1, PT, R10, UR9, PT ;  /* 0x000000090a007c0c */ /* 0x000fe2000bf23070 */
[----:B------:R-:W-:Y:S01]  /*4ee0*/  @!P4 FADD.FTZ R197, -R197, -RZ ;  /* 0x800000ffc5c5c221 */ /* 0x000fe20000010100 */
[----:B------:R-:W-:Y:S03]  /*4ef0*/  LOP3.LUT R10, R5, UR7, R164, 0x96, !PT ;  /* 0x00000007050a7c12 */ /* 0x000fe6000f8e96a4 */
[----:B------:R-:W-:Y:S01]  /*4f00*/  MUFU.EX2 R115, R102 ;  /* 0x0000006600737308 */ /* 0x000fe20000000800 */
[----:B------:R-:W-:Y:S01]  /*4f10*/  ISETP.LE.U32.AND P2, PT, R16, UR9, PT ;  /* 0x0000000910007c0c */ /* 0x000fe2000bf43070 */
[----:B------:R-:W-:Y:S01]  /*4f20*/  @!P6 FADD.FTZ R190, -R190, -RZ ;  /* 0x800000ffbebee221 */ /* 0x000fe20000010100 */
[----:B-1----:R-:W-:Y:S01]  /*4f30*/  SHF.R.U32.HI R21, RZ, 0x18, R4 ;  /* 0x00000018ff157819 */ /* 0x002fe20000011604 */
[----:B--2---:R-:W-:Y:S01]  /*4f40*/  @!P0 FADD.FTZ R184, -R184, -RZ ;  /* 0x800000ffb8b88221 */ /* 0x004fe20000010100 */
[----:B------:R-:W-:Y:S01]  /*4f50*/  LOP3.LUT R16, R4, 0xffff, RZ, 0xc0, !PT ;  /* 0x0000ffff04107812 */ /* 0x000fe200078ec0ff */
[----:B---3--:R-:W-:Y:S01]  /*4f60*/  @!P3 FADD.FTZ R201, -R201, -RZ ;  /* 0x800000ffc9c9b221 */ /* 0x008fe20000010100 */
[----:B------:R-:W-:Y:S03]  /*4f70*/  LOP3.LUT R5, R6, 0xff, RZ, 0xc0, !PT ;  /* 0x000000ff06057812 */ /* 0x000fe600078ec0ff */
[----:B------:R-:W-:Y:S01]  /*4f80*/  MUFU.EX2 R110, R101 ;  /* 0x00000065006e7308 */ /* 0x000fe20000000800 */
[----:B------:R-:W-:Y:S01]  /*4f90*/  ISETP.LE.U32.AND P6, PT, R7, UR9, PT ;  /* 0x0000000907007c0c */ /* 0x000fe2000bfc3070 */
[----:B------:R-:W-:Y:S01]  /*4fa0*/  IMAD.WIDE.U32 R6, R169, -0x2daee0ad, RZ ;  /* 0xd2511f53a9067825 */ /* 0x000fe200078e00ff */
[----:B------:R-:W-:Y:S02]  /*4fb0*/  ISETP.LE.U32.AND P4, PT, R5, UR9, PT ;  /* 0x0000000905007c0c */ /* 0x000fe4000bf83070 */
[----:B------:R-:W-:Y:S01]  /*4fc0*/  LOP3.LUT R5, R13, 0xff, RZ, 0xc0, !PT ;  /* 0x000000ff0d057812 */ /* 0x000fe200078ec0ff */
[----:B------:R-:W-:Y:S01]  /*4fd0*/  @!P1 FADD.FTZ R215, -R215, -RZ ;  /* 0x800000ffd7d79221 */ /* 0x000fe20000010100 */
[----:B------:R-:W-:Y:S03]  /*4fe0*/  LOP3.LUT R9, R7, UR5, R186, 0x96, !PT ;  /* 0x0000000507097c12 */ /* 0x000fe6000f8e96ba */
[----:B------:R-:W-:Y:S01]  /*4ff0*/  MUFU.EX2 R205, R30 ;  /* 0x0000001e00cd7308 */ /* 0x000fe20000000800 */
[----:B------:R-:W-:Y:S02]  /*5000*/  ISETP.LE.U32.AND P0, PT, R5, UR9, PT ;  /* 0x0000000905007c0c */ /* 0x000fe4000bf03070 */
[----:B------:R-:W-:Y:S02]  /*5010*/  ISETP.LE.U32.AND P1, PT, R17, UR9, PT ;  /* 0x0000000911007c0c */ /* 0x000fe4000bf23070 */
[----:B------:R-:W-:Y:S01]  /*5020*/  SHF.R.U32.HI R17, RZ, 0x10, R4 ;  /* 0x00000010ff117819 */ /* 0x000fe20000011604 */
[----:B------:R-:W-:Y:S01]  /*5030*/  @!P6 FADD.FTZ R189, -R189, -RZ ;  /* 0x800000ffbdbde221 */ /* 0x000fe20000010100 */
[----:B------:R-:W-:Y:S01]  /*5040*/  SHF.R.U32.HI R12, RZ, 0x18, R12 ;  /* 0x00000018ff0c7819 */ /* 0x000fe2000001160c */
[----:B----4-:R-:W-:Y:S01]  /*5050*/  @!P4 FADD.FTZ R193, -R193, -RZ ;  /* 0x800000ffc1c1c221 */ /* 0x010fe20000010100 */
[----:B------:R-:W-:Y:S01]  /*5060*/  LOP3.LUT R4, R13, 0xffff, RZ, 0xc0, !PT ;  /* 0x0000ffff0d047812 */ /* 0x000fe200078ec0ff */
[----:B------:R-:W-:Y:S01]  /*5070*/  MUFU.EX2 R170, R49 ;  /* 0x0000003100aa7308 */ /* 0x000fe20000000800 */
[--C-:B------:R-:W-:Y:S02]  /*5080*/  SHF.R.U32.HI R5, RZ, 0x10, R13.reuse ;  /* 0x00000010ff057819 */ /* 0x100fe4000001160d */
[----:B------:R-:W-:Y:S01]  /*5090*/  SHF.R.U32.HI R13, RZ, 0x18, R13 ;  /* 0x00000018ff0d7819 */ /* 0x000fe2000001160d */
[----:B------:R-:W-:Y:S01]  /*50a0*/  @!P0 FADD.FTZ R202, -R202, -RZ ;  /* 0x800000ffcaca8221 */ /* 0x000fe20000010100 */
[----:B------:R-:W-:Y:S01]  /*50b0*/  ISETP.LE.U32.AND P6, PT, R12, UR9, PT ;  /* 0x000000090c007c0c */ /* 0x000fe2000bfc3070 */
[----:B------:R-:W-:Y:S01]  /*50c0*/  @!P1 FADD.FTZ R180, -R180, -RZ ;  /* 0x800000ffb4b49221 */ /* 0x000fe20000010100 */
[----:B------:R-:W-:Y:S03]  /*50d0*/  SHF.R.U32.HI R12, RZ, 0x8, R165 ;  /* 0x00000008ff0c7819 */ /* 0x000fe600000116a5 */
[----:B------:R-:W1:Y:S01]  /*50e0*/  MUFU.EX2 R204, R31 ;  /* 0x0000001f00cc7308 */ /* 0x000e620000000800 */
[----:B------:R-:W-:Y:S02]  /*50f0*/  SHF.R.U32.HI R4, RZ, 0x8, R4 ;  /* 0x00000008ff047819 */ /* 0x000fe40000011604 */
[----:B------:R-:W-:Y:S02]  /*5100*/  LOP3.LUT R12, R12, 0xffff, RZ, 0xc0, !PT ;  /* 0x0000ffff0c0c7812 */ /* 0x000fe400078ec0ff */
[----:B------:R-:W-:Y:S02]  /*5110*/  ISETP.LE.U32.AND P0, PT, R13, UR9, PT ;  /* 0x000000090d007c0c */ /* 0x000fe4000bf03070 */
[----:B------:R-:W-:Y:S03]  /*5120*/  LOP3.LUT R4, R4, 0xffff, RZ, 0xc0, !PT ;  /* 0x0000ffff04047812 */ /* 0x000fe600078ec0ff */
[----:B------:R-:W-:Y:S01]  /*5130*/  MUFU.EX2 R169, R50 ;  /* 0x0000003200a97308 */ /* 0x000fe20000000800 */
[----:B------:R-:W-:Y:S01]  /*5140*/  ISETP.LE.U32.AND P5, PT, R18, UR9, PT ;  /* 0x0000000912007c0c */ /* 0x000fe2000bfa3070 */
[----:B------:R-:W-:Y:S01]  /*5150*/  @!P6 FADD.FTZ R192, -R192, -RZ ;  /* 0x800000ffc0c0e221 */ /* 0x000fe20000010100 */
[----:B------:R-:W-:Y:S02]  /*5160*/  ISETP.LE.U32.AND P4, PT, R4, UR9, PT ;  /* 0x0000000904007c0c */ /* 0x000fe4000bf83070 */
[----:B------:R-:W-:Y:S02]  /*5170*/  LOP3.LUT R4, R5, 0xff, RZ, 0xc0, !PT ;  /* 0x000000ff05047812 */ /* 0x000fe400078ec0ff */
[----:B------:R-:W-:Y:S03]  /*5180*/  LOP3.LUT R13, R6, 0xff, RZ, 0xc0, !PT ;  /* 0x000000ff060d7812 */ /* 0x000fe600078ec0ff */
[----:B------:R-:W-:Y:S01]  /*5190*/  MUFU.EX2 R176, R36 ;  /* 0x0000002400b07308 */ /* 0x000fe20000000800 */
[----:B------:R-:W-:Y:S01]  /*51a0*/  ISETP.LE.U32.AND P6, PT, R4, UR9, PT ;  /* 0x0000000904007c0c */ /* 0x000fe2000bfc3070 */
[----:B------:R-:W-:Y:S01]  /*51b0*/  @!P0 FADD.FTZ R208, -R208, -RZ ;  /* 0x800000ffd0d08221 */ /* 0x000fe20000010100 */
[----:B------:R-:W-:Y:S01]  /*51c0*/  ISETP.LE.U32.AND P0, PT, R12, UR9, PT ;  /* 0x000000090c007c0c */ /* 0x000fe2000bf03070 */
[----:B-1----:R-:W-:Y:S01]  /*51d0*/  @!P2 FADD.FTZ R204, -R204, -RZ ;  /* 0x800000ffcccca221 */ /* 0x002fe20000010100 */
[----:B------:R-:W-:Y:S01]  /*51e0*/  LOP3.LUT R12, R166, 0xff, RZ, 0xc0, !PT ;  /* 0x000000ffa60c7812 */ /* 0x000fe200078ec0ff */
[----:B------:R-:W-:Y:S01]  /*51f0*/  @!P5 FADD.FTZ R181, -R181, -RZ ;  /* 0x800000ffb5b5d221 */ /* 0x000fe20000010100 */
[--C-:B------:R-:W-:Y:S01]  /*5200*/  SHF.R.U32.HI R14, RZ, 0x18, R6.reuse ;  /* 0x00000018ff0e7819 */ /* 0x100fe20000011606 */
[----:B------:R-:W-:Y:S01]  /*5210*/  @!P4 FADD.FTZ R203, -R203, -RZ ;  /* 0x800000ffcbcbc221 */ /* 0x000fe20000010100 */
[----:B------:R-:W-:Y:S01]  /*5220*/  ISETP.LE.U32.AND P3, PT, R12, UR9, PT ;  /* 0x000000090c007c0c */ /* 0x000fe2000bf63070 */
[----:B------:R-:W-:Y:S01]  /*5230*/  IMAD.WIDE.U32 R4, R171, -0x2daee0ad, RZ ;  /* 0xd2511f53ab047825 */ /* 0x000fe200078e00ff */
[----:B------:R-:W-:Y:S01]  /*5240*/  LOP3.LUT R18, R6, 0xffff, RZ, 0xc0, !PT ;  /* 0x0000ffff06127812 */ /* 0x000fe200078ec0ff */
[----:B------:R-:W1:Y:S01]  /*5250*/  MUFU.EX2 R171, R48 ;  /* 0x0000003000ab7308 */ /* 0x000e620000000800 */
[----:B------:R-:W-:Y:S01]  /*5260*/  SHF.R.U32.HI R22, RZ, 0x10, R6 ;  /* 0x00000010ff167819 */ /* 0x000fe20000011606 */
[----:B------:R-:W-:Y:S01]  /*5270*/  @!P6 FADD.FTZ R209, -R209, -RZ ;  /* 0x800000ffd1d1e221 */ /* 0x000fe20000010100 */
[----:B------:R-:W-:Y:S01]  /*5280*/  LOP3.LUT R8, R5, UR5, R178, 0x96, !PT ;  /* 0x0000000505087c12 */ /* 0x000fe2000f8e96b2 */
[----:B------:R-:W-:Y:S01]  /*5290*/  @!P0 FADD.FTZ R200, -R200, -RZ ;  /* 0x800000ffc8c88221 */ /* 0x000fe20000010100 */
[----:B------:R-:W-:Y:S02]  /*52a0*/  SHF.R.U32.HI R6, RZ, 0x8, R103 ;  /* 0x00000008ff067819 */ /* 0x000fe40000011667 */
[----:B------:R-:W-:Y:S03]  /*52b0*/  LOP3.LUT R12, R4, 0xff, RZ, 0xc0, !PT ;  /* 0x000000ff040c7812 */ /* 0x000fe600078ec0ff */
[----:B------:R-:W-:Y:S01]  /*52c0*/  MUFU.EX2 R175, R37 ;  /* 0x0000002500af7308 */ /* 0x000fe20000000800 */
[----:B------:R-:W-:Y:S01]  /*52d0*/  ISETP.LE.U32.AND P6, PT, R20, UR9, PT ;  /* 0x0000000914007c0c */ /* 0x000fe2000bfc3070 */
[----:B------:R-:W-:Y:S01]  /*52e0*/  @!P3 FADD.FTZ R205, -R205, -RZ ;  /* 0x800000ffcdcdb221 */ /* 0x000fe20000010100 */
[----:B------:R-:W-:Y:S02]  /*52f0*/  LOP3.LUT R20, R4, 0xffff, RZ, 0xc0, !PT ;  /* 0x0000ffff04147812 */ /* 0x000fe400078ec0ff */
[----:B------:R-:W-:Y:S02]  /*5300*/  ISETP.LE.U32.AND P4, PT, R19, UR9, PT ;  /* 0x0000000913007c0c */ /* 0x000fe4000bf83070 */
[--C-:B------:R-:W-:Y:S03]  /*5310*/  SHF.R.U32.HI R19, RZ, 0x18, R4.reuse ;  /* 0x00000018ff137819 */ /* 0x100fe60000011604 */
[----:B------:R-:W2:Y:S01]  /*5320*/  MUFU.EX2 R179, R33 ;  /* 0x0000002100b37308 */ /* 0x000ea20000000800 */
[----:B------:R-:W-:Y:S02]  /*5330*/  SHF.R.U32.HI R7, RZ, 0x10, R4 ;  /* 0x00000010ff077819 */ /* 0x000fe40000011604 */
[----:B------:R-:W-:Y:S02]  /*5340*/  LOP3.LUT R5, R6, 0xffff, RZ, 0xc0, !PT ;  /* 0x0000ffff06057812 */ /* 0x000fe400078ec0ff */
[----:B------:R-:W-:Y:S02]  /*5350*/  IADD3 R104, R153, 0x4000, R104 ;  /* 0x0000400099687810 */ /* 0x000fe40007ffe068 */
[----:B------:R-:W-:Y:S03]  /*5360*/  LOP3.LUT R4, R168, 0xff, RZ, 0xc0, !PT ;  /* 0x000000ffa8047812 */ /* 0x000fe600078ec0ff */
[----:B------:R-:W-:Y:S01]  /*5370*/  MUFU.EX2 R177, R38 ;  /* 0x0000002600b17308 */ /* 0x000fe20000000800 */
[----:B------:R-:W-:Y:S01]  /*5380*/  ISETP.LE.U32.AND P0, PT, R5, UR9, PT ;  /* 0x0000000905007c0c */ /* 0x000fe2000bf03070 */
[----:B------:R-:W-:Y:S01]  /*5390*/  IMAD.IADD R104, R104, 0x1, R154 ;  /* 0x0000000168687824 */ /* 0x000fe200078e029a */
[----:B------:R-:W-:Y:S01]  /*53a0*/  LOP3.LUT R5, R11, 0xff, RZ, 0xc0, !PT ;  /* 0x000000ff0b057812 */ /* 0x000fe200078ec0ff */
[----:B-1----:R-:W-:Y:S01]  /*53b0*/  @!P4 FADD.FTZ R171, -R171, -RZ ;  /* 0x800000ffababc221 */ /* 0x002fe20000010100 */
[----:B------:R-:W-:Y:S02]  /*53c0*/  ISETP.LE.U32.AND P3, PT, R4, UR9, PT ;  /* 0x0000000904007c0c */ /* 0x000fe4000bf63070 */
[----:B------:R-:W-:Y:S03]  /*53d0*/  LOP3.LUT R4, R11, 0xffff, RZ, 0xc0, !PT ;  /* 0x0000ffff0b047812 */ /* 0x000fe600078ec0ff */
[----:B------:R-:W1:Y:S01]  /*53e0*/  MUFU.EX2 R168, R51 ;  /* 0x0000003300a87308 */ /* 0x000e620000000800 */
[----:B------:R-:W-:Y:S02]  /*53f0*/  ISETP.LE.U32.AND P2, PT, R5, UR9, PT ;  /* 0x0000000905007c0c */ /* 0x000fe4000bf43070 */
[--C-:B------:R-:W-:Y:S02]  /*5400*/  SHF.R.U32.HI R5, RZ, 0x18, R11.reuse ;  /* 0x00000018ff057819 */ /* 0x100fe4000001160b */
[----:B------:R-:W-:Y:S01]  /*5410*/  SHF.R.U32.HI R4, RZ, 0x8, R4 ;  /* 0x00000008ff047819 */ /* 0x000fe20000011604 */
[----:B--2---:R-:W-:Y:S01]  /*5420*/  @!P0 FADD.FTZ R179, -R179, -RZ ;  /* 0x800000ffb3b38221 */ /* 0x004fe20000010100 */
[----:B------:R-:W-:Y:S03]  /*5430*/  ISETP.LE.U32.AND P1, PT, R5, UR9, PT ;  /* 0x0000000905007c0c */ /* 0x000fe6000bf23070 */
[----:B------:R-:W2:Y:S01]  /*5440*/  MUFU.EX2 R174, R39 ;  /* 0x0000002700ae7308 */ /* 0x000ea20000000800 */
[----:B------:R-:W-:Y:S01]  /*5450*/  LOP3.LUT R4, R4, 0xffff, RZ, 0xc0, !PT ;  /* 0x0000ffff04047812 */ /* 0x000fe200078ec0ff */
[----:B------:R-:W-:Y:S01]  /*5460*/  @!P3 FADD.FTZ R182, -R182, -RZ ;  /* 0x800000ffb6b6b221 */ /* 0x000fe20000010100 */
[----:B------:R-:W-:Y:S02]  /*5470*/  SHF.R.U32.HI R5, RZ, 0x10, R11 ;  /* 0x00000010ff057819 */ /* 0x000fe4000001160b */
[----:B------:R-:W-:Y:S01]  /*5480*/  ISETP.LE.U32.AND P3, PT, R4, UR9, PT ;  /* 0x0000000904007c0c */ /* 0x000fe2000bf63070 */
[----:B------:R-:W-:Y:S01]  /*5490*/  @!P2 FADD.FTZ R176, -R176, -RZ ;  /* 0x800000ffb0b0a221 */ /* 0x000fe20000010100 */
[----:B------:R-:W-:Y:S03]  /*54a0*/  LOP3.LUT R5, R5, 0xff, RZ, 0xc0, !PT ;  /* 0x000000ff05057812 */ /* 0x000fe600078ec0ff */
[----:B------:R-:W3:Y:S01]  /*54b0*/  MUFU.EX2 R187, R41 ;  /* 0x0000002900bb7308 */ /* 0x000ee20000000800 */
[----:B------:R-:W-:Y:S01]  /*54c0*/  LOP3.LUT R4, R10, 0xffff, RZ, 0xc0, !PT ;  /* 0x0000ffff0a047812 */ /* 0x000fe200078ec0ff */
[----:B-1----:R-:W-:Y:S01]  /*54d0*/  @!P6 FADD.FTZ R168, -R168, -RZ ;  /* 0x800000ffa8a8e221 */ /* 0x002fe20000010100 */
[----:B------:R-:W-:Y:S02]  /*54e0*/  ISETP.LE.U32.AND P5, PT, R5, UR9, PT ;  /* 0x0000000905007c0c */ /* 0x000fe4000bfa3070 */
[----:B------:R-:W-:Y:S02]  /*54f0*/  LOP3.LUT R5, R10, 0xff, RZ, 0xc0, !PT ;  /* 0x000000ff0a057812 */ /* 0x000fe400078ec0ff */
[----:B------:R-:W-:Y:S03]  /*5500*/  SHF.R.U32.HI R4, RZ, 0x8, R4 ;  /* 0x00000008ff047819 */ /* 0x000fe60000011604 */
[----:B------:R-:W1:Y:S01]  /*5510*/  MUFU.EX2 R198, R42 ;  /* 0x0000002a00c67308 */ /* 0x000e620000000800 */
[----:B------:R-:W-:Y:S01]  /*5520*/  ISETP.LE.U32.AND P2, PT, R5, UR9, PT ;  /* 0x0000000905007c0c */ /* 0x000fe2000bf43070 */
[----:B------:R-:W-:Y:S01]  /*5530*/  @!P3 FADD.FTZ R175, -R175, -RZ ;  /* 0x800000ffafafb221 */ /* 0x000fe20000010100 */
[----:B------:R-:W-:Y:S01]  /*5540*/  LOP3.LUT R5, R4, 0xffff, RZ, 0xc0, !PT ;  /* 0x0000ffff04057812 */ /* 0x000fe200078ec0ff */
[----:B--2---:R-:W-:Y:S01]  /*5550*/  @!P1 FADD.FTZ R174, -R174, -RZ ;  /* 0x800000ffaeae9221 */ /* 0x004fe20000010100 */
[--C-:B------:R-:W-:Y:S02]  /*5560*/  SHF.R.U32.HI R6, RZ, 0x10, R10.reuse ;  /* 0x00000010ff067819 */ /* 0x100fe4000001160a */
[----:B------:R-:W-:Y:S01]  /*5570*/  ISETP.LE.U32.AND P3, PT, R5, UR9, PT ;  /* 0x0000000905007c0c */ /* 0x000fe2000bf63070 */
[----:B------:R-:W-:Y:S01]  /*5580*/  @!P5 FADD.FTZ R177, -R177, -RZ ;  /* 0x800000ffb1b1d221 */ /* 0x000fe20000010100 */
[----:B------:R-:W-:Y:S01]  /*5590*/  LOP3.LUT R4, R6, 0xff, RZ, 0xc0, !PT ;  /* 0x000000ff06047812 */ /* 0x000fe200078ec0ff */
[----:B------:R-:W2:Y:S01]  /*55a0*/  MUFU.EX2 R188, R40 ;  /* 0x0000002800bc7308 */ /* 0x000ea20000000800 */
[----:B------:R-:W-:Y:S02]  /*55b0*/  SHF.R.U32.HI R10, RZ, 0x18, R10 ;  /* 0x00000018ff0a7819 */ /* 0x000fe4000001160a */
[----:B------:R-:W-:Y:S02]  /*55c0*/  ISETP.LE.U32.AND P5, PT, R4, UR9, PT ;  /* 0x0000000904007c0c */ /* 0x000fe4000bfa3070 */
[----:B------:R-:W-:Y:S02]  /*55d0*/  SHF.R.U32.HI R4, RZ, 0x8, R16 ;  /* 0x00000008ff047819 */ /* 0x000fe40000011610 */
[----:B------:R-:W-:Y:S03]  /*55e0*/  ISETP.LE.U32.AND P1, PT, R10, UR9, PT ;  /* 0x000000090a007c0c */ /* 0x000fe6000bf23070 */
[----:B------:R-:W4:Y:S01]  /*55f0*/  MUFU.EX2 R196, R43 ;  /* 0x0000002b00c47308 */ /* 0x000f220000000800 */
[----:B------:R-:W-:Y:S01]  /*5600*/  LOP3.LUT R4, R4, 0xffff, RZ, 0xc0, !PT ;  /* 0x0000ffff04047812 */ /* 0x000fe200078ec0ff */
[----:B---3--:R-:W-:Y:S01]  /*5610*/  @!P3 FADD.FTZ R187, -R187, -RZ ;  /* 0x800000ffbbbbb221 */ /* 0x008fe20000010100 */
[----:B------:R-:W-:Y:S01]  /*5620*/  LOP3.LUT R5, R109, 0xff, RZ, 0xc0, !PT ;  /* 0x000000ff6d057812 */ /* 0x000fe200078ec0ff */
[----:B------:R-:W-:Y:S01]  /*5630*/  IMAD.U32 R109, RZ, RZ, UR18 ;  /* 0x00000012ff6d7e24 */ /* 0x000fe2000f8e00ff */
[----:B------:R-:W-:Y:S02]  /*5640*/  ISETP.LE.U32.AND P3, PT, R4, UR9, PT ;  /* 0x0000000904007c0c */ /* 0x000fe4000bf63070 */
[----:B------:R-:W-:Y:S03]  /*5650*/  LOP3.LUT R4, R17, 0xff, RZ, 0xc0, !PT ;  /* 0x000000ff11047812 */ /* 0x000fe600078ec0ff */
[----:B------:R-:W3:Y:S01]  /*5660*/  MUFU.EX2 R195, R46 ;  /* 0x0000002e00c37308 */ /* 0x000ee20000000800 */
[----:B------:R-:W-:Y:S01]  /*5670*/  ISETP.LE.U32.AND P0, PT, R15, UR9, PT ;  /* 0x000000090f007c0c */ /* 0x000fe2000bf03070 */
[----:B-1----:R-:W-:Y:S01]  /*5680*/  @!P5 FADD.FTZ R198, -R198, -RZ ;  /* 0x800000ffc6c6d221 */ /* 0x002fe20000010100 */
[----:B------:R-:W-:Y:S01]  /*5690*/  ISETP.LE.U32.AND P5, PT, R4, UR9, PT ;  /* 0x0000000904007c0c */ /* 0x000fe2000bfa3070 */
[----:B--2---:R-:W-:Y:S01]  /*56a0*/  @!P2 FADD.FTZ R188, -R188, -RZ ;  /* 0x800000ffbcbca221 */ /* 0x004fe20000010100 */
[----:B------:R-:W-:Y:S02]  /*56b0*/  ISETP.LE.U32.AND P2, PT, R21, UR9, PT ;  /* 0x0000000915007c0c */ /* 0x000fe4000bf43070 */
[----:B------:R-:W-:Y:S03]  /*56c0*/  SHF.R.U32.HI R4, RZ, 0x8, R112 ;  /* 0x00000008ff047819 */ /* 0x000fe60000011670 */
[----:B------:R-:W1:Y:S01]  /*56d0*/  MUFU.EX2 R194, R47 ;  /* 0x0000002f00c27308 */ /* 0x000e620000000800 */
[----:B----4-:R-:W-:Y:S01]  /*56e0*/  @!P1 FADD.FTZ R196, -R196, -RZ ;  /* 0x800000ffc4c49221 */ /* 0x010fe20000010100 */
[----:B------:R-:W-:Y:S02]  /*56f0*/  ISETP.LE.U32.AND P1, PT, R5, UR9, PT ;  /* 0x0000000905007c0c */ /* 0x000fe4000bf23070 */
[----:B------:R-:W-:Y:S02]  /*5700*/  LOP3.LUT R5, R4, 0xffff, RZ, 0xc0, !PT ;  /* 0x0000ffff04057812 */ /* 0x000fe400078ec0ff */
[----:B------:R-:W-:Y:S04]  /*5710*/  LOP3.LUT R4, R9, 0xff, RZ, 0xc0, !PT ;  /* 0x000000ff09047812 */ /* 0x000fe800078ec0ff */
[----:B------:R-:W2:Y:S01]  /*5720*/  MUFU.EX2 R167, R52 ;  /* 0x0000003400a77308 */ /* 0x000ea20000000800 */
[----:B---3--:R-:W-:Y:S01]  /*5730*/  @!P5 FADD.FTZ R195, -R195, -RZ ;  /* 0x800000ffc3c3d221 */ /* 0x008fe20000010100 */
[----:B------:R-:W-:Y:S02]  /*5740*/  ISETP.LE.U32.AND P5, PT, R5, UR9, PT ;  /* 0x0000000905007c0c */ /* 0x000fe4000bfa3070 */
[----:B------:R-:W-:Y:S01]  /*5750*/  LOP3.LUT R5, R9, 0xffff, RZ, 0xc0, !PT ;  /* 0x0000ffff09057812 */ /* 0x000fe200078ec0ff */
[----:B------:R-:W-:Y:S03]  /*5760*/  @!P1 FADD.FTZ R169, -R169, -RZ ;  /* 0x800000ffa9a99221 */ /* 0x000fe60000010100 */
[----:B------:R-:W-:Y:S01]  /*5770*/  SHF.R.U32.HI R6, RZ, 0x8, R5 ;  /* 0x00000008ff067819 */ /* 0x000fe20000011605 */
[----:B-1----:R-:W-:Y:S01]  /*5780*/  @!P2 FADD.FTZ R194, -R194, -RZ ;  /* 0x800000ffc2c2a221 */ /* 0x002fe20000010100 */
[----:B------:R-:W-:Y:S01]  /*5790*/  ISETP.LE.U32.AND P2, PT, R4, UR9, PT ;  /* 0x0000000904007c0c */ /* 0x000fe2000bf43070 */
[----:B------:R-:W-:Y:S01]  /*57a0*/  MUFU.EX2 R112, R66 ;  /* 0x0000004200707308 */ /* 0x000fe20000000800 */
[--C-:B------:R-:W-:Y:S02]  /*57b0*/  SHF.R.U32.HI R4, RZ, 0x18, R9.reuse ;  /* 0x00000018ff047819 */ /* 0x100fe40000011609 */
[----:B------:R-:W-:Y:S01]  /*57c0*/  SHF.R.U32.HI R5, RZ, 0x10, R9 ;  /* 0x00000010ff057819 */ /* 0x000fe20000011609 */
[----:B------:R-:W-:Y:S01]  /*57d0*/  @!P5 FADD.FTZ R170, -R170, -RZ ;  /* 0x800000ffaaaad221 */ /* 0x000fe20000010100 */
[----:B------:R-:W-:Y:S02]  /*57e0*/  ISETP.LE.U32.AND P4, PT, R4, UR9, PT ;  /* 0x0000000904007c0c */ /* 0x000fe4000bf83070 */
[----:B------:R-:W-:Y:S03]  /*57f0*/  LOP3.LUT R5, R5, 0xff, RZ, 0xc0, !PT ;  /* 0x000000ff05057812 */ /* 0x000fe600078ec0ff */
[----:B------:R-:W1:Y:S01]  /*5800*/  MUFU.EX2 R166, R53 ;  /* 0x0000003500a67308 */ /* 0x000e620000000800 */
[----:B------:R-:W-:Y:S02]  /*5810*/  LOP3.LUT R4, R8, 0xff, RZ, 0xc0, !PT ;  /* 0x000000ff08047812 */ /* 0x000fe400078ec0ff */
[----:B------:R-:W-:Y:S01]  /*5820*/  ISETP.LE.U32.AND P6, PT, R5, UR9, PT ;  /* 0x0000000905007c0c */ /* 0x000fe2000bfc3070 */
[----:B--2---:R-:W-:Y:S01]  /*5830*/  @!P2 FADD.FTZ R167, -R167, -RZ ;  /* 0x800000ffa7a7a221 */ /* 0x004fe20000010100 */
[----:B------:R-:W-:Y:S02]  /*5840*/  SHF.R.U32.HI R5, RZ, 0x10, R8 ;  /* 0x00000010ff057819 */ /* 0x000fe40000011608 */
[----:B------:R-:W-:Y:S03]  /*5850*/  ISETP.LE.U32.AND P5, PT, R4, UR9, PT ;  /* 0x0000000904007c0c */ /* 0x000fe6000bfa3070 */
[----:B------:R-:W2:Y:S01]  /*5860*/  MUFU.EX2 R164, R55 ;  /* 0x0000003700a47308 */ /* 0x000ea20000000800 */
[----:B------:R-:W-:Y:S02]  /*5870*/  LOP3.LUT R4, R6, 0xffff, RZ, 0xc0, !PT ;  /* 0x0000ffff06047812 */ /* 0x000fe400078ec0ff */
[----:B------:R-:W-:Y:S02]  /*5880*/  LOP3.LUT R6, R8, 0xffff, RZ, 0xc0, !PT ;  /* 0x0000ffff08067812 */ /* 0x000fe400078ec0ff */
[----:B------:R-:W-:Y:S02]  /*5890*/  ISETP.LE.U32.AND P1, PT, R4, UR9, PT ;  /* 0x0000000904007c0c */ /* 0x000fe4000bf23070 */
[----:B------:R-:W-:Y:S03]  /*58a0*/  SHF.R.U32.HI R4, RZ, 0x8, R6 ;  /* 0x00000008ff047819 */ /* 0x000fe60000011606 */
[----:B------:R-:W-:Y:S01]  /*58b0*/  MUFU.EX2 R183, R58 ;  /* 0x0000003a00b77308 */ /* 0x000fe20000000800 */
[----:B------:R-:W-:Y:S02]  /*58c0*/  SHF.R.U32.HI R8, RZ, 0x18, R8 ;  /* 0x00000018ff087819 */ /* 0x000fe40000011608 */
[----:B------:R-:W-:Y:S02]  /*58d0*/  LOP3.LUT R4, R4, 0xffff, RZ, 0xc0, !PT ;  /* 0x0000ffff04047812 */ /* 0x000fe400078ec0ff */
[----:B------:R-:W-:Y:S02]  /*58e0*/  LOP3.LUT R6, R7, 0xff, RZ, 0xc0, !PT ;  /* 0x000000ff07067812 */ /* 0x000fe400078ec0ff */
[----:B------:R-:W-:Y:S03]  /*58f0*/  ISETP.LE.U32.AND P2, PT, R4, UR9, PT ;  /* 0x0000000904007c0c */ /* 0x000fe6000bf43070 */
[----:B------:R-:W3:Y:S01]  /*5900*/  MUFU.EX2 R185, R44 ;  /* 0x0000002c00b97308 */ /* 0x000ee20000000800 */
[----:B------:R-:W-:Y:S01]  /*5910*/  LOP3.LUT R4, R5, 0xff, RZ, 0xc0, !PT ;  /* 0x000000ff05047812 */ /* 0x000fe200078ec0ff */
[----:B-1----:R-:W-:Y:S01]  /*5920*/  @!P1 FADD.FTZ R166, -R166, -RZ ;  /* 0x800000ffa6a69221 */ /* 0x002fe20000010100 */
[----:B------:R-:W-:Y:S01]  /*5930*/  SHF.R.U32.HI R5, RZ, 0x8, R18 ;  /* 0x00000008ff057819 */ /* 0x000fe20000011612 */
[----:B--2---:R-:W-:Y:S01]  /*5940*/  @!P4 FADD.FTZ R164, -R164, -RZ ;  /* 0x800000ffa4a4c221 */ /* 0x004fe20000010100 */
[----:B------:R-:W-:Y:S02]  /*5950*/  ISETP.LE.U32.AND P1, PT, R4, UR9, PT ;  /* 0x0000000904007c0c */ /* 0x000fe4000bf23070 */
[----:B------:R-:W-:Y:S03]  /*5960*/  LOP3.LUT R4, R5, 0xffff, RZ, 0xc0, !PT ;  /* 0x0000ffff05047812 */ /* 0x000fe600078ec0ff */
[----:B------:R-:W1:Y:S01]  /*5970*/  MUFU.EX2 R163, R57 ;  /* 0x0000003900a37308 */ /* 0x000e620000000800 */
[----:B------:R-:W-:Y:S02]  /*5980*/  LOP3.LUT R5, R22, 0xff, RZ, 0xc0, !PT ;  /* 0x000000ff16057812 */ /* 0x000fe400078ec0ff */
[----:B------:R-:W-:Y:S02]  /*5990*/  ISETP.LE.U32.AND P4, PT, R4, UR9, PT ;  /* 0x0000000904007c0c */ /* 0x000fe4000bf83070 */
[----:B------:R-:W-:Y:S02]  /*59a0*/  SHF.R.U32.HI R4, RZ, 0x8, R20 ;  /* 0x00000008ff047819 */ /* 0x000fe40000011614 */
[----:B------:R-:W-:Y:S03]  /*59b0*/  F2FP.RELU.BF16.F32.PACK_AB R7, R214, R216 ;  /* 0x000000d8d607723e */ /* 0x000fe600000018ff */
[----:B------:R-:W2:Y:S01]  /*59c0*/  MUFU.EX2 R186, R45 ;  /* 0x0000002d00ba7308 */ /* 0x000ea20000000800 */
[----:B---3--:R-:W-:Y:S01]  /*59d0*/  @!P0 FADD.FTZ R185, -R185, -RZ ;  /* 0x800000ffb9b98221 */ /* 0x008fe20000010100 */
[----:B------:R-:W-:Y:S01]  /*59e0*/  @!P1 FADD.FTZ R183, -R183, -RZ ;  /* 0x800000ffb7b79221 */ /* 0x000fe20000010100 */
[----:B------:R-:W-:Y:S02]  /*59f0*/  ISETP.LE.U32.AND P1, PT, R5, UR9, PT ;  /* 0x0000000905007c0c */ /* 0x000fe4000bf23070 */
[----:B------:R-:W-:Y:S02]  /*5a00*/  LOP3.LUT R5, R4, 0xffff, RZ, 0xc0, !PT ;  /* 0x0000ffff04057812 */ /* 0x000fe400078ec0ff */
[----:B------:R-:W-:Y:S01]  /*5a10*/  F2FP.RELU.BF16.F32.PACK_AB R4, R206, R207 ;  /* 0x000000cfce04723e */ /* 0x000fe200000018ff */
[----:B------:R-:W-:Y:S01]  /*5a20*/  @!P4 FADD.FTZ R115, -R115, -RZ ;  /* 0x800000ff7373c221 */ /* 0x000fe20000010100 */
[----:B------:R-:W-:Y:S01]  /*5a30*/  ISETP.LE.U32.AND P0, PT, R13, UR9, PT ;  /* 0x000000090d007c0c */ /* 0x000fe2000bf03070 */
[----:B-1----:R-:W-:Y:S01]  /*5a40*/  @!P2 FADD.FTZ R163, -R163, -RZ ;  /* 0x800000ffa3a3a221 */ /* 0x002fe20000010100 */
[----:B------:R-:W-:Y:S01]  /*5a50*/  ISETP.LE.U32.AND P4, PT, R5, UR9, PT ;  /* 0x0000000905007c0c */ /* 0x000fe2000bf83070 */
[----:B------:R1:W-:Y:S01]  /*5a60*/  STS [R221+0x10000], R4 ;  /* 0x01000004dd007388 */ /* 0x0003e20000000800 */
[----:B------:R-:W-:Y:S01]  /*5a70*/  F2FP.RELU.BF16.F32.PACK_AB R5, R190, R191 ;  /* 0x000000bfbe05723e */ /* 0x000fe200000018ff */
[----:B------:R-:W3:Y:S01]  /*5a80*/  MUFU.EX2 R165, R54 ;  /* 0x0000003600a57308 */ /* 0x000ee20000000800 */
[----:B------:R-:W-:Y:S01]  /*5a90*/  ISETP.LE.U32.AND P2, PT, R8, UR9, PT ;  /* 0x0000000908007c0c */ /* 0x000fe2000bf43070 */
[----:B------:R-:W-:Y:S01]  /*5aa0*/  @!P1 FADD.FTZ R112, -R112, -RZ ;  /* 0x800000ff70709221 */ /* 0x000fe20000010100 */
[----:B------:R-:W-:Y:S01]  /*5ab0*/  F2FP.RELU.BF16.F32.PACK_AB R8, R174, R177 ;  /* 0x000000b1ae08723e */ /* 0x000fe200000018ff */
[----:B--2---:R-:W-:Y:S01]  /*5ac0*/  @!P3 FADD.FTZ R186, -R186, -RZ ;  /* 0x800000ffbabab221 */ /* 0x004fe20000010100 */
[----:B------:R-:W-:Y:S02]  /*5ad0*/  ISETP.LE.U32.AND P3, PT, R14, UR9, PT ;  /* 0x000000090e007c0c */ /* 0x000fe4000bf63070 */
[----:B------:R-:W-:Y:S01]  /*5ae0*/  FSETP.GE.FTZ.AND P1, PT, R189, RZ, PT ;  /* 0x000000ffbd00720b */ /* 0x000fe20003f36000 */
[----:B------:R-:W-:Y:S01]  /*5af0*/  @!P0 FADD.FTZ R162, -R162, -RZ ;  /* 0x800000ffa2a28221 */ /* 0x000fe20000010100 */
[----:B------:R-:W-:Y:S01]  /*5b00*/  ISETP.LE.U32.AND P0, PT, R6, UR9, PT ;  /* 0x0000000906007c0c */ /* 0x000fe2000bf03070 */
[----:B------:R-:W2:Y:S01]  /*5b10*/  MUFU.EX2 R172, R56 ;  /* 0x0000003800ac7308 */ /* 0x000ea20000000800 */
[----:B------:R-:W-:Y:S01]  /*5b20*/  F2FP.RELU.BF16.F32.PACK_AB R6, R210, R212 ;  /* 0x000000d4d206723e */ /* 0x000fe200000018ff */
[----:B------:R-:W-:Y:S01]  /*5b30*/  @!P4 FADD.FTZ R113, -R113, -RZ ;  /* 0x800000ff7171c221 */ /* 0x000fe20000010100 */
[----:B------:R-:W-:Y:S02]  /*5b40*/  F2FP.RELU.BF16.F32.PACK_AB R0, R115, R162 ;  /* 0x000000a27300723e */ /* 0x000fe400000018ff */
[----:B------:R-:W-:Y:S01]  /*5b50*/  FSETP.GE.FTZ.AND P4, PT, R206, RZ, PT ;  /* 0x000000ffce00720b */ /* 0x000fe20003f96000 */
[----:B------:R4:W-:Y:S01]  /*5b60*/  STS [R221+0x10400], R6 ;  /* 0x01040006dd007388 */ /* 0x0009e20000000800 */
[----:B---3--:R-:W-:Y:S03]  /*5b70*/  @!P6 FADD.FTZ R165, -R165, -RZ ;  /* 0x800000ffa5a5e221 */ /* 0x008fe60000010100 */
[----:B------:R-:W3:Y:S01]  /*5b80*/  MUFU.EX2 R178, R59 ;  /* 0x0000003b00b27308 */ /* 0x000ee20000000800 */
[----:B------:R-:W-:Y:S01]  /*5b90*/  ISETP.LE.U32.AND P6, PT, R12, UR9, PT ;  /* 0x000000090c007c0c */ /* 0x000fe2000bfc3070 */
[----:B------:R4:W-:Y:S01]  /*5ba0*/  STS [R223+0x10000], R5 ;  /* 0x01000005df007388 */ /* 0x0009e20000000800 */
[----:B------:R-:W-:Y:S01]  /*5bb0*/  @!P3 FADD.FTZ R110, -R110, -RZ ;  /* 0x800000ff6e6eb221 */ /* 0x000fe20000010100 */
[----:B------:R-:W-:Y:S01]  /*5bc0*/  @!P0 FADD.FTZ R173, -R173, -RZ ;  /* 0x800000ffadad8221 */ /* 0x000fe20000010100 */
[----:B-1----:R-:W-:Y:S02]  /*5bd0*/  F2FP.RELU.BF16.F32.PACK_AB R4, R197, R199 ;  /* 0x000000c7c504723e */ /* 0x002fe400000018ff */
[----:B------:R-:W-:Y:S01]  /*5be0*/  LEA R108, P0, R242, R108, 0x2 ;  /* 0x0000006cf26c7211 */ /* 0x000fe200078010ff */
[----:B--2---:R-:W-:Y:S02]  /*5bf0*/  @!P5 FADD.FTZ R172, -R172, -RZ ;  /* 0x800000ffacacd221 */ /* 0x004fe40000010100 */
[----:B------:R1:W-:Y:S01]  /*5c00*/  STS [R223+0x10400], R4 ;  /* 0x01040004df007388 */ /* 0x0003e20000000800 */
[----:B------:R-:W-:Y:S02]  /*5c10*/  ISETP.LE.U32.AND P5, PT, R19, UR9, PT ;  /* 0x0000000913007c0c */ /* 0x000fe4000bfa3070 */
[----:B------:R-:W-:Y:S01]  /*5c20*/  LEA.HI.X.SX32 R109, R242, R109, 0x2, P0 ;  /* 0x0000006df26d7211 */ /* 0x000fe200000f16ff */
[----:B------:R2:W-:Y:S01]  /*5c30*/  STS [R221+0x12000], R7 ;  /* 0x01200007dd007388 */ /* 0x0005e20000000800 */
[----:B------:R-:W-:Y:S01]  /*5c40*/  @!P6 FADD.FTZ R114, -R114, -RZ ;  /* 0x800000ff7272e221 */ /* 0x000fe20000010100 */
[----:B------:R-:W-:Y:S01]  /*5c50*/  FSETP.GE.FTZ.AND P0, PT, R207, RZ, PT ;  /* 0x000000ffcf00720b */ /* 0x000fe20003f16000 */
[----:B---3--:R-:W-:Y:S01]  /*5c60*/  @!P2 FADD.FTZ R178, -R178, -RZ ;  /* 0x800000ffb2b2a221 */ /* 0x008fe20000010100 */
[----:B------:R-:W-:Y:S02]  /*5c70*/  FSETP.GE.FTZ.AND P3, PT, R191, RZ, PT ;  /* 0x000000ffbf00720b */ /* 0x000fe40003f76000 */
[----:B------:R-:W-:Y:S02]  /*5c80*/  FSETP.GE.FTZ.AND P2, PT, R190, RZ, PT ;  /* 0x000000ffbe00720b */ /* 0x000fe40003f56000 */
[----:B----4-:R-:W-:Y:S02]  /*5c90*/  F2FP.RELU.BF16.F32.PACK_AB R6, R218, R219 ;  /* 0x000000dbda06723e */ /* 0x010fe400000018ff */
[----:B------:R-:W-:Y:S01]  /*5ca0*/  @!P5 FADD.FTZ R111, -R111, -RZ ;  /* 0x800000ff6f6fd221 */ /* 0x000fe20000010100 */
[----:B------:R-:W-:Y:S02]  /*5cb0*/  F2FP.RELU.BF16.F32.PACK_AB R5, R211, R213 ;  /* 0x000000d5d305723e */ /* 0x000fe400000018ff */
[----:B------:R3:W-:Y:S04]  /*5cc0*/  STS [R221+0x12400], R6 ;  /* 0x01240006dd007388 */ /* 0x0007e80000000800 */
[----:B------:R4:W-:Y:S01]  /*5cd0*/  STS [R223+0x12000], R5 ;  /* 0x01200005df007388 */ /* 0x0009e20000000800 */
[----:B-1----:R-:W-:Y:S02]  /*5ce0*/  F2FP.RELU.BF16.F32.PACK_AB R4, R215, R217 ;  /* 0x000000d9d704723e */ /* 0x002fe400000018ff */
[----:B--2---:R-:W-:Y:S03]  /*5cf0*/  F2FP.RELU.BF16.F32.PACK_AB R7, R184, R189 ;  /* 0x000000bdb807723e */ /* 0x004fe600000018ff */
[----:B------:R1:W-:Y:S04]  /*5d00*/  STS [R223+0x12400], R4 ;  /* 0x01240004df007388 */ /* 0x0003e80000000800 */
[----:B------:R2:W-:Y:S01]  /*5d10*/  STS [R227+0x10000], R7 ;  /* 0x01000007e3007388 */ /* 0x0005e20000000800 */
[----:B---3--:R-:W-:Y:S02]  /*5d20*/  F2FP.RELU.BF16.F32.PACK_AB R6, R192, R193 ;  /* 0x000000c1c006723e */ /* 0x008fe400000018ff */
[----:B----4-:R-:W-:Y:S03]  /*5d30*/  F2FP.RELU.BF16.F32.PACK_AB R5, R179, R180 ;  /* 0x000000b4b305723e */ /* 0x010fe600000018ff */
[----:B------:R3:W-:Y:S04]  /*5d40*/  STS [R227+0x10400], R6 ;  /* 0x01040006e3007388 */ /* 0x0007e80000000800 */
[----:B------:R4:W-:Y:S01]  /*5d50*/  STS [R226+0x10000], R5 ;  /* 0x01000005e2007388 */ /* 0x0009e20000000800 */
[----:B-1----:R-:W-:Y:S02]  /*5d60*/  F2FP.RELU.BF16.F32.PACK_AB R4, R181, R182 ;  /* 0x000000b6b504723e */ /* 0x002fe400000018ff */
[----:B--2---:R-:W-:Y:S03]  /*5d70*/  F2FP.RELU.BF16.F32.PACK_AB R7, R187, R188 ;  /* 0x000000bcbb07723e */ /* 0x004fe600000018ff */
[----:B------:R1:W-:Y:S01]  /*5d80*/  STS [R226+0x10400], R4 ;  /* 0x01040004e2007388 */ /* 0x0003e20000000800 */
[----:B---3--:R-:W-:Y:S02]  /*5d90*/  F2FP.RELU.BF16.F32.PACK_AB R6, R203, R202 ;  /* 0x000000cacb06723e */ /* 0x008fe400000018ff */
[----:B----4-:R-:W-:Y:S03]  /*5da0*/  F2FP.RELU.BF16.F32.PACK_AB R5, R204, R205 ;  /* 0x000000cdcc05723e */ /* 0x010fe600000018ff */
[----:B------:R2:W-:Y:S01]  /*5db0*/  STS [R227+0x12000], R6 ;  /* 0x01200006e3007388 */ /* 0x0005e20000000800 */
[----:B-1----:R-:W-:Y:S05]  /*5dc0*/  F2FP.RELU.BF16.F32.PACK_AB R4, R208, R209 ;  /* 0x000000d1d004723e */ /* 0x002fea00000018ff */
[----:B------:R1:W-:Y:S04]  /*5dd0*/  STS [R227+0x12400], R4 ;  /* 0x01240004e3007388 */ /* 0x0003e80000000800 */
[----:B------:R3:W-:Y:S01]  /*5de0*/  STS [R226+0x12400], R5 ;  /* 0x01240005e2007388 */ /* 0x0007e20000000800 */
[----:B--2---:R-:W-:Y:S05]  /*5df0*/  F2FP.RELU.BF16.F32.PACK_AB R6, R200, R201 ;  /* 0x000000c9c806723e */ /* 0x004fea00000018ff */
[----:B------:R2:W-:Y:S04]  /*5e00*/  STS [R226+0x12000], R6 ;  /* 0x01200006e2007388 */ /* 0x0005e80000000800 */
[----:B------:R-:W-:Y:S01]  /*5e10*/  STS [R220+0x10400], R8 ;  /* 0x01040008dc007388 */ /* 0x000fe20000000800 */
[----:B-1----:R-:W-:Y:S02]  /*5e20*/  F2FP.RELU.BF16.F32.PACK_AB R4, R175, R176 ;  /* 0x000000b0af04723e */ /* 0x002fe400000018ff */
[----:B---3--:R-:W-:Y:S03]  /*5e30*/  F2FP.RELU.BF16.F32.PACK_AB R5, R170, R171 ;  /* 0x000000abaa05723e */ /* 0x008fe600000018ff */
[----:B------:R1:W-:Y:S04]  /*5e40*/  STS [R220+0x10000], R4 ;  /* 0x01000004dc007388 */ /* 0x0003e80000000800 */
[----:B------:R3:W-:Y:S01]  /*5e50*/  STS [R222+0x10000], R5 ;  /* 0x01000005de007388 */ /* 0x0007e20000000800 */
[----:B--2---:R-:W-:Y:S02]  /*5e60*/  F2FP.RELU.BF16.F32.PACK_AB R6, R196, R198 ;  /* 0x000000c6c406723e */ /* 0x004fe400000018ff */
[----:B-1----:R-:W-:Y:S02]  /*5e70*/  F2FP.RELU.BF16.F32.PACK_AB R4, R168, R169 ;  /* 0x000000a9a804723e */ /* 0x002fe400000018ff */
[----:B---3--:R-:W-:Y:S03]  /*5e80*/  F2FP.RELU.BF16.F32.PACK_AB R5, R166, R167 ;  /* 0x000000a7a605723e */ /* 0x008fe600000018ff */
[----:B------:R1:W-:Y:S04]  /*5e90*/  STS [R222+0x10400], R4 ;  /* 0x01040004de007388 */ /* 0x0003e80000000800 */
[----:B------:R2:W-:Y:S04]  /*5ea0*/  STS [R220+0x12000], R7 ;  /* 0x01200007dc007388 */ /* 0x0005e80000000800 */
[----:B------:R3:W-:Y:S01]  /*5eb0*/  STS [R220+0x12400], R6 ;  /* 0x01240006dc007388 */ /* 0x0007e20000000800 */
[----:B-1----:R-:W-:Y:S02]  /*5ec0*/  F2FP.RELU.BF16.F32.PACK_AB R4, R164, R165 ;  /* 0x000000a5a404723e */ /* 0x002fe400000018ff */
[----:B--2---:R-:W-:Y:S02]  /*5ed0*/  F2FP.RELU.BF16.F32.PACK_AB R7, R186, R185 ;  /* 0x000000b9ba07723e */ /* 0x004fe400000018ff */
[----:B---3--:R-:W-:Y:S03]  /*5ee0*/  F2FP.RELU.BF16.F32.PACK_AB R6, R194, R195 ;  /* 0x000000c3c206723e */ /* 0x008fe600000018ff */
[----:B------:R1:W-:Y:S04]  /*5ef0*/  STS [R222+0x12000], R7 ;  /* 0x01200007de007388 */ /* 0x0003e80000000800 */
[----:B------:R2:W-:Y:S04]  /*5f00*/  STS [R222+0x12400], R6 ;  /* 0x01240006de007388 */ /* 0x0005e80000000800 */
[----:B------:R3:W-:Y:S04]  /*5f10*/  STS [R225+0x10000], R5 ;  /* 0x01000005e1007388 */ /* 0x0007e80000000800 */
[----:B------:R4:W-:Y:S04]  /*5f20*/  STS [R225+0x10400], R4 ;  /* 0x01040004e1007388 */ /* 0x0009e80000000800 */
[----:B------:R4:W-:Y:S01]  /*5f30*/  STS [R224+0x10000], R0 ;  /* 0x01000000e0007388 */ /* 0x0009e20000000800 */
[----:B-1----:R-:W-:Y:S02]  /*5f40*/  F2FP.RELU.BF16.F32.PACK_AB R7, R163, R172 ;  /* 0x000000aca307723e */ /* 0x002fe400000018ff */
[----:B--2---:R-:W-:Y:S02]  /*5f50*/  F2FP.RELU.BF16.F32.PACK_AB R6, R178, R183 ;  /* 0x000000b7b206723e */ /* 0x004fe400000018ff */
[----:B---3--:R-:W-:Y:S02]  /*5f60*/  F2FP.RELU.BF16.F32.PACK_AB R5, R110, R112 ;  /* 0x000000706e05723e */ /* 0x008fe400000018ff */
[----:B----4-:R-:W-:Y:S03]  /*5f70*/  F2FP.RELU.BF16.F32.PACK_AB R4, R113, R114 ;  /* 0x000000727104723e */ /* 0x010fe600000018ff */
[----:B------:R-:W-:Y:S01]  /*5f80*/  STS [R224+0x10400], R5 ;  /* 0x01040005e0007388 */ /* 0x000fe20000000800 */
[----:B------:R-:W-:Y:S03]  /*5f90*/  F2FP.RELU.BF16.F32.PACK_AB R0, R111, R173 ;  /* 0x000000ad6f00723e */ /* 0x000fe600000018ff */
[----:B------:R-:W-:Y:S04]  /*5fa0*/  STS [R225+0x12000], R7 ;  /* 0x01200007e1007388 */ /* 0x000fe80000000800 */
[----:B------:R-:W-:Y:S04]  /*5fb0*/  STS [R225+0x12400], R6 ;  /* 0x01240006e1007388 */ /* 0x000fe80000000800 */
[----:B------:R1:W-:Y:S04]  /*5fc0*/  STS [R224+0x12400], R0 ;  /* 0x01240000e0007388 */ /* 0x0003e80000000800 */
[----:B------:R-:W-:Y:S04]  /*5fd0*/  STS [R224+0x12000], R4 ;  /* 0x01200004e0007388 */ /* 0x000fe80000000800 */
[----:B------:R-:W2:Y:S08]  /*5fe0*/  LDSM.16.M88.4 R64, [R153+UR4+0x4000] ;  /* 0x004000049940783b */ /* 0x000eb00008000200 */
[----:B------:R-:W3:Y:S08]  /*5ff0*/  LDSM.16.M88.4 R60, [R153+UR4+0x5000] ;  /* 0x00500004993c783b */ /* 0x000ef00008000200 */
[----:B------:R-:W4:Y:S08]  /*6000*/  LDSM.16.M88.4 R100, [R104] ;  /* 0x000000006864783b */ /* 0x000f300000000200 */
[----:B------:R-:W4:Y:S08]  /*6010*/  LDSM.16.M88.4 R104, [R104+0x1000] ;  /* 0x001000006868783b */ /* 0x000f300000000200 */
[----:B-1----:R1:W5:Y:S01]  /*6020*/  LDG.E R0, desc[UR14][R108.64+0x120] ;  /* 0x0001200e6c007981 */ /* 0x002362000c1e1900 */
[-C--:B--2---:R-:W-:Y:S06]  /*6030*/  HMMA.16816.F32.BF16 R4, R64, R116.reuse, RZ ;  /* 0x000000744004723c */ /* 0x084fec00000418ff */
        /* <DEDUP_REMOVED lines=15> */
[-C--:B----4-:R-:W-:Y:S06]  /*6130*/  HMMA.16816.F32.BF16 R4, R100, R132.reuse, R4 ;  /* 0x000000846404723c */ /* 0x090fec0000041804 */
        /* <DEDUP_REMOVED lines=13> */
[-C--:B------:R-:W-:Y:S01]  /*6210*/  HMMA.16816.F32.BF16 R60, R104, R146.reuse, R60 ;  /* 0x00000092683c723c */ /* 0x080fe2000004183c */
[----:B------:R-:W2:Y:S04]  /*6220*/  LDG.E R106, desc[UR14][R108.64] ;  /* 0x0000000e6c6a7981 */ /* 0x000ea8000c1e1900 */
[----:B------:R-:W3:Y:S01]  /*6230*/  LDG.E R105, desc[UR14][R108.64+0x20] ;  /* 0x0000200e6c697981 */ /* 0x000ee2000c1e1900 */
[----:B------:R-:W-:Y:S03]  /*6240*/  HMMA.16816.F32.BF16 R64, R100, R146, R64 ;  /* 0x000000926440723c */ /* 0x000fe60000041840 */
[----:B------:R1:W5:Y:S02]  /*6250*/  LDG.E R104, desc[UR14][R108.64+0x100] ;  /* 0x0001000e6c687981 */ /* 0x000364000c1e1900 */
[C---:B--2---:R-:W-:Y:S01]  /*6260*/  FADD.FTZ R4, -R106.reuse, R4 ;  /* 0x000000046a047221 */ /* 0x044fe20000010100 */
[C---:B------:R-:W-:Y:S01]  /*6270*/  FADD.FTZ R16, -R106.reuse, R16 ;  /* 0x000000106a107221 */ /* 0x040fe20000010100 */
[C---:B------:R-:W-:Y:S01]  /*6280*/  FADD.FTZ R5, -R106.reuse, R5 ;  /* 0x000000056a057221 */ /* 0x040fe20000010100 */
[C---:B------:R-:W-:Y:S03]  /*6290*/  FADD.FTZ R21, -R106.reuse, R21 ;  /* 0x000000156a157221 */ /* 0x040fe60000010100 */
[----:B------:R-:W-:Y:S01]  /*62a0*/  FADD.FTZ R20, -R106, R20 ;  /* 0x000000146a147221 */ /* 0x000fe20000010100 */
[-C--:B------:R-:W-:Y:S01]  /*62b0*/  FSEL R4, R4, R106.reuse, P0 ;  /* 0x0000006a04047208 */ /* 0x080fe20000000000 */
[----:B------:R-:W-:Y:S01]  /*62c0*/  FADD.FTZ R53, -R106, R53 ;  /* 0x000000356a357221 */ /* 0x000fe20000010100 */
[----:B------:R-:W-:Y:S01]  /*62d0*/  FSETP.GE.FTZ.AND P0, PT, R184, RZ, PT ;  /* 0x000000ffb800720b */ /* 0x000fe20003f16000 */
[----:B------:R-:W-:Y:S01]  /*62e0*/  FADD.FTZ R52, -R106, R52 ;  /* 0x000000346a347221 */ /* 0x000fe20000010100 */
[----:B------:R-:W-:Y:S01]  /*62f0*/  FSEL R16, R16, R106, P3 ;  /* 0x0000006a10107208 */ /* 0x000fe20001800000 */
[----:B------:R-:W-:Y:S01]  /*6300*/  FMUL.FTZ R107, R207, R4 ;  /* 0x00000004cf6b7220 */ /* 0x000fe20000410000 */
[-C--:B------:R-:W-:Y:S01]  /*6310*/  FSEL R5, R5, R106.reuse, P4 ;  /* 0x0000006a05057208 */ /* 0x080fe20002000000 */
[----:B------:R-:W-:Y:S01]  /*6320*/  FADD.FTZ R4, -R106, R17 ;  /* 0x000000116a047221 */ /* 0x000fe20000010100 */
[----:B------:R-:W-:Y:S01]  /*6330*/  FSEL R21, R21, R106, P0 ;  /* 0x0000006a15157208 */ /* 0x000fe20000000000 */
[----:B------:R-:W-:Y:S01]  /*6340*/  FMUL.FTZ R191, R191, R16 ;  /* 0x00000010bfbf7220 */ /* 0x000fe20000410000 */
[----:B------:R-:W-:Y:S01]  /*6350*/  FSETP.GE.FTZ.AND P0, PT, R175, RZ, PT ;  /* 0x000000ffaf00720b */ /* 0x000fe20003f16000 */
[----:B------:R-:W-:Y:S01]  /*6360*/  FMUL.FTZ R5, R206, R5 ;  /* 0x00000005ce057220 */ /* 0x000fe20000410000 */
[-C--:B------:R-:W-:Y:S01]  /*6370*/  FSEL R4, R4, R106.reuse, P2 ;  /* 0x0000006a04047208 */ /* 0x080fe20001000000 */
[----:B------:R-:W-:Y:S01]  /*6380*/  FMUL.FTZ R184, R184, R21 ;  /* 0x00000015b8b87220 */ /* 0x000fe20000410000 */
[----:B------:R-:W-:Y:S01]  /*6390*/  FSEL R20, R20, R106, P1 ;  /* 0x0000006a14147208 */ /* 0x000fe20000800000 */
[----:B------:R-:W-:Y:S01]  /*63a0*/  FADD.FTZ R17, -R106, R33 ;  /* 0x000000216a117221 */ /* 0x000fe20000010100 */
[----:B------:R-:W-:Y:S01]  /*63b0*/  F2FP.BF16.F32.PACK_AB R16, R5, R107 ;  /* 0x0000006b0510723e */ /* 0x000fe200000010ff */
[----:B------:R-:W-:Y:S01]  /*63c0*/  FMUL.FTZ R4, R190, R4 ;  /* 0x00000004be047220 */ /* 0x000fe20000410000 */
[----:B------:R-:W-:Y:S01]  /*63d0*/  FSETP.GE.FTZ.AND P1, PT, R176, RZ, PT ;  /* 0x000000ffb000720b */ /* 0x000fe20003f36000 */
[----:B------:R-:W-:Y:S01]  /*63e0*/  FADD.FTZ R5, -R106, R36 ;  /* 0x000000246a057221 */ /* 0x000fe20000010100 */
[----:B------:R-:W-:Y:S01]  /*63f0*/  FSETP.GE.FTZ.AND P3, PT, R180, RZ, PT ;  /* 0x000000ffb400720b */ /* 0x000fe20003f76000 */
[----:B------:R-:W-:Y:S01]  /*6400*/  FMUL.FTZ R189, R189, R20 ;  /* 0x00000014bdbd7220 */ /* 0x000fe20000410000 */
[----:B------:R-:W-:Y:S01]  /*6410*/  F2FP.BF16.F32.PACK_AB R21, R4, R191 ;  /* 0x000000bf0415723e */ /* 0x000fe200000010ff */
[C---:B------:R-:W-:Y:S01]  /*6420*/  FADD.FTZ R4, -R106.reuse, R37 ;  /* 0x000000256a047221 */ /* 0x040fe20000010100 */
[-C--:B------:R-:W-:Y:S01]  /*6430*/  FSEL R5, R5, R106.reuse, P1 ;  /* 0x0000006a05057208 */ /* 0x080fe20000800000 */
[C---:B------:R-:W-:Y:S01]  /*6440*/  FADD.FTZ R20, -R106.reuse, R32 ;  /* 0x000000206a147221 */ /* 0x040fe20000010100 */
[----:B------:R-:W-:Y:S01]  /*6450*/  FSETP.GE.FTZ.AND P2, PT, R179, RZ, PT ;  /* 0x000000ffb300720b */ /* 0x000fe20003f56000 */
[----:B------:R-:W-:Y:S01]  /*6460*/  FADD.FTZ R64, -R106, R64 ;  /* 0x000000406a407221 */ /* 0x000fe20000010100 */
[----:B------:R-:W-:Y:S01]  /*6470*/  FSEL R4, R4, R106, P0 ;  /* 0x0000006a04047208 */ /* 0x000fe20000000000 */
[----:B------:R-:W-:Y:S01]  /*6480*/  FMUL.FTZ R176, R176, R5 ;  /* 0x00000005b0b07220 */ /* 0x000fe20000410000 */
[----:B------:R-:W-:Y:S01]  /*6490*/  FSETP.GE.FTZ.AND P0, PT, R115, RZ, PT ;  /* 0x000000ff7300720b */ /* 0x000fe20003f16000 */
[----:B------:R-:W-:Y:S01]  /*64a0*/  FADD.FTZ R5, -R106, R48 ;  /* 0x000000306a057221 */ /* 0x000fe20000010100 */
[----:B------:R-:W-:Y:S01]  /*64b0*/  FSETP.GE.FTZ.AND P1, PT, R166, RZ, PT ;  /* 0x000000ffa600720b */ /* 0x000fe20003f36000 */
[----:B------:R-:W-:Y:S01]  /*64c0*/  FMUL.FTZ R175, R175, R4 ;  /* 0x00000004afaf7220 */ /* 0x000fe20000410000 */
[-C--:B------:R-:W-:Y:S01]  /*64d0*/  FSEL R20, R20, R106.reuse, P3 ;  /* 0x0000006a14147208 */ /* 0x080fe20001800000 */
[----:B------:R-:W-:Y:S01]  /*64e0*/  FADD.FTZ R4, -R106, R49 ;  /* 0x000000316a047221 */ /* 0x000fe20000010100 */
[-C--:B------:R-:W-:Y:S01]  /*64f0*/  FSEL R17, R17, R106.reuse, P2 ;  /* 0x0000006a11117208 */ /* 0x080fe20001000000 */
[----:B---3--:R-:W-:Y:S01]  /*6500*/  FADD.FTZ R6, -R105, R6 ;  /* 0x0000000669067221 */ /* 0x008fe20000010100 */
[----:B------:R-:W-:Y:S01]  /*6510*/  FSEL R53, R53, R106, P1 ;  /* 0x0000006a35357208 */ /* 0x000fe20000800000 */
[----:B------:R-:W-:Y:S01]  /*6520*/  FMUL.FTZ R20, R180, R20 ;  /* 0x00000014b4147220 */ /* 0x000fe20000410000 */
[----:B------:R-:W-:Y:S01]  /*6530*/  FSETP.GE.FTZ.AND P4, PT, R171, RZ, PT ;  /* 0x000000ffab00720b */ /* 0x000fe20003f96000 */
[----:B------:R-:W-:Y:S01]  /*6540*/  FMUL.FTZ R17, R179, R17 ;  /* 0x00000011b3117220 */ /* 0x000fe20000410000 */
[----:B------:R-:W-:Y:S01]  /*6550*/  FSETP.GE.FTZ.AND P3, PT, R170, RZ, PT ;  /* 0x000000ffaa00720b */ /* 0x000fe20003f76000 */
[----:B------:R-:W-:Y:S01]  /*6560*/  FMUL.FTZ R166, R166, R53 ;  /* 0x00000035a6a67220 */ /* 0x000fe20000410000 */
[----:B------:R-:W-:Y:S01]  /*6570*/  FSETP.GE.FTZ.AND P2, PT, R167, RZ, PT ;  /* 0x000000ffa700720b */ /* 0x000fe20003f56000 */
[----:B------:R-:W-:Y:S01]  /*6580*/  FADD.FTZ R7, -R105, R7 ;  /* 0x0000000769077221 */ /* 0x000fe20000010100 */
[----:B------:R-:W-:Y:S02]  /*6590*/  FSETP.GE.FTZ.AND P1, PT, R162, RZ, PT ;  /* 0x000000ffa200720b */ /* 0x000fe40003f36000 */
[-C--:B------:R-:W-:Y:S02]  /*65a0*/  FSEL R5, R5, R106.reuse, P4 ;  /* 0x0000006a05057208 */ /* 0x080fe40002000000 */
[-C--:B------:R-:W-:Y:S02]  /*65b0*/  FSEL R4, R4, R106.reuse, P3 ;  /* 0x0000006a04047208 */ /* 0x080fe40001800000 */
[-C--:B------:R-:W-:Y:S01]  /*65c0*/  FSEL R52, R52, R106.reuse, P2 ;  /* 0x0000006a34347208 */ /* 0x080fe20001000000 */
[----:B------:R-:W-:Y:S01]  /*65d0*/  FMUL.FTZ R171, R171, R5 ;  /* 0x00000005abab7220 */ /* 0x000fe20000410000 */
[----:B------:R-:W-:Y:S01]  /*65e0*/  FSEL R64, R64, R106, P1 ;  /* 0x0000006a40407208 */ /* 0x000fe20000800000 */
[----:B------:R-:W-:Y:S01]  /*65f0*/  @P0 FADD.FTZ R106, -R106, R65 ;  /* 0x000000416a6a0221 */ /* 0x000fe20000010100 */
[----:B------:R-:W-:Y:S01]  /*6600*/  PLOP3.LUT P0, PT, PT, PT, UP3, 0x80, 0x0 ;  /* 0x000000000000781c */ /* 0x000fe20003f0f038 */
[----:B------:R-:W-:Y:S01]  /*6610*/  FMUL.FTZ R170, R170, R4 ;  /* 0x00000004aaaa7220 */ /* 0x000fe20000410000 */
[----:B------:R-:W-:Y:S01]  /*6620*/  FSETP.GE.FTZ.AND P2, PT, R212, RZ, PT ;  /* 0x000000ffd400720b */ /* 0x000fe20003f56000 */
[----:B------:R-:W-:Y:S01]  /*6630*/  FMUL.FTZ R167, R167, R52 ;  /* 0x00000034a7a77220 */ /* 0x000fe20000410000 */
[----:B------:R-:W-:Y:S01]  /*6640*/  FSETP.GE.FTZ.AND P1, PT, R210, RZ, PT ;  /* 0x000000ffd200720b */ /* 0x000fe20003f36000 */
[----:B------:R-:W-:Y:S01]  /*6650*/  FMUL.FTZ R64, R162, R64 ;  /* 0x00000040a2407220 */ /* 0x000fe20000410000 */
[----:B------:R-:W-:Y:S01]  /*6660*/  F2FP.BF16.F32.PACK_AB R184, R184, R189 ;  /* 0x000000bdb8b8723e */ /* 0x000fe200000010ff */
[----:B------:R-:W-:Y:S01]  /*6670*/  FMUL.FTZ R106, R115, R106 ;  /* 0x0000006a736a7220 */ /* 0x000fe20000410000 */
[----:B------:R-:W-:Y:S02]  /*6680*/  F2FP.BF16.F32.PACK_AB R36, R17, R20 ;  /* 0x000000141124723e */ /* 0x000fe400000010ff */
[----:B------:R-:W-:Y:S02]  /*6690*/  F2FP.BF16.F32.PACK_AB R175, R175, R176 ;  /* 0x000000b0afaf723e */ /* 0x000fe400000010ff */
[----:B------:R-:W-:Y:S02]  /*66a0*/  F2FP.BF16.F32.PACK_AB R170, R170, R171 ;  /* 0x000000abaaaa723e */ /* 0x000fe400000010ff */
[----:B------:R-:W-:Y:S02]  /*66b0*/  F2FP.BF16.F32.PACK_AB R166, R166, R167 ;  /* 0x000000a7a6a6723e */ /* 0x000fe400000010ff */
[-C--:B------:R-:W-:Y:S02]  /*66c0*/  FSEL R6, R6, R105.reuse, P2 ;  /* 0x0000006906067208 */ /* 0x080fe40001000000 */
[----:B------:R-:W-:Y:S01]  /*66d0*/  FSEL R7, R7, R105, P1 ;  /* 0x0000006907077208 */ /* 0x000fe20000800000 */
[----:B-1----:R-:W-:Y:S06]  /*66e0*/  @!P0 BRA `(.L_x_274) ;  /* 0x0000000000508947 */ /* 0x002fec0003800000 */
[----:B------:R-:W1:Y:S01]  /*66f0*/  LDC R17, c[0x0][0x240] ;  /* 0x00009000ff117b82 */ /* 0x000e620000000800 */
[----:B------:R-:W-:Y:S04]  /*6700*/  ULOP3.LUT UR5, UR11, 0x1, URZ, 0xc0, !UPT ;  /* 0x000000010b057892 */ /* 0x000fe8000f8ec03f */
        /* <DEDUP_REMOVED lines=18> */
.L_x_274:
[----:B------:R-:W-:Y:S01]  /*6830*/  FSETP.GE.FTZ.AND P1, PT, R193, RZ, PT ;  /* 0x000000ffc100720b */ /* 0x000fe20003f36000 */
[----:B------:R2:W-:Y:S01]  /*6840*/  STS [R221+0x8000], R16 ;  /* 0x00800010dd007388 */ /* 0x0005e20000000800 */
[----:B------:R-:W-:Y:S01]  /*6850*/  FSETP.GE.FTZ.AND P3, PT, R199, RZ, PT ;  /* 0x000000ffc700720b */ /* 0x000fe20003f76000 */
[----:B------:R-:W-:Y:S01]  /*6860*/  FADD.FTZ R22, -R105, R22 ;  /* 0x0000001669167221 */ /* 0x000fe20000010100 */
[----:B------:R-:W-:Y:S01]  /*6870*/  FSETP.GE.FTZ.AND P2, PT, R197, RZ, PT ;  /* 0x000000ffc500720b */ /* 0x000fe20003f56000 */
[----:B------:R-:W-:Y:S01]  /*6880*/  FMUL.FTZ R6, R212, R6 ;  /* 0x00000006d4067220 */ /* 0x000fe20000410000 */
[----:B------:R-:W-:Y:S01]  /*6890*/  FSETP.GE.FTZ.AND P6, PT, R169, RZ, PT ;  /* 0x000000ffa900720b */ /* 0x000fe20003fd6000 */
[----:B-1----:R-:W-:Y:S01]  /*68a0*/  FMUL.FTZ R5, R210, R7 ;  /* 0x00000007d2057220 */ /* 0x002fe20000410000 */
[-C--:B------:R-:W-:Y:S01]  /*68b0*/  FSEL R22, R22, R105.reuse, P1 ;  /* 0x0000006916167208 */ /* 0x080fe20000800000 */
[C---:B------:R-:W-:Y:S01]  /*68c0*/  FADD.FTZ R18, -R105.reuse, R18 ;  /* 0x0000001269127221 */ /* 0x040fe20000010100 */
[----:B------:R-:W-:Y:S01]  /*68d0*/  FSETP.GE.FTZ.AND P1, PT, R182, RZ, PT ;  /* 0x000000ffb600720b */ /* 0x000fe20003f36000 */
[C---:B------:R-:W-:Y:S01]  /*68e0*/  FADD.FTZ R19, -R105.reuse, R19 ;  /* 0x0000001369137221 */ /* 0x040fe20000010100 */
[----:B------:R-:W-:Y:S01]  /*68f0*/  FADD.FTZ R4, -R105, R34 ;  /* 0x0000002269047221 */ /* 0x000fe20000010100 */
[----:B------:R-:W-:Y:S01]  /*6900*/  F2FP.BF16.F32.PACK_AB R5, R5, R6 ;  /* 0x000000060505723e */ /* 0x000fe200000010ff */
[C---:B------:R-:W-:Y:S01]  /*6910*/  FADD.FTZ R6, -R105.reuse, R23 ;  /* 0x0000001769067221 */ /* 0x040fe20000010100 */
[-C--:B------:R-:W-:Y:S01]  /*6920*/  FSEL R18, R18, R105.reuse, P3 ;  /* 0x0000006912127208 */ /* 0x080fe20001800000 */
[----:B------:R-:W-:Y:S01]  /*6930*/  FADD.FTZ R35, -R105, R35 ;  /* 0x0000002369237221 */ /* 0x000fe20000010100 */
[-C--:B------:R-:W-:Y:S01]  /*6940*/  FSEL R19, R19, R105.reuse, P2 ;  /* 0x0000006913137208 */ /* 0x080fe20001000000 */
[----:B------:R1:W-:Y:S01]  /*6950*/  STS [R221+0x8400], R5 ;  /* 0x00840005dd007388 */ /* 0x0003e20000000800 */
[----:B------:R-:W-:Y:S01]  /*6960*/  FSETP.GE.FTZ.AND P2, PT, R192, RZ, PT ;  /* 0x000000ffc000720b */ /* 0x000fe20003f56000 */
[----:B------:R-:W-:Y:S01]  /*6970*/  FMUL.FTZ R20, R199, R18 ;  /* 0x00000012c7147220 */ /* 0x000fe20000410000 */
[----:B------:R-:W-:Y:S01]  /*6980*/  FSETP.GE.FTZ.AND P3, PT, R181, RZ, PT ;  /* 0x000000ffb500720b */ /* 0x000fe20003f76000 */
[----:B------:R3:W-:Y:S01]  /*6990*/  STS [R223+0x8000], R21 ;  /* 0x00800015df007388 */ /* 0x0007e20000000800 */
[----:B------:R-:W-:Y:S01]  /*69a0*/  FSEL R4, R4, R105, P1 ;  /* 0x0000006904047208 */ /* 0x000fe20000800000 */
[----:B------:R-:W-:Y:S01]  /*69b0*/  FMUL.FTZ R19, R197, R19 ;  /* 0x00000013c5137220 */ /* 0x000fe20000410000 */
[-C--:B------:R-:W-:Y:S01]  /*69c0*/  FSEL R6, R6, R105.reuse, P2 ;  /* 0x0000006906067208 */ /* 0x080fe20001000000 */
[----:B--2---:R-:W-:Y:S01]  /*69d0*/  FADD.FTZ R16, -R105, R39 ;  /* 0x0000002769107221 */ /* 0x004fe20000010100 */
[----:B------:R-:W-:Y:S01]  /*69e0*/  FSETP.GE.FTZ.AND P1, PT, R174, RZ, PT ;  /* 0x000000ffae00720b */ /* 0x000fe20003f36000 */
[----:B------:R-:W-:Y:S01]  /*69f0*/  FMUL.FTZ R7, R182, R4 ;  /* 0x00000004b6077220 */ /* 0x000fe20000410000 */
[-C--:B------:R-:W-:Y:S01]  /*6a00*/  FSEL R35, R35, R105.reuse, P3 ;  /* 0x0000006923237208 */ /* 0x080fe20001800000 */
[----:B------:R-:W-:Y:S01]  /*6a10*/  FMUL.FTZ R18, R192, R6 ;  /* 0x00000006c0127220 */ /* 0x000fe20000410000 */
[----:B------:R-:W-:Y:S01]  /*6a20*/  F2FP.BF16.F32.PACK_AB R4, R19, R20 ;  /* 0x000000141304723e */ /* 0x000fe200000010ff */
[----:B------:R-:W-:Y:S01]  /*6a30*/  FADD.FTZ R17, -R105, R38 ;  /* 0x0000002669117221 */ /* 0x000fe20000010100 */
[----:B------:R-:W-:Y:S01]  /*6a40*/  FSEL R16, R16, R105, P1 ;  /* 0x0000006910107208 */ /* 0x000fe20000800000 */
[----:B------:R-:W-:Y:S01]  /*6a50*/  FMUL.FTZ R6, R181, R35 ;  /* 0x00000023b5067220 */ /* 0x000fe20000410000 */
[----:B------:R-:W-:Y:S01]  /*6a60*/  FSETP.GE.FTZ.AND P1, PT, R110, RZ, PT ;  /* 0x000000ff6e00720b */ /* 0x000fe20003f36000 */
[----:B------:R2:W-:Y:S01]  /*6a70*/  STS [R223+0x8400], R4 ;  /* 0x00840004df007388 */ /* 0x0005e20000000800 */
[----:B------:R-:W-:Y:S01]  /*6a80*/  FSETP.GE.FTZ.AND P2, PT, R177, RZ, PT ;  /* 0x000000ffb100720b */ /* 0x000fe20003f56000 */
[C---:B------:R-:W-:Y:S01]  /*6a90*/  FADD.FTZ R50, -R105.reuse, R50 ;  /* 0x0000003269327221 */ /* 0x040fe20000010100 */
[----:B------:R-:W-:Y:S01]  /*6aa0*/  F2FP.BF16.F32.PACK_AB R32, R6, R7 ;  /* 0x000000070620723e */ /* 0x000fe200000010ff */
[----:B------:R-:W-:Y:S01]  /*6ab0*/  FADD.FTZ R51, -R105, R51 ;  /* 0x0000003369337221 */ /* 0x000fe20000010100 */
[-C--:B------:R-:W-:Y:S01]  /*6ac0*/  FSEL R17, R17, R105.reuse, P2 ;  /* 0x0000006911117208 */ /* 0x080fe20001000000 */
[C---:B------:R-:W-:Y:S01]  /*6ad0*/  FADD.FTZ R54, -R105.reuse, R54 ;  /* 0x0000003669367221 */ /* 0x040fe20000010100 */
[C---:B------:R-:W-:Y:S01]  /*6ae0*/  FADD.FTZ R55, -R105.reuse, R55 ;  /* 0x0000003769377221 */ /* 0x040fe20000010100 */
[----:B------:R-:W-:Y:S01]  /*6af0*/  FADD.FTZ R6, -R105, R66 ;  /* 0x0000004269067221 */ /* 0x000fe20000010100 */
[----:B------:R-:W-:Y:S01]  /*6b00*/  FSETP.GE.FTZ.AND P5, PT, R168, RZ, PT ;  /* 0x000000ffa800720b */ /* 0x000fe20003fb6000 */
[C---:B-----5:R-:W-:Y:S01]  /*6b10*/  FADD.FTZ R8, -R104.reuse, R8 ;  /* 0x0000000868087221 */ /* 0x060fe20000010100 */
[----:B------:R-:W-:Y:S01]  /*6b20*/  FSETP.GE.FTZ.AND P4, PT, R165, RZ, PT ;  /* 0x000000ffa500720b */ /* 0x000fe20003f96000 */
[----:B------:R-:W-:Y:S01]  /*6b30*/  FADD.FTZ R9, -R104, R9 ;  /* 0x0000000968097221 */ /* 0x000fe20000010100 */
[----:B------:R-:W-:Y:S01]  /*6b40*/  FSETP.GE.FTZ.AND P3, PT, R164, RZ, PT ;  /* 0x000000ffa400720b */ /* 0x000fe20003f76000 */
[----:B------:R-:W-:Y:S01]  /*6b50*/  FADD.FTZ R13, -R104, R13 ;  /* 0x0000000d680d7221 */ /* 0x000fe20000010100 */
[----:B------:R-:W-:Y:S01]  /*6b60*/  FSETP.GE.FTZ.AND P2, PT, R112, RZ, PT ;  /* 0x000000ff7000720b */ /* 0x000fe20003f56000 */
[----:B------:R-:W-:Y:S01]  /*6b70*/  FADD.FTZ R25, -R104, R25 ;  /* 0x0000001968197221 */ /* 0x000fe20000010100 */
[-C--:B------:R-:W-:Y:S01]  /*6b80*/  FSEL R50, R50, R105.reuse, P6 ;  /* 0x0000006932327208 */ /* 0x080fe20003000000 */
[C---:B------:R-:W-:Y:S01]  /*6b90*/  FADD.FTZ R24, -R104.reuse, R24 ;  /* 0x0000001868187221 */ /* 0x040fe20000010100 */
[-C--:B------:R-:W-:Y:S01]  /*6ba0*/  FSEL R51, R51, R105.reuse, P5 ;  /* 0x0000006933337208 */ /* 0x080fe20002800000 */
[----:B------:R-:W-:Y:S01]  /*6bb0*/  FADD.FTZ R12, -R104, R12 ;  /* 0x0000000c680c7221 */ /* 0x000fe20000010100 */
[-C--:B------:R-:W-:Y:S01]  /*6bc0*/  FSEL R54, R54, R105.reuse, P4 ;  /* 0x0000006936367208 */ /* 0x080fe20002000000 */
[----:B------:R-:W-:Y:S01]  /*6bd0*/  FMUL.FTZ R22, R193, R22 ;  /* 0x00000016c1167220 */ /* 0x000fe20000410000 */
[-C--:B------:R-:W-:Y:S01]  /*6be0*/  FSEL R55, R55, R105.reuse, P3 ;  /* 0x0000006937377208 */ /* 0x080fe20001800000 */
[----:B------:R-:W-:Y:S01]  /*6bf0*/  FADD.FTZ R29, -R104, R29 ;  /* 0x0000001d681d7221 */ /* 0x000fe20000010100 */
[----:B------:R-:W-:Y:S01]  /*6c00*/  FSEL R6, R6, R105, P2 ;  /* 0x0000006906067208 */ /* 0x000fe20001000000 */
[----:B------:R-:W-:Y:S01]  /*6c10*/  @P1 FADD.FTZ R105, -R105, R67 ;  /* 0x0000004369691221 */ /* 0x000fe20000010100 */
[----:B------:R-:W-:Y:S01]  /*6c20*/  FSETP.GE.FTZ.AND P1, PT, R216, RZ, PT ;  /* 0x000000ffd800720b */ /* 0x000fe20003f36000 */
[----:B------:R-:W-:Y:S01]  /*6c30*/  FMUL.FTZ R17, R177, R17 ;  /* 0x00000011b1117220 */ /* 0x000fe20000410000 */
[----:B------:R-:W-:Y:S01]  /*6c40*/  FSETP.GE.FTZ.AND P3, PT, R214, RZ, PT ;  /* 0x000000ffd600720b */ /* 0x000fe20003f76000 */
[----:B------:R-:W-:Y:S01]  /*6c50*/  FMUL.FTZ R112, R112, R6 ;  /* 0x0000000670707220 */ /* 0x000fe20000410000 */
[----:B------:R-:W-:Y:S01]  /*6c60*/  FSEL R8, R8, R104, P1 ;  /* 0x0000006808087208 */ /* 0x000fe20000800000 */
[----:B------:R-:W-:Y:S01]  /*6c70*/  FADD.FTZ R6, -R104, R40 ;  /* 0x0000002868067221 */ /* 0x000fe20000010100 */
[----:B------:R-:W-:Y:S01]  /*6c80*/  FSETP.GE.FTZ.AND P1, PT, R211, RZ, PT ;  /* 0x000000ffd300720b */ /* 0x000fe20003f36000 */
[----:B------:R-:W-:Y:S01]  /*6c90*/  FMUL.FTZ R16, R174, R16 ;  /* 0x00000010ae107220 */ /* 0x000fe20000410000 */
[----:B-1----:R-:W-:Y:S01]  /*6ca0*/  FSEL R5, R9, R104, P3 ;  /* 0x0000006809057208 */ /* 0x002fe20001800000 */
[----:B------:R-:W-:Y:S01]  /*6cb0*/  FMUL.FTZ R8, R216, R8 ;  /* 0x00000008d8087220 */ /* 0x000fe20000410000 */
[-C--:B------:R-:W-:Y:S01]  /*6cc0*/  FSEL R13, R13, R104.reuse, P1 ;  /* 0x000000680d0d7208 */ /* 0x080fe20000800000 */
[----:B------:R-:W-:Y:S01]  /*6cd0*/  FADD.FTZ R44, -R104, R44 ;  /* 0x0000002c682c7221 */ /* 0x000fe20000010100 */
[----:B------:R-:W-:Y:S01]  /*6ce0*/  FSETP.GE.FTZ.AND P1, PT, R202, RZ, PT ;  /* 0x000000ffca00720b */ /* 0x000fe20003f36000 */
[----:B------:R-:W-:Y:S01]  /*6cf0*/  FMUL.FTZ R5, R214, R5 ;  /* 0x00000005d6057220 */ /* 0x000fe20000410000 */
[----:B------:R-:W-:Y:S01]  /*6d00*/  FSETP.GE.FTZ.AND P5, PT, R203, RZ, PT ;  /* 0x000000ffcb00720b */ /* 0x000fe20003fb6000 */
[----:B------:R-:W-:Y:S01]  /*6d10*/  FMUL.FTZ R13, R211, R13 ;  /* 0x0000000dd30d7220 */ /* 0x000fe20000410000 */
[----:B------:R-:W-:Y:S01]  /*6d20*/  FSETP.GE.FTZ.AND P2, PT, R213, RZ, PT ;  /* 0x000000ffd500720b */ /* 0x000fe20003f56000 */
[----:B------:R-:W-:Y:S01]  /*6d30*/  FADD.FTZ R26, -R0, R26 ;  /* 0x0000001a001a7221 */ /* 0x000fe20000010100 */
[-C--:B------:R-:W-:Y:S01]  /*6d40*/  FSEL R24, R24, R104.reuse, P1 ;  /* 0x0000006818187208 */ /* 0x080fe20000800000 */
[C---:B------:R-:W-:Y:S01]  /*6d50*/  FADD.FTZ R30, -R0.reuse, R30 ;  /* 0x0000001e001e7221 */ /* 0x040fe20000010100 */
[-C--:B------:R-:W-:Y:S01]  /*6d60*/  FSEL R7, R25, R104.reuse, P5 ;  /* 0x0000006819077208 */ /* 0x080fe20002800000 */
[----:B------:R-:W-:Y:S01]  /*6d70*/  FADD.FTZ R42, -R0, R42 ;  /* 0x0000002a002a7221 */ /* 0x000fe20000010100 */
[----:B------:R-:W-:Y:S01]  /*6d80*/  FSEL R12, R12, R104, P2 ;  /* 0x000000680c0c7208 */ /* 0x000fe20001000000 */
[----:B---3--:R-:W-:Y:S01]  /*6d90*/  FMUL.FTZ R21, R202, R24 ;  /* 0x00000018ca157220 */ /* 0x008fe20000410000 */
[----:B--2---:R-:W-:Y:S01]  /*6da0*/  F2FP.BF16.F32.PACK_AB R4, R5, R8 ;  /* 0x000000080504723e */ /* 0x004fe200000010ff */
[----:B------:R-:W-:Y:S01]  /*6db0*/  FADD.FTZ R8, -R104, R28 ;  /* 0x0000001c68087221 */ /* 0x000fe20000010100 */
[----:B------:R-:W-:Y:S01]  /*6dc0*/  FSETP.GE.FTZ.AND P2, PT, R188, RZ, PT ;  /* 0x000000ffbc00720b */ /* 0x000fe20003f56000 */
[----:B------:R-:W-:Y:S01]  /*6dd0*/  FADD.FTZ R5, -R104, R41 ;  /* 0x0000002968057221 */ /* 0x000fe20000010100 */
[----:B------:R-:W-:Y:S01]  /*6de0*/  FSETP.GE.FTZ.AND P4, PT, R201, RZ, PT ;  /* 0x000000ffc900720b */ /* 0x000fe20003f96000 */
[----:B------:R1:W-:Y:S01]  /*6df0*/  STS [R221+0xa000], R4 ;  /* 0x00a00004dd007388 */ /* 0x0003e20000000800 */
[----:B------:R-:W-:Y:S01]  /*6e00*/  FSETP.GE.FTZ.AND P1, PT, R187, RZ, PT ;  /* 0x000000ffbb00720b */ /* 0x000fe20003f36000 */
[----:B------:R-:W-:Y:S01]  /*6e10*/  FMUL.FTZ R7, R203, R7 ;  /* 0x00000007cb077220 */ /* 0x000fe20000410000 */
[----:B------:R-:W-:Y:S01]  /*6e20*/  FSEL R6, R6, R104, P2 ;  /* 0x0000006806067208 */ /* 0x000fe20001000000 */
[----:B------:R-:W-:Y:S01]  /*6e30*/  FMUL.FTZ R12, R213, R12 ;  /* 0x0000000cd50c7220 */ /* 0x000fe20000410000 */
[----:B------:R-:W-:Y:S01]  /*6e40*/  FSETP.GE.FTZ.AND P3, PT, R200, RZ, PT ;  /* 0x000000ffc800720b */ /* 0x000fe20003f76000 */
[----:B------:R-:W-:Y:S01]  /*6e50*/  FADD.FTZ R27, -R0, R27 ;  /* 0x0000001b001b7221 */ /* 0x000fe20000010100 */
[----:B------:R-:W-:Y:S01]  /*6e60*/  FSEL R8, R8, R104, P4 ;  /* 0x0000006808087208 */ /* 0x000fe20002000000 */
[----:B------:R-:W-:Y:S01]  /*6e70*/  FMUL.FTZ R9, R188, R6 ;  /* 0x00000006bc097220 */ /* 0x000fe20000410000 */
[----:B------:R-:W-:Y:S01]  /*6e80*/  FSEL R5, R5, R104, P1 ;  /* 0x0000006805057208 */ /* 0x000fe20000800000 */
[----:B------:R-:W-:Y:S01]  /*6e90*/  FADD.FTZ R6, -R104, R57 ;  /* 0x0000003968067221 */ /* 0x000fe20000010100 */
[----:B------:R-:W-:Y:S01]  /*6ea0*/  FSETP.GE.FTZ.AND P1, PT, R113, RZ, PT ;  /* 0x000000ff7100720b */ /* 0x000fe20003f36000 */
[----:B------:R-:W-:Y:S01]  /*6eb0*/  FADD.FTZ R31, -R0, R31 ;  /* 0x0000001f001f7221 */ /* 0x000fe20000010100 */
[----:B------:R-:W-:Y:S01]  /*6ec0*/  F2FP.BF16.F32.PACK_AB R33, R18, R22 ;  /* 0x000000161221723e */ /* 0x000fe200000010ff */
[----:B------:R-:W-:Y:S01]  /*6ed0*/  FADD.FTZ R58, -R0, R58 ;  /* 0x0000003a003a7221 */ /* 0x000fe20000010100 */
[----:B------:R-:W-:Y:S01]  /*6ee0*/  F2FP.BF16.F32.PACK_AB R21, R7, R21 ;  /* 0x000000150715723e */ /* 0x000fe200000010ff */
[C---:B------:R-:W-:Y:S01]  /*6ef0*/  FADD.FTZ R7, -R104.reuse, R56 ;  /* 0x0000003868077221 */ /* 0x040fe20000010100 */
[----:B------:R-:W-:Y:S01]  /*6f00*/  F2FP.BF16.F32.PACK_AB R22, R13, R12 ;  /* 0x0000000c0d16723e */ /* 0x000fe200000010ff */
[----:B------:R-:W-:Y:S01]  /*6f10*/  FMUL.FTZ R12, R201, R8 ;  /* 0x00000008c90c7220 */ /* 0x000fe20000410000 */
[----:B------:R-:W-:Y:S01]  /*6f20*/  FSEL R29, R29, R104, P3 ;  /* 0x000000681d1d7208 */ /* 0x000fe20001800000 */
[----:B------:R-:W-:Y:S01]  /*6f30*/  FADD.FTZ R8, -R104, R45 ;  /* 0x0000002d68087221 */ /* 0x000fe20000010100 */
[----:B------:R-:W-:Y:S01]  /*6f40*/  FSETP.GE.FTZ.AND P4, PT, R172, RZ, PT ;  /* 0x000000ffac00720b */ /* 0x000fe20003f96000 */
[----:B------:R-:W-:Y:S01]  /*6f50*/  FADD.FTZ R43, -R0, R43 ;  /* 0x0000002b002b7221 */ /* 0x000fe20000010100 */
[----:B------:R-:W-:Y:S01]  /*6f60*/  FSETP.GE.FTZ.AND P3, PT, R163, RZ, PT ;  /* 0x000000ffa300720b */ /* 0x000fe20003f76000 */
[----:B------:R-:W-:Y:S01]  /*6f70*/  FMUL.FTZ R169, R169, R50 ;  /* 0x00000032a9a97220 */ /* 0x000fe20000410000 */
[----:B------:R-:W-:Y:S01]  /*6f80*/  F2FP.BF16.F32.PACK_AB R23, R16, R17 ;  /* 0x000000111017723e */ /* 0x000fe200000010ff */
[----:B------:R-:W-:Y:S01]  /*6f90*/  FMUL.FTZ R16, R187, R5 ;  /* 0x00000005bb107220 */ /* 0x000fe20000410000 */
[----:B------:R-:W-:Y:S01]  /*6fa0*/  FSETP.GE.FTZ.AND P6, PT, R185, RZ, PT ;  /* 0x000000ffb900720b */ /* 0x000fe20003fd6000 */
[----:B------:R-:W-:Y:S01]  /*6fb0*/  FADD.FTZ R5, -R104, R60 ;  /* 0x0000003c68057221 */ /* 0x000fe20000010100 */
[----:B------:R-:W-:Y:S01]  /*6fc0*/  FSETP.GE.FTZ.AND P5, PT, R186, RZ, PT ;  /* 0x000000ffba00720b */ /* 0x000fe20003fb6000 */
[----:B------:R-:W-:Y:S01]  /*6fd0*/  FMUL.FTZ R17, R200, R29 ;  /* 0x0000001dc8117220 */ /* 0x000fe20000410000 */
[-C--:B------:R-:W-:Y:S01]  /*6fe0*/  FSEL R7, R7, R104.reuse, P4 ;  /* 0x0000006807077208 */ /* 0x080fe20002000000 */
[----:B------:R-:W-:Y:S01]  /*6ff0*/  FMUL.FTZ R168, R168, R51 ;  /* 0x00000033a8a87220 */ /* 0x000fe20000410000 */
[-C--:B------:R-:W-:Y:S01]  /*7000*/  FSEL R6, R6, R104.reuse, P3 ;  /* 0x0000006806067208 */ /* 0x080fe20001800000 */
[----:B-1----:R-:W-:Y:S01]  /*7010*/  FADD.FTZ R4, -R0, R62 ;  /* 0x0000003e00047221 */ /* 0x002fe20000010100 */
[----:B------:R-:W-:Y:S01]  /*7020*/  FSETP.GE.FTZ.AND P2, PT, R114, RZ, PT ;  /* 0x000000ff7200720b */ /* 0x000fe20003f56000 */
[----:B------:R-:W-:Y:S01]  /*7030*/  FMUL.FTZ R7, R172, R7 ;  /* 0x00000007ac077220 */ /* 0x000fe20000410000 */
[----:B------:R-:W-:Y:S01]  /*7040*/  FSEL R44, R44, R104, P6 ;  /* 0x000000682c2c7208 */ /* 0x000fe20003000000 */
[----:B------:R-:W-:Y:S01]  /*7050*/  FMUL.FTZ R6, R163, R6 ;  /* 0x00000006a3067220 */ /* 0x000fe20000410000 */
[----:B------:R-:W-:Y:S01]  /*7060*/  FSEL R8, R8, R104, P5 ;  /* 0x0000006808087208 */ /* 0x000fe20002800000 */
[----:B------:R-:W-:Y:S01]  /*7070*/  FMUL.FTZ R165, R165, R54 ;  /* 0x00000036a5a57220 */ /* 0x000fe20000410000 */
[----:B------:R-:W-:Y:S01]  /*7080*/  FSEL R5, R5, R104, P2 ;  /* 0x0000006805057208 */ /* 0x000fe20001000000 */
[----:B------:R-:W-:Y:S01]  /*7090*/  @P1 FADD.FTZ R104, -R104, R61 ;  /* 0x0000003d68681221 */ /* 0x000fe20000010100 */
[----:B------:R-:W-:Y:S01]  /*70a0*/  FMUL.FTZ R13, R185, R44 ;  /* 0x0000002cb90d7220 */ /* 0x000fe20000410000 */
[----:B------:R-:W-:Y:S01]  /*70b0*/  FMUL.FTZ R8, R186, R8 ;  /* 0x00000008ba087220 */ /* 0x000fe20000410000 */
[----:B------:R-:W-:Y:S01]  /*70c0*/  F2FP.BF16.F32.PACK_AB R17, R17, R12 ;  /* 0x0000000c1111723e */ /* 0x000fe200000010ff */
[----:B------:R-:W-:Y:S01]  /*70d0*/  FMUL.FTZ R5, R114, R5 ;  /* 0x0000000572057220 */ /* 0x000fe20000410000 */
[----:B------:R-:W-:Y:S01]  /*70e0*/  FMUL.FTZ R18, R113, R104 ;  /* 0x0000006871127220 */ /* 0x000fe20000410000 */
[----:B------:R-:W-:Y:S01]  /*70f0*/  F2FP.BF16.F32.PACK_AB R12, R6, R7 ;  /* 0x00000007060c723e */ /* 0x000fe200000010ff */
[----:B------:R-:W-:Y:S01]  /*7100*/  FADD.FTZ R6, -R0, R14 ;  /* 0x0000000e00067221 */ /* 0x000fe20000010100 */
[----:B------:R-:W-:Y:S01]  /*7110*/  F2FP.BF16.F32.PACK_AB R13, R8, R13 ;  /* 0x0000000d080d723e */ /* 0x000fe200000010ff */
[C---:B------:R-:W-:Y:S01]  /*7120*/  FADD.FTZ R8, -R0.reuse, R10 ;  /* 0x0000000a00087221 */ /* 0x040fe20000010100 */
[----:B------:R-:W-:Y:S01]  /*7130*/  FSETP.GE.FTZ.AND P2, PT, R217, RZ, PT ;  /* 0x000000ffd900720b */ /* 0x000fe20003f56000 */
[----:B------:R-:W-:Y:S01]  /*7140*/  FADD.FTZ R7, -R0, R11 ;  /* 0x0000000b00077221 */ /* 0x000fe20000010100 */
[----:B------:R-:W-:Y:S01]  /*7150*/  F2FP.BF16.F32.PACK_AB R18, R18, R5 ;  /* 0x000000051212723e */ /* 0x000fe200000010ff */
[----:B------:R-:W-:Y:S01]  /*7160*/  FADD.FTZ R5, -R0, R15 ;  /* 0x0000000f00057221 */ /* 0x000fe20000010100 */
[----:B------:R-:W-:Y:S01]  /*7170*/  FSETP.GE.FTZ.AND P4, PT, R219, RZ, PT ;  /* 0x000000ffdb00720b */ /* 0x000fe20003f96000 */
[----:B------:R-:W-:Y:S01]  /*7180*/  FMUL.FTZ R164, R164, R55 ;  /* 0x00000037a4a47220 */ /* 0x000fe20000410000 */
[----:B------:R-:W-:Y:S01]  /*7190*/  FSETP.GE.FTZ.AND P3, PT, R218, RZ, PT ;  /* 0x000000ffda00720b */ /* 0x000fe20003f76000 */
[----:B------:R-:W-:Y:S01]  /*71a0*/  FMUL.FTZ R105, R110, R105 ;  /* 0x000000696e697220 */ /* 0x000fe20000410000 */
[----:B------:R-:W-:Y:S01]  /*71b0*/  FSETP.GE.FTZ.AND P1, PT, R215, RZ, PT ;  /* 0x000000ffd700720b */ /* 0x000fe20003f36000 */
[----:B------:R-:W-:Y:S01]  /*71c0*/  IMAD.MOV.U32 R52, RZ, RZ, R233 ;  /* 0x000000ffff347224 */ /* 0x000fe200078e00e9 */
[-C--:B------:R-:W-:Y:S01]  /*71d0*/  FSEL R6, R6, R0.reuse, P2 ;  /* 0x0000000006067208 */ /* 0x080fe20001000000 */
[----:B------:R-:W-:Y:S01]  /*71e0*/  IMAD.MOV.U32 R53, RZ, RZ, R232 ;  /* 0x000000ffff357224 */ /* 0x000fe200078e00e8 */
[----:B------:R-:W-:Y:S02]  /*71f0*/  FSETP.GE.FTZ.AND P2, PT, R209, RZ, PT ;  /* 0x000000ffd100720b */ /* 0x000fe40003f56000 */
[----:B------:R-:W-:Y:S01]  /*7200*/  FSEL R8, R8, R0, P4 ;  /* 0x0000000008087208 */ /* 0x000fe20002000000 */
[----:B------:R-:W-:Y:S01]  /*7210*/  FMUL.FTZ R6, R217, R6 ;  /* 0x00000006d9067220 */ /* 0x000fe20000410000 */
[-C--:B------:R-:W-:Y:S02]  /*7220*/  FSEL R7, R7, R0.reuse, P3 ;  /* 0x0000000007077208 */ /* 0x080fe40001800000 */
[----:B------:R-:W-:Y:S01]  /*7230*/  FSEL R5, R5, R0, P1 ;  /* 0x0000000005057208 */ /* 0x000fe20000800000 */
[----:B------:R-:W-:Y:S01]  /*7240*/  FMUL.FTZ R8, R219, R8 ;  /* 0x00000008db087220 */ /* 0x000fe20000410000 */
[----:B------:R-:W-:Y:S01]  /*7250*/  FSEL R26, R26, R0, P2 ;  /* 0x000000001a1a7208 */ /* 0x000fe20001000000 */
[----:B------:R-:W-:Y:S01]  /*7260*/  FMUL.FTZ R7, R218, R7 ;  /* 0x00000007da077220 */ /* 0x000fe20000410000 */
[----:B------:R-:W-:Y:S01]  /*7270*/  FSETP.GE.FTZ.AND P2, PT, R205, RZ, PT ;  /* 0x000000ffcd00720b */ /* 0x000fe20003f56000 */
[----:B------:R-:W-:Y:S01]  /*7280*/  FMUL.FTZ R5, R215, R5 ;  /* 0x00000005d7057220 */ /* 0x000fe20000410000 */
[----:B------:R-:W-:Y:S01]  /*7290*/  F2FP.BF16.F32.PACK_AB R16, R16, R9 ;  /* 0x000000091010723e */ /* 0x000fe200000010ff */
[----:B------:R-:W-:Y:S01]  /*72a0*/  FMUL.FTZ R26, R209, R26 ;  /* 0x0000001ad11a7220 */ /* 0x000fe20000410000 */
[----:B------:R-:W-:Y:S02]  /*72b0*/  FSEL R30, R30, R0, P2 ;  /* 0x000000001e1e7208 */ /* 0x000fe40001000000 */
[----:B------:R-:W-:Y:S02]  /*72c0*/  FSETP.GE.FTZ.AND P2, PT, R198, RZ, PT ;  /* 0x000000ffc600720b */ /* 0x000fe40003f56000 */
[----:B------:R-:W-:Y:S01]  /*72d0*/  F2FP.BF16.F32.PACK_AB R10, R7, R8 ;  /* 0x00000008070a723e */ /* 0x000fe200000010ff */
[----:B------:R-:W-:Y:S01]  /*72e0*/  FMUL.FTZ R30, R205, R30 ;  /* 0x0000001ecd1e7220 */ /* 0x000fe20000410000 */
[----:B------:R-:W-:Y:S01]  /*72f0*/  FSETP.GE.FTZ.AND P1, PT, R208, RZ, PT ;  /* 0x000000ffd000720b */ /* 0x000fe20003f36000 */
[----:B------:R-:W-:Y:S01]  /*7300*/  FADD.FTZ R7, -R0, R47 ;  /* 0x0000002f00077221 */ /* 0x000fe20000010100 */
[----:B------:R-:W-:Y:S01]  /*7310*/  F2FP.BF16.F32.PACK_AB R9, R5, R6 ;  /* 0x000000060509723e */ /* 0x000fe200000010ff */
[----:B------:R-:W-:Y:S01]  /*7320*/  STS [R221+0xa400], R10 ;  /* 0x00a4000add007388 */ /* 0x000fe20000000800 */
[-C--:B------:R-:W-:Y:S01]  /*7330*/  FSEL R42, R42, R0.reuse, P2 ;  /* 0x000000002a2a7208 */ /* 0x080fe20001000000 */
[----:B------:R-:W-:Y:S01]  /*7340*/  FADD.FTZ R6, -R0, R46 ;  /* 0x0000002e00067221 */ /* 0x000fe20000010100 */
[----:B------:R-:W-:Y:S01]  /*7350*/  FSETP.GE.FTZ.AND P2, PT, R195, RZ, PT ;  /* 0x000000ffc300720b */ /* 0x000fe20003f56000 */
[----:B------:R-:W-:Y:S01]  /*7360*/  STS [R223+0xa000], R22 ;  /* 0x00a00016df007388 */ /* 0x000fe20000000800 */
[----:B------:R-:W-:Y:S01]  /*7370*/  FSEL R27, R27, R0, P1 ;  /* 0x000000001b1b7208 */ /* 0x000fe20000800000 */
[----:B------:R-:W-:Y:S01]  /*7380*/  FMUL.FTZ R42, R198, R42 ;  /* 0x0000002ac62a7220 */ /* 0x000fe20000410000 */
[----:B------:R-:W-:Y:S01]  /*7390*/  FSETP.GE.FTZ.AND P1, PT, R204, RZ, PT ;  /* 0x000000ffcc00720b */ /* 0x000fe20003f36000 */
[----:B------:R-:W-:Y:S01]  /*73a0*/  STS [R223+0xa400], R9 ;  /* 0x00a40009df007388 */ /* 0x000fe20000000800 */
[-C--:B------:R-:W-:Y:S01]  /*73b0*/  FSEL R6, R6, R0.reuse, P2 ;  /* 0x0000000006067208 */ /* 0x080fe20001000000 */
[----:B------:R-:W-:Y:S01]  /*73c0*/  FMUL.FTZ R8, R208, R27 ;  /* 0x0000001bd0087220 */ /* 0x000fe20000410000 */
[----:B------:R-:W-:Y:S01]  /*73d0*/  FSEL R31, R31, R0, P1 ;  /* 0x000000001f1f7208 */ /* 0x000fe20000800000 */
[----:B------:R-:W-:Y:S01]  /*73e0*/  STS [R227+0x8000], R184 ;  /* 0x008000b8e3007388 */ /* 0x000fe20000000800 */
[----:B------:R-:W-:Y:S01]  /*73f0*/  FSETP.GE.FTZ.AND P4, PT, R183, RZ, PT ;  /* 0x000000ffb700720b */ /* 0x000fe20003f96000 */
[----:B------:R-:W-:Y:S01]  /*7400*/  FMUL.FTZ R20, R195, R6 ;  /* 0x00000006c3147220 */ /* 0x000fe20000410000 */
[----:B------:R-:W-:Y:S01]  /*7410*/  F2FP.BF16.F32.PACK_AB R8, R8, R26 ;  /* 0x0000001a0808723e */ /* 0x000fe200000010ff */
[----:B------:R-:W-:Y:S01]  /*7420*/  STS [R227+0x8400], R33 ;  /* 0x00840021e3007388 */ /* 0x000fe20000000800 */
[----:B------:R-:W-:Y:S01]  /*7430*/  FSEL R6, R58, R0, P4 ;  /* 0x000000003a067208 */ /* 0x000fe20002000000 */
[----:B------:R-:W-:Y:S01]  /*7440*/  FMUL.FTZ R31, R204, R31 ;  /* 0x0000001fcc1f7220 */ /* 0x000fe20000410000 */
[----:B------:R-:W-:Y:S01]  /*7450*/  F2FP.BF16.F32.PACK_AB R168, R168, R169 ;  /* 0x000000a9a8a8723e */ /* 0x000fe200000010ff */
[----:B------:R-:W-:Y:S01]  /*7460*/  STS [R226+0x8000], R36 ;  /* 0x00800024e2007388 */ /* 0x000fe20000000800 */
[----:B------:R-:W-:Y:S01]  /*7470*/  F2FP.BF16.F32.PACK_AB R164, R164, R165 ;  /* 0x000000a5a4a4723e */ /* 0x000fe200000010ff */
[----:B------:R-:W-:Y:S01]  /*7480*/  FMUL.FTZ R15, R183, R6 ;  /* 0x00000006b70f7220 */ /* 0x000fe20000410000 */
[----:B------:R-:W-:Y:S01]  /*7490*/  F2FP.BF16.F32.PACK_AB R6, R31, R30 ;  /* 0x0000001e1f06723e */ /* 0x000fe200000010ff */
[----:B------:R-:W-:Y:S01]  /*74a0*/  STS [R226+0x8400], R32 ;  /* 0x00840020e2007388 */ /* 0x000fe20000000800 */
[----:B------:R-:W-:Y:S01]  /*74b0*/  FSETP.GE.FTZ.AND P1, PT, R196, RZ, PT ;  /* 0x000000ffc400720b */ /* 0x000fe20003f36000 */
[----:B------:R-:W-:Y:S01]  /*74c0*/  FADD.FTZ R5, -R0, R59 ;  /* 0x0000003b00057221 */ /* 0x000fe20000010100 */
[----:B------:R-:W-:Y:S01]  /*74d0*/  F2FP.BF16.F32.PACK_AB R64, R106, R64 ;  /* 0x000000406a40723e */ /* 0x000fe200000010ff */
[----:B------:R-:W-:Y:S01]  /*74e0*/  STS [R227+0xa000], R21 ;  /* 0x00a00015e3007388 */ /* 0x000fe20000000800 */
[-C--:B------:R-:W-:Y:S02]  /*74f0*/  FSEL R43, R43, R0.reuse, P1 ;  /* 0x000000002b2b7208 */ /* 0x080fe40000800000 */
[----:B------:R-:W-:Y:S01]  /*7500*/  FSETP.GE.FTZ.AND P5, PT, R194, RZ, PT ;  /* 0x000000ffc200720b */ /* 0x000fe20003fb6000 */
[----:B------:R-:W-:Y:S01]  /*7510*/  STS [R227+0xa400], R8 ;  /* 0x00a40008e3007388 */ /* 0x000fe20000000800 */
[----:B------:R-:W-:Y:S01]  /*7520*/  FSETP.GE.FTZ.AND P3, PT, R178, RZ, PT ;  /* 0x000000ffb200720b */ /* 0x000fe20003f76000 */
[----:B------:R-:W-:Y:S01]  /*7530*/  FMUL.FTZ R43, R196, R43 ;  /* 0x0000002bc42b7220 */ /* 0x000fe20000410000 */
[-C--:B------:R-:W-:Y:S01]  /*7540*/  FSEL R7, R7, R0.reuse, P5 ;  /* 0x0000000007077208 */ /* 0x080fe20002800000 */
[----:B------:R-:W-:Y:S01]  /*7550*/  STS [R226+0xa000], R17 ;  /* 0x00a00011e2007388 */ /* 0x000fe20000000800 */
[-C--:B------:R-:W-:Y:S02]  /*7560*/  FSEL R5, R5, R0.reuse, P3 ;  /* 0x0000000005057208 */ /* 0x080fe40001800000 */
[----:B------:R-:W-:Y:S01]  /*7570*/  FSETP.GE.FTZ.AND P2, PT, R173, RZ, PT ;  /* 0x000000ffad00720b */ /* 0x000fe20003f56000 */
[----:B------:R-:W-:Y:S01]  /*7580*/  STS [R226+0xa400], R6 ;  /* 0x00a40006e2007388 */ /* 0x000fe20000000800 */
[----:B------:R-:W-:Y:S01]  /*7590*/  FSETP.GE.FTZ.AND P1, PT, R111, RZ, PT ;  /* 0x000000ff6f00720b */ /* 0x000fe20003f36000 */
[----:B------:R-:W-:Y:S01]  /*75a0*/  FMUL.FTZ R19, R194, R7 ;  /* 0x00000007c2137220 */ /* 0x000fe20000410000 */
[----:B------:R-:W-:Y:S01]  /*75b0*/  FSEL R4, R4, R0, P2 ;  /* 0x0000000004047208 */ /* 0x000fe20001000000 */
[----:B------:R-:W-:Y:S01]  /*75c0*/  STS [R220+0x8000], R175 ;  /* 0x008000afdc007388 */ /* 0x000fe20000000800 */
[----:B------:R-:W-:Y:S01]  /*75d0*/  FMUL.FTZ R14, R178, R5 ;  /* 0x00000005b20e7220 */ /* 0x000fe20000410000 */
[----:B------:R-:W-:Y:S02]  /*75e0*/  F2FP.BF16.F32.PACK_AB R5, R43, R42 ;  /* 0x0000002a2b05723e */ /* 0x000fe400000010ff */
[----:B------:R-:W-:Y:S01]  /*75f0*/  STS [R220+0x8400], R23 ;  /* 0x00840017dc007388 */ /* 0x000fe20000000800 */
[----:B------:R-:W-:Y:S01]  /*7600*/  FMUL.FTZ R11, R173, R4 ;  /* 0x00000004ad0b7220 */ /* 0x000fe20000410000 */
[----:B------:R-:W-:Y:S02]  /*7610*/  F2FP.BF16.F32.PACK_AB R4, R19, R20 ;  /* 0x000000141304723e */ /* 0x000fe400000010ff */
[----:B------:R-:W-:Y:S01]  /*7620*/  STS [R222+0x8000], R170 ;  /* 0x008000aade007388 */ /* 0x000fe20000000800 */
[----:B------:R-:W-:Y:S01]  /*7630*/  F2FP.BF16.F32.PACK_AB R105, R105, R112 ;  /* 0x000000706969723e */ /* 0x000fe200000010ff */
[----:B------:R-:W-:Y:S02]  /*7640*/  @P1 FADD.FTZ R0, -R0, R63 ;  /* 0x0000003f00001221 */ /* 0x000fe40000010100 */
[----:B------:R-:W-:Y:S02]  /*7650*/  STS [R222+0x8400], R168 ;  /* 0x008400a8de007388 */ /* 0x000fe40000000800 */
        /* <DEDUP_REMOVED lines=78> */
[----:B------:R-:W-:Y:S01]  /*7b40*/  LEA.HI R5, R5, R24, RZ, 0x2 ;  /* 0x0000001805057211 */ /* 0x000fe200078f10ff */
[----:B------:R-:W-:Y:S05]  /*7b50*/  IMAD.SHL.U32 R4, R4, 0x40, RZ ;  /* 0x0000004004047824 */ /* 0x000fea00078e00ff */
[----:B------:R-:W-:Y:S02]  /*7b60*/  LEA.HI R5, R5, R235, RZ, 0x1 ;  /* 0x000000eb05057211 */ /* 0x000fe400078f08ff */
[----:B------:R-:W-:Y:S02]  /*7b70*/  LOP3.LUT R4, R4, 0xc0, RZ, 0xc0, !PT ;  /* 0x000000c004047812 */ /* 0x000fe400078ec0ff */
[----:B------:R-:W-:Y:S02]  /*7b80*/  LOP3.LUT R5, R5, 0x7fffffe, RZ, 0xc0, !PT ;  /* 0x07fffffe05057812 */ /* 0x000fe400078ec0ff */
[----:B------:R-:W-:Y:S02]  /*7b90*/  LOP3.LUT R6, R4, 0x18, R244, 0xf8, !PT ;  /* 0x0000001804067812 */ /* 0x000fe400078ef8f4 */
[----:B------:R-:W-:Y:S01]  /*7ba0*/  SHF.R.U32.HI R4, RZ, 0x3, R4 ;  /* 0x00000003ff047819 */ /* 0x000fe20000011604 */
[----:B------:R-:W-:Y:S03]  /*7bb0*/  IMAD.IADD R5, R235, 0x1, -R5 ;  /* 0x00000001eb057824 */ /* 0x000fe600078e0a05 */
[----:B------:R-:W-:Y:S01]  /*7bc0*/  LOP3.LUT R4, R6, R4, RZ, 0x3c, !PT ;  /* 0x0000000406047212 */ /* 0x000fe200078e3cff */
[----:B------:R-:W-:Y:S04]  /*7bd0*/  IMAD R5, R247, 0x8, R5 ;  /* 0x00000008f7057824 */ /* 0x000fe800078e0205 */
[----:B------:R-:W-:Y:S05]  /*7be0*/  IMAD.U32 R4, R5, 0x20, R4 ;  /* 0x0000002005047824 */ /* 0x000fea00078e0004 */
[----:B------:R-:W-:Y:S01]  /*7bf0*/  LEA R59, R4, UR4, 0x1 ;  /* 0x00000004043b7c11 */ /* 0x000fe2000f8e08ff */
[----:B------:R-:W-:Y:S06]  /*7c00*/  @!P0 BRA `(.L_x_275) ;  /* 0x00000000003c8947 */ /* 0x000fec0003800000 */
        /* <DEDUP_REMOVED lines=15> */
.L_x_275:
[----:B------:R-:W-:Y:S01]  /*7d00*/  LDSM.16.M88.4 R16, [R150] ;  /* 0x000000009610783b */ /* 0x000fe20000000200 */
[----:B------:R-:W-:Y:S01]  /*7d10*/  IMAD.U32 R58, RZ, RZ, UR27 ;  /* 0x0000001bff3a7e24 */ /* 0x000fe2000f8e00ff */
[----:B------:R-:W-:Y:S01]  /*7d20*/  ULOP3.LUT UR5, UR11, 0x1, URZ, 0xc0, !UPT ;  /* 0x000000010b057892 */ /* 0x000fe2000f8ec03f */
[----:B------:R-:W-:Y:S01]  /*7d30*/  IMAD.U32 R57, RZ, RZ, UR26 ;  /* 0x0000001aff397e24 */ /* 0x000fe2000f8e00ff */
[----:B------:R-:W1:Y:S01]  /*7d40*/  LDSM.16.MT88.4 R20, [R0+0x6000] ;  /* 0x006000000014783b */ /* 0x000e620000004200 */
[----:B------:R-:W-:Y:S01]  /*7d50*/  IMAD.U32 R56, RZ, RZ, UR25 ;  /* 0x00000019ff387e24 */ /* 0x000fe2000f8e00ff */
[----:B------:R-:W-:Y:S01]  /*7d60*/  UISETP.NE.U32.AND UP1, UPT, UR5, 0x1, UPT ;  /* 0x000000010500788c */ /* 0x000fe2000bf25070 */
[----:B------:R-:W-:Y:S01]  /*7d70*/  IMAD.U32 R55, RZ, RZ, UR24 ;  /* 0x00000018ff377e24 */ /* 0x000fe2000f8e00ff */
[----:B------:R-:W2:Y:S01]  /*7d80*/  LDSM.16.M88.4 R12, [R150+0x2000] ;  /* 0x00200000960c783b */ /* 0x000ea20000000200 */
[----:B------:R-:W-:Y:S01]  /*7d90*/  IMAD.U32 R54, RZ, RZ, UR23 ;  /* 0x00000017ff367e24 */ /* 0x000fe2000f8e00ff */
[----:B------:R-:W-:Y:S02]  /*7da0*/  @UP3 UIADD3 UR7, UP2, UR16, -0x200, URZ ;  /* 0xfffffe0010073890 */ /* 0x000fe4000ff5e03f */
[----:B------:R-:W-:Y:S01]  /*7db0*/  LDSM.16.M88.4 R24, [R157] ;  /* 0x000000009d18783b */ /* 0x000fe20000000200 */
[----:B------:R-:W-:Y:S02]  /*7dc0*/  UIADD3 UR10, UR11, -0x1, URZ ;  /* 0xffffffff0b0a7890 */ /* 0x000fe4000fffe03f */
[----:B------:R-:W-:Y:S01]  /*7dd0*/  @UP3 UIADD3.X UR5, UR17, -0x1, URZ, UP2, !UPT ;  /* 0xffffffff11053890 */ /* 0x000fe200097fe43f */
        /* <DEDUP_REMOVED lines=47> */
[----:B------:R-:W-:Y:S01]  /*80d0*/  IMAD.U32 R42, RZ, RZ, UR31 ;  /* 0x0000001fff2a7e24 */ /* 0x000fe2000f8e00ff */
[----:B------:R-:W-:Y:S03]  /*80e0*/  MOV R38, UR29 ;  /* 0x0000001d00267c02 */ /* 0x000fe60008000f00 */
[----:B------:R-:W-:Y:S01]  /*80f0*/  IMAD.U32 R36, RZ, RZ, UR28 ;  /* 0x0000001cff247e24 */ /* 0x000fe2000f8e00ff */
[C---:B---3--:R-:W-:Y:S06]  /*8100*/  HMMA.16816.F32.BF16 R8, R44.reuse, R48, R8 ;  /* 0x000000302c08723c */ /* 0x048fec0000041808 */
[-C--:B------:R-:W-:Y:S01]  /*8110*/  HMMA.16816.F32.BF16 R12, R44, R50.reuse, R12 ;  /* 0x000000322c0c723c */ /* 0x080fe2000004180c */
[----:B------:R-:W-:Y:S05]  /*8120*/  IMAD.U32 R48, RZ, RZ, UR34 ;  /* 0x00000022ff307e24 */ /* 0x000fea000f8e00ff */
[----:B------:R-:W-:Y:S01]  /*8130*/  HMMA.16816.F32.BF16 R16, R20, R50, R16 ;  /* 0x000000321410723c */ /* 0x000fe20000041810 */
[----:B------:R-:W-:Y:S04]  /*8140*/  IMAD.U32 R46, RZ, RZ, UR33 ;  /* 0x00000021ff2e7e24 */ /* 0x000fe8000f8e00ff */
[----:B------:R-:W-:Y:S01]  /*8150*/  IMAD.U32 R44, RZ, RZ, UR32 ;  /* 0x00000020ff2c7e24 */ /* 0x000fe2000f8e00ff */
[-C--:B------:R-:W-:Y:S01]  /*8160*/  HMMA.16816.F32.BF16 R4, R24, R28.reuse, R4 ;  /* 0x0000001c1804723c */ /* 0x080fe20000041804 */
[----:B------:R-:W-:Y:S04]  /*8170*/  IMAD.U32 R21, RZ, RZ, UR20 ;  /* 0x00000014ff157e24 */ /* 0x000fe8000f8e00ff */
[----:B------:R-:W-:Y:S01]  /*8180*/  @P0 VIADD R20, R242, 0xffffff80 ;  /* 0xffffff80f2140836 */ /* 0x000fe20000000000 */
[C---:B-1----:R-:W-:Y:S01]  /*8190*/  HMMA.16816.F32.BF16 R8, R32.reuse, R28, R8 ;  /* 0x0000001c2008723c */ /* 0x042fe20000041808 */
[----:B------:R-:W-:Y:S04]  /*81a0*/  IMAD.U32 R50, RZ, RZ, UR35 ;  /* 0x00000023ff327e24 */ /* 0x000fe8000f8e00ff */
[----:B------:R-:W-:Y:S01]  /*81b0*/  LEA R233, P1, R21, R52, 0x2 ;  /* 0x0000003415e97211 */ /* 0x000fe200078210ff */
[-C--:B------:R-:W-:Y:S01]  /*81c0*/  HMMA.16816.F32.BF16 R12, R32, R30.reuse, R12 ;  /* 0x0000001e200c723c */ /* 0x080fe2000004180c */
[----:B------:R-:W-:Y:S01]  /*81d0*/  IMAD.U32 R22, RZ, RZ, UR34 ;  /* 0x00000022ff167e24 */ /* 0x000fe2000f8e00ff */
[----:B------:R-:W-:Y:S03]  /*81e0*/  MOV R52, UR21 ;  /* 0x0000001500347c02 */ /* 0x000fe60008000f00 */
[----:B------:R-:W-:Y:S01]  /*81f0*/  @P0 IMAD.WIDE R20, R20, R251, UR16 ;  /* 0x0000001014140e25 */ /* 0x000fe2000f8e02fb */
[----:B------:R-:W-:Y:S01]  /*8200*/  HMMA.16816.F32.BF16 R16, R24, R30, R16 ;  /* 0x0000001e1810723c */ /* 0x000fe20000041810 */
[----:B------:R-:W-:Y:S01]  /*8210*/  @UP3 UMOV UR16, UR7 ;  /* 0x0000000700103c82 */ /* 0x000fe20008000000 */
[----:B------:R-:W-:Y:S01]  /*8220*/  MOV R33, UR21 ;  /* 0x0000001500217c02 */ /* 0x000fe20008000f00 */
[----:B------:R-:W-:Y:S01]  /*8230*/  @UP3 UMOV UR17, UR5 ;  /* 0x0000000500113c82 */ /* 0x000fe20008000000 */
[----:B------:R-:W5:Y:S01]  /*8240*/  @P0 LDG.E R238, desc[UR14][R20.64] ;  /* 0x0000000e14ee0981 */ /* 0x000f62000c1e1900 */
[----:B------:R-:W-:Y:S01]  /*8250*/  LEA.HI.X.SX32 R232, R0, R53, 0x2, P1 ;  /* 0x0000003500e87211 */ /* 0x000fe200008f16ff */
[----:B------:R-:W-:Y:S01]  /*8260*/  IMAD.U32 R0, RZ, RZ, UR35 ;  /* 0x00000023ff007e24 */ /* 0x000fe2000f8e00ff */
[----:B------:R-:W-:Y:S01]  /*8270*/  MOV R30, UR25 ;  /* 0x00000019001e7c02 */ /* 0x000fe20008000f00 */
        /* <DEDUP_REMOVED lines=132> */
[----:B------:R-:W-:-:S05]  /*8ac0*/  UISETP.NE.AND UP0, UPT, UR38, -0x1, UPT ;  /* 0xffffffff2600788c */ /* 0x000fca000bf05270 */
[----:B------:R-:W-:Y:S01]  /*8ad0*/  ULDC UR5, c[0x0][0x390] ;  /* 0x0000e40000057ab9 */ /* 0x000fe20000000800 */
[----:B------:R-:W-:Y:S01]  /*8ae0*/  ULDC UR7, c[0x0][0x38c] ;  /* 0x0000e30000077ab9 */ /* 0x000fe20000000800 */
        /* <DEDUP_REMOVED lines=37> */
[----:B------:R1:W-:Y:S01]  /*8d40*/  STS [R249], R17 ;  /* 0x00000011f9007388 */ /* 0x0003e20000000800 */
[----:B------:R-:W-:Y:S01]  /*8d50*/  F2FP.BF16.F32.PACK_AB R14, R14, R90 ;  /* 0x0000005a0e0e723e */ /* 0x000fe200000010ff */
[----:B------:R-:W-:Y:S01]  /*8d60*/  @UP0 UIADD3 UR5, UR37, UR38, URZ ;  /* 0x0000002625050290 */ /* 0x000fe2000fffe03f */
[----:B------:R-:W-:Y:S01]  /*8d70*/  F2FP.BF16.F32.PACK_AB R11, R11, R92 ;  /* 0x0000005c0b0b723e */ /* 0x000fe200000010ff */
[----:B------:R1:W-:Y:S01]  /*8d80*/  STS [R249+0x200], R16 ;  /* 0x00020010f9007388 */ /* 0x0003e20000000800 */
[----:B------:R-:W-:Y:S01]  /*8d90*/  F2FP.BF16.F32.PACK_AB R10, R10, R94 ;  /* 0x0000005e0a0a723e */ /* 0x000fe200000010ff */
[----:B------:R-:W-:Y:S01]  /*8da0*/  @UP0 ULDC.64 UR8, c[0x0][0x450] ;  /* 0x0001140000080ab9 */ /* 0x000fe20000000a00 */
[----:B------:R-:W-:Y:S01]  /*8db0*/  F2FP.BF16.F32.PACK_AB R9, R9, R68 ;  /* 0x000000440909723e */ /* 0x000fe200000010ff */
[----:B------:R1:W-:Y:S01]  /*8dc0*/  STS [R250], R13 ;  /* 0x0000000dfa007388 */ /* 0x0003e20000000800 */
[----:B------:R-:W-:Y:S01]  /*8dd0*/  F2FP.BF16.F32.PACK_AB R8, R8, R70 ;  /* 0x000000460808723e */ /* 0x000fe200000010ff */
[----:B------:R-:W-:Y:S01]  /*8de0*/  @UP0 UIMAD.WIDE.U32 UR10, UR5, UR8, URZ ;  /* 0x00000008050a02a5 */ /* 0x000fe2000f8e003f */
[----:B------:R-:W-:Y:S01]  /*8df0*/  F2FP.BF16.F32.PACK_AB R5, R5, R80 ;  /* 0x000000500505723e */ /* 0x000fe200000010ff */
[----:B------:R1:W-:Y:S01]  /*8e00*/  STS [R250+0x200], R12 ;  /* 0x0002000cfa007388 */ /* 0x0003e20000000800 */
        /* <DEDUP_REMOVED lines=35> */
.L_x_277:
        /* <DEDUP_REMOVED lines=19> */
.L_x_278:
[----:B------:R-:W-:Y:S01]  /*9170*/  BAR.SYNC.DEFER_BLOCKING 0x0 ;  /* 0x0000000000007b1d */ /* 0x000fe20000010000 */
[----:B------:R-:W-:Y:S01]  /*9180*/  USHF.R.S32.HI UR7, URZ, 0x1f, UR5 ;  /* 0x0000001f3f077899 */ /* 0x000fe20008011405 */
[--C-:B-1----:R-:W-:Y:S01]  /*9190*/  SHF.R.S32.HI R5, RZ, 0x1f, R244.reuse ;  /* 0x0000001fff057819 */ /* 0x102fe200000114f4 */
[----:B------:R-:W-:Y:S01]  /*91a0*/  IMAD.U32 R0, RZ, RZ, UR8 ;  /* 0x00000008ff007e24 */ /* 0x000fe2000f8e00ff */
[----:B------:R-:W-:Y:S01]  /*91b0*/  UIMAD UR6, UR36, -0x80, UR6 ;  /* 0xffffff80240678a4 */ /* 0x000fe2000f8e0206 */
[----:B------:R-:W-:Y:S01]  /*91c0*/  IMAD.MOV.U32 R4, RZ, RZ, R244 ;  /* 0x000000ffff047224 */ /* 0x000fe200078e00f4 */
[----:B------:R-:W-:Y:S01]  /*91d0*/  UIMAD UR13, UR7, UR8, URZ ;  /* 0x00000008070d72a4 */ /* 0x000fe2000f8e023f */
[C---:B------:R-:W-:Y:S01]  /*91e0*/  IADD3 R3, R235.reuse, 0x40, RZ ;  /* 0x00000040eb037810 */ /* 0x040fe20007ffe0ff */
[----:B------:R-:W-:Y:S01]  /*91f0*/  USHF.R.S32.HI UR21, URZ, 0x1f, UR55 ;  /* 0x0000001f3f157899 */ /* 0x000fe20008011437 */
[----:B------:R-:W-:Y:S01]  /*9200*/  IMAD.WIDE.U32 R6, R0, UR5, R4 ;  /* 0x0000000500067c25 */ /* 0x000fe2000f8e0004 */
[----:B------:R-:W-:Y:S01]  /*9210*/  UIMAD UR13, UR5, UR9, UR13 ;  /* 0x00000009050d72a4 */ /* 0x000fe2000f8e020d */
[----:B------:R-:W-:Y:S01]  /*9220*/  ISETP.GE.AND P2, PT, R235, UR6, PT ;  /* 0x00000006eb007c0c */ /* 0x000fe2000bf46270 */
[----:B------:R-:W-:Y:S01]  /*9230*/  ULDC.64 UR16, c[0x0][0x468] ;  /* 0x00011a0000107ab9 */ /* 0x000fe20000000a00 */
[----:B------:R-:W-:Y:S01]  /*9240*/  ISETP.GE.AND P1, PT, R3, UR6, PT ;  /* 0x0000000603007c0c */ /* 0x000fe2000bf26270 */
[----:B------:R-:W-:Y:S01]  /*9250*/  BSSY B0, `(.L_x_279) ;  /* 0x0000018000007945 */ /* 0x000fe20003800000 */
[----:B------:R-:W-:Y:S01]  /*9260*/  IADD3 R6, P0, R6, UR19, RZ ;  /* 0x0000001306067c10 */ /* 0x000fe2000ff1e0ff */
[----:B------:R-:W-:Y:S01]  /*9270*/  IMAD.U32 R0, RZ, RZ, UR13 ;  /* 0x0000000dff007e24 */ /* 0x000fe2000f8e00ff */
[----:B------:R-:W-:Y:S01]  /*9280*/  UIMAD UR13, UR21, UR16, URZ ;  /* 0x00000010150d72a4 */ /* 0x000fe2000f8e023f */
[----:B------:R-:W-:-:S03]  /*9290*/  SHF.R.S32.HI R24, RZ, 0x1f, R235 ;  /* 0x0000001fff187819 */ /* 0x000fc600000114eb */
[----:B------:R-:W-:Y:S01]  /*92a0*/  IADD3.X R7, R7, UR20, R0, P0, !PT ;  /* 0x0000001407077c10 */ /* 0x000fe200087fe400 */
[----:B------:R-:W-:Y:S01]  /*92b0*/  IMAD.U32 R0, RZ, RZ, UR16 ;  /* 0x00000010ff007e24 */ /* 0x000fe2000f8e00ff */
[----:B------:R-:W-:Y:S01]  /*92c0*/  UIMAD UR17, UR55, UR17, UR13 ;  /* 0x00000011371172a4 */ /* 0x000fe2000f8e020d */
[----:B------:R1:W2:Y:S02]  /*92d0*/  LDS.128 R16, [R59+0x7000] ;  /* 0x007000003b107984 */ /* 0x0002a40000000c00 */
[----:B------:R-:W-:Y:S02]  /*92e0*/  IMAD.WIDE.U32 R6, R0, UR55, R6 ;  /* 0x0000003700067c25 */ /* 0x000fe4000f8e0006 */
[----:B------:R1:W3:Y:S03]  /*92f0*/  LDS.128 R20, [R59+0x9000] ;  /* 0x009000003b147984 */ /* 0x0002e60000000c00 */
[----:B------:R-:W-:Y:S01]  /*9300*/  IADD3 R3, R7, UR17, RZ ;  /* 0x0000001107037c10 */ /* 0x000fe2000fffe0ff */
[----:B------:R-:W-:Y:S06]  /*9310*/  @P2 BRA `(.L_x_280) ;  /* 0x00000000002c2947 */ /* 0x000fec0003800000 */
        /* <DEDUP_REMOVED lines=11> */
.L_x_280:
[----:B------:R-:W-:Y:S05]  /*93d0*/  BSYNC B0 ;  /* 0x0000000000007941 */ /* 0x000fea0003800000 */
.L_x_279:
        /* <DEDUP_REMOVED lines=13> */
.L_x_282:
[----:B------:R-:W-:Y:S05]  /*94b0*/  BSYNC B0 ;  /* 0x0000000000007941 */ /* 0x000fea0003800000 */
.L_x_281:
[----:B----4-:R4:W1:Y:S01]  /*94c0*/  LDS.128 R12, [R59+0x8000] ;  /* 0x008000003b0c7984 */ /* 0x0108620000000c00 */
        /* <DEDUP_REMOVED lines=15> */
[----:B----4-:R-:W-:Y:S06]  /*95c0*/  @P2 BRA `(.L_x_284) ;  /* 0x0000000000282947 */ /* 0x010fec0003800000 */
        /* <DEDUP_REMOVED lines=10> */
.L_x_284:
[----:B------:R-:W-:Y:S05]  /*9670*/  BSYNC B0 ;  /* 0x0000000000007941 */ /* 0x000fea0003800000 */
.L_x_283:
        /* <DEDUP_REMOVED lines=14> */
.L_x_273:
        /* <DEDUP_REMOVED lines=23> */
.L_x_286:
[----:B------:R-:W-:Y:S01]  /*98d0*/  @UP0 UIADD3 UR5, UR37, UR38, URZ ;  /* 0x0000002625050290 */ /* 0x000fe2000fffe03f */
[----:B------:R-:W-:Y:S01]  /*98e0*/  @UP0 ULDC.64 UR10, c[0x0][0x458] ;  /* 0x00011600000a0ab9 */ /* 0x000fe20000000a00 */
[----:B------:R-:W-:Y:S02]  /*98f0*/  USHF.R.S32.HI UR19, URZ, 0x1f, UR18 ;  /* 0x0000001f3f137899 */ /* 0x000fe40008011412 */
[----:B------:R-:W-:Y:S02]  /*9900*/  @UP0 UIMAD.WIDE.U32 UR12, UR5, UR10, URZ ;  /* 0x0000000a050c02a5 */ /* 0x000fe4000f8e003f */
[----:B------:R-:W-:-:S04]  /*9910*/  @UP0 UIMAD UR5, UR5, UR11, URZ ;  /* 0x0000000b050502a4 */ /* 0x000fc8000f8e023f */
[----:B------:R-:W-:-:S03]  /*9920*/  @UP0 UIADD3 UR16, UR13, UR5, URZ ;  /* 0x000000050d100290 */ /* 0x000fc6000fffe03f */
[----:B------:R-:W-:Y:S01]  /*9930*/  @UP0 UMOV UR5, UR12 ;  /* 0x0000000c00050c82 */ /* 0x000fe20008000000 */
[----:B------:R-:W-:Y:S08]  /*9940*/  @P0 BRA `(.L_x_287) ;  /* 0x0000000000340947 */ /* 0x000ff00003800000 */
        /* <DEDUP_REMOVED lines=11> */
[----:B------:R-:W-:-:S03]  /*9a00*/  UIADD3 UR16, UR13, UR5, URZ ;  /* 0x000000050d107290 */ /* 0x000fc6000fffe03f */
[----:B------:R-:W-:-:S09]  /*9a10*/  UMOV UR5, UR12 ;  /* 0x0000000c00057c82 */ /* 0x000fd20008000000 */
.L_x_287:
[----:B------:R-:W-:Y:S01]  /*9a20*/  UIMAD UR7, UR19, UR8, URZ ;  /* 0x00000008130772a4 */ /* 0x000fe2000f8e023f */
[----:B------:R-:W-:Y:S01]  /*9a30*/  IMAD.U32 R4, RZ, RZ, UR8 ;  /* 0x00000008ff047e24 */ /* 0x000fe2000f8e00ff */
[----:B------:R-:W-:Y:S01]  /*9a40*/  UIMAD UR6, UR36, -0x80, UR6 ;  /* 0xffffff80240678a4 */ /* 0x000fe2000f8e0206 */
[C---:B------:R-:W-:Y:S01]  /*9a50*/  IADD3 R3, R235.reuse, 0x40, RZ ;  /* 0x00000040eb037810 */ /* 0x040fe20007ffe0ff */
[----:B------:R-:W-:Y:S01]  /*9a60*/  UIMAD UR7, UR18, UR9, UR7 ;  /* 0x00000009120772a4 */ /* 0x000fe2000f8e0207 */
[----:B------:R-:W-:Y:S01]  /*9a70*/  IMAD.WIDE.U32 R4, R4, UR18, R244 ;  /* 0x0000001204047c25 */ /* 0x000fe2000f8e00f4 */
[----:B------:R-:W-:Y:S01]  /*9a80*/  USHF.R.S32.HI UR17, URZ, 0x1f, UR55 ;  /* 0x0000001f3f117899 */ /* 0x000fe20008011437 */
[----:B------:R-:W-:Y:S01]  /*9a90*/  BSSY B0, `(.L_x_288) ;  /* 0x0000018000007945 */ /* 0x000fe20003800000 */
[----:B------:R-:W-:Y:S01]  /*9aa0*/  ULDC.64 UR12, c[0x0][0x468] ;  /* 0x00011a00000c7ab9 */ /* 0x000fe20000000a00 */
[----:B------:R-:W-:Y:S01]  /*9ab0*/  ISETP.GE.AND P2, PT, R235, UR6, PT ;  /* 0x00000006eb007c0c */ /* 0x000fe2000bf46270 */
[----:B------:R-:W-:Y:S01]  /*9ac0*/  IMAD.U32 R0, RZ, RZ, UR7 ;  /* 0x00000007ff007e24 */ /* 0x000fe2000f8e00ff */
[----:B------:R-:W-:Y:S01]  /*9ad0*/  IADD3 R4, P0, R4, UR20, RZ ;  /* 0x0000001404047c10 */ /* 0x000fe2000ff1e0ff */
[----:B------:R-:W-:Y:S01]  /*9ae0*/  UIMAD UR7, UR17, UR12, URZ ;  /* 0x0000000c110772a4 */ /* 0x000fe2000f8e023f */
[----:B------:R-:W-:-:S02]  /*9af0*/  ISETP.GE.AND P1, PT, R3, UR6, PT ;  /* 0x0000000603007c0c */ /* 0x000fc4000bf26270 */
[----:B------:R-:W-:Y:S01]  /*9b00*/  IADD3.X R5, R5, UR21, R0, P0, !PT ;  /* 0x0000001505057c10 */ /* 0x000fe200087fe400 */
[----:B------:R-:W-:Y:S01]  /*9b10*/  IMAD.U32 R0, RZ, RZ, UR12 ;  /* 0x0000000cff007e24 */ /* 0x000fe2000f8e00ff */
[----:B------:R-:W-:Y:S01]  /*9b20*/  UIMAD UR13, UR55, UR13, UR7 ;  /* 0x0000000d370d72a4 */ /* 0x000fe2000f8e0207 */
[----:B------:R-:W-:Y:S02]  /*9b30*/  SHF.R.S32.HI R10, RZ, 0x1f, R235 ;  /* 0x0000001fff0a7819 */ /* 0x000fe400000114eb */
        /* <DEDUP_REMOVED lines=13> */
.L_x_289:
[----:B------:R-:W-:Y:S05]  /*9c10*/  BSYNC B0 ;  /* 0x0000000000007941 */ /* 0x000fea0003800000 */
.L_x_288:
        /* <DEDUP_REMOVED lines=14> */
.L_x_291:
[----:B------:R-:W-:Y:S05]  /*9d00*/  BSYNC B0 ;  /* 0x0000000000007941 */ /* 0x000fea0003800000 */
.L_x_290:
[----:B------:R-:W-:Y:S01]  /*9d10*/  UIMAD UR6, UR19, UR10, URZ ;  /* 0x0000000a130672a4 */ /* 0x000fe2000f8e023f */
[----:B--2---:R-:W-:Y:S01]  /*9d20*/  IMAD.U32 R4, RZ, RZ, UR10 ;  /* 0x0000000aff047e24 */ /* 0x004fe2000f8e00ff */
[----:B------:R-:W-:Y:S01]  /*9d30*/  USHF.R.S32.HI UR8, URZ, 0x1f, UR55 ;  /* 0x0000001f3f087899 */ /* 0x000fe20008011437 */
[----:B------:R-:W-:Y:S01]  /*9d40*/  BSSY B0, `(.L_x_292) ;  /* 0x0000017000007945 */ /* 0x000fe20003800000 */
[----:B------:R-:W-:Y:S01]  /*9d50*/  UIMAD UR6, UR18, UR11, UR6 ;  /* 0x0000000b120672a4 */ /* 0x000fe2000f8e0206 */
[----:B------:R-:W-:-:S05]  /*9d60*/  IMAD.WIDE.U32 R4, R4, UR18, R244 ;  /* 0x0000001204047c25 */ /* 0x000fca000f8e00f4 */
[----:B------:R-:W-:Y:S01]  /*9d70*/  IMAD.U32 R0, RZ, RZ, UR6 ;  /* 0x00000006ff007e24 */ /* 0x000fe2000f8e00ff */
[----:B------:R-:W-:Y:S01]  /*9d80*/  IADD3 R4, P0, R4, UR5, RZ ;  /* 0x0000000504047c10 */ /* 0x000fe2000ff1e0ff */
[----:B------:R-:W-:Y:S02]  /*9d90*/  ULDC.64 UR6, c[0x0][0x470] ;  /* 0x00011c0000067ab9 */ /* 0x000fe40000000a00 */
[----:B------:R-:W-:Y:S01]  /*9da0*/  UIMAD UR5, UR8, UR6, URZ ;  /* 0x00000006080572a4 */ /* 0x000fe2000f8e023f */
[----:B------:R-:W-:Y:S02]  /*9db0*/  IADD3.X R5, R5, UR16, R0, P0, !PT ;  /* 0x0000001005057c10 */ /* 0x000fe400087fe400 */
[----:B------:R-:W-:Y:S01]  /*9dc0*/  MOV R0, UR6 ;  /* 0x0000000600007c02 */ /* 0x000fe20008000f00 */
[----:B------:R-:W-:-:S04]  /*9dd0*/  UIMAD UR7, UR55, UR7, UR5 ;  /* 0x00000007370772a4 */ /* 0x000fc8000f8e0205 */
        /* <DEDUP_REMOVED lines=13> */
.L_x_293:
[----:B------:R-:W-:Y:S05]  /*9eb0*/  BSYNC B0 ;  /* 0x0000000000007941 */ /* 0x000fea0003800000 */
.L_x_292:
        /* <DEDUP_REMOVED lines=13> */
.L_x_285:
[----:B------:R-:W-:Y:S05]  /*9f90*/  BSYNC B1 ;  /* 0x0000000000017941 */ /* 0x000fea0003800000 */
.L_x_268:
[----:B------:R-:W-:Y:S02]  /*9fa0*/  ULDC UR5, c[0x0][0xc] ;  /* 0x0000030000057ab9 */ /* 0x000fe40000000800 */
[----:B------:R-:W-:-:S04]  /*9fb0*/  UIADD3 UR36, UR5, UR36, URZ ;  /* 0x0000002405247290 */ /* 0x000fc8000fffe03f */
[----:B------:R-:W-:-:S06]  /*9fc0*/  UISETP.GE.AND UP0, UPT, UR36, UR61, UPT ;  /* 0x0000003d2400728c */ /* 0x000fcc000bf06270 */
[----:B------:R-:W-:-:S13]  /*9fd0*/  PLOP3.LUT P0, PT, PT, PT, UP0, 0x80, 0x0 ;  /* 0x000000000000781c */ /* 0x000fda0003f0f008 */
[----:B------:R-:W-:Y:S05]  /*9fe0*/  @P0 BRA `(.L_x_294) ;  /* 0x0000000000040947 */ /* 0x000fea0003800000 */
[----:B------:R-:W-:Y:S05]  /*9ff0*/  BRA `(.L_x_295) ;  /* 0xffffff6800b87947 */ /* 0x000fea000383ffff */
.L_x_294:
[----:B------:R-:W-:Y:S05]  /*a000*/  EXIT ;  /* 0x000000000000794d */ /* 0x000fea0003800000 */
.L_x_296:
        /* <DEDUP_REMOVED lines=15> */
.L_x_1336:


//--------------------- .text._ZN5flash44flash_bwd_dq_dk_dv_loop_seqk_parallel_kernelI23Flash_bwd_kernel_traitsILi32ELi128ELi128ELi8ELi4ELi4ELi4ELb1ELb0EN7cutlass10bfloat16_tE19Flash_kernel_traitsILi32ELi128ELi128ELi8ES3_EELb0ELb0ELb0ELb0ELb0ELb1ELb1EEEvNS_16Flash_bwd_paramsE --------------------------
	.section	.text._ZN5flash44flash_bwd_dq_dk_dv_loop_seqk_parallel_kernelI23Flash_bwd_kernel_traitsILi32ELi128ELi128ELi8ELi4ELi4ELi4ELb1ELb0EN7cutlass10bfloat16_tE19Flash_kernel_traitsILi32ELi128ELi128ELi8ES3_EELb0ELb0ELb0ELb0ELb0ELb1ELb1EEEvNS_16Flash_bwd_paramsE,"ax",@progbits
	.align	128
        .global         _ZN5flash44flash_bwd_dq_dk_dv_loop_seqk_parallel_kernelI23Flash_bwd_kernel_traitsILi32ELi128ELi128ELi8ELi4ELi4ELi4ELb1ELb0EN7cutlass10bfloat16_tE19Flash_kernel_traitsILi32ELi128ELi128ELi8ES3_EELb0ELb0ELb0ELb0ELb0ELb1ELb1EEEvNS_16Flash_bwd_paramsE
        .type           _ZN5flash44flash_bwd_dq_dk_dv_loop_seqk_parallel_kernelI23Flash_bwd_kernel_traitsILi32ELi128ELi128ELi8ELi4ELi4ELi4ELb1ELb0EN7cutlass10bfloat16_tE19Flash_kernel_traitsILi32ELi128ELi128ELi8ES3_EELb0ELb0ELb0ELb0ELb0ELb1ELb1EEEvNS_16Flash_bwd_paramsE,@function
        .size           _ZN5flash44flash_bwd_dq_dk_dv_loop_seqk_parallel_kernelI23Flash_bwd_kernel_traitsILi32ELi128ELi128ELi8ELi4ELi4ELi4ELb1ELb0EN7cutlass10bfloat16_tE19Flash_kernel_traitsILi32ELi128ELi128ELi8ES3_EELb0ELb0ELb0ELb0ELb0ELb1ELb1EEEvNS_16Flash_bwd_paramsE,(.L_x_1337 - _ZN5flash44flash_bwd_dq_dk_dv_loop_seqk_parallel_kernelI23Flash_bwd_kernel_traitsILi32ELi128ELi128ELi8ELi4ELi4ELi4ELb1ELb0EN7cutlass10bfloat16_tE19Flash_kernel_traitsILi32ELi128ELi128ELi8ES3_EELb0ELb0ELb0ELb0ELb0ELb1ELb1EEEvNS_16Flash_bwd_paramsE)
        .other          _ZN5flash44flash_bwd_dq_dk_dv_loop_seqk_parallel_kernelI23Flash_bwd_kernel_traitsILi32ELi128ELi128ELi8ELi4ELi4ELi4ELb1ELb0EN7cutlass10bfloat16_tE19Flash_kernel_traitsILi32ELi128ELi128ELi8ES3_EELb0ELb0ELb0ELb0ELb0ELb1ELb1EEEvNS_16Flash_bwd_paramsE,@"STO_CUDA_ENTRY STV_DEFAULT"
_ZN5flash44flash_bwd_dq_dk_dv_loop_seqk_parallel_kernelI23Flash_bwd_kernel_traitsILi32ELi128ELi128ELi8ELi4ELi4ELi4ELb1ELb0EN7cutlass10bfloat16_tE19Flash_kernel_traitsILi32ELi128ELi128ELi8ES3_EELb0ELb0ELb0ELb0ELb0ELb1ELb1EEEvNS_16Flash_bwd_paramsE:
.text._ZN5flash44flash_bwd_dq_dk_dv_loop_seqk_parallel_kernelI23Flash_bwd_kernel_traitsILi32ELi128ELi128ELi8ELi4ELi4ELi4ELb1ELb0EN7cutlass10bfloat16_tE19Flash_kernel_traitsILi32ELi128ELi128ELi8ES3_EELb0ELb0ELb0ELb0ELb0ELb1ELb1EEEvNS_16Flash_bwd_paramsE:
[----:B------:R-:W1:Y:S08]  /*0000*/  LDC R1, c[0x0][0x28] ;  /* 0x00000a00ff017b82 */ /* 0x000e700000000800 */
[----:B------:R-:W2:Y:S01]  /*0010*/  S2UR UR33, SR_CTAID.X ;  /* 0x00000000002179c3 */ /* 0x000ea20000002500 */
[----:B------:R-:W-:Y:S01]  /*0020*/  ULDC UR4, c[0x0][0x2c8] ;  /* 0x0000b20000047ab9 */ /* 0x000fe20000000800 */
[----:B-1----:R-:W-:Y:S01]  /*0030*/  VIADD R1, R1, 0xffffff10 ;  /* 0xffffff1001017836 */ /* 0x002fe20000000000 */
[----:B------:R-:W-:-:S04]  /*0040*/  UIADD3 UR5, UR4, 0x7f, URZ ;  /* 0x0000007f04057890 */ /* 0x000fc8000fffe03f */
[----:B------:R-:W-:-:S04]  /*0050*/  USHF.R.S32.HI UR4, URZ, 0x1f, UR5 ;  /* 0x0000001f3f047899 */ /* 0x000fc80008011405 */
[----:B------:R-:W-:-:S04]  /*0060*/  ULEA.HI UR4, UR4, UR5, URZ, 0x7 ;  /* 0x0000000504047291 */ /* 0x000fc8000f8f383f */
[----:B------:R-:W-:-:S06]  /*0070*/  USHF.R.S32.HI UR6, URZ, 0x7, UR4 ;  /* 0x000000073f067899 */ /* 0x000fcc0008011404 */
[----:B------:R-:W-:Y:S01]  /*0080*/  MOV R0, UR6 ;  /* 0x0000000600007c02 */ /* 0x000fe20008000f00 */
[----:B--2---:R-:W-:-:S04]  /*0090*/  UISETP.GE.AND UP0, UPT, UR33, UR6, UPT ;  /* 0x000000062100728c */ /* 0x004fc8000bf06270 */
[----:B------:R1:W-:Y:S02]  /*00a0*/  STL [R1+0x64], R0 ;  /* 0x0000640001007387 */ /* 0x0003e40000100800 */
[----:B------:R-:W-:-:S13]  /*00b0*/  PLOP3.LUT P0, PT, PT, PT, UP0, 0x80, 0x0 ;  /* 0x000000000000781c */ /* 0x000fda0003f0f008 */
[----:B------:R-:W-:Y:S05]  /*00c0*/  @P0 EXIT ;  /* 0x000000000000094d */ /* 0x000fea0003800000 */
[----:B------:R-:W2:Y:S01]  /*00d0*/  S2R R21, SR_TID.X ;  /* 0x0000000000157919 */ /* 0x000ea20000002100 */
[----:B------:R-:W3:Y:S01]  /*00e0*/  S2UR UR4, SR_CgaCtaId ;  /* 0x00000000000479c3 */ /* 0x000ee20000008800 */
[----:B------:R-:W-:Y:S01]  /*00f0*/  UMOV UR5, 0x400 ;  /* 0x0000040000057882 */ /* 0x000fe20000000000 */
[----:B------:R-:W-:Y:S01]  /*0100*/  IMAD.MOV.U32 R237, RZ, RZ, -0x10 ;  /* 0xfffffff0ffed7424 */ /* 0x000fe200078e00ff */
[----:B------:R-:W-:Y:S01]  /*0110*/  ULDC.64 UR10, c[0x0][0x208] ;  /* 0x00008200000a7ab9 */ /* 0x000fe20000000a00 */
[----:B------:R-:W-:Y:S01]  /*0120*/  IMAD.MOV.U32 R155, RZ, RZ, 0x20 ;  /* 0x00000020ff9b7424 */ /* 0x000fe200078e00ff */
[----:B------:R-:W-:Y:S01]  /*0130*/  UMOV UR61, 0xffffe000 ;  /* 0xffffe000003d7882 */ /* 0x000fe20000000000 */
[----:B------:R-:W-:Y:S02]  /*0140*/  IMAD.MOV.U32 R152, RZ, RZ, 0x40 ;  /* 0x00000040ff987424 */ /* 0x000fe400078e00ff */
[----:B------:R-:W4:Y:S08]  /*0150*/  S2UR UR58, SR_CTAID.Z ;  /* 0x00000000003a79c3 */ /* 0x000f300000002700 */
[----:B------:R-:W5:Y:S01]  /*0160*/  S2UR UR45, SR_CTAID.Y ;  /* 0x00000000002d79c3 */ /* 0x000f620000002600 */
[----:B---3--:R-:W-:Y:S01]  /*0170*/  ULEA UR4, UR4, UR5, 0x18 ;  /* 0x0000000504047291 */ /* 0x008fe2000f8ec03f */
[----:B--2---:R-:W-:Y:S01]  /*0180*/  SHF.R.S32.HI R11, RZ, 0x1f, R21 ;  /* 0x0000001fff0b7819 */ /* 0x004fe20000011415 */
[----:B----4-:R-:W-:-:S03]  /*0190*/  USHF.R.S32.HI UR5, URZ, 0x1f, UR58 ;  /* 0x0000001f3f057899 */ /* 0x010fc6000801143a */
[CC--:B------:R-:W-:Y:S02]  /*01a0*/  LEA.HI R3, R11.reuse, R21.reuse, RZ, 0x2 ;  /* 0x000000150b037211 */ /* 0x0c0fe400078f10ff */
[----:B------:R-:W-:Y:S02]  /*01b0*/  LEA.HI R10, R11, R21, RZ, 0x5 ;  /* 0x000000150b0a7211 */ /* 0x000fe400078f28ff */
[--C-:B------:R-:W-:Y:S01]  /*01c0*/  SHF.R.S32.HI R4, RZ, 0x2, R3.reuse ;  /* 0x00000002ff047819 */ /* 0x100fe20000011403 */
[----:B-----5:R-:W-:Y:S01]  /*01d0*/  USHF.L.U32 UR6, UR45, 0x7, URZ ;  /* 0x000000072d067899 */ /* 0x020fe2000800063f */
[----:B-1----:R-:W-:Y:S02]  /*01e0*/  SHF.R.S32.HI R0, RZ, 0x1f, R3 ;  /* 0x0000001fff007819 */ /* 0x002fe40000011403 */
        /* <DEDUP_REMOVED lines=36> */
[----:B------:R-:W-:Y:S01]  /*0430*/  LOP3.LUT R2, R2, 0xfffffffc, RZ, 0xc0, !PT ;  /* 0xfffffffc02027812 */ /* 0x000fe200078ec0ff */
[----:B------:R-:W-:Y:S01]  /*0440*/  IMAD.SHL.U32 R21, R21, 0x2, RZ ;  /* 0x0000000215157824 */ /* 0x000fe200078e00ff */
[----:B------:R-:W-:-:S02]  /*0450*/  LOP3.LUT R3, R10, 0x3fffffe, RZ, 0xc0, !PT ;  /* 0x03fffffe0a037812 */ /* 0x000fc400078ec0ff */
[----:B------:R-:W-:Y:S01]  /*0460*/  SHF.R.S32.HI R11, RZ, 0x7, R11 ;  /* 0x00000007ff0b7819 */ /* 0x000fe2000001140b */
[----:B------:R-:W-:Y:S01]  /*0470*/  IMAD.IADD R161, R4, 0x1, -R2 ;  /* 0x0000000104a17824 */ /* 0x000fe200078e0a02 */
[----:B------:R-:W-:Y:S01]  /*0480*/  SHF.R.S32.HI R15, RZ, 0x1f, R0 ;  /* 0x0000001fff0f7819 */ /* 0x000fe20000011400 */
[----:B------:R-:W-:Y:S01]  /*0490*/  IMAD.IADD R4, R8, 0x1, -R3 ;  /* 0x0000000108047824 */ /* 0x000fe200078e0a03 */
[-C--:B------:R-:W-:Y:S01]  /*04a0*/  LEA.HI R2, R0, R0.reuse, RZ, 0x1 ;  /* 0x0000000000027211 */ /* 0x080fe200078f08ff */
[----:B------:R-:W-:Y:S01]  /*04b0*/  IMAD R3, R11, 0x8, R14 ;  /* 0x000000080b037824 */ /* 0x000fe200078e020e */
[----:B------:R-:W-:Y:S01]  /*04c0*/  LEA.HI R12, R15, R0, RZ, 0x3 ;  /* 0x000000000f0c7211 */ /* 0x000fe200078f18ff */
[----:B------:R1:W-:Y:S01]  /*04d0*/  STL [R1+0x50], R6 ;  /* 0x0000500601007387 */ /* 0x0003e20000100800 */
        /* <DEDUP_REMOVED lines=20> */
[C---:B------:R-:W-:Y:S01]  /*0620*/  LOP3.LUT P5, RZ, R7.reuse, 0x2, RZ, 0xc0, !PT ;  /* 0x0000000207ff7812 */ /* 0x040fe200078ac0ff */
[----:B------:R-:W-:Y:S01]  /*0630*/  IMAD.IADD R10, R7, 0x1, -R0 ;  /* 0x00000001070a7824 */ /* 0x000fe200078e0a00 */
[C---:B------:R-:W-:Y:S01]  /*0640*/  LOP3.LUT P0, RZ, R2.reuse, 0x2, RZ, 0xc0, !PT ;  /* 0x0000000202ff7812 */ /* 0x040fe2000780c0ff */
[----:B-1----:R-:W-:Y:S01]  /*0650*/  IMAD.SHL.U32 R6, R2, 0x40, RZ ;  /* 0x0000004002067824 */ /* 0x002fe200078e00ff */
[----:B------:R-:W-:Y:S01]  /*0660*/  LOP3.LUT R2, R3, 0x1c0, RZ, 0xc0, !PT ;  /* 0x000001c003027812 */ /* 0x000fe200078ec0ff */
[----:B------:R-:W-:Y:S01]  /*0670*/  IMAD.SHL.U32 R0, R161, 0x10, RZ ;  /* 0x00000010a1007824 */ /* 0x000fe200078e00ff */
[----:B------:R-:W-:Y:S01]  /*0680*/  LOP3.LUT P4, RZ, R7, 0x4, RZ, 0xc0, !PT ;  /* 0x0000000407ff7812 */ /* 0x000fe2000788c0ff */
[----:B------:R-:W-:Y:S01]  /*0690*/  IMAD.SHL.U32 R3, R161, 0x400, RZ ;  /* 0x00000400a1037824 */ /* 0x000fe200078e00ff */
[----:B------:R-:W-:Y:S02]  /*06a0*/  SHF.R.S32.HI R4, RZ, 0x3, R12 ;  /* 0x00000003ff047819 */ /* 0x000fe4000001140c */
[----:B------:R-:W-:-:S02]  /*06b0*/  LEA.HI.SX32 R7, R20, R0, 0x1e ;  /* 0x0000000014077211 */ /* 0x000fc400078ff2ff */
[----:B------:R-:W-:Y:S01]  /*06c0*/  LOP3.LUT R5, R9, 0x30, R0, 0xf8, !PT ;  /* 0x0000003009057812 */ /* 0x000fe200078ef800 */
[----:B------:R-:W-:Y:S01]  /*06d0*/  IMAD R12, R4, 0x200, R3 ;  /* 0x00000200040c7824 */ /* 0x000fe200078e0203 */
[----:B------:R-:W-:Y:S01]  /*06e0*/  LEA.HI R2, R2, R2, RZ, 0x1d ;  /* 0x0000000202027211 */ /* 0x000fe200078fe8ff */
[----:B------:R1:W-:Y:S01]  /*06f0*/  STL [R1+0x58], R7 ;  /* 0x0000580701007387 */ /* 0x0003e20000100800 */
[----:B------:R-:W-:Y:S01]  /*0700*/  LOP3.LUT R0, R6, 0xc0, RZ, 0xc0, !PT ;  /* 0x000000c006007812 */ /* 0x000fe200078ec0ff */
[----:B------:R-:W-:Y:S01]  /*0710*/  IMAD R17, R4, 0x8, R17 ;  /* 0x0000000804117824 */ /* 0x000fe200078e0211 */
[----:B------:R-:W-:Y:S01]  /*0720*/  IADD3 R19, R2, R19, R3 ;  /* 0x0000001302137210 */ /* 0x000fe20007ffe003 */
[----:B------:R-:W-:Y:S01]  /*0730*/  IMAD.SHL.U32 R4, R16, 0x40, RZ ;  /* 0x0000004010047824 */ /* 0x000fe200078e00ff */
[----:B------:R-:W-:Y:S01]  /*0740*/  LOP3.LUT R3, R0, 0x8, R22, 0xf8, !PT ;  /* 0x0000000800037812 */ /* 0x000fe200078ef816 */
[----:B------:R-:W-:Y:S01]  /*0750*/  IMAD.SHL.U32 R6, R14, 0x8, RZ ;  /* 0x000000080e067824 */ /* 0x000fe200078e00ff */
[----:B------:R-:W-:Y:S01]  /*0760*/  SHF.R.U32.HI R149, RZ, 0x3, R0 ;  /* 0x00000003ff957819 */ /* 0x000fe20000011600 */
[----:B------:R-:W-:Y:S01]  /*0770*/  IMAD R0, R161, 0x200, R8 ;  /* 0x00000200a1007824 */ /* 0x000fe200078e0208 */
[----:B------:R-:W-:-:S02]  /*0780*/  LOP3.LUT R5, R5, 0x8, R22, 0xf8, !PT ;  /* 0x0000000805057812 */ /* 0x000fc400078ef816 */
[----:B------:R-:W-:Y:S01]  /*0790*/  SHF.R.U32.HI R2, RZ, 0x3, R9 ;  /* 0x00000003ff027819 */ /* 0x000fe20000011609 */
[----:B------:R-:W-:Y:S01]  /*07a0*/  IMAD R10, R10, 0x20, R0 ;  /* 0x000000200a0a7824 */ /* 0x000fe200078e0200 */
[----:B------:R-:W-:Y:S01]  /*07b0*/  LOP3.LUT R149, R3, R149, RZ, 0x3c, !PT ;  /* 0x0000009503957212 */ /* 0x000fe200078e3cff */
[----:B------:R-:W-:Y:S01]  /*07c0*/  IMAD.SHL.U32 R0, R11, 0x8, RZ ;  /* 0x000000080b007824 */ /* 0x000fe200078e00ff */
[----:B------:R-:W-:Y:S01]  /*07d0*/  LOP3.LUT R3, R5, R2, RZ, 0x3c, !PT ;  /* 0x0000000205037212 */ /* 0x000fe200078e3cff */
[----:B------:R-:W-:Y:S01]  /*07e0*/  IMAD.SHL.U32 R9, R14, 0x10, RZ ;  /* 0x000000100e097824 */ /* 0x000fe200078e00ff */
[----:B------:R-:W-:Y:S01]  /*07f0*/  LOP3.LUT R2, R21, 0x6, RZ, 0xc0, !PT ;  /* 0x0000000615027812 */ /* 0x000fe200078ec0ff */
[----:B------:R-:W-:Y:S01]  /*0800*/  IMAD.U32 R149, R18, 0x20, R149 ;  /* 0x0000002012957824 */ /* 0x000fe200078e0095 */
[----:B------:R-:W-:Y:S01]  /*0810*/  R2P PR, R16, 0x6 ;  /* 0x0000000610007804 */ /* 0x000fe20000000000 */
[----:B------:R-:W-:Y:S01]  /*0820*/  IMAD R3, R14, 0x200, R3 ;  /* 0x000002000e037824 */ /* 0x000fe200078e0203 */
[----:B------:R-:W-:Y:S01]  /*0830*/  LOP3.LUT R4, R4, 0x1c0, RZ, 0xc0, !PT ;  /* 0x000001c004047812 */ /* 0x000fe200078ec0ff */
[----:B------:R-:W-:Y:S01]  /*0840*/  IMAD R2, R11, 0x40, R2 ;  /* 0x000000400b027824 */ /* 0x000fe200078e0202 */
[----:B------:R-:W-:-:S02]  /*0850*/  LOP3.LUT R6, R6, 0x8, RZ, 0xc0, !PT ;  /* 0x0000000806067812 */ /* 0x000fc400078ec0ff */
[----:B-1----:R-:W-:Y:S02]  /*0860*/  LOP3.LUT R7, R0, 0x8, RZ, 0xc0, !PT ;  /* 0x0000000800077812 */ /* 0x002fe400078ec0ff */
[----:B------:R-:W-:Y:S01]  /*0870*/  SHF.R.S32.HI R0, RZ, 0x1, R13 ;  /* 0x00000001ff007819 */ /* 0x000fe2000001140d */
[----:B------:R1:W-:Y:S01]  /*0880*/  STL [R1+0x54], R2 ;  /* 0x0000540201007387 */ /* 0x0003e20000100800 */
[----:B------:R-:W-:Y:S02]  /*0890*/  SHF.R.U32.HI R151, RZ, 0x3, R4 ;  /* 0x00000003ff977819 */ /* 0x000fe40000011604 */
[C---:B------:R-:W-:Y:S01]  /*08a0*/  LOP3.LUT P3, RZ, R0.reuse, 0x2, RZ, 0xc0, !PT ;  /* 0x0000000200ff7812 */ /* 0x040fe2000786c0ff */
[----:B------:R-:W-:Y:S01]  /*08b0*/  IMAD.SHL.U32 R0, R0, 0x40, RZ ;  /* 0x0000004000007824 */ /* 0x000fe200078e00ff */
[----:B------:R-:W-:Y:S02]  /*08c0*/  LOP3.LUT R9, R7, 0x10, R9, 0xf8, !PT ;  /* 0x0000001007097812 */ /* 0x000fe400078ef809 */
[----:B------:R-:W-:Y:S01]  /*08d0*/  LOP3.LUT R151, R151, R4, R6, 0x1e, !PT ;  /* 0x0000000497977212 */ /* 0x000fe200078e1e06 */
[----:B------:R-:W-:Y:S01]  /*08e0*/  IMAD.U32 R4, RZ, RZ, UR5 ;  /* 0x00000005ff047e24 */ /* 0x000fe2000f8e00ff */
[----:B------:R-:W-:Y:S01]  /*08f0*/  LOP3.LUT R0, R0, 0xc0, RZ, 0xc0, !PT ;  /* 0x000000c000007812 */ /* 0x000fe200078ec0ff */
[----:B------:R-:W-:Y:S01]  /*0900*/  IMAD.U32 R4, RZ, RZ, UR6 ;  /* 0x00000006ff047e24 */ /* 0x000fe2000f8e00ff */
[----:B------:R-:W-:Y:S01]  /*0910*/  USHF.R.S32.HI UR6, URZ, 0x1f, UR58 ;  /* 0x0000001f3f067899 */ /* 0x000fe2000801143a */
[----:B------:R-:W-:Y:S01]  /*0920*/  IMAD.IADD R151, R12, 0x1, R151 ;  /* 0x000000010c977824 */ /* 0x000fe200078e0297 */
[----:B------:R-:W-:Y:S01]  /*0930*/  SHF.R.U32.HI R8, RZ, 0x3, R0 ;  /* 0x00000003ff087819 */ /* 0x000fe20000011600 */
[----:B------:R-:W-:Y:S01]  /*0940*/  USHF.R.S32.HI UR5, URZ, 0x1f, UR45 ;  /* 0x0000001f3f057899 */ /* 0x000fe2000801142d */
[----:B------:R-:W-:-:S02]  /*0950*/  LEA R241, R19, UR4, 0x1 ;  /* 0x0000000413f17c11 */ /* 0x000fc4000f8e08ff */
[----:B------:R-:W-:Y:S01]  /*0960*/  LOP3.LUT R8, R8, R0, R7, 0x1e, !PT ;  /* 0x0000000008087212 */ /* 0x000fe200078e1e07 */
[----:B------:R-:W-:Y:S01]  /*0970*/  IMAD.SHL.U32 R0, R17, 0x20, RZ ;  /* 0x0000002011007824 */ /* 0x000fe200078e00ff */
[----:B------:R-:W-:Y:S01]  /*0980*/  SEL R237, R237, 0x10, !P6 ;  /* 0x00000010eded7807 */ /* 0x000fe20007000000 */
[----:B------:R-:W-:Y:S01]  /*0990*/  IMAD.U32 R4, RZ, RZ, UR5 ;  /* 0x00000005ff047e24 */ /* 0x000fe2000f8e00ff */
[----:B------:R-:W-:Y:S01]  /*09a0*/  SEL R238, R155, 0xffffffe0, !P5 ;  /* 0xffffffe09bee7807 */ /* 0x000fe20006800000 */
[----:B------:R-:W-:Y:S01]  /*09b0*/  IMAD R161, R161, 0x200, R0 ;  /* 0x00000200a1a17824 */ /* 0x000fe200078e0200 */
[----:B------:R-:W-:Y:S01]  /*09c0*/  SEL R152, R152, 0xffffffc0, !P2 ;  /* 0xffffffc098987807 */ /* 0x000fe20005000000 */
[----:B------:R-:W-:Y:S01]  /*09d0*/  IMAD.IADD R8, R8, 0x1, R10 ;  /* 0x0000000108087824 */ /* 0x000fe200078e020a */
[----:B------:R-:W-:Y:S01]  /*09e0*/  SEL R150, R155, 0xffffffe0, !P0 ;  /* 0xffffffe09b967807 */ /* 0x000fe20004000000 */
[----:B-1----:R-:W-:Y:S01]  /*09f0*/  IMAD.SHL.U32 R2, R15, 0x40, RZ ;  /* 0x000000400f027824 */ /* 0x002fe200078e00ff */
[----:B------:R-:W-:Y:S01]  /*0a00*/  LEA R149, R149, UR4, 0x1 ;  /* 0x0000000495957c11 */ /* 0x000fe2000f8e08ff */
[----:B------:R-:W-:Y:S01]  /*0a10*/  VIADD R236, R241, 0x40 ;  /* 0x00000040f1ec7836 */ /* 0x000fe20000000000 */
[----:B------:R-:W-:Y:S01]  /*0a20*/  LOP3.LUT P0, RZ, R15, 0x2, RZ, 0xc0, !PT ;  /* 0x000000020fff7812 */ /* 0x000fe2000780c0ff */
[C---:B------:R-:W-:Y:S01]  /*0a30*/  @P4 VIADD R236, R241.reuse, 0xffffffc0 ;  /* 0xffffffc0f1ec4836 */ /* 0x040fe20000000000 */
[----:B------:R-:W-:Y:S01]  /*0a40*/  LOP3.LUT R2, R2, 0xc0, RZ, 0xc0, !PT ;  /* 0x000000c002027812 */ /* 0x000fe200078ec0ff */
[----:B------:R-:W-:Y:S01]  /*0a50*/  IMAD.IADD R242, R241, 0x1, R237 ;  /* 0x00000001f1f27824 */ /* 0x000fe200078e02ed */
[----:B------:R-:W-:Y:S01]  /*0a60*/  SEL R155, R155, 0xffffffe0, !P0 ;  /* 0xffffffe09b9b7807 */ /* 0x000fe20004000000 */
[----:B------:R-:W-:Y:S01]  /*0a70*/  IMAD.IADD R237, R237, 0x1, R236 ;  /* 0x00000001eded7824 */ /* 0x000fe200078e02ec */
[----:B------:R-:W-:Y:S01]  /*0a80*/  SHF.R.U32.HI R5, RZ, 0x3, R2 ;  /* 0x00000003ff057819 */ /* 0x000fe20000011602 */
[----:B------:R-:W-:-:S02]  /*0a90*/  IMAD.IADD R243, R241, 0x1, R238 ;  /* 0x00000001f1f37824 */ /* 0x000fc400078e02ee */
[----:B------:R-:W-:Y:S01]  /*0aa0*/  IMAD.IADD R240, R242, 0x1, R238 ;  /* 0x00000001f2f07824 */ /* 0x000fe200078e02ee */
[C---:B------:R-:W-:Y:S01]  /*0ab0*/  LOP3.LUT R6, R5.reuse, R2, R6, 0x1e, !PT ;  /* 0x0000000205067212 */ /* 0x040fe200078e1e06 */
[----:B------:R-:W-:Y:S01]  /*0ac0*/  IMAD.IADD R239, R238, 0x1, R236 ;  /* 0x00000001eeef7824 */ /* 0x000fe200078e02ec */
[----:B------:R-:W-:Y:S01]  /*0ad0*/  LOP3.LUT R2, R5, R9, R2, 0x1e, !PT ;  /* 0x0000000905027212 */ /* 0x000fe200078e1e02 */
[----:B------:R-:W-:Y:S02]  /*0ae0*/  IMAD.IADD R150, R150, 0x1, R149 ;  /* 0x0000000196967824 */ /* 0x000fe400078e0295 */
[----:B------:R-:W-:Y:S02]  /*0af0*/  IMAD.IADD R161, R161, 0x1, R6 ;  /* 0x00000001a1a17824 */ /* 0x000fe400078e0206 */
[----:B------:R-:W-:Y:S02]  /*0b00*/  IMAD.IADD R156, R0, 0x1, R2 ;  /* 0x00000001009c7824 */ /* 0x000fe400078e0202 */
[----:B------:R-:W-:Y:S01]  /*0b10*/  IMAD.U32 R0, RZ, RZ, UR6 ;  /* 0x00000006ff007e24 */ /* 0x000fe2000f8e00ff */
[----:B------:R-:W-:Y:S01]  /*0b20*/  UIADD3 UR6, UR4, 0x6000, URZ ;  /* 0x0000600004067890 */ /* 0x000fe2000fffe03f */
[----:B------:R-:W-:Y:S01]  /*0b30*/  IMAD.U32 R2, RZ, RZ, UR5 ;  /* 0x00000005ff027e24 */ /* 0x000fe2000f8e00ff */
[----:B------:R-:W-:Y:S01]  /*0b40*/  UIADD3 UR5, UR4, 0x8000, URZ ;  /* 0x0000800004057890 */ /* 0x000fe2000fffe03f */
[----:B------:R-:W-:Y:S01]  /*0b50*/  LEA R2, R3, UR4, 0x1 ;  /* 0x0000000403027c11 */ /* 0x000fe2000f8e08ff */
[----:B------:R-:W-:-:S02]  /*0b60*/  IMAD.IADD R238, R238, 0x1, R237 ;  /* 0x00000001eeee7824 */ /* 0x000fc400078e02ed */
[----:B------:R-:W-:Y:S02]  /*0b70*/  LEA R4, R8, UR6, 0x1 ;  /* 0x0000000608047c11 */ /* 0x000fe4000f8e08ff */
[----:B------:R-:W-:-:S03]  /*0b80*/  LEA R151, R151, UR5, 0x1 ;  /* 0x0000000597977c11 */ /* 0x000fc6000f8e08ff */
[C---:B------:R-:W-:Y:S01]  /*0b90*/  VIADD R0, R4.reuse, 0x20 ;  /* 0x0000002004007836 */ /* 0x040fe20000000000 */
[----:B------:R1:W-:Y:S01]  /*0ba0*/  STL [R1+0x5c], R4 ;  /* 0x00005c0401007387 */ /* 0x0003e20000100800 */
[----:B------:R-:W-:Y:S02]  /*0bb0*/  @P3 VIADD R0, R4, 0xffffffe0 ;  /* 0xffffffe004003836 */ /* 0x000fe40000000000 */
[C---:B------:R-:W-:Y:S02]  /*0bc0*/  VIADD R157, R151.reuse, 0x20 ;  /* 0x00000020979d7836 */ /* 0x040fe40000000000 */
[C---:B------:R-:W-:Y:S01]  /*0bd0*/  @P1 VIADD R157, R151.reuse, 0xffffffe0 ;  /* 0xffffffe0979d1836 */ /* 0x040fe20000000000 */
[----:B------:R1:W-:Y:S01]  /*0be0*/  STL [R1+0x60], R0 ;  /* 0x0000600001007387 */ /* 0x0003e20000100800 */
[----:B------:R-:W-:Y:S02]  /*0bf0*/  IMAD.IADD R153, R151, 0x1, R152 ;  /* 0x0000000197997824 */ /* 0x000fe400078e0298 */
[----:B------:R-:W-:-:S02]  /*0c00*/  IMAD.IADD R152, R152, 0x1, R157 ;  /* 0x0000000198987824 */ /* 0x000fc400078e029d */
[C---:B------:R-:W-:Y:S02]  /*0c10*/  VIADD R160, R157.reuse, 0x2000 ;  /* 0x000020009da07836 */ /* 0x040fe40000000000 */
[C---:B------:R-:W-:Y:S02]  /*0c20*/  VIADD R159, R157.reuse, 0x4000 ;  /* 0x000040009d9f7836 */ /* 0x040fe40000000000 */
[----:B------:R-:W-:-:S07]  /*0c30*/  VIADD R158, R157, 0x6000 ;  /* 0x000060009d9e7836 */ /* 0x000fce0000000000 */
.L_x_325:
        /* <DEDUP_REMOVED lines=16> */
[----:B-12-4-:R-:W-:Y:S01]  /*0d40*/  IMAD.U32 R4, RZ, RZ, UR6 ;  /* 0x00000006ff047e24 */ /* 0x016fe2000f8e00ff */
        /* <DEDUP_REMOVED lines=13> */
[----:B---3--:R-:W2:Y:S01]  /*0e20*/  @P1 LDG.E R8, desc[UR10][R6.64] ;  /* 0x0000000a06081981 */ /* 0x008ea2000c1e1900 */
[----:B------:R-:W-:-:S04]  /*0e30*/  UIADD3 UR6, UP0, UR16, UR12, URZ ;  /* 0x0000000c10067290 */ /* 0x000fc8000ff1e03f */
[----:B------:R-:W-:Y:S01]  /*0e40*/  PLOP3.LUT P2, PT, PT, PT, UP4, 0x80, 0x0 ;  /* 0x000000000000781c */ /* 0x000fe20003f4f048 */
[----:B------:R-:W-:Y:S01]  /*0e50*/  UIADD3.X UR5, UR5, UR13, URZ, UP0, !UPT ;  /* 0x0000000d05057290 */ /* 0x000fe200087fe43f */
[----:B------:R1:W3:Y:S02]  /*0e60*/  @P0 LDG.E R6, desc[UR10][R4.64] ;  /* 0x0000000a04060981 */ /* 0x0002e4000c1e1900 */
[----:B-1----:R-:W-:Y:S02]  /*0e70*/  IMAD.U32 R4, RZ, RZ, UR15 ;  /* 0x0000000fff047e24 */ /* 0x002fe4000f8e00ff */
[----:B------:R-:W-:-:S05]  /*0e80*/  IMAD.U32 R5, RZ, RZ, UR14 ;  /* 0x0000000eff057e24 */ /* 0x000fca000f8e00ff */
[----:B------:R-:W4:Y:S04]  /*0e90*/  @P3 LDG.E R7, desc[UR10][R4.64] ;  /* 0x0000000a04073981 */ /* 0x000f28000c1e1900 */
[----:B------:R1:W5:Y:S02]  /*0ea0*/  @P3 LDG.E R0, desc[UR10][R4.64+0x4] ;  /* 0x0000040a04003981 */ /* 0x000364000c1e1900 */
        /* <DEDUP_REMOVED lines=28> */
.L_x_297:
        /* <DEDUP_REMOVED lines=10> */
[----:B------:R-:W-:Y:S02]  /*1110*/  UIMAD.WIDE.U32 UR16, UR45, UR8, URZ ;  /* 0x000000082d1072a5 */ /* 0x000fe4000f8e003f */
[----:B------:R-:W-:Y:S02]  /*1120*/  UIMAD UR8, UR59, UR8, URZ ;  /* 0x000000083b0872a4 */ /* 0x000fe4000f8e023f */
        /* <DEDUP_REMOVED lines=50> */
[----:B------:R-:W-:Y:S01]  /*1450*/  IABS R0, UR58 ;  /* 0x0000003a00007c13 */ /* 0x000fe20008000000 */
[----:B------:R-:W-:Y:S01]  /*1460*/  ULDC UR35, c[0x0][0x2c4] ;  /* 0x0000b10000237ab9 */ /* 0x000fe20000000800 */
[----:B------:R-:W-:Y:S01]  /*1470*/  @UP1 UIADD3 UR24, UR15, UR21, URZ ;  /* 0x000000150f181290 */ /* 0x000fe2000fffe03f */
[----:B------:R-:W-:Y:S01]  /*1480*/  IMAD.HI.U32 R3, R5, R3, R4 ;  /* 0x0000000305037227 */ /* 0x000fe200078e0004 */
[----:B------:R-:W-:Y:S01]  /*1490*/  UIMAD.WIDE.U32 UR14, UR8, UR12, URZ ;  /* 0x0000000c080e72a5 */ /* 0x000fe2000f8e003f */
[----:B------:R-:W-:Y:S01]  /*14a0*/  @UP0 UMOV UR48, UR16 ;  /* 0x0000001000300c82 */ /* 0x000fe20008000000 */
[----:B------:R-:W-:-:S03]  /*14b0*/  UIMAD UR5, UR8, UR5, UR7 ;  /* 0x00000005080572a4 */ /* 0x000fc6000f8e0207 */
[----:B------:R-:W-:Y:S01]  /*14c0*/  IMAD.HI.U32 R3, R3, R0, RZ ;  /* 0x0000000003037227 */ /* 0x000fe200078e00ff */
[----:B------:R-:W-:Y:S02]  /*14d0*/  UIMAD.WIDE.U32 UR12, UR8, UR18, URZ ;  /* 0x00000012080c72a5 */ /* 0x000fe4000f8e003f */
[----:B------:R-:W-:Y:S01]  /*14e0*/  @UP3 UIMAD UR16, UR45, UR35, URZ ;  /* 0x000000232d1032a4 */ /* 0x000fe2000f8e023f */
[----:B------:R-:W-:Y:S01]  /*14f0*/  IMAD.MOV R4, RZ, RZ, -R3 ;  /* 0x000000ffff047224 */ /* 0x000fe200078e0a03 */
[----:B------:R-:W-:Y:S02]  /*1500*/  ULOP3.LUT UR7, UR44, 0xffffff80, URZ, 0xc0, !UPT ;  /* 0xffffff802c077892 */ /* 0x000fe4000f8ec03f */
[----:B------:R-:W-:Y:S01]  /*1510*/  UIADD3 UR46, UR15, UR5, URZ ;  /* 0x000000050f2e7290 */ /* 0x000fe2000fffe03f */
[----:B------:R-:W-:Y:S01]  /*1520*/  IMAD R0, R6, R4, R0 ;  /* 0x0000000406007224 */ /* 0x000fe200078e0200 */
[----:B------:R-:W-:Y:S02]  /*1530*/  USHF.L.U64.HI UR19, UR45, 0x7, UR59 ;  /* 0x000000072d137899 */ /* 0x000fe4000801023b */
[----:B------:R-:W-:-:S02]  /*1540*/  USEL UR56, UR14, UR12, !UP1 ;  /* 0x0000000c0e387287 */ /* 0x000fc4000c800000 */
[----:B------:R-:W-:Y:S01]  /*1550*/  ISETP.GT.U32.AND P1, PT, R6, R0, PT ;  /* 0x000000000600720c */ /* 0x000fe20003f24070 */
[----:B------:R-:W-:Y:S02]  /*1560*/  @UP3 USEL UR5, UR16, UR18, !UP1 ;  /* 0x0000001210053287 */ /* 0x000fe4000c800000 */
[----:B------:R-:W-:Y:S01]  /*1570*/  UIADD3 UR14, UR7, -0x80, URZ ;  /* 0xffffff80070e7890 */ /* 0x000fe2000fffe03f */
[----:B------:R-:W-:Y:S01]  /*1580*/  @UP3 ULDC UR17, c[0x0][0x2e4] ;  /* 0x0000b90000113ab9 */ /* 0x000fe20000000800 */
[----:B------:R-:W-:Y:S02]  /*1590*/  USEL UR19, UR19, URZ, UP2 ;  /* 0x0000003f13137287 */ /* 0x000fe40009000000 */
[----:B------:R-:W-:Y:S02]  /*15a0*/  @!UP3 UIMAD UR12, UR45, UR36, UR58 ;  /* 0x000000242d0cb2a4 */ /* 0x000fe4000f8e023a */
[----:B------:R-:W-:Y:S02]  /*15b0*/  @UP3 UIMAD UR17, UR58, UR17, UR5 ;  /* 0x000000113a1132a4 */ /* 0x000fe4000f8e0205 */
[----:B------:R-:W-:-:S02]  /*15c0*/  USHF.R.S32.HI UR15, URZ, 0x1f, UR14 ;  /* 0x0000001f3f0f7899 */ /* 0x000fc4000801140e */
[-C--:B------:R-:W-:Y:S01]  /*15d0*/  @!P1 IADD3 R0, R0, -R6.reuse, RZ ;  /* 0x8000000600009210 */ /* 0x080fe20007ffe0ff */
[----:B------:R-:W-:Y:S01]  /*15e0*/  UIADD3 UR5, UP2, UR14, UR29, URZ ;  /* 0x0000001d0e057290 */ /* 0x000fe2000ff5e03f */
        /* <DEDUP_REMOVED lines=10> */
[----:B------:R-:W-:Y:S01]  /*1690*/  UIMAD UR52, UR58, UR37, URZ ;  /* 0x000000253a3472a4 */ /* 0x000fe2000f8e023f */
        /* <DEDUP_REMOVED lines=8> */
[----:B------:R-:W-:Y:S01]  /*1720*/  @UP0 UIMAD UR7, UR25, UR21, URZ ;  /* 0x00000015190702a4 */ /* 0x000fe2000f8e023f */
[----:B------:R-:W-:Y:S01]  /*1730*/  @!P3 LOP3.LUT R3, RZ, R7, RZ, 0x33, !PT ;  /* 0x00000007ff03b212 */ /* 0x000fe200078e33ff */
[----:B------:R-:W-:-:S02]  /*1740*/  USEL UR53, UR50, URZ, UP5 ;  /* 0x0000003f32357287 */ /* 0x000fc4000a800000 */
[----:B------:R-:W-:Y:S02]  /*1750*/  USHF.R.S32.HI UR51, URZ, 0x1f, UR28 ;  /* 0x0000001f3f337899 */ /* 0x000fe4000801141c */
[----:B------:R-:W-:Y:S02]  /*1760*/  @!UP1 UIADD3 UR47, UR41, UR27, URZ ;  /* 0x0000001b292f9290 */ /* 0x000fe4000fffe03f */
[----:B------:R-:W-:Y:S02]  /*1770*/  USHF.R.S32.HI UR55, URZ, 0x1f, UR52 ;  /* 0x0000001f3f377899 */ /* 0x000fe40008011434 */
[----:B------:R-:W-:Y:S02]  /*1780*/  USEL UR54, UR26, URZ, UP5 ;  /* 0x0000003f1a367287 */ /* 0x000fe4000a800000 */
        /* <DEDUP_REMOVED lines=16> */
.L_x_299:
        /* <DEDUP_REMOVED lines=13> */
.L_x_300:
        /* <DEDUP_REMOVED lines=11> */
.L_x_301:
[----:B------:R-:W-:Y:S02]  /*1a10*/  ULDC UR5, c[0x0][0x270] ;  /* 0x00009c0000057ab9 */ /* 0x000fe40000000800 */
[----:B------:R-:W-:-:S04]  /*1a20*/  UIMAD UR5, UR45, UR5, UR58 ;  /* 0x000000052d0572a4 */ /* 0x000fc8000f8e023a */
[----:B------:R-:W-:-:S12]  /*1a30*/  UIMAD UR5, UR5, UR60, URZ ;  /* 0x0000003c050572a4 */ /* 0x000fd8000f8e023f */
.L_x_302:
[----:B------:R-:W1:Y:S01]  /*1a40*/  S2R R5, SR_TID.X ;  /* 0x0000000000057919 */ /* 0x000e620000002100 */
[----:B------:R-:W2:Y:S01]  /*1a50*/  LDC.64 R12, c[0x0][0x420] ;  /* 0x00010800ff0c7b82 */ /* 0x000ea20000000a00 */
[----:B------:R-:W-:Y:S01]  /*1a60*/  ULDC UR7, c[0x0][0x2dc] ;  /* 0x0000b70000077ab9 */ /* 0x000fe20000000800 */
[----:B------:R-:W-:Y:S01]  /*1a70*/  ULDC UR8, c[0x0][0x270] ;  /* 0x00009c0000087ab9 */ /* 0x000fe20000000800 */
[----:B------:R-:W-:Y:S01]  /*1a80*/  UIADD3 UR13, UR14, UR17, URZ ;  /* 0x000000110e0d7290 */ /* 0x000fe2000fffe03f */
[----:B------:R-:W-:Y:S01]  /*1a90*/  BSSY B1, `(.L_x_298) ;  /* 0x000085a000017945 */ /* 0x000fe20003800000 */
[----:B------:R-:W-:Y:S02]  /*1aa0*/  USHF.R.S32.HI UR16, URZ, 0x1f, UR58 ;  /* 0x0000001f3f107899 */ /* 0x000fe4000801143a */
[----:B------:R-:W-:Y:S02]  /*1ab0*/  UIMAD UR17, UR7, UR8, URZ ;  /* 0x00000008071172a4 */ /* 0x000fe4000f8e023f */
[----:B------:R-:W-:Y:S01]  /*1ac0*/  UIADD3 UR29, UR14, UR5, URZ ;  /* 0x000000050e1d7290 */ /* 0x000fe2000fffe03f */
[----:B------:R-:W-:Y:S01]  /*1ad0*/  ULDC.64 UR8, c[0x0][0x428] ;  /* 0x00010a0000087ab9 */ /* 0x000fe20000000a00 */
[----:B------:R-:W-:-:S02]  /*1ae0*/  UISETP.GE.AND UP4, UPT, UR30, 0x1, UPT ;  /* 0x000000011e00788c */ /* 0x000fc4000bf86270 */
[----:B------:R-:W-:Y:S01]  /*1af0*/  UIMAD UR5, UR16, UR8, URZ ;  /* 0x00000008100572a4 */ /* 0x000fe2000f8e023f */
[----:B------:R-:W-:Y:S01]  /*1b00*/  ULDC.64 UR26, c[0x0][0x3e0] ;  /* 0x0000f800001a7ab9 */ /* 0x000fe20000000a00 */
[----:B------:R-:W-:Y:S02]  /*1b10*/  ULDC.64 UR18, c[0x0][0x2b0] ;  /* 0x0000ac0000127ab9 */ /* 0x000fe40000000a00 */
[----:B------:R-:W-:Y:S01]  /*1b20*/  UIMAD UR7, UR58, UR9, UR5 ;  /* 0x000000093a0772a4 */ /* 0x000fe2000f8e0205 */
[----:B------:R-:W-:Y:S01]  /*1b30*/  ULDC.64 UR40, c[0x0][0x478] ;  /* 0x00011e0000287ab9 */ /* 0x000fe20000000a00 */
[----:B------:R-:W-:Y:S01]  /*1b40*/  UIMAD.WIDE UR18, UR13, 0x4, UR18 ;  /* 0x000000040d1278a5 */ /* 0x000fe2000f8e0212 */
[----:B--2---:R-:W-:-:S04]  /*1b50*/  IMAD R11, R12, UR15, RZ ;  /* 0x0000000f0c0b7c24 */ /* 0x004fc8000f8e02ff */
[----:B------:R-:W-:Y:S01]  /*1b60*/  IMAD R11, R13, UR14, R11 ;  /* 0x0000000e0d0b7c24 */ /* 0x000fe2000f8e020b */
        /* <DEDUP_REMOVED lines=13> */
[----:B------:R-:W-:Y:S01]  /*1c40*/  IMAD R15, R6, UR38, RZ ;  /* 0x00000026060f7c24 */ /* 0x000fe2000f8e02ff */
[----:B------:R-:W-:Y:S01]  /*1c50*/  IADD3 R6, P0, R4, UR12, RZ ;  /* 0x0000000c04067c10 */ /* 0x000fe2000ff1e0ff */
[C---:B------:R-:W-:Y:S01]  /*1c60*/  IMAD.WIDE.U32 R8, R10.reuse, UR38, R4 ;  /* 0x000000260a087c25 */ /* 0x040fe2000f8e0004 */
[----:B------:R-:W-:Y:S02]  /*1c70*/  ULEA.HI.SX32 UR12, UR44, 0xffffffff, 0x19 ;  /* 0xffffffff2c0c7891 */ /* 0x000fe4000f8fca3f */
[----:B------:R-:W-:Y:S01]  /*1c80*/  IADD3.X R7, R5, UR47, RZ, P0, !PT ;  /* 0x0000002f05077c10 */ /* 0x000fe200087fe4ff */
[----:B------:R-:W-:Y:S01]  /*1c90*/  IMAD R10, R10, UR39, R15 ;  /* 0x000000270a0a7c24 */ /* 0x000fe2000f8e020f */
[----:B------:R-:W-:Y:S01]  /*1ca0*/  IADD3 R8, P0, R8, UR57, RZ ;  /* 0x0000003908087c10 */ /* 0x000fe2000ff1e0ff */
[----:B------:R-:W-:-:S03]  /*1cb0*/  IMAD.WIDE.U32 R6, R12, UR14, R6 ;  /* 0x0000000e0c067c25 */ /* 0x000fc6000f8e0006 */
[----:B------:R-:W-:Y:S01]  /*1cc0*/  IADD3.X R9, R9, UR24, R10, P0, !PT ;  /* 0x0000001809097c10 */ /* 0x000fe200087fe40a */
[----:B------:R-:W-:Y:S01]  /*1cd0*/  ULDC.64 UR14, c[0x0][0x210] ;  /* 0x00008400000e7ab9 */ /* 0x000fe20000000a00 */
[----:B------:R-:W-:Y:S01]  /*1ce0*/  ULDC.64 UR24, c[0x0][0x400] ;  /* 0x0001000000187ab9 */ /* 0x000fe20000000a00 */
[----:B------:R-:W-:Y:S01]  /*1cf0*/  IMAD.U32 R10, RZ, RZ, UR8 ;  /* 0x00000008ff0a7e24 */ /* 0x000fe2000f8e00ff */
[----:B------:R-:W-:Y:S01]  /*1d00*/  ULDC.64 UR8, c[0x0][0x258] ;  /* 0x0000960000087ab9 */ /* 0x000fe20000000a00 */
[----:B------:R-:W-:Y:S01]  /*1d10*/  IMAD.IADD R7, R7, 0x1, R11 ;  /* 0x0000000107077824 */ /* 0x000fe200078e020b */
[----:B------:R-:W-:Y:S01]  /*1d20*/  UIMAD UR5, UR16, UR8, URZ ;  /* 0x00000008100572a4 */ /* 0x000fe2000f8e023f */
[----:B------:R-:W-:Y:S01]  /*1d30*/  SHF.R.S32.HI R11, RZ, 0x5, R14 ;  /* 0x00000005ff0b7819 */ /* 0x000fe2000001140e */
[----:B------:R-:W-:Y:S01]  /*1d40*/  USHF.L.U32 UR16, UR17, 0x7, URZ ;  /* 0x0000000711107899 */ /* 0x000fe2000800063f */
[----:B------:R-:W-:Y:S01]  /*1d50*/  IMAD.WIDE.U32 R6, R10, UR58, R6 ;  /* 0x0000003a0a067c25 */ /* 0x000fe2000f8e0006 */
[----:B------:R-:W-:-:S02]  /*1d60*/  UIMAD UR9, UR58, UR9, UR5 ;  /* 0x000000093a0972a4 */ /* 0x000fc4000f8e0205 */
[----:B------:R-:W-:Y:S01]  /*1d70*/  UIADD3 UR5, UP3, UP2, UR36, UR16, UR52 ;  /* 0x0000001024057290 */ /* 0x000fe2000fa7e034 */
[----:B------:R-:W-:Y:S02]  /*1d80*/  IMAD.U32 R10, RZ, RZ, UR8 ;  /* 0x00000008ff0a7e24 */ /* 0x000fe4000f8e00ff */
[----:B------:R-:W-:Y:S01]  /*1d90*/  VIADD R7, R7, UR7 ;  /* 0x0000000707077c36 */ /* 0x000fe20008000000 */
[----:B------:R-:W-:Y:S01]  /*1da0*/  USHF.R.S32.HI UR7, URZ, 0x1f, UR16 ;  /* 0x0000001f3f077899 */ /* 0x000fe20008011410 */
[----:B------:R-:W-:Y:S01]  /*1db0*/  IMAD.WIDE.U32 R8, R10, UR58, R8 ;  /* 0x0000003a0a087c25 */ /* 0x000fe2000f8e0008 */
[----:B------:R-:W-:Y:S02]  /*1dc0*/  UIADD3 UR8, UP1, UP0, UR54, UR5, UR56 ;  /* 0x0000000536087290 */ /* 0x000fe4000f83e038 */
[----:B------:R-:W-:Y:S01]  /*1dd0*/  UIADD3.X UR5, UR50, UR7, UR55, UP3, UP2 ;  /* 0x0000000732057290 */ /* 0x000fe20009fe4437 */
[----:B------:R-:W-:Y:S01]  /*1de0*/  VIADD R14, R9, UR9 ;  /* 0x00000009090e7c36 */ /* 0x000fe20008000000 */
[C---:B------:R-:W-:Y:S01]  /*1df0*/  LEA R20, P0, R8.reuse, UR14, 0x1 ;  /* 0x0000000e08147c11 */ /* 0x040fe2000f8008ff */
[----:B------:R-:W-:Y:S01]  /*1e00*/  IMAD R11, R11, UR17, R16 ;  /* 0x000000110b0b7c24 */ /* 0x000fe2000f8e0210 */
[----:B------:R-:W-:Y:S01]  /*1e10*/  UIADD3.X UR5, UR53, UR5, UR46, UP1, UP0 ;  /* 0x0000000535057290 */ /* 0x000fe20008fe042e */
[-C--:B------:R-:W-:Y:S01]  /*1e20*/  IMAD R10, R19, R12.reuse, RZ ;  /* 0x0000000c130a7224 */ /* 0x080fe200078e02ff */
[----:B------:R-:W-:Y:S01]  /*1e30*/  LEA.HI.X R21, R8, UR15, R14, 0x1, P0 ;  /* 0x0000000f08157c11 */ /* 0x000fe200080f0c0e */
[C---:B------:R-:W-:Y:S01]  /*1e40*/  IMAD.WIDE.U32 R6, R0.reuse, R12, R6 ;  /* 0x0000000c00067225 */ /* 0x040fe200078e0006 */
[----:B------:R-:W-:Y:S01]  /*1e50*/  PLOP3.LUT P0, PT, PT, PT, UP4, 0x80, 0x0 ;  /* 0x000000000000781c */ /* 0x000fe20003f0f048 */
[----:B------:R-:W-:Y:S01]  /*1e60*/  UIMAD.WIDE UR14, UR29, 0x4, UR40 ;  /* 0x000000041d0e78a5 */ /* 0x000fe2000f8e0228 */
[----:B------:R-:W-:Y:S01]  /*1e70*/  IADD3 R8, P2, R11, UR8, RZ ;  /* 0x000000080b087c10 */ /* 0x000fe2000ff5e0ff */
[----:B------:R-:W-:Y:S01]  /*1e80*/  IMAD R9, R0, R13, R10 ;  /* 0x0000000d00097224 */ /* 0x000fe200078e020a */
[----:B------:R-:W-:-:S02]  /*1e90*/  LEA R10, P3, R6, UR26, 0x1 ;  /* 0x0000001a060a7c11 */ /* 0x000fc4000f8608ff */
[----:B------:R-:W-:Y:S01]  /*1ea0*/  LEA R27, P1, R8, UR24, 0x2 ;  /* 0x00000018081b7c11 */ /* 0x000fe2000f8210ff */
[----:B------:R-:W-:Y:S01]  /*1eb0*/  IMAD.IADD R9, R7, 0x1, R9 ;  /* 0x0000000107097824 */ /* 0x000fe200078e0209 */
[----:B------:R-:W-:-:S04]  /*1ec0*/  LEA.HI.X.SX32 R7, R11, UR5, 0x1, P2 ;  /* 0x000000050b077c11 */ /* 0x000fc800090f0eff */
[----:B------:R-:W-:Y:S02]  /*1ed0*/  LEA.HI.X R11, R6, UR27, R9, 0x1, P3 ;  /* 0x0000001b060b7c11 */ /* 0x000fe400098f0c09 */
[----:B------:R-:W-:Y:S01]  /*1ee0*/  LEA.HI.X R26, R8, UR25, R7, 0x2, P1 ;  /* 0x00000019081a7c11 */ /* 0x000fe200088f1407 */
[----:B------:R-:W-:Y:S06]  /*1ef0*/  @!P0 BRA `(.L_x_303) ;  /* 0x0000007800308947 */ /* 0x000fec0003800000 */
[----:B------:R-:W2:Y:S04]  /*1f00*/  LDL R28, [R1+0x58] ;  /* 0x00005800011c7983 */ /* 0x000ea80000100800 */
[----:B------:R-:W3:Y:S01]  /*1f10*/  LDL R29, [R1+0x50] ;  /* 0x00005000011d7983 */ /* 0x000ee20000100800 */
[----:B------:R-:W-:Y:S02]  /*1f20*/  UIMAD UR7, UR33, -0x80, UR6 ;  /* 0xffffff80210778a4 */ /* 0x000fe4000f8e0206 */
[----:B------:R-:W-:Y:S01]  /*1f30*/  UIMAD UR5, UR51, UR20, URZ ;  /* 0x00000014330572a4 */ /* 0x000fe2000f8e023f */
[----:B------:R-:W-:Y:S02]  /*1f40*/  IMAD.U32 R6, RZ, RZ, UR20 ;  /* 0x00000014ff067e24 */ /* 0x000fe4000f8e00ff */
[----:B------:R-:W-:Y:S01]  /*1f50*/  IMAD.U32 R8, RZ, RZ, UR22 ;  /* 0x00000016ff087e24 */ /* 0x000fe2000f8e00ff */
[----:B------:R-:W-:Y:S01]  /*1f60*/  UIMAD UR9, UR28, UR21, UR5 ;  /* 0x000000151c0972a4 */ /* 0x000fe2000f8e0205 */
[C---:B------:R-:W-:Y:S01]  /*1f70*/  VIADD R15, R0.reuse, 0x40 ;  /* 0x00000040000f7836 */ /* 0x040fe20000000000 */
[----:B------:R-:W-:Y:S01]  /*1f80*/  ISETP.GE.AND P4, PT, R0, UR7, PT ;  /* 0x0000000700007c0c */ /* 0x000fe2000bf86270 */
[----:B------:R-:W-:Y:S01]  /*1f90*/  UMOV UR8, UR12 ;  /* 0x0000000c00087c82 */ /* 0x000fe20008000000 */
[--C-:B------:R-:W-:Y:S01]  /*1fa0*/  IMAD.WIDE.U32 R6, R6, UR28, R4.reuse ;  /* 0x0000001c06067c25 */ /* 0x100fe2000f8e0004 */
[----:B------:R-:W-:Y:S01]  /*1fb0*/  UIMAD UR5, UR8, -0x80, UR30 ;  /* 0xffffff80080578a4 */ /* 0x000fe2000f8e021e */
[----:B------:R-:W-:Y:S01]  /*1fc0*/  ISETP.GE.AND P3, PT, R15, UR7, PT ;  /* 0x000000070f007c0c */ /* 0x000fe2000bf66270 */
[----:B------:R-:W-:Y:S01]  /*1fd0*/  ULDC.64 UR12, c[0x0][0x268] ;  /* 0x00009a00000c7ab9 */ /* 0x000fe20000000a00 */
[----:B------:R-:W-:Y:S01]  /*1fe0*/  IMAD.WIDE.U32 R8, R8, UR28, R4 ;  /* 0x0000001c08087c25 */ /* 0x000fe2000f8e0004 */
[----:B------:R-:W-:-:S03]  /*1ff0*/  IADD3 R4, P0, R6, UR31, RZ ;  /* 0x0000001f06047c10 */ /* 0x000fc6000ff1e0ff */
[----:B------:R-:W-:Y:S01]  /*2000*/  IMAD.U32 R14, RZ, RZ, UR9 ;  /* 0x00000009ff0e7e24 */ /* 0x000fe2000f8e00ff */
[----:B------:R-:W-:Y:S01]  /*2010*/  UIMAD UR9, UR51, UR22, URZ ;  /* 0x00000016330972a4 */ /* 0x000fe2000f8e023f */
[----:B------:R-:W-:Y:S01]  /*2020*/  IMAD R6, R17, UR12, RZ ;  /* 0x0000000c11067c24 */ /* 0x000fe2000f8e02ff */
[----:B------:R-:W1:Y:S02]  /*2030*/  @!P4 LDC.64 R22, c[0x0][0x220] ;  /* 0x00008800ff16cb82 */ /* 0x000e640000000a00 */
[----:B------:R-:W-:Y:S01]  /*2040*/  UIMAD UR9, UR28, UR23, UR9 ;  /* 0x000000171c0972a4 */ /* 0x000fe2000f8e0209 */
[----:B------:R-:W-:Y:S01]  /*2050*/  ISETP.GE.AND P1, PT, R15, UR5, PT ;  /* 0x000000050f007c0c */ /* 0x000fe2000bf26270 */
[----:B------:R-:W-:Y:S02]  /*2060*/  IMAD.MOV.U32 R30, RZ, RZ, R10 ;  /* 0x000000ffff1e7224 */ /* 0x000fe400078e000a */
[----:B------:R-:W-:Y:S02]  /*2070*/  IMAD.MOV.U32 R31, RZ, RZ, R11 ;  /* 0x000000ffff1f7224 */ /* 0x000fe400078e000b */
[----:B------:R-:W-:Y:S01]  /*2080*/  IMAD.SHL.U32 R15, R13, 0x80, RZ ;  /* 0x000000800d0f7824 */ /* 0x000fe200078e00ff */
[----:B------:R-:W4:Y:S01]  /*2090*/  @!P3 LDC.64 R24, c[0x0][0x220] ;  /* 0x00008800ff18bb82 */ /* 0x000f220000000a00 */
[----:B------:R-:W-:-:S06]  /*20a0*/  IMAD.WIDE.U32 R12, R12, 0x80, RZ ;  /* 0x000000800c0c7825 */ /* 0x000fcc00078e00ff */
[----:B------:R-:W-:Y:S01]  /*20b0*/  @!P1 IADD3 R16, P2, R30, R12, RZ ;  /* 0x0000000c1e109210 */ /* 0x000fe20007f5e0ff */
[----:B------:R-:W-:-:S04]  /*20c0*/  ULEA.HI UR7, UR8, UR8, URZ, 0x1 ;  /* 0x0000000808077291 */ /* 0x000fc8000f8f083f */
[----:B------:R-:W-:-:S04]  /*20d0*/  ULOP3.LUT UR7, UR7, 0xfffffffe, URZ, 0xc0, !UPT ;  /* 0xfffffffe07077892 */ /* 0x000fc8000f8ec03f */
[----:B------:R-:W-:-:S04]  /*20e0*/  UIADD3 UR7, UR8, -UR7, URZ ;  /* 0x8000000708077290 */ /* 0x000fc8000fffe03f */
[----:B------:R-:W-:Y:S01]  /*20f0*/  UISETP.NE.AND UP0, UPT, UR7, 0x1, UPT ;  /* 0x000000010700788c */ /* 0x000fe2000bf05270 */
[----:B------:R-:W-:Y:S01]  /*2100*/  STL.64 [R1+0x10], R30 ;  /* 0x0000101e01007387 */ /* 0x000fe20000100a00 */
[----:B--2---:R-:W-:Y:S02]  /*2110*/  VIADD R5, R28, 0x8 ;  /* 0x000000081c057836 */ /* 0x004fe40000000000 */
[C---:B------:R-:W-:Y:S01]  /*2120*/  VIADD R148, R161.reuse, 0x1000 ;  /* 0x00001000a1947836 */ /* 0x040fe20000000000 */
[----:B------:R-:W-:Y:S01]  /*2130*/  CS2R R94, SRZ ;  /* 0x00000000005e7805 */ /* 0x000fe2000001ff00 */
[----:B------:R-:W-:Y:S01]  /*2140*/  IMAD.SHL.U32 R154, R161, 0x2, RZ ;  /* 0x00000002a19a7824 */ /* 0x000fe200078e00ff */
[----:B------:R-:W-:Y:S02]  /*2150*/  ISETP.GE.AND P6, PT, R5, UR5, PT ;  /* 0x0000000505007c0c */ /* 0x000fe4000bfc6270 */
[----:B------:R-:W-:Y:S02]  /*2160*/  CS2R R92, SRZ ;  /* 0x00000000005c7805 */ /* 0x000fe4000001ff00 */
[----:B------:R-:W-:Y:S01]  /*2170*/  IADD3.X R5, R7, UR35, R14, P0, !PT ;  /* 0x0000002307057c10 */ /* 0x000fe200087fe40e */
[C---:B------:R-:W-:Y:S01]  /*2180*/  IMAD R7, R3.reuse, UR13, R6 ;  /* 0x0000000d03077c24 */ /* 0x040fe2000f8e0206 */
[----:B------:R-:W-:Y:S01]  /*2190*/  IADD3 R10, P0, R8, UR48, RZ ;  /* 0x00000030080a7c10 */ /* 0x000fe2000ff1e0ff */
[----:B------:R-:W-:Y:S01]  /*21a0*/  IMAD.U32 R8, RZ, RZ, UR9 ;  /* 0x00000009ff087e24 */ /* 0x000fe2000f8e00ff */
[----:B------:R-:W-:Y:S01]  /*21b0*/  CS2R R98, SRZ ;  /* 0x0000000000627805 */ /* 0x000fe2000001ff00 */
[----:B------:R-:W-:Y:S01]  /*21c0*/  IMAD.WIDE.U32 R4, R3, UR12, R4 ;  /* 0x0000000c03047c25 */ /* 0x000fe2000f8e0004 */
[----:B------:R-:W-:Y:S01]  /*21d0*/  ULDC.64 UR12, c[0x0][0x260] ;  /* 0x00009800000c7ab9 */ /* 0x000fe20000000a00 */
[----:B------:R-:W-:-:S02]  /*21e0*/  @!P3 IADD3 R14, P5, R0, 0x40, RZ ;  /* 0x00000040000eb810 */ /* 0x000fc40007fbe0ff */
[----:B------:R-:W-:Y:S01]  /*21f0*/  CS2R R96, SRZ ;  /* 0x0000000000607805 */ /* 0x000fe2000001ff00 */
[----:B------:R-:W-:Y:S01]  /*2200*/  IMAD R6, R17, UR12, RZ ;  /* 0x0000000c11067c24 */ /* 0x000fe2000f8e02ff */
[----:B------:R-:W-:Y:S02]  /*2210*/  IADD3.X R11, R9, UR49, R8, P0, !PT ;  /* 0x00000031090b7c10 */ /* 0x000fe400087fe408 */
[----:B------:R-:W-:Y:S02]  /*2220*/  CS2R R90, SRZ ;  /* 0x00000000005a7805 */ /* 0x000fe4000001ff00 */
[----:B------:R-:W-:Y:S01]  /*2230*/  CS2R R88, SRZ ;  /* 0x0000000000587805 */ /* 0x000fe2000001ff00 */
[C---:B------:R-:W-:Y:S01]  /*2240*/  IMAD R9, R3.reuse, UR13, R6 ;  /* 0x0000000d03097c24 */ /* 0x040fe2000f8e0206 */
[----:B------:R-:W-:Y:S01]  /*2250*/  CS2R R86, SRZ ;  /* 0x0000000000567805 */ /* 0x000fe2000001ff00 */
[----:B------:R-:W-:Y:S01]  /*2260*/  @!P3 IMAD.X R6, RZ, RZ, R19, P5 ;  /* 0x000000ffff06b224 */ /* 0x000fe200028e0613 */
[----:B------:R-:W-:Y:S01]  /*2270*/  CS2R R84, SRZ ;  /* 0x0000000000547805 */ /* 0x000fe2000001ff00 */
[----:B------:R-:W-:Y:S01]  /*2280*/  IMAD.WIDE.U32 R10, R3, UR12, R10 ;  /* 0x0000000c030a7c25 */ /* 0x000fe2000f8e000a */
[----:B------:R-:W-:-:S02]  /*2290*/  CS2R R78, SRZ ;  /* 0x00000000004e7805 */ /* 0x000fc4000001ff00 */
[----:B------:R-:W-:Y:S02]  /*22a0*/  CS2R R76, SRZ ;  /* 0x00000000004c7805 */ /* 0x000fe4000001ff00 */
[----:B------:R-:W-:Y:S01]  /*22b0*/  CS2R R82, SRZ ;  /* 0x0000000000527805 */ /* 0x000fe2000001ff00 */
[----:B------:R-:W-:Y:S01]  /*22c0*/  @!P3 IMAD R8, R6, UR20, RZ ;  /* 0x000000140608bc24 */ /* 0x000fe2000f8e02ff */
[----:B------:R-:W-:Y:S01]  /*22d0*/  CS2R R80, SRZ ;  /* 0x0000000000507805 */ /* 0x000fe2000001ff00 */
[----:B------:R-:W-:Y:S01]  /*22e0*/  IMAD.IADD R7, R5, 0x1, R7 ;  /* 0x0000000105077824 */ /* 0x000fe200078e0207 */
[----:B------:R-:W-:Y:S01]  /*22f0*/  CS2R R74, SRZ ;  /* 0x00000000004a7805 */ /* 0x000fe2000001ff00 */
[----:B------:R-:W-:Y:S01]  /*2300*/  @!P4 IMAD R3, R19, UR20, RZ ;  /* 0x000000141303cc24 */ /* 0x000fe2000f8e02ff */
[----:B------:R-:W-:Y:S01]  /*2310*/  CS2R R72, SRZ ;  /* 0x0000000000487805 */ /* 0x000fe2000001ff00 */
[----:B------:R-:W-:Y:S01]  /*2320*/  @!P4 IMAD.MOV.U32 R6, RZ, RZ, R4 ;  /* 0x000000ffff06c224 */ /* 0x000fe200078e0004 */
[----:B------:R-:W-:Y:S01]  /*2330*/  @!P1 IADD3.X R17, R31, R13, R15, P2, !PT ;  /* 0x0000000d1f119210 */ /* 0x000fe200017fe40f */
[----:B------:R-:W-:Y:S01]  /*2340*/  IMAD.IADD R5, R11, 0x1, R9 ;  /* 0x000000010b057824 */ /* 0x000fe200078e0209 */
[----:B------:R-:W-:Y:S01]  /*2350*/  CS2R R70, SRZ ;  /* 0x0000000000467805 */ /* 0x000fe2000001ff00 */
[----:B------:R-:W-:Y:S01]  /*2360*/  @!P3 IMAD R11, R14, UR21, R8 ;  /* 0x000000150e0bbc24 */ /* 0x000fe2000f8e0208 */
[----:B------:R-:W-:Y:S01]  /*2370*/  CS2R R68, SRZ ;  /* 0x0000000000447805 */ /* 0x000fe2000001ff00 */
[----:B------:R-:W-:Y:S01]  /*2380*/  @!P3 IMAD.MOV.U32 R12, RZ, RZ, R4 ;  /* 0x000000ffff0cb224 */ /* 0x000fe200078e0004 */
[----:B------:R-:W-:Y:S01]  /*2390*/  USHF.L.U32 UR31, UR17, 0x3, URZ ;  /* 0x00000003111f7899 */ /* 0x000fe2000800063f */
[----:B------:R-:W-:Y:S01]  /*23a0*/  @!P3 IMAD.MOV.U32 R13, RZ, RZ, R7 ;  /* 0x000000ffff0db224 */ /* 0x000fe200078e0007 */
[----:B------:R-:W-:Y:S01]  /*23b0*/  USHF.L.U32 UR30, UR17, 0x4, URZ ;  /* 0x00000004111e7899 */ /* 0x000fe2000800063f */
[C---:B------:R-:W-:Y:S01]  /*23c0*/  @!P4 IMAD R18, R0.reuse, UR21, R3 ;  /* 0x000000150012cc24 */ /* 0x040fe2000f8e0203 */
[----:B------:R-:W-:Y:S01]  /*23d0*/  UIMAD UR29, UR17, 0x18, URZ ;  /* 0x00000018111d78a4 */ /* 0x000fe2000f8e023f */
[----:B------:R-:W-:Y:S01]  /*23e0*/  @!P4 IMAD.WIDE.U32 R8, R0, UR20, R6 ;  /* 0x000000140008cc25 */ /* 0x000fe2000f8e0006 */
[----:B------:R-:W-:-:S02]  /*23f0*/  UIMAD UR27, UR17, 0x28, URZ ;  /* 0x00000028111b78a4 */ /* 0x000fc4000f8e023f */
[----:B------:R-:W-:Y:S01]  /*2400*/  UIMAD UR26, UR17, 0x30, URZ ;  /* 0x00000030111a78a4 */ /* 0x000fe2000f8e023f */
[----:B------:R-:W-:Y:S01]  /*2410*/  @!P3 IMAD.WIDE.U32 R6, R14, UR20, R12 ;  /* 0x000000140e06bc25 */ /* 0x000fe2000f8e000c */
[C---:B-1----:R-:W-:Y:S01]  /*2420*/  @!P4 LEA R12, P0, R8.reuse, R22, 0x1 ;  /* 0x00000016080cc211 */ /* 0x042fe200078008ff */
[----:B------:R-:W-:Y:S02]  /*2430*/  UIMAD UR25, UR17, 0x38, URZ ;  /* 0x00000038111978a4 */ /* 0x000fe4000f8e023f */
[----:B------:R-:W-:Y:S01]  /*2440*/  @!P4 IMAD.IADD R9, R9, 0x1, R18 ;  /* 0x000000010909c824 */ /* 0x000fe200078e0212 */
[----:B------:R-:W-:Y:S02]  /*2450*/  USHF.L.U32 UR24, UR17, 0x6, URZ ;  /* 0x0000000611187899 */ /* 0x000fe4000800063f */
[----:B------:R-:W-:Y:S02]  /*2460*/  UIADD3 UR16, -UR16, URZ, URZ ;  /* 0x0000003f10107290 */ /* 0x000fe4000fffe13f */
[----:B------:R-:W-:Y:S01]  /*2470*/  @!P4 LEA.HI.X R13, R8, R23, R9, 0x1, P0 ;  /* 0x00000017080dc211 */ /* 0x000fe200000f0c09 */
[----:B------:R-:W-:Y:S01]  /*2480*/  ULDC UR7, c[0x0][0x2ec] ;  /* 0x0000bb0000077ab9 */ /* 0x000fe20000000800 */
[----:B------:R-:W-:-:S02]  /*2490*/  PLOP3.LUT P0, PT, PT, PT, UP5, 0x80, 0x0 ;  /* 0x000000000000781c */ /* 0x000fc40003f0f058 */
[----:B------:R-:W-:Y:S01]  /*24a0*/  @!P3 IADD3 R3, P2, R0, 0x40, RZ ;  /* 0x000000400003b810 */ /* 0x000fe20007f5e0ff */
[--C-:B------:R-:W-:Y:S02]  /*24b0*/  @!P4 IMAD.MOV.U32 R4, RZ, RZ, R10.reuse ;  /* 0x000000ffff04c224 */ /* 0x100fe400078e000a */
[----:B------:R-:W-:Y:S02]  /*24c0*/  @!P3 IMAD.MOV.U32 R14, RZ, RZ, R10 ;  /* 0x000000ffff0eb224 */ /* 0x000fe400078e000a */
[----:B------:R-:W-:Y:S01]  /*24d0*/  @!P3 IMAD.X R18, RZ, RZ, R19, P2 ;  /* 0x000000ffff12b224 */ /* 0x000fe200010e0613 */
[----:B----4-:R-:W-:Y:S01]  /*24e0*/  @!P3 LEA R10, P2, R6, R24, 0x1 ;  /* 0x00000018060ab211 */ /* 0x010fe200078408ff */
[----:B------:R-:W-:-:S04]  /*24f0*/  @!P3 IMAD.IADD R11, R7, 0x1, R11 ;  /* 0x00000001070bb824 */ /* 0x000fc800078e020b */
[----:B------:R-:W-:Y:S01]  /*2500*/  @P0 BAR.SYNC.DEFER_BLOCKING 0x0 ;  /* 0x0000000000000b1d */ /* 0x000fe20000010000 */
[----:B------:R-:W-:Y:S01]  /*2510*/  @!P3 LEA.HI.X R11, R6, R25, R11, 0x1, P2 ;  /* 0x00000019060bb211 */ /* 0x000fe200010f0c0b */
[----:B------:R-:W-:Y:S02]  /*2520*/  @!P3 IMAD.MOV.U32 R15, RZ, RZ, R5 ;  /* 0x000000ffff0fb224 */ /* 0x000fe400078e0005 */
[----:B------:R-:W-:Y:S02]  /*2530*/  @!P4 IMAD R7, R19, UR22, RZ ;  /* 0x000000161307cc24 */ /* 0x000fe4000f8e02ff */
[----:B------:R-:W-:Y:S02]  /*2540*/  @!P3 IMAD R6, R18, UR22, RZ ;  /* 0x000000161206bc24 */ /* 0x000fe4000f8e02ff */
[C---:B------:R-:W-:Y:S01]  /*2550*/  @!P4 IMAD R9, R0.reuse, UR23, R7 ;  /* 0x000000170009cc24 */ /* 0x040fe2000f8e0207 */
[----:B------:R-:W-:Y:S01]  /*2560*/  ISETP.GE.AND P2, PT, R0, UR5, PT ;  /* 0x0000000500007c0c */ /* 0x000fe2000bf46270 */
[C---:B------:R-:W-:Y:S01]  /*2570*/  @!P3 IMAD R22, R3.reuse, UR23, R6 ;  /* 0x000000170316bc24 */ /* 0x040fe2000f8e0206 */
[----:B------:R-:W1:Y:S01]  /*2580*/  @!P3 LDC.64 R18, c[0x0][0x218] ;  /* 0x00008600ff12bb82 */ /* 0x000e620000000a00 */
[----:B------:R-:W-:-:S07]  /*2590*/  @!P3 IMAD.WIDE.U32 R6, R3, UR22, R14 ;  /* 0x000000160306bc25 */ /* 0x000fce000f8e000e */
[----:B------:R-:W2:Y:S01]  /*25a0*/  @!P4 LDC.64 R14, c[0x0][0x218] ;  /* 0x00008600ff0ecb82 */ /* 0x000ea20000000a00 */
[----:B------:R-:W-:Y:S01]  /*25b0*/  @!P4 IMAD.WIDE.U32 R4, R0, UR22, R4 ;  /* 0x000000160004cc25 */ /* 0x000fe2000f8e0004 */
[C---:B---3--:R-:W-:Y:S02]  /*25c0*/  LEA R0, R29.reuse, UR4, 0x1 ;  /* 0x000000041d007c11 */ /* 0x048fe4000f8e08ff */
[----:B------:R-:W-:Y:S01]  /*25d0*/  PLOP3.LUT P0, PT, PT, PT, UP0, 0x80, 0x0 ;  /* 0x000000000000781c */ /* 0x000fe20003f0f008 */
[----:B------:R-:W-:Y:S01]  /*25e0*/  VIADD R8, R29, 0x1000 ;  /* 0x000010001d087836 */ /* 0x000fe20000000000 */
[----:B------:R-:W-:Y:S01]  /*25f0*/  USHF.L.U32 UR9, UR39, 0x7, URZ ;  /* 0x0000000727097899 */ /* 0x000fe2000800063f */
[----:B------:R-:W-:Y:S01]  /*2600*/  @P4 STS [R0+0x8000], RZ ;  /* 0x008000ff00004388 */ /* 0x000fe20000000800 */
[----:B------:R-:W-:-:S03]  /*2610*/  UIMAD.WIDE.U32 UR12, UR38, 0x80, URZ ;  /* 0x00000080260c78a5 */ /* 0x000fc6000f8e003f */
[----:B------:R-:W-:Y:S04]  /*2620*/  @P4 STS [R0+0x8004], RZ ;  /* 0x008004ff00004388 */ /* 0x000fe80000000800 */
[----:B------:R-:W-:Y:S04]  /*2630*/  @P4 STS.64 [R0+0x8008], RZ ;  /* 0x008008ff00004388 */ /* 0x000fe80000000a00 */
[----:B------:R-:W-:Y:S01]  /*2640*/  @!PT LDS RZ, [RZ] ;  /* 0x00000000fffff984 */ /* 0x000fe20000000800 */
[----:B------:R-:W-:Y:S01]  /*2650*/  @!PT LDS RZ, [RZ] ;  /* 0x00000000fffff984 */ /* 0x000fe20000000800 */
[----:B------:R-:W-:Y:S01]  /*2660*/  @!PT LDS RZ, [RZ] ;  /* 0x00000000fffff984 */ /* 0x000fe20000000800 */
[----:B------:R3:W-:Y:S01]  /*2670*/  @!P4 LDGSTS.E.BYPASS.LTC128B.128 [R0+0x8000], desc[UR10][R12.64] ;  /* 0x080000000c00cfae */ /* 0x0007e2000b901d4a */
[----:B------:R-:W-:-:S03]  /*2680*/  IMAD.U32 R3, RZ, RZ, UR9 ;  /* 0x00000009ff037e24 */ /* 0x000fc6000f8e00ff */
[----:B------:R-:W-:Y:S04]  /*2690*/  @P3 STS.128 [R0+0x9000], RZ ;  /* 0x009000ff00003388 */ /* 0x000fe80000000c00 */
[----:B------:R-:W-:Y:S01]  /*26a0*/  @!PT LDS RZ, [RZ] ;  /* 0x00000000fffff984 */ /* 0x000fe20000000800 */
[----:B------:R-:W-:Y:S01]  /*26b0*/  @!PT LDS RZ, [RZ] ;  /* 0x00000000fffff984 */ /* 0x000fe20000000800 */
[----:B------:R-:W-:Y:S01]  /*26c0*/  @!PT LDS RZ, [RZ] ;  /* 0x00000000fffff984 */ /* 0x000fe20000000800 */
[----:B------:R4:W-:Y:S04]  /*26d0*/  @!P3 LDGSTS.E.BYPASS.LTC128B.128 [R0+0x9000], desc[UR10][R10.64] ;  /* 0x090000000a00bfae */ /* 0x0009e8000b901d4a */
[----:B------:R-:W0:Y:S04]  /*26e0*/  LDGDEPBAR ;  /* 0x00000000000079af */ /* 0x000e280000000000 */
[----:B------:R-:W-:Y:S04]  /*26f0*/  @P2 STS [R0+0x4000], RZ ;  /* 0x004000ff00002388 */ /* 0x000fe80000000800 */
[----:B------:R-:W-:Y:S01]  /*2700*/  @P2 STS [R0+0x4004], RZ ;  /* 0x004004ff00002388 */ /* 0x000fe20000000800 */
[----:B---3--:R-:W-:-:S03]  /*2710*/  SEL R12, R8, R29, !P0 ;  /* 0x0000001d080c7207 */ /* 0x008fc60004000000 */
[----:B------:R-:W-:Y:S01]  /*2720*/  @P2 STS.64 [R0+0x4008], RZ ;  /* 0x004008ff00002388 */ /* 0x000fe20000000a00 */
[----:B------:R-:W-:-:S03]  /*2730*/  LEA R12, R12, UR4, 0x1 ;  /* 0x000000040c0c7c11 */ /* 0x000fc6000f8e08ff */
[----:B------:R-:W-:Y:S01]  /*2740*/  @!PT LDS RZ, [RZ] ;  /* 0x00000000fffff984 */ /* 0x000fe20000000800 */
[----:B------:R-:W-:Y:S01]  /*2750*/  @!PT LDS RZ, [RZ] ;  /* 0x00000000fffff984 */ /* 0x000fe20000000800 */
[----:B------:R-:W-:Y:S01]  /*2760*/  @!PT LDS RZ, [RZ] ;  /* 0x00000000fffff984 */ /* 0x000fe20000000800 */
[----:B------:R-:W-:Y:S01]  /*2770*/  @!P2 LDGSTS.E.BYPASS.LTC128B.128 [R0+0x4000], desc[UR10][R30.64] ;  /* 0x040000001e00afae */ /* 0x000fe2000b901d4a */
[----:B----4-:R-:W-:-:S03]  /*2780*/  @!P1 IADD3 R10, P5, R20, UR12, RZ ;  /* 0x0000000c140a9c10 */ /* 0x010fc6000ffbe0ff */
[----:B------:R-:W-:Y:S01]  /*2790*/  @P1 STS.128 [R0+0x5000], RZ ;  /* 0x005000ff00001388 */ /* 0x000fe20000000c00 */
[----:B------:R-:W-:-:S03]  /*27a0*/  @!P1 IADD3.X R11, R21, UR13, R3, P5, !PT ;  /* 0x0000000d150b9c10 */ /* 0x000fc6000affe403 */
[----:B------:R-:W-:Y:S01]  /*27b0*/  @!PT LDS RZ, [RZ] ;  /* 0x00000000fffff984 */ /* 0x000fe20000000800 */
[----:B------:R-:W-:Y:S01]  /*27c0*/  @!PT LDS RZ, [RZ] ;  /* 0x00000000fffff984 */ /* 0x000fe20000000800 */
[----:B------:R-:W-:Y:S01]  /*27d0*/  @!PT LDS RZ, [RZ] ;  /* 0x00000000fffff984 */ /* 0x000fe20000000800 */
[----:B------:R-:W-:Y:S01]  /*27e0*/  @!P1 LDGSTS.E.BYPASS.LTC128B.128 [R0+0x5000], desc[UR10][R16.64] ;  /* 0x0500000010009fae */ /* 0x000fe2000b901d4a */
[----:B------:R-:W-:Y:S01]  /*27f0*/  @!P4 IMAD.IADD R3, R5, 0x1, R9 ;  /* 0x000000010503c824 */ /* 0x000fe200078e0209 */
[----:B--2---:R-:W-:Y:S02]  /*2800*/  @!P4 LEA R8, P5, R4, R14, 0x1 ;  /* 0x0000000e0408c211 */ /* 0x004fe400078a08ff */
[----:B------:R-:W-:Y:S04]  /*2810*/  @P2 STS [R12], RZ ;  /* 0x000000ff0c002388 */ /* 0x000fe80000000800 */
[----:B------:R-:W-:Y:S01]  /*2820*/  @P2 STS [R12+0x4], RZ ;  /* 0x000004ff0c002388 */ /* 0x000fe20000000800 */
[----:B------:R-:W-:-:S03]  /*2830*/  VIADD R5, R28, 0x40 ;  /* 0x000000401c057836 */ /* 0x000fc60000000000 */
[----:B------:R-:W-:Y:S01]  /*2840*/  @P2 STS [R12+0x8], RZ ;  /* 0x000008ff0c002388 */ /* 0x000fe20000000800 */
[----:B------:R-:W-:-:S03]  /*2850*/  @!P4 LEA.HI.X R9, R4, R15, R3, 0x1, P5 ;  /* 0x0000000f0409c211 */ /* 0x000fc600028f0c03 */
[----:B------:R-:W-:Y:S01]  /*2860*/  @P2 STS [R12+0xc], RZ ;  /* 0x00000cff0c002388 */ /* 0x000fe20000000800 */
[----:B------:R-:W-:-:S03]  /*2870*/  @!P3 IMAD.IADD R7, R7, 0x1, R22 ;  /* 0x000000010707b824 */ /* 0x000fc600078e0216 */
[----:B------:R-:W-:Y:S01]  /*2880*/  @!PT LDS RZ, [RZ] ;  /* 0x00000000fffff984 */ /* 0x000fe20000000800 */
[----:B------:R-:W-:Y:S01]  /*2890*/  @!PT LDS RZ, [RZ] ;  /* 0x00000000fffff984 */ /* 0x000fe20000000800 */
[----:B------:R-:W-:Y:S01]  /*28a0*/  @!PT LDS RZ, [RZ] ;  /* 0x00000000fffff984 */ /* 0x000fe20000000800 */
[----:B------:R-:W-:Y:S01]  /*28b0*/  @!P2 LDGSTS.E.BYPASS.LTC128B.128 [R12], desc[UR10][R20.64] ;  /* 0x00000000140cafae */ /* 0x000fe2000b901d4a */
[----:B-1----:R-:W-:-:S03]  /*28c0*/  @!P3 LEA R4, P2, R6, R18, 0x1 ;  /* 0x000000120604b211 */ /* 0x002fc600078408ff */
[----:B------:R-:W-:Y:S04]  /*28d0*/  @P1 STS [R12+0x1000], RZ ;  /* 0x001000ff0c001388 */ /* 0x000fe80000000800 */
[----:B------:R-:W-:Y:S01]  /*28e0*/  @P1 STS [R12+0x1004], RZ ;  /* 0x001004ff0c001388 */ /* 0x000fe20000000800 */
[----:B------:R-:W-:-:S03]  /*28f0*/  VIADD R3, R28, 0x48 ;  /* 0x000000481c037836 */ /* 0x000fc60000000000 */
[----:B------:R-:W-:Y:S04]  /*2900*/  @P1 STS [R12+0x1008], RZ ;  /* 0x001008ff0c001388 */ /* 0x000fe80000000800 */
[----:B------:R-:W-:Y:S04]  /*2910*/  @P1 STS [R12+0x100c], RZ ;  /* 0x00100cff0c001388 */ /* 0x000fe80000000800 */
[----:B------:R-:W-:Y:S01]  /*2920*/  @!PT LDS RZ, [RZ] ;  /* 0x00000000fffff984 */ /* 0x000fe20000000800 */
[----:B------:R-:W-:Y:S01]  /*2930*/  @!PT LDS RZ, [RZ] ;  /* 0x00000000fffff984 */ /* 0x000fe20000000800 */
[----:B------:R-:W-:Y:S01]  /*2940*/  @!PT LDS RZ, [RZ] ;  /* 0x00000000fffff984 */ /* 0x000fe20000000800 */
[----:B------:R-:W-:Y:S01]  /*2950*/  @!P1 LDGSTS.E.BYPASS.LTC128B.128 [R12+0x1000], desc[UR10][R10.64] ;  /* 0x010000000a0c9fae */ /* 0x000fe2000b901d4a */
[----:B------:R-:W-:Y:S02]  /*2960*/  ISETP.GE.AND P1, PT, R5, UR5, PT ;  /* 0x0000000505007c0c */ /* 0x000fe4000bf26270 */
[----:B------:R-:W-:Y:S01]  /*2970*/  @!P3 LEA.HI.X R5, R6, R19, R7, 0x1, P2 ;  /* 0x000000130605b211 */ /* 0x000fe200010f0c07 */
[----:B------:R-:W-:Y:S01]  /*2980*/  @P4 STS [R0+0x6000], RZ ;  /* 0x006000ff00004388 */ /* 0x000fe20000000800 */
[C---:B------:R-:W-:Y:S01]  /*2990*/  IMAD.SHL.U32 R6, R28.reuse, 0x4, RZ ;  /* 0x000000041c067824 */ /* 0x040fe200078e00ff */
[----:B------:R-:W-:-:S02]  /*29a0*/  ISETP.GE.AND P5, PT, R28, UR5, PT ;  /* 0x000000051c007c0c */ /* 0x000fc4000bfa6270 */
[----:B------:R-:W-:Y:S04]  /*29b0*/  @P4 STS [R0+0x6004], RZ ;  /* 0x006004ff00004388 */ /* 0x000fe80000000800 */
[----:B------:R-:W-:Y:S01]  /*29c0*/  @P4 STS.64 [R0+0x6008], RZ ;  /* 0x006008ff00004388 */ /* 0x000fe20000000a00 */
[----:B------:R-:W-:-:S03]  /*29d0*/  ISETP.GE.AND P2, PT, R3, UR5, PT ;  /* 0x0000000503007c0c */ /* 0x000fc6000bf46270 */
[----:B------:R-:W-:Y:S01]  /*29e0*/  @!PT LDS RZ, [RZ] ;  /* 0x00000000fffff984 */ /* 0x000fe20000000800 */
[----:B------:R-:W-:Y:S01]  /*29f0*/  @!PT LDS RZ, [RZ] ;  /* 0x00000000fffff984 */ /* 0x000fe20000000800 */
[----:B------:R-:W-:Y:S01]  /*2a00*/  @!PT LDS RZ, [RZ] ;  /* 0x00000000fffff984 */ /* 0x000fe20000000800 */
[----:B------:R1:W-:Y:S01]  /*2a10*/  @!P4 LDGSTS.E.BYPASS.LTC128B.128 [R0+0x6000], desc[UR10][R8.64] ;  /* 0x060000000800cfae */ /* 0x0003e2000b901d4a */
[----:B------:R-:W-:-:S03]  /*2a20*/  UMOV UR12, UR18 ;  /* 0x00000012000c7c82 */ /* 0x000fc60008000000 */
[----:B------:R2:W-:Y:S01]  /*2a30*/  @P3 STS.128 [R0+0x7000], RZ ;  /* 0x007000ff00003388 */ /* 0x0005e20000000c00 */
[----:B------:R-:W-:-:S03]  /*2a40*/  UMOV UR9, UR19 ;  /* 0x0000001300097c82 */ /* 0x000fc60008000000 */
[----:B------:R-:W-:Y:S01]  /*2a50*/  @!PT LDS RZ, [RZ] ;  /* 0x00000000fffff984 */ /* 0x000fe20000000800 */
[----:B------:R-:W-:Y:S01]  /*2a60*/  @!PT LDS RZ, [RZ] ;  /* 0x00000000fffff984 */ /* 0x000fe20000000800 */
[----:B------:R-:W-:Y:S01]  /*2a70*/  @!PT LDS RZ, [RZ] ;  /* 0x00000000fffff984 */ /* 0x000fe20000000800 */
[----:B------:R3:W-:Y:S01]  /*2a80*/  @!P3 LDGSTS.E.BYPASS.LTC128B.128 [R0+0x7000], desc[UR10][R4.64] ;  /* 0x070000000400bfae */ /* 0x0007e2000b901d4a */
[----:B------:R-:W-:Y:S02]  /*2a90*/  IMAD.MOV.U32 R15, RZ, RZ, 0x7f800000 ;  /* 0x7f800000ff0f7424 */ /* 0x000fe400078e00ff */
[----:B------:R-:W-:Y:S01]  /*2aa0*/  IMAD.MOV.U32 R14, RZ, RZ, 0x7f800000 ;  /* 0x7f800000ff0e7424 */ /* 0x000fe200078e00ff */
[----:B------:R-:W-:Y:S01]  /*2ab0*/  STL.64 [R1+0x8], R20 ;  /* 0x0000081401007387 */ /* 0x000fe20000100a00 */
[----:B------:R-:W-:Y:S01]  /*2ac0*/  IMAD.MOV.U32 R13, RZ, RZ, 0x7f800000 ;  /* 0x7f800000ff0d7424 */ /* 0x000fe200078e00ff */
[----:B-1----:R-:W-:Y:S02]  /*2ad0*/  SHF.R.S32.HI R8, RZ, 0x1f, R28 ;  /* 0x0000001fff087819 */ /* 0x002fe4000001141c */
[----:B------:R-:W0:Y:S01]  /*2ae0*/  LDGDEPBAR ;  /* 0x00000000000079af */ /* 0x000e220000000000 */
[----:B---3--:R-:W-:Y:S02]  /*2af0*/  IADD3 R4, P4, R6, UR12, RZ ;  /* 0x0000000c06047c10 */ /* 0x008fe4000ff9e0ff */
[----:B------:R-:W-:-:S04]  /*2b00*/  SHF.L.U64.HI R5, R28, 0x2, R8 ;  /* 0x000000021c057819 */ /* 0x000fc80000010208 */
[----:B------:R-:W-:Y:S02]  /*2b10*/  IADD3.X R5, R5, UR9, RZ, P4, !PT ;  /* 0x0000000905057c10 */ /* 0x000fe4000a7fe4ff */
[----:B--2---:R-:W-:-:S03]  /*2b20*/  SHF.R.S32.HI R0, RZ, 0x1f, R3 ;  /* 0x0000001fff007819 */ /* 0x004fc60000011403 */
[----:B------:R-:W2:Y:S01]  /*2b30*/  @!P5 LDG.E R15, desc[UR10][R4.64] ;  /* 0x0000000a040fd981 */ /* 0x000ea2000c1e1900 */
[----:B------:R-:W-:-:S03]  /*2b40*/  @!P2 LEA R6, P3, R3, UR12, 0x2 ;  /* 0x0000000c0306ac11 */ /* 0x000fc6000f8610ff */
[----:B------:R-:W3:Y:S01]  /*2b50*/  @!P6 LDG.E R14, desc[UR10][R4.64+0x20] ;  /* 0x0000200a040ee981 */ /* 0x000ee2000c1e1900 */
[----:B------:R-:W-:-:S04]  /*2b60*/  DEPBAR.LE SB0, 0x1 ;  /* 0x000080400000791a */ /* 0x000fc80000000000 */
[----:B------:R-:W4:Y:S01]  /*2b70*/  @!P1 LDG.E R13, desc[UR10][R4.64+0x100] ;  /* 0x0001000a040d9981 */ /* 0x000f22000c1e1900 */
[----:B------:R-:W-:-:S03]  /*2b80*/  @!P2 LEA.HI.X R7, R3, UR9, R0, 0x2, P3 ;  /* 0x000000090307ac11 */ /* 0x000fc600098f1400 */
[----:B------:R1:W-:Y:S02]  /*2b90*/  STL [R1+0x24], R12 ;  /* 0x0000240c01007387 */ /* 0x0003e40000100800 */
[----:B-1----:R-:W-:-:S06]  /*2ba0*/  IMAD.MOV.U32 R12, RZ, RZ, 0x7f800000 ;  /* 0x7f800000ff0c7424 */ /* 0x002fcc00078e00ff */
[----:B------:R1:W5:Y:S01]  /*2bb0*/  @!P2 LDG.E R12, desc[UR10][R6.64] ;  /* 0x0000000a060ca981 */ /* 0x000362000c1e1900 */
[----:B------:R-:W-:Y:S01]  /*2bc0*/  BAR.SYNC.DEFER_BLOCKING 0x0 ;  /* 0x0000000000007b1d */ /* 0x000fe20000010000 */
[C---:B------:R-:W-:Y:S02]  /*2bd0*/  IMAD.SHL.U32 R3, R28.reuse, 0x4, RZ ;  /* 0x000000041c037824 */ /* 0x040fe400078e00ff */
[----:B------:R-:W-:-:S03]  /*2be0*/  VIADD R0, R28, 0xffffff80 ;  /* 0xffffff801c007836 */ /* 0x000fc60000000000 */
[----:B------:R-:W-:Y:S04]  /*2bf0*/  STL [R1+0x2c], R27 ;  /* 0x00002c1b01007387 */ /* 0x000fe80000100800 */
[----:B------:R-:W-:Y:S04]  /*2c00*/  STL [R1+0x28], R26 ;  /* 0x0000281a01007387 */ /* 0x000fe80000100800 */
[----:B------:R-:W2:Y:S04]  /*2c10*/  LDSM.16.M88.4 R116, [R149+0x8000] ;  /* 0x008000009574783b */ /* 0x000ea80000000200 */
[----:B------:R-:W2:Y:S04]  /*2c20*/  LDSM.16.M88.4 R120, [R149+0x8400] ;  /* 0x008400009578783b */ /* 0x000ea80000000200 */
[----:B------:R-:W2:Y:S04]  /*2c30*/  LDSM.16.M88.4 R124, [R149+0x8800] ;  /* 0x00880000957c783b */ /* 0x000ea80000000200 */
[----:B------:R-:W2:Y:S04]  /*2c40*/  LDSM.16.M88.4 R128, [R149+0x8c00] ;  /* 0x008c00009580783b */ /* 0x000ea80000000200 */
[----:B------:R-:W2:Y:S04]  /*2c50*/  LDSM.16.M88.4 R132, [R150+0x8000] ;  /* 0x008000009684783b */ /* 0x000ea80000000200 */
[----:B------:R-:W2:Y:S04]  /*2c60*/  LDSM.16.M88.4 R136, [R150+0x8400] ;  /* 0x008400009688783b */ /* 0x000ea80000000200 */
[----:B------:R-:W2:Y:S04]  /*2c70*/  LDSM.16.M88.4 R140, [R150+0x8800] ;  /* 0x00880000968c783b */ /* 0x000ea80000000200 */
[----:B------:R-:W2:Y:S01]  /*2c80*/  LDSM.16.M88.4 R144, [R150+0x8c00] ;  /* 0x008c00009690783b */ /* 0x000ea20000000200 */
[----:B-1----:R-:W-:Y:S01]  /*2c90*/  SHF.L.U64.HI R6, R28, 0x2, R8 ;  /* 0x000000021c067819 */ /* 0x002fe20000010208 */
[----:B------:R-:W-:Y:S01]  /*2ca0*/  VIADD R4, R156, 0x1000 ;  /* 0x000010009c047836 */ /* 0x000fe20000000000 */
[----:B------:R-:W-:Y:S01]  /*2cb0*/  UIADD3 UR5, UR28, 0x80, URZ ;  /* 0x000000801c057890 */ /* 0x000fe2000fffe03f */
[----:B------:R-:W-:Y:S01]  /*2cc0*/  SEL R148, R148, R161, !P0 ;  /* 0x000000a194947207 */ /* 0x000fe20004000000 */
[----:B------:R-:W-:-:S03]  /*2cd0*/  USHF.L.U32 UR28, UR17, 0x5, URZ ;  /* 0x00000005111c7899 */ /* 0x000fc6000800063f */
[----:B------:R-:W-:Y:S01]  /*2ce0*/  LEA R148, R148, UR4, 0x1 ;  /* 0x0000000494947c11 */ /* 0x000fe2000f8e08ff */
[----:B------:R-:W-:Y:S02]  /*2cf0*/  UIMAD UR23, UR17, 0x48, URZ ;  /* 0x00000048111778a4 */ /* 0x000fe4000f8e023f */
[----:B------:R-:W-:Y:S02]  /*2d00*/  UIMAD UR22, UR17, 0x50, URZ ;  /* 0x00000050111678a4 */ /* 0x000fe4000f8e023f */
[----:B------:R-:W-:Y:S02]  /*2d10*/  UIMAD UR21, UR17, 0x58, URZ ;  /* 0x00000058111578a4 */ /* 0x000fe4000f8e023f */
[----:B------:R-:W-:Y:S02]  /*2d20*/  UIMAD UR20, UR17, 0x60, URZ ;  /* 0x00000060111478a4 */ /* 0x000fe4000f8e023f */
[----:B------:R-:W-:Y:S02]  /*2d30*/  UIMAD UR19, UR17, 0x68, URZ ;  /* 0x00000068111378a4 */ /* 0x000fe4000f8e023f */
[----:B------:R-:W-:-:S02]  /*2d40*/  UIMAD UR18, UR17, 0x70, URZ ;  /* 0x00000070111278a4 */ /* 0x000fc4000f8e023f */
[----:B------:R-:W-:Y:S01]  /*2d50*/  UISETP.GE.AND UP0, UPT, UR5, UR6, UPT ;  /* 0x000000060500728c */ /* 0x000fe2000bf06270 */
[----:B------:R-:W-:Y:S01]  /*2d60*/  UMOV UR13, UR15 ;  /* 0x0000000f000d7c82 */ /* 0x000fe20008000000 */
[----:B------:R-:W-:Y:S01]  /*2d70*/  UIMAD UR17, UR17, 0x78, URZ ;  /* 0x00000078111178a4 */ /* 0x000fe2000f8e023f */
[----:B------:R-:W-:Y:S01]  /*2d80*/  ULDC UR5, c[0x0][0x39c] ;  /* 0x0000e70000057ab9 */ /* 0x000fe20000000800 */
[----:B--2---:R-:W-:Y:S04]  /*2d90*/  STL [R1+0x38], R15 ;  /* 0x0000380f01007387 */ /* 0x004fe80000100800 */
[----:B---3--:R-:W-:Y:S04]  /*2da0*/  STL [R1+0x3c], R14 ;  /* 0x00003c0e01007387 */ /* 0x008fe80000100800 */
[----:B----4-:R-:W-:Y:S04]  /*2db0*/  STL [R1+0x30], R13 ;  /* 0x0000300d01007387 */ /* 0x010fe80000100800 */
[----:B------:R1:W-:Y:S02]  /*2dc0*/  STL [R1+0x4c], R3 ;  /* 0x00004c0301007387 */ /* 0x0003e40000100800 */
[----:B-1----:R-:W-:-:S04]  /*2dd0*/  SHF.R.S32.HI R3, RZ, 0x1f, R0 ;  /* 0x0000001fff037819 */ /* 0x002fc80000011400 */
[C---:B------:R-:W-:Y:S01]  /*2de0*/  SHF.L.U64.HI R5, R0.reuse, 0x2, R3 ;  /* 0x0000000200057819 */ /* 0x040fe20000010203 */
[----:B------:R-:W-:Y:S01]  /*2df0*/  IMAD.SHL.U32 R0, R0, 0x4, RZ ;  /* 0x0000000400007824 */ /* 0x000fe200078e00ff */
[----:B-----5:R1:W-:Y:S04]  /*2e00*/  STL [R1+0x34], R12 ;  /* 0x0000340c01007387 */ /* 0x0203e80000100800 */
[----:B------:R1:W-:Y:S04]  /*2e10*/  STL [R1+0x48], R6 ;  /* 0x0000480601007387 */ /* 0x0003e80000100800 */
[----:B------:R1:W-:Y:S04]  /*2e20*/  STL [R1+0x44], R5 ;  /* 0x0000440501007387 */ /* 0x0003e80000100800 */
[----:B------:R1:W-:Y:S01]  /*2e30*/  STL [R1+0x40], R0 ;  /* 0x0000400001007387 */ /* 0x0003e20000100800 */
[----:B------:R-:W-:-:S04]  /*2e40*/  SEL R3, R4, R156, !P0 ;  /* 0x0000009c04037207 */ /* 0x000fc80004000000 */
[----:B------:R-:W-:-:S07]  /*2e50*/  LEA R3, R3, UR4, 0x1 ;  /* 0x0000000403037c11 */ /* 0x000fce000f8e08ff */
.L_x_306:
[----:B------:R-:W0:Y:S01]  /*2e60*/  LDGDEPBAR ;  /* 0x00000000000079af */ /* 0x000e220000000000 */
[----:B------:R-:W-:Y:S01]  /*2e70*/  IMAD.IADD R112, R155, 0x1, R148 ;  /* 0x000000019b707824 */ /* 0x000fe200078e0294 */
[----:B------:R-:W-:Y:S01]  /*2e80*/  PLOP3.LUT P1, PT, PT, PT, UP0, 0x80, 0x0 ;  /* 0x000000000000781c */ /* 0x000fe20003f2f008 */
[----:B------:R-:W-:Y:S05]  /*2e90*/  UISETP.GE.AND UP3, UPT, UR8, 0x1, UPT ;  /* 0x000000010800788c */ /* 0x000fea000bf66270 */
[----:B-1----:R-:W2:Y:S01]  /*2ea0*/  LDL R0, [R1+0x54] ;  /* 0x0000540001007983 */ /* 0x002ea20000100800 */
[----:B------:R-:W-:Y:S02]  /*2eb0*/  PLOP3.LUT P0, PT, PT, PT, UP0, 0x80, 0x0 ;  /* 0x000000000000781c */ /* 0x000fe40003f0f008 */
[----:B------:R-:W-:Y:S01]  /*2ec0*/  PLOP3.LUT P4, PT, PT, PT, UP0, 0x80, 0x0 ;  /* 0x000000000000781c */ /* 0x000fe20003f8f008 */
[----:B------:R-:W3:Y:S01]  /*2ed0*/  LDL R163, [R1+0x38] ;  /* 0x0000380001a37983 */ /* 0x000ee20000100800 */
[----:B------:R-:W-:Y:S02]  /*2ee0*/  PLOP3.LUT P5, PT, PT, PT, UP0, 0x80, 0x0 ;  /* 0x000000000000781c */ /* 0x000fe40003faf008 */
[----:B------:R-:W-:Y:S01]  /*2ef0*/  PLOP3.LUT P2, PT, PT, PT, UP0, 0x80, 0x0 ;  /* 0x000000000000781c */ /* 0x000fe20003f4f008 */
[----:B------:R-:W4:Y:S01]  /*2f00*/  LDL R162, [R1+0x3c] ;  /* 0x00003c0001a27983 */ /* 0x000f220000100800 */
[----:B------:R-:W-:Y:S03]  /*2f10*/  PLOP3.LUT P6, PT, PT, PT, UP0, 0x80, 0x0 ;  /* 0x000000000000781c */ /* 0x000fe60003fcf008 */
[----:B------:R-:W-:Y:S04]  /*2f20*/  STL [R1+0xec], R99 ;  /* 0x0000ec6301007387 */ /* 0x000fe80000100800 */
        /* <DEDUP_REMOVED lines=32> */
[----:B------:R-:W-:Y:S01]  /*3130*/  STL [R1+0x68], R2 ;  /* 0x0000680201007387 */ /* 0x000fe20000100800 */
[----:B------:R-:W-:Y:S04]  /*3140*/  DEPBAR.LE SB0, 0x0 ;  /* 0x000080000000791a */ /* 0x000fe80000000000 */
[----:B------:R-:W-:Y:S06]  /*3150*/  BAR.SYNC.DEFER_BLOCKING 0x0 ;  /* 0x0000000000007b1d */ /* 0x000fec0000010000 */
[----:B------:R-:W-:Y:S08]  /*3160*/  LDSM.16.M88.4 R64, [R148] ;  /* 0x000000009440783b */ /* 0x000ff00000000200 */
[----:B------:R-:W1:Y:S08]  /*3170*/  LDSM.16.M88.4 R16, [R149+0x6000] ;  /* 0x006000009510783b */ /* 0x000e700000000200 */
[----:B------:R-:W1:Y:S08]  /*3180*/  LDSM.16.M88.4 R60, [R148+0x1000] ;  /* 0x00100000943c783b */ /* 0x000e700000000200 */
[----:B------:R-:W1:Y:S08]  /*3190*/  LDSM.16.M88.4 R32, [R149+0x6400] ;  /* 0x006400009520783b */ /* 0x000e700000000200 */
[----:B------:R-:W1:Y:S08]  /*31a0*/  LDSM.16.M88.4 R48, [R149+0x6800] ;  /* 0x006800009530783b */ /* 0x000e700000000200 */
[----:B------:R-:W2:Y:S01]  /*31b0*/  LDSM.16.M88.4 R100, [R149+0x6c00] ;  /* 0x006c00009564783b */ /* 0x000ea20000000200 */
[-C--:B-1----:R-:W-:Y:S07]  /*31c0*/  HMMA.16816.F32.BF16 R4, R64, R16.reuse, RZ ;  /* 0x000000104004723c */ /* 0x082fee00000418ff */
[----:B------:R-:W-:Y:S01]  /*31d0*/  LDSM.16.M88.4 R104, [R112] ;  /* 0x000000007068783b */ /* 0x000fe20000000200 */
[C---:B------:R-:W-:Y:S07]  /*31e0*/  HMMA.16816.F32.BF16 R8, R60.reuse, R16, RZ ;  /* 0x000000103c08723c */ /* 0x040fee00000418ff */
[----:B------:R-:W1:Y:S01]  /*31f0*/  LDSM.16.M88.4 R108, [R150+0x6000] ;  /* 0x00600000966c783b */ /* 0x000e620000000200 */
[-C--:B------:R-:W-:Y:S07]  /*3200*/  HMMA.16816.F32.BF16 R12, R60, R18.reuse, RZ ;  /* 0x000000123c0c723c */ /* 0x080fee00000418ff */
[----:B------:R-:W1:Y:S01]  /*3210*/  LDSM.16.M88.4 R112, [R112+0x1000] ;  /* 0x001000007070783b */ /* 0x000e620000000200 */
        /* <DEDUP_REMOVED lines=9> */
[-C--:B--2---:R-:W-:Y:S06]  /*32b0*/  HMMA.16816.F32.BF16 R52, R64, R100.reuse, RZ ;  /* 0x000000644034723c */ /* 0x084fec00000418ff */
[C---:B------:R-:W-:Y:S02]  /*32c0*/  HMMA.16816.F32.BF16 R56, R60.reuse, R100, RZ ;  /* 0x000000643c38723c */ /* 0x040fe400000418ff */
[----:B---3--:R-:W-:Y:S04]  /*32d0*/  FSETP.NEU.FTZ.AND P3, PT, R163, -INF , PT ;  /* 0xff800000a300780b */ /* 0x008fe80003f7d000 */
[-C--:B------:R-:W-:Y:S06]  /*32e0*/  HMMA.16816.F32.BF16 R60, R60, R102.reuse, RZ ;  /* 0x000000663c3c723c */ /* 0x080fec00000418ff */
[----:B------:R-:W-:Y:S06]  /*32f0*/  HMMA.16816.F32.BF16 R64, R64, R102, RZ ;  /* 0x000000664040723c */ /* 0x000fec00000418ff */
[-C--:B-1----:R-:W-:Y:S06]  /*3300*/  HMMA.16816.F32.BF16 R4, R104, R108.reuse, R4 ;  /* 0x0000006c6804723c */ /* 0x082fec0000041804 */
[C---:B------:R-:W-:Y:S06]  /*3310*/  HMMA.16816.F32.BF16 R8, R112.reuse, R108, R8 ;  /* 0x0000006c7008723c */ /* 0x040fec0000041808 */
[-C--:B------:R-:W-:Y:S06]  /*3320*/  HMMA.16816.F32.BF16 R12, R112, R110.reuse, R12 ;  /* 0x0000006e700c723c */ /* 0x080fec000004180c */
[C---:B------:R-:W-:Y:S06]  /*3330*/  HMMA.16816.F32.BF16 R16, R104.reuse, R110, R16 ;  /* 0x0000006e6810723c */ /* 0x040fec0000041810 */
[----:B------:R-:W-:Y:S01]  /*3340*/  FMUL.FTZ R4, R4, UR5 ;  /* 0x0000000504047c20 */ /* 0x000fe20008410000 */
[----:B------:R-:W-:Y:S01]  /*3350*/  FMUL.FTZ R5, R5, UR5 ;  /* 0x0000000505057c20 */ /* 0x000fe20008410000 */
[----:B------:R-:W-:Y:S02]  /*3360*/  FMUL.FTZ R6, R6, UR5 ;  /* 0x0000000506067c20 */ /* 0x000fe40008410000 */
[----:B------:R-:W1:Y:S01]  /*3370*/  MUFU.TANH R99, R4 ;  /* 0x0000000400637308 */ /* 0x000e620000002400 */
[----:B------:R-:W-:Y:S01]  /*3380*/  FMUL.FTZ R7, R7, UR5 ;  /* 0x0000000507077c20 */ /* 0x000fe20008410000 */
[----:B------:R-:W-:Y:S01]  /*3390*/  FMUL.FTZ R8, R8, UR5 ;  /* 0x0000000508087c20 */ /* 0x000fe20008410000 */
[----:B------:R-:W-:Y:S01]  /*33a0*/  FMUL.FTZ R11, R11, UR5 ;  /* 0x000000050b0b7c20 */ /* 0x000fe20008410000 */
[----:B------:R-:W-:Y:S01]  /*33b0*/  FMUL.FTZ R10, R10, UR5 ;  /* 0x000000050a0a7c20 */ /* 0x000fe20008410000 */
[----:B------:R-:W-:Y:S05]  /*33c0*/  FMUL.FTZ R9, R9, UR5 ;  /* 0x0000000509097c20 */ /* 0x000fea0008410000 */
[----:B------:R2:W-:Y:S01]  /*33d0*/  MUFU.TANH R230, R10 ;  /* 0x0000000a00e67308 */ /* 0x0005e20000002400 */
[----:B------:R-:W-:Y:S01]  /*33e0*/  FMUL.FTZ R12, R12, UR5 ;  /* 0x000000050c0c7c20 */ /* 0x000fe20008410000 */
[----:B------:R-:W-:Y:S01]  /*33f0*/  FMUL.FTZ R13, R13, UR5 ;  /* 0x000000050d0d7c20 */ /* 0x000fe20008410000 */
[----:B------:R-:W-:Y:S01]  /*3400*/  FMUL.FTZ R15, R15, UR5 ;  /* 0x000000050f0f7c20 */ /* 0x000fe20008410000 */
[----:B------:R-:W-:Y:S01]  /*3410*/  FMUL.FTZ R14, R14, UR5 ;  /* 0x000000050e0e7c20 */ /* 0x000fe20008410000 */
[----:B------:R-:W-:Y:S01]  /*3420*/  FMUL.FTZ R18, R18, UR5 ;  /* 0x0000000512127c20 */ /* 0x000fe20008410000 */
[----:B------:R-:W-:Y:S04]  /*3430*/  FMUL.FTZ R19, R19, UR5 ;  /* 0x0000000513137c20 */ /* 0x000fe80008410000 */
[----:B------:R3:W-:Y:S01]  /*3440*/  MUFU.TANH R209, R12 ;  /* 0x0000000c00d17308 */ /* 0x0007e20000002400 */
[----:B------:R-:W-:Y:S01]  /*3450*/  FMUL.FTZ R17, R17, UR5 ;  /* 0x0000000511117c20 */ /* 0x000fe20008410000 */
[----:B------:R-:W-:Y:S08]  /*3460*/  FMUL.FTZ R16, R16, UR5 ;  /* 0x0000000510107c20 */ /* 0x000ff00008410000 */
[----:B------:R1:W-:Y:S01]  /*3470*/  MUFU.TANH R212, R9 ;  /* 0x0000000900d47308 */ /* 0x0003e20000002400 */
[----:B--2---:R-:W-:Y:S05]  /*3480*/  FMUL.FTZ R10, R163, 1.4426950216293334961 ;  /* 0x3fb8aa3ba30a7820 */ /* 0x004fea0000410000 */
[----:B------:R-:W-:Y:S04]  /*3490*/  FSEL R10, R10, RZ, P3 ;  /* 0x000000ff0a0a7208 */ /* 0x000fe80001800000 */
[----:B------:R2:W-:Y:S01]  /*34a0*/  MUFU.TANH R208, R13 ;  /* 0x0000000d00d07308 */ /* 0x0005e20000002400 */
[----:B---3--:R-:W3:Y:S01]  /*34b0*/  LDL R12, [R1+0x30] ;  /* 0x00003000010c7983 */ /* 0x008ee20000100800 */
[C---:B----4-:R-:W-:Y:S08]  /*34c0*/  FSETP.NEU.FTZ.AND P3, PT, R162.reuse, -INF , PT ;  /* 0xff800000a200780b */ /* 0x050ff00003f7d000 */
[----:B------:R-:W-:Y:S01]  /*34d0*/  MUFU.TANH R226, R15 ;  /* 0x0000000f00e27308 */ /* 0x000fe20000002400 */
[----:B-1----:R-:W-:Y:S05]  /*34e0*/  FMUL.FTZ R9, R162, 1.4426950216293334961 ;  /* 0x3fb8aa3ba2097820 */ /* 0x002fea0000410000 */
[----:B------:R-:W-:Y:S04]  /*34f0*/  FSEL R9, R9, RZ, P3 ;  /* 0x000000ff09097208 */ /* 0x000fe80001800000 */
[----:B------:R-:W1:Y:S01]  /*3500*/  MUFU.TANH R98, R5 ;  /* 0x0000000500627308 */ /* 0x000e620000002400 */
[----:B--2---:R-:W2:Y:S09]  /*3510*/  LDL R13, [R1+0x34] ;  /* 0x00003400010d7983 */ /* 0x004eb20000100800 */
[----:B------:R-:W-:Y:S10]  /*3520*/  MUFU.TANH R227, R14 ;  /* 0x0000000e00e37308 */ /* 0x000ff40000002400 */
[----:B------:R-:W-:Y:S10]  /*3530*/  MUFU.TANH R69, R6 ;  /* 0x0000000600457308 */ /* 0x000ff40000002400 */
[----:B------:R4:W-:Y:S10]  /*3540*/  MUFU.TANH R68, R7 ;  /* 0x0000000700447308 */ /* 0x0009f40000002400 */
[----:B------:R1:W-:Y:S10]  /*3550*/  MUFU.TANH R229, R11 ;  /* 0x0000000b00e57308 */ /* 0x0003f40000002400 */
[----:B------:R1:W-:Y:S01]  /*3560*/  MUFU.TANH R213, R8 ;  /* 0x0000000800d57308 */ /* 0x0003e20000002400 */
[----:B----4-:R-:W4:Y:S09]  /*3570*/  LDSM.16.M88.4 R4, [R150+0x6400] ;  /* 0x006400009604783b */ /* 0x010f320000000200 */
[----:B------:R-:W-:Y:S01]  /*3580*/  MUFU.TANH R185, R18 ;  /* 0x0000001200b97308 */ /* 0x000fe20000002400 */
[----:B-1----:R-:W-:Y:S05]  /*3590*/  IMAD.U32 R11, RZ, RZ, UR33 ;  /* 0x00000021ff0b7e24 */ /* 0x002fea000f8e00ff */
[----:B------:R-:W-:Y:S04]  /*35a0*/  @P1 LEA R11, R11, R0, 0x7 ;  /* 0x000000000b0b1211 */ /* 0x000fe800078e38ff */
[----:B------:R-:W-:Y:S01]  /*35b0*/  MUFU.TANH R184, R19 ;  /* 0x0000001300b87308 */ /* 0x000fe20000002400 */
[----:B------:R-:W-:Y:S01]  /*35c0*/  PLOP3.LUT P1, PT, PT, PT, UP0, 0x80, 0x0 ;  /* 0x000000000000781c */ /* 0x000fe20003f2f008 */
[----:B------:R-:W-:Y:S01]  /*35d0*/  IMAD.MOV.U32 R8, RZ, RZ, R99 ;  /* 0x000000ffff087224 */ /* 0x000fe200078e0063 */
[C---:B------:R-:W-:Y:S01]  /*35e0*/  @P4 ISETP.GE.AND P4, PT, R11.reuse, UR6, PT ;  /* 0x000000060b004c0c */ /* 0x040fe2000bf86270 */
[----:B------:R-:W-:Y:S01]  /*35f0*/  @P0 VIADD R0, R11, 0x1 ;  /* 0x000000010b000836 */ /* 0x000fe20000000000 */
[----:B------:R-:W-:Y:S05]  /*3600*/  PLOP3.LUT P0, PT, PT, PT, UP0, 0x80, 0x0 ;  /* 0x000000000000781c */ /* 0x000fea0003f0f008 */
[----:B------:R-:W1:Y:S01]  /*3610*/  MUFU.TANH R90, R17 ;  /* 0x00000011005a7308 */ /* 0x000e620000002400 */
[----:B------:R-:W-:Y:S02]  /*3620*/  @P5 ISETP.GE.AND P5, PT, R0, UR6, PT ;  /* 0x0000000600005c0c */ /* 0x000fe4000bfa6270 */
[----:B------:R-:W-:Y:S02]  /*3630*/  MOV R0, R98 ;  /* 0x0000006200007202 */ /* 0x000fe40000000f00 */
[----:B------:R-:W-:Y:S05]  /*3640*/  @P1 FSEL R8, R99, -INF , !P4 ;  /* 0xff80000063081808 */ /* 0x000fea0006000000 */
[----:B------:R-:W-:Y:S01]  /*3650*/  MUFU.TANH R91, R16 ;  /* 0x00000010005b7308 */ /* 0x000fe20000002400 */
[----:B------:R-:W-:Y:S02]  /*3660*/  PLOP3.LUT P1, PT, PT, PT, UP0, 0x80, 0x0 ;  /* 0x000000000000781c */ /* 0x000fe40003f2f008 */
[----:B------:R-:W-:Y:S02]  /*3670*/  @P0 FSEL R0, R98, -INF , !P5 ;  /* 0xff80000062000808 */ /* 0x000fe40006800000 */
[----:B------:R-:W-:Y:S03]  /*3680*/  PLOP3.LUT P0, PT, PT, PT, UP0, 0x80, 0x0 ;  /* 0x000000000000781c */ /* 0x000fe60003f0f008 */
[--C-:B------:R-:W-:Y:S01]  /*3690*/  FFMA.FTZ R0, R0, UR7, -R10.reuse ;  /* 0x0000000700007c23 */ /* 0x100fe2000801080a */
[-C--:B----4-:R-:W-:Y:S03]  /*36a0*/  HMMA.16816.F32.BF16 R20, R104, R4.reuse, R20 ;  /* 0x000000046814723c */ /* 0x090fe60000041814 */
[----:B------:R-:W-:Y:S01]  /*36b0*/  MUFU.EX2 R96, R0 ;  /* 0x0000000000607308 */ /* 0x000fe20000000800 */
[----:B-1----:R-:W-:Y:S02]  /*36c0*/  MOV R14, R90 ;  /* 0x0000005a000e7202 */ /* 0x002fe40000000f00 */
[C---:B------:R-:W-:Y:S06]  /*36d0*/  HMMA.16816.F32.BF16 R24, R112.reuse, R4, R24 ;  /* 0x000000047018723c */ /* 0x040fec0000041818 */
[-C--:B------:R-:W-:Y:S05]  /*36e0*/  HMMA.16816.F32.BF16 R28, R112, R6.reuse, R28 ;  /* 0x00000006701c723c */ /* 0x080fea000004181c */
[----:B------:R-:W-:Y:S01]  /*36f0*/  FFMA.FTZ R4, R8, UR7, -R10 ;  /* 0x0000000708047c23 */ /* 0x000fe2000801080a */
[----:B------:R-:W-:Y:S01]  /*3700*/  IMAD.MOV.U32 R5, RZ, RZ, R68 ;  /* 0x000000ffff057224 */ /* 0x000fe200078e0044 */
[----:B------:R-:W-:Y:S01]  /*3710*/  @P1 FSEL R5, R68, -INF , !P5 ;  /* 0xff80000044051808 */ /* 0x000fe20006800000 */
[C---:B------:R-:W-:Y:S01]  /*3720*/  HMMA.16816.F32.BF16 R32, R104.reuse, R6, R32 ;  /* 0x000000066820723c */ /* 0x040fe20000041820 */
[----:B------:R1:W-:Y:S01]  /*3730*/  MUFU.EX2 R97, R4 ;  /* 0x0000000400617308 */ /* 0x0003e20000000800 */
[----:B------:R-:W-:Y:S02]  /*3740*/  PLOP3.LUT P1, PT, PT, PT, UP0, 0x80, 0x0 ;  /* 0x000000000000781c */ /* 0x000fe40003f2f008 */
[----:B------:R-:W-:Y:S01]  /*3750*/  FMUL.FTZ R20, R20, UR5 ;  /* 0x0000000514147c20 */ /* 0x000fe20008410000 */
[----:B------:R-:W-:Y:S01]  /*3760*/  FMUL.FTZ R21, R21, UR5 ;  /* 0x0000000515157c20 */ /* 0x000fe20008410000 */
[----:B------:R-:W-:Y:S01]  /*3770*/  FMUL.FTZ R22, R22, UR5 ;  /* 0x0000000516167c20 */ /* 0x000fe20008410000 */
[----:B------:R-:W-:Y:S04]  /*3780*/  FMUL.FTZ R23, R23, UR5 ;  /* 0x0000000517177c20 */ /* 0x000fe80008410000 */
[----:B------:R-:W-:Y:S01]  /*3790*/  MUFU.TANH R89, R20 ;  /* 0x0000001400597308 */ /* 0x000fe20000002400 */
[----:B------:R-:W-:Y:S01]  /*37a0*/  FMUL.FTZ R24, R24, UR5 ;  /* 0x0000000518187c20 */ /* 0x000fe20008410000 */
[----:B------:R-:W-:Y:S01]  /*37b0*/  FMUL.FTZ R26, R26, UR5 ;  /* 0x000000051a1a7c20 */ /* 0x000fe20008410000 */
[----:B------:R-:W-:Y:S01]  /*37c0*/  FMUL.FTZ R27, R27, UR5 ;  /* 0x000000051b1b7c20 */ /* 0x000fe20008410000 */
[----:B------:R-:W-:Y:S01]  /*37d0*/  FMUL.FTZ R25, R25, UR5 ;  /* 0x0000000519197c20 */ /* 0x000fe20008410000 */
[----:B------:R-:W-:Y:S05]  /*37e0*/  FMUL.FTZ R28, R28, UR5 ;  /* 0x000000051c1c7c20 */ /* 0x000fea0008410000 */
[----:B------:R-:W-:Y:S01]  /*37f0*/  MUFU.TANH R88, R21 ;  /* 0x0000001500587308 */ /* 0x000fe20000002400 */
[----:B-1----:R-:W-:Y:S01]  /*3800*/  IMAD.MOV.U32 R4, RZ, RZ, R69 ;  /* 0x000000ffff047224 */ /* 0x002fe200078e0045 */
[----:B------:R-:W-:Y:S01]  /*3810*/  @P2 FSEL R4, R69, -INF , !P4 ;  /* 0xff80000045042808 */ /* 0x000fe20006000000 */
[----:B------:R-:W-:Y:S01]  /*3820*/  FMUL.FTZ R31, R31, UR5 ;  /* 0x000000051f1f7c20 */ /* 0x000fe20008410000 */
[----:B------:R-:W-:Y:S01]  /*3830*/  FMUL.FTZ R29, R29, UR5 ;  /* 0x000000051d1d7c20 */ /* 0x000fe20008410000 */
[----:B------:R-:W-:Y:S02]  /*3840*/  FMUL.FTZ R30, R30, UR5 ;  /* 0x000000051e1e7c20 */ /* 0x000fe40008410000 */
[--C-:B------:R-:W-:Y:S03]  /*3850*/  FFMA.FTZ R0, R4, UR7, -R9.reuse ;  /* 0x0000000704007c23 */ /* 0x100fe60008010809 */
[----:B------:R-:W-:Y:S01]  /*3860*/  MUFU.TANH R180, R22 ;  /* 0x0000001600b47308 */ /* 0x000fe20000002400 */
[----:B------:R-:W-:Y:S01]  /*3870*/  FMUL.FTZ R32, R32, UR5 ;  /* 0x0000000520207c20 */ /* 0x000fe20008410000 */
[----:B------:R-:W-:Y:S01]  /*3880*/  FMUL.FTZ R33, R33, UR5 ;  /* 0x0000000521217c20 */ /* 0x000fe20008410000 */
[----:B------:R-:W-:Y:S01]  /*3890*/  FMUL.FTZ R34, R34, UR5 ;  /* 0x0000000522227c20 */ /* 0x000fe20008410000 */
[----:B------:R-:W-:Y:S06]  /*38a0*/  FMUL.FTZ R35, R35, UR5 ;  /* 0x0000000523237c20 */ /* 0x000fec0008410000 */
[----:B------:R1:W-:Y:S10]  /*38b0*/  MUFU.EX2 R3, R0 ;  /* 0x0000000000037308 */ /* 0x0003f40000000800 */
[----:B------:R-:W-:Y:S10]  /*38c0*/  MUFU.TANH R178, R23 ;  /* 0x0000001700b27308 */ /* 0x000ff40000002400 */
[----:B------:R-:W-:Y:S01]  /*38d0*/  MUFU.TANH R201, R24 ;  /* 0x0000001800c97308 */ /* 0x000fe20000002400 */
[----:B-1----:R-:W-:Y:S01]  /*38e0*/  FFMA.FTZ R0, R5, UR7, -R9 ;  /* 0x0000000705007c23 */ /* 0x002fe20008010809 */
[----:B------:R-:W-:Y:S08]  /*38f0*/  MOV R5, R229 ;  /* 0x000000e500057202 */ /* 0x000ff00000000f00 */
[----:B------:R1:W-:Y:S10]  /*3900*/  MUFU.EX2 R2, R0 ;  /* 0x0000000000027308 */ /* 0x0003f40000000800 */
[----:B------:R-:W-:Y:S10]  /*3910*/  MUFU.TANH R221, R26 ;  /* 0x0000001a00dd7308 */ /* 0x000ff40000002400 */
[----:B------:R-:W-:Y:S01]  /*3920*/  MUFU.TANH R220, R27 ;  /* 0x0000001b00dc7308 */ /* 0x000fe20000002400 */
[----:B-1----:R-:W-:Y:S02]  /*3930*/  MOV R0, R213 ;  /* 0x000000d500007202 */ /* 0x002fe40000000f00 */
[----:B------:R-:W-:Y:S02]  /*3940*/  @P1 FSEL R0, R213, -INF , !P4 ;  /* 0xff800000d5001808 */ /* 0x000fe40006000000 */
[----:B------:R-:W-:Y:S05]  /*3950*/  PLOP3.LUT P1, PT, PT, PT, UP0, 0x80, 0x0 ;  /* 0x000000000000781c */ /* 0x000fea0003f2f008 */
[----:B------:R-:W-:Y:S10]  /*3960*/  MUFU.TANH R200, R25 ;  /* 0x0000001900c87308 */ /* 0x000ff40000002400 */
[----:B------:R-:W-:Y:S01]  /*3970*/  MUFU.TANH R197, R28 ;  /* 0x0000001c00c57308 */ /* 0x000fe20000002400 */
[----:B------:R-:W-:Y:S02]  /*3980*/  @P1 FSEL R5, R229, -INF , !P5 ;  /* 0xff800000e5051808 */ /* 0x000fe40006800000 */
[----:B------:R-:W-:Y:S07]  /*3990*/  PLOP3.LUT P1, PT, PT, PT, UP0, 0x80, 0x0 ;  /* 0x000000000000781c */ /* 0x000fee0003f2f008 */
[----:B------:R-:W-:Y:S10]  /*39a0*/  MUFU.TANH R217, R31 ;  /* 0x0000001f00d97308 */ /* 0x000ff40000002400 */
[----:B------:R-:W-:Y:S10]  /*39b0*/  MUFU.TANH R85, R32 ;  /* 0x0000002000557308 */ /* 0x000ff40000002400 */
[----:B------:R-:W-:Y:S10]  /*39c0*/  MUFU.TANH R196, R29 ;  /* 0x0000001d00c47308 */ /* 0x000ff40000002400 */
[----:B------:R-:W-:Y:S10]  /*39d0*/  MUFU.TANH R218, R30 ;  /* 0x0000001e00da7308 */ /* 0x000ff40000002400 */
[----:B------:R-:W-:Y:S10]  /*39e0*/  MUFU.TANH R175, R34 ;  /* 0x0000002200af7308 */ /* 0x000ff40000002400 */
[----:B------:R-:W-:Y:S10]  /*39f0*/  MUFU.TANH R174, R35 ;  /* 0x0000002300ae7308 */ /* 0x000ff40000002400 */
[----:B------:R-:W-:Y:S01]  /*3a00*/  MUFU.TANH R84, R33 ;  /* 0x0000002100547308 */ /* 0x000fe20000002400 */
[C---:B---3--:R-:W-:Y:S01]  /*3a10*/  FMUL.FTZ R8, R12.reuse, 1.4426950216293334961 ;  /* 0x3fb8aa3b0c087820 */ /* 0x048fe20000410000 */
[----:B------:R-:W-:Y:S01]  /*3a20*/  FSETP.NEU.FTZ.AND P2, PT, R12, -INF , PT ;  /* 0xff8000000c00780b */ /* 0x000fe20003f5d000 */
[----:B------:R-:W-:Y:S01]  /*3a30*/  IMAD.MOV.U32 R12, RZ, RZ, R212 ;  /* 0x000000ffff0c7224 */ /* 0x000fe200078e00d4 */
[----:B------:R-:W-:Y:S02]  /*3a40*/  @P0 FSEL R12, R212, -INF , !P5 ;  /* 0xff800000d40c0808 */ /* 0x000fe40006800000 */
[----:B------:R-:W-:Y:S02]  /*3a50*/  FSEL R8, R8, RZ, P2 ;  /* 0x000000ff08087208 */ /* 0x000fe40001000000 */
[----:B------:R-:W-:Y:S02]  /*3a60*/  PLOP3.LUT P2, PT, PT, PT, UP0, 0x80, 0x0 ;  /* 0x000000000000781c */ /* 0x000fe40003f4f008 */
[----:B------:R-:W-:Y:S01]  /*3a70*/  PLOP3.LUT P0, PT, PT, PT, UP0, 0x80, 0x0 ;  /* 0x000000000000781c */ /* 0x000fe20003f0f008 */
[--C-:B------:R-:W-:Y:S01]  /*3a80*/  FFMA.FTZ R4, R0, UR7, -R8.reuse ;  /* 0x0000000700047c23 */ /* 0x100fe20008010808 */
[----:B------:R-:W-:Y:S01]  /*3a90*/  PLOP3.LUT P5, PT, PT, PT, UP0, 0x80, 0x0 ;  /* 0x000000000000781c */ /* 0x000fe20003faf008 */
[----:B------:R-:W-:Y:S02]  /*3aa0*/  FFMA.FTZ R12, R12, UR7, -R8 ;  /* 0x000000070c0c7c23 */ /* 0x000fe40008010808 */
[----:B------:R1:W-:Y:S01]  /*3ab0*/  MUFU.EX2 R251, R4 ;  /* 0x0000000400fb7308 */ /* 0x0003e20000000800 */
[C---:B--2---:R-:W-:Y:S01]  /*3ac0*/  FMUL.FTZ R0, R13.reuse, 1.4426950216293334961 ;  /* 0x3fb8aa3b0d007820 */ /* 0x044fe20000410000 */
[----:B------:R-:W-:Y:S01]  /*3ad0*/  FSETP.NEU.FTZ.AND P3, PT, R13, -INF , PT ;  /* 0xff8000000d00780b */ /* 0x000fe20003f7d000 */
[----:B------:R-:W-:Y:S03]  /*3ae0*/  IMAD.MOV.U32 R13, RZ, RZ, R227 ;  /* 0x000000ffff0d7224 */ /* 0x000fe600078e00e3 */
[----:B------:R-:W-:Y:S04]  /*3af0*/  FSEL R0, R0, RZ, P3 ;  /* 0x000000ff00007208 */ /* 0x000fe80001800000 */
[----:B------:R2:W-:Y:S01]  /*3b00*/  MUFU.EX2 R250, R12 ;  /* 0x0000000c00fa7308 */ /* 0x0005e20000000800 */
[----:B------:R-:W-:Y:S01]  /*3b10*/  PLOP3.LUT P3, PT, PT, PT, UP0, 0x80, 0x0 ;  /* 0x000000000000781c */ /* 0x000fe20003f6f008 */
[----:B-1----:R-:W-:Y:S01]  /*3b20*/  IMAD.MOV.U32 R4, RZ, RZ, R230 ;  /* 0x000000ffff047224 */ /* 0x002fe200078e00e6 */
[----:B------:R-:W-:Y:S02]  /*3b30*/  @P2 FSEL R4, R230, -INF , !P4 ;  /* 0xff800000e6042808 */ /* 0x000fe40006000000 */
[----:B------:R-:W-:Y:S02]  /*3b40*/  PLOP3.LUT P2, PT, PT, PT, UP0, 0x80, 0x0 ;  /* 0x000000000000781c */ /* 0x000fe40003f4f008 */
[----:B------:R-:W-:Y:S01]  /*3b50*/  PLOP3.LUT P4, PT, PT, PT, UP0, 0x80, 0x0 ;  /* 0x000000000000781c */ /* 0x000fe20003f8f008 */
[--C-:B------:R-:W-:Y:S04]  /*3b60*/  FFMA.FTZ R4, R4, UR7, -R0.reuse ;  /* 0x0000000704047c23 */ /* 0x100fe80008010800 */
[----:B------:R1:W3:Y:S06]  /*3b70*/  MUFU.EX2 R18, R4 ;  /* 0x0000000400127308 */ /* 0x0002ec0000000800 */
[----:B--2---:R-:W-:Y:S01]  /*3b80*/  @P2 VIADD R12, R11, 0x9 ;  /* 0x000000090b0c2836 */ /* 0x004fe20000000000 */
[----:B------:R-:W-:Y:S04]  /*3b90*/  PLOP3.LUT P2, PT, PT, PT, UP0, 0x80, 0x0 ;  /* 0x000000000000781c */ /* 0x000fe80003f4f008 */
[----:B------:R-:W-:Y:S02]  /*3ba0*/  @P4 ISETP.GE.AND P4, PT, R12, UR6, PT ;  /* 0x000000060c004c0c */ /* 0x000fe4000bf86270 */
[----:B------:R-:W-:Y:S01]  /*3bb0*/  MOV R12, R226 ;  /* 0x000000e2000c7202 */ /* 0x000fe20000000f00 */
[----:B-1----:R-:W-:Y:S01]  /*3bc0*/  FFMA.FTZ R4, R5, UR7, -R0 ;  /* 0x0000000705047c23 */ /* 0x002fe20008010800 */
[----:B---3--:R-:W-:Y:S01]  /*3bd0*/  STL [R1+0x20], R18 ;  /* 0x0000201201007387 */ /* 0x008fe20000100800 */
[----:B------:R-:W-:Y:S02]  /*3be0*/  MOV R5, R209 ;  /* 0x000000d100057202 */ /* 0x000fe40000000f00 */
[----:B------:R1:W2:Y:S02]  /*3bf0*/  MUFU.EX2 R19, R4 ;  /* 0x0000000400137308 */ /* 0x0002a40000000800 */
[----:B-1----:R-:W-:Y:S01]  /*3c00*/  @P0 VIADD R4, R11, 0x8 ;  /* 0x000000080b040836 */ /* 0x002fe20000000000 */
[----:B------:R-:W-:Y:S01]  /*3c10*/  PLOP3.LUT P0, PT, PT, PT, UP0, 0x80, 0x0 ;  /* 0x000000000000781c */ /* 0x000fe20003f0f008 */
[----:B--2---:R-:W-:Y:S03]  /*3c20*/  STL [R1+0x1c], R19 ;  /* 0x00001c1301007387 */ /* 0x004fe60000100800 */
[----:B------:R-:W-:Y:S01]  /*3c30*/  @P3 ISETP.GE.AND P3, PT, R4, UR6, PT ;  /* 0x0000000604003c0c */ /* 0x000fe2000bf66270 */
[----:B------:R-:W-:Y:S03]  /*3c40*/  IMAD.MOV.U32 R4, RZ, RZ, R208 ;  /* 0x000000ffff047224 */ /* 0x000fe600078e00d0 */
[----:B------:R-:W-:Y:S02]  /*3c50*/  @P1 FSEL R5, R209, -INF , !P3 ;  /* 0xff800000d1051808 */ /* 0x000fe40005800000 */
[----:B------:R-:W-:Y:S02]  /*3c60*/  PLOP3.LUT P1, PT, PT, PT, UP0, 0x80, 0x0 ;  /* 0x000000000000781c */ /* 0x000fe40003f2f008 */
[----:B------:R-:W-:Y:S01]  /*3c70*/  @P2 FSEL R13, R227, -INF , !P3 ;  /* 0xff800000e30d2808 */ /* 0x000fe20005800000 */
[----:B------:R-:W-:Y:S01]  /*3c80*/  FFMA.FTZ R5, R5, UR7, -R8 ;  /* 0x0000000705057c23 */ /* 0x000fe20008010808 */
[----:B------:R-:W-:Y:S02]  /*3c90*/  @P0 FSEL R4, R208, -INF , !P4 ;  /* 0xff800000d0040808 */ /* 0x000fe40006000000 */
[----:B------:R-:W-:Y:S01]  /*3ca0*/  PLOP3.LUT P2, PT, PT, PT, UP0, 0x80, 0x0 ;  /* 0x000000000000781c */ /* 0x000fe20003f4f008 */
[----:B------:R-:W-:Y:S01]  /*3cb0*/  MUFU.EX2 R245, R5 ;  /* 0x0000000500f57308 */ /* 0x000fe20000000800 */
[----:B------:R-:W-:Y:S01]  /*3cc0*/  FFMA.FTZ R13, R13, UR7, -R0 ;  /* 0x000000070d0d7c23 */ /* 0x000fe20008010800 */
[----:B------:R-:W-:Y:S01]  /*3cd0*/  FFMA.FTZ R4, R4, UR7, -R8 ;  /* 0x0000000704047c23 */ /* 0x000fe20008010808 */
[----:B------:R-:W-:Y:S03]  /*3ce0*/  PLOP3.LUT P0, PT, PT, PT, UP0, 0x80, 0x0 ;  /* 0x000000000000781c */ /* 0x000fe60003f0f008 */
[----:B------:R-:W-:Y:S04]  /*3cf0*/  @P1 FSEL R12, R226, -INF , !P4 ;  /* 0xff800000e20c1808 */ /* 0x000fe80006000000 */
[----:B------:R1:W-:Y:S01]  /*3d00*/  MUFU.EX2 R244, R4 ;  /* 0x0000000400f47308 */ /* 0x0003e20000000800 */
[----:B------:R-:W-:Y:S01]  /*3d10*/  PLOP3.LUT P1, PT, PT, PT, UP0, 0x80, 0x0 ;  /* 0x000000000000781c */ /* 0x000fe20003f2f008 */
[----:B------:R-:W-:Y:S08]  /*3d20*/  FFMA.FTZ R12, R12, UR7, -R0 ;  /* 0x000000070c0c7c23 */ /* 0x000ff00008010800 */
[----:B------:R2:W-:Y:S01]  /*3d30*/  MUFU.EX2 R17, R12 ;  /* 0x0000000c00117308 */ /* 0x0005e20000000800 */
[----:B------:R-:W-:Y:S02]  /*3d40*/  @P0 FSEL R14, R90, -INF , !P4 ;  /* 0xff8000005a0e0808 */ /* 0x000fe40006000000 */
[----:B------:R-:W-:Y:S03]  /*3d50*/  PLOP3.LUT P0, PT, PT, PT, UP0, 0x80, 0x0 ;  /* 0x000000000000781c */ /* 0x000fe60003f0f008 */
[--C-:B------:R-:W-:Y:S04]  /*3d60*/  FFMA.FTZ R14, R14, UR7, -R10.reuse ;  /* 0x000000070e0e7c23 */ /* 0x100fe8000801080a */
[----:B------:R-:W3:Y:S01]  /*3d70*/  MUFU.EX2 R16, R13 ;  /* 0x0000000d00107308 */ /* 0x000ee20000000800 */
[----:B-1----:R-:W1:Y:S09]  /*3d80*/  LDSM.16.M88.4 R4, [R150+0x6800] ;  /* 0x006800009604783b */ /* 0x002e720000000200 */
[----:B------:R4:W-:Y:S01]  /*3d90*/  MUFU.EX2 R94, R14 ;  /* 0x0000000e005e7308 */ /* 0x0009e20000000800 */
[----:B--2---:R-:W-:Y:S01]  /*3da0*/  IMAD.MOV.U32 R12, RZ, RZ, R91 ;  /* 0x000000ffff0c7224 */ /* 0x004fe200078e005b */
[----:B------:R-:W-:Y:S02]  /*3db0*/  @P1 FSEL R12, R91, -INF , !P3 ;  /* 0xff8000005b0c1808 */ /* 0x000fe40005800000 */
[----:B------:R-:W-:Y:S03]  /*3dc0*/  PLOP3.LUT P1, PT, PT, PT, UP0, 0x80, 0x0 ;  /* 0x000000000000781c */ /* 0x000fe60003f2f008 */
[----:B------:R-:W-:Y:S01]  /*3dd0*/  FFMA.FTZ R12, R12, UR7, -R10 ;  /* 0x000000070c0c7c23 */ /* 0x000fe2000801080a */
[----:B---3--:R-:W-:Y:S01]  /*3de0*/  STL [R1+0x18], R16 ;  /* 0x0000181001007387 */ /* 0x008fe20000100800 */
[----:B------:R-:W-:Y:S02]  /*3df0*/  MOV R13, R184 ;  /* 0x000000b8000d7202 */ /* 0x000fe40000000f00 */
[----:B------:R2:W-:Y:S01]  /*3e00*/  MUFU.EX2 R95, R12 ;  /* 0x0000000c005f7308 */ /* 0x0005e20000000800 */
[----:B------:R-:W-:Y:S05]  /*3e10*/  STL [R1+0x4], R17 ;  /* 0x0000041101007387 */ /* 0x000fea0000100800 */
[----:B------:R-:W-:Y:S02]  /*3e20*/  @P1 FSEL R13, R184, -INF , !P4 ;  /* 0xff800000b80d1808 */ /* 0x000fe40006000000 */
[----:B------:R-:W-:Y:S02]  /*3e30*/  PLOP3.LUT P1, PT, PT, PT, UP0, 0x80, 0x0 ;  /* 0x000000000000781c */ /* 0x000fe40003f2f008 */
[----:B------:R-:W-:Y:S02]  /*3e40*/  PLOP3.LUT P4, PT, PT, PT, UP0, 0x80, 0x0 ;  /* 0x000000000000781c */ /* 0x000fe40003f8f008 */
[----:B----4-:R-:W-:Y:S01]  /*3e50*/  MOV R14, R84 ;  /* 0x00000054000e7202 */ /* 0x010fe20000000f00 */
[----:B--2---:R-:W-:Y:S01]  /*3e60*/  IMAD.MOV.U32 R12, RZ, RZ, R185 ;  /* 0x000000ffff0c7224 */ /* 0x004fe200078e00b9 */
[----:B------:R-:W-:Y:S02]  /*3e70*/  @P2 FSEL R12, R185, -INF , !P3 ;  /* 0xff800000b90c2808 */ /* 0x000fe40005800000 */
[----:B------:R-:W-:Y:S02]  /*3e80*/  PLOP3.LUT P2, PT, PT, PT, UP0, 0x80, 0x0 ;  /* 0x000000000000781c */ /* 0x000fe40003f4f008 */
[----:B------:R-:W-:Y:S01]  /*3e90*/  PLOP3.LUT P3, PT, PT, PT, UP0, 0x80, 0x0 ;  /* 0x000000000000781c */ /* 0x000fe20003f6f008 */
[--C-:B------:R-:W-:Y:S01]  /*3ea0*/  FFMA.FTZ R12, R12, UR7, -R9.reuse ;  /* 0x000000070c0c7c23 */ /* 0x100fe20008010809 */
[-C--:B-1----:R-:W-:Y:S03]  /*3eb0*/  HMMA.16816.F32.BF16 R36, R104, R4.reuse, R36 ;  /* 0x000000046824723c */ /* 0x082fe60000041824 */
[----:B------:R1:W-:Y:S03]  /*3ec0*/  MUFU.EX2 R216, R12 ;  /* 0x0000000c00d87308 */ /* 0x0003e60000000800 */
[C---:B------:R-:W-:Y:S06]  /*3ed0*/  HMMA.16816.F32.BF16 R40, R112.reuse, R4, R40 ;  /* 0x000000047028723c */ /* 0x040fec0000041828 */
[-C--:B------:R-:W-:Y:S05]  /*3ee0*/  HMMA.16816.F32.BF16 R44, R112, R6.reuse, R44 ;  /* 0x00000006702c723c */ /* 0x080fea000004182c */
[----:B------:R-:W-:Y:S01]  /*3ef0*/  MOV R4, R88 ;  /* 0x0000005800047202 */ /* 0x000fe20000000f00 */
[C---:B------:R-:W-:Y:S05]  /*3f00*/  HMMA.16816.F32.BF16 R48, R104.reuse, R6, R48 ;  /* 0x000000066830723c */ /* 0x040fea0000041830 */
[----:B-1----:R-:W-:Y:S01]  /*3f10*/  FFMA.FTZ R12, R13, UR7, -R9 ;  /* 0x000000070d0c7c23 */ /* 0x002fe20008010809 */
[----:B------:R-:W-:Y:S01]  /*3f20*/  FMUL.FTZ R36, R36, UR5 ;  /* 0x0000000524247c20 */ /* 0x000fe20008410000 */
[----:B------:R-:W-:Y:S01]  /*3f30*/  FMUL.FTZ R37, R37, UR5 ;  /* 0x0000000525257c20 */ /* 0x000fe20008410000 */
[----:B------:R-:W-:Y:S01]  /*3f40*/  @P0 IADD3 R13, R11, 0x11, RZ ;  /* 0x000000110b0d0810 */ /* 0x000fe20007ffe0ff */
[----:B------:R1:W-:Y:S01]  /*3f50*/  MUFU.EX2 R215, R12 ;  /* 0x0000000c00d77308 */ /* 0x0003e20000000800 */
[----:B------:R-:W-:Y:S01]  /*3f60*/  PLOP3.LUT P0, PT, PT, PT, UP0, 0x80, 0x0 ;  /* 0x000000000000781c */ /* 0x000fe20003f0f008 */
[----:B------:R-:W-:Y:S01]  /*3f70*/  FMUL.FTZ R38, R38, UR5 ;  /* 0x0000000526267c20 */ /* 0x000fe20008410000 */
[----:B------:R-:W-:Y:S01]  /*3f80*/  @P4 ISETP.GE.AND P4, PT, R13, UR6, PT ;  /* 0x000000060d004c0c */ /* 0x000fe2000bf86270 */
[----:B------:R-:W-:Y:S02]  /*3f90*/  IMAD.MOV.U32 R13, RZ, RZ, R218 ;  /* 0x000000ffff0d7224 */ /* 0x000fe400078e00da */
[----:B------:R-:W-:Y:S01]  /*3fa0*/  FMUL.FTZ R40, R40, UR5 ;  /* 0x0000000528287c20 */ /* 0x000fe20008410000 */
[----:B------:R-:W-:Y:S01]  /*3fb0*/  FMUL.FTZ R41, R41, UR5 ;  /* 0x0000000529297c20 */ /* 0x000fe20008410000 */
[----:B------:R-:W-:Y:S02]  /*3fc0*/  FMUL.FTZ R42, R42, UR5 ;  /* 0x000000052a2a7c20 */ /* 0x000fe40008410000 */
[----:B------:R-:W-:Y:S01]  /*3fd0*/  MUFU.TANH R81, R36 ;  /* 0x0000002400517308 */ /* 0x000fe20000002400 */
[----:B------:R-:W-:Y:S01]  /*3fe0*/  FMUL.FTZ R43, R43, UR5 ;  /* 0x000000052b2b7c20 */ /* 0x000fe20008410000 */
[----:B------:R-:W-:Y:S01]  /*3ff0*/  FMUL.FTZ R44, R44, UR5 ;  /* 0x000000052c2c7c20 */ /* 0x000fe20008410000 */
[----:B------:R-:W-:Y:S01]  /*4000*/  FMUL.FTZ R45, R45, UR5 ;  /* 0x000000052d2d7c20 */ /* 0x000fe20008410000 */
[----:B------:R-:W-:Y:S01]  /*4010*/  FMUL.FTZ R46, R46, UR5 ;  /* 0x000000052e2e7c20 */ /* 0x000fe20008410000 */
[----:B------:R-:W-:Y:S01]  /*4020*/  FMUL.FTZ R47, R47, UR5 ;  /* 0x000000052f2f7c20 */ /* 0x000fe20008410000 */
[----:B------:R-:W-:Y:S01]  /*4030*/  @P0 FSEL R4, R88, -INF , !P4 ;  /* 0xff80000058040808 */ /* 0x000fe20006000000 */
[----:B------:R-:W-:Y:S03]  /*4040*/  FMUL.FTZ R48, R48, UR5 ;  /* 0x0000000530307c20 */ /* 0x000fe60008410000 */
[----:B------:R-:W-:Y:S01]  /*4050*/  MUFU.TANH R80, R37 ;  /* 0x0000002500507308 */ /* 0x000fe20000002400 */
[----:B-1----:R-:W-:Y:S01]  /*4060*/  @P2 VIADD R12, R11, 0x10 ;  /* 0x000000100b0c2836 */ /* 0x002fe20000000000 */
[----:B------:R-:W-:Y:S01]  /*4070*/  PLOP3.LUT P2, PT, PT, PT, UP0, 0x80, 0x0 ;  /* 0x000000000000781c */ /* 0x000fe20003f4f008 */
[--C-:B------:R-:W-:Y:S01]  /*4080*/  FFMA.FTZ R4, R4, UR7, -R10.reuse ;  /* 0x0000000704047c23 */ /* 0x100fe2000801080a */
[----:B------:R-:W-:Y:S01]  /*4090*/  FMUL.FTZ R49, R49, UR5 ;  /* 0x0000000531317c20 */ /* 0x000fe20008410000 */
[----:B------:R-:W-:Y:S01]  /*40a0*/  FMUL.FTZ R39, R39, UR5 ;  /* 0x0000000527277c20 */ /* 0x000fe20008410000 */
[----:B------:R-:W-:Y:S01]  /*40b0*/  @P3 ISETP.GE.AND P3, PT, R12, UR6, PT ;  /* 0x000000060c003c0c */ /* 0x000fe2000bf66270 */
[----:B------:R-:W-:Y:S03]  /*40c0*/  IMAD.MOV.U32 R12, RZ, RZ, R89 ;  /* 0x000000ffff0c7224 */ /* 0x000fe600078e0059 */
[----:B------:R-:W-:Y:S01]  /*40d0*/  MUFU.EX2 R92, R4 ;  /* 0x00000004005c7308 */ /* 0x000fe20000000800 */
[----:B------:R-:W-:Y:S01]  /*40e0*/  PLOP3.LUT P0, PT, PT, PT, UP0, 0x80, 0x0 ;  /* 0x000000000000781c */ /* 0x000fe20003f0f008 */
[----:B------:R-:W-:Y:S01]  /*40f0*/  FMUL.FTZ R50, R50, UR5 ;  /* 0x0000000532327c20 */ /* 0x000fe20008410000 */
[----:B------:R-:W-:Y:S01]  /*4100*/  @P1 FSEL R12, R89, -INF , !P3 ;  /* 0xff800000590c1808 */ /* 0x000fe20005800000 */
[----:B------:R-:W-:Y:S01]  /*4110*/  FMUL.FTZ R51, R51, UR5 ;  /* 0x0000000533337c20 */ /* 0x000fe20008410000 */
[----:B------:R-:W-:Y:S05]  /*4120*/  PLOP3.LUT P1, PT, PT, PT, UP0, 0x80, 0x0 ;  /* 0x000000000000781c */ /* 0x000fea0003f2f008 */
[----:B------:R-:W-:Y:S01]  /*4130*/  MUFU.TANH R171, R38 ;  /* 0x0000002600ab7308 */ /* 0x000fe20000002400 */
[----:B------:R-:W-:Y:S01]  /*4140*/  FFMA.FTZ R5, R12, UR7, -R10 ;  /* 0x000000070c057c23 */ /* 0x000fe2000801080a */
[----:B------:R-:W-:Y:S08]  /*4150*/  MOV R12, R178 ;  /* 0x000000b2000c7202 */ /* 0x000ff00000000f00 */
[----:B------:R1:W-:Y:S01]  /*4160*/  MUFU.EX2 R93, R5 ;  /* 0x00000005005d7308 */ /* 0x0003e20000000800 */
[----:B------:R-:W-:Y:S02]  /*4170*/  @P1 FSEL R12, R178, -INF , !P4 ;  /* 0xff800000b20c1808 */ /* 0x000fe40006000000 */
[----:B------:R-:W-:Y:S07]  /*4180*/  PLOP3.LUT P1, PT, PT, PT, UP0, 0x80, 0x0 ;  /* 0x000000000000781c */ /* 0x000fee0003f2f008 */
[----:B------:R-:W-:Y:S10]  /*4190*/  MUFU.TANH R170, R39 ;  /* 0x0000002700aa7308 */ /* 0x000ff40000002400 */
[----:B------:R-:W-:Y:S01]  /*41a0*/  MUFU.TANH R187, R40 ;  /* 0x0000002800bb7308 */ /* 0x000fe20000002400 */
[----:B-1----:R-:W-:Y:S01]  /*41b0*/  IMAD.MOV.U32 R5, RZ, RZ, R180 ;  /* 0x000000ffff057224 */ /* 0x002fe200078e00b4 */
[----:B------:R-:W-:Y:S02]  /*41c0*/  @P2 FSEL R5, R180, -INF , !P3 ;  /* 0xff800000b4052808 */ /* 0x000fe40005800000 */
[----:B------:R-:W-:Y:S03]  /*41d0*/  PLOP3.LUT P2, PT, PT, PT, UP0, 0x80, 0x0 ;  /* 0x000000000000781c */ /* 0x000fe60003f4f008 */
[--C-:B------:R-:W-:Y:S03]  /*41e0*/  FFMA.FTZ R4, R5, UR7, -R9.reuse ;  /* 0x0000000705047c23 */ /* 0x100fe60008010809 */
[----:B------:R-:W-:Y:S01]  /*41f0*/  MUFU.TANH R186, R41 ;  /* 0x0000002900ba7308 */ /* 0x000fe20000002400 */
[----:B------:R-:W-:Y:S09]  /*4200*/  MOV R5, R220 ;  /* 0x000000dc00057202 */ /* 0x000ff20000000f00 */
[----:B------:R1:W-:Y:S10]  /*4210*/  MUFU.EX2 R207, R4 ;  /* 0x0000000400cf7308 */ /* 0x0003f40000000800 */
[----:B------:R-:W-:Y:S10]  /*4220*/  MUFU.TANH R205, R42 ;  /* 0x0000002a00cd7308 */ /* 0x000ff40000002400 */
[----:B------:R-:W-:Y:S01]  /*4230*/  MUFU.TANH R204, R43 ;  /* 0x0000002b00cc7308 */ /* 0x000fe20000002400 */
[----:B-1----:R-:W-:Y:S01]  /*4240*/  FFMA.FTZ R4, R12, UR7, -R9 ;  /* 0x000000070c047c23 */ /* 0x002fe20008010809 */
[----:B------:R-:W-:Y:S02]  /*4250*/  MOV R12, R200 ;  /* 0x000000c8000c7202 */ /* 0x000fe40000000f00 */
[----:B------:R-:W-:Y:S02]  /*4260*/  @P0 FSEL R12, R200, -INF , !P4 ;  /* 0xff800000c80c0808 */ /* 0x000fe40006000000 */
[----:B------:R-:W-:Y:S04]  /*4270*/  PLOP3.LUT P0, PT, PT, PT, UP0, 0x80, 0x0 ;  /* 0x000000000000781c */ /* 0x000fe80003f0f008 */
[----:B------:R1:W-:Y:S01]  /*4280*/  MUFU.EX2 R206, R4 ;  /* 0x0000000400ce7308 */ /* 0x0003e20000000800 */
[--C-:B------:R-:W-:Y:S09]  /*4290*/  FFMA.FTZ R12, R12, UR7, -R8.reuse ;  /* 0x000000070c0c7c23 */ /* 0x100ff20008010808 */
[----:B------:R-:W-:Y:S10]  /*42a0*/  MUFU.TANH R177, R44 ;  /* 0x0000002c00b17308 */ /* 0x000ff40000002400 */
[----:B------:R-:W-:Y:S01]  /*42b0*/  MUFU.EX2 R232, R12 ;  /* 0x0000000c00e87308 */ /* 0x000fe20000000800 */
[----:B-1----:R-:W-:Y:S01]  /*42c0*/  IMAD.MOV.U32 R4, RZ, RZ, R201 ;  /* 0x000000ffff047224 */ /* 0x002fe200078e00c9 */
[----:B------:R-:W-:Y:S02]  /*42d0*/  @P1 FSEL R4, R201, -INF , !P3 ;  /* 0xff800000c9041808 */ /* 0x000fe40005800000 */
[----:B------:R-:W-:Y:S03]  /*42e0*/  PLOP3.LUT P1, PT, PT, PT, UP0, 0x80, 0x0 ;  /* 0x000000000000781c */ /* 0x000fe60003f2f008 */
[----:B------:R-:W-:Y:S03]  /*42f0*/  FFMA.FTZ R4, R4, UR7, -R8 ;  /* 0x0000000704047c23 */ /* 0x000fe60008010808 */
[----:B------:R-:W-:Y:S10]  /*4300*/  MUFU.TANH R176, R45 ;  /* 0x0000002d00b07308 */ /* 0x000ff40000002400 */
[----:B------:R1:W-:Y:S01]  /*4310*/  MUFU.EX2 R233, R4 ;  /* 0x0000000400e97308 */ /* 0x0003e20000000800 */
[----:B------:R-:W-:Y:S02]  /*4320*/  @P1 FSEL R5, R220, -INF , !P4 ;  /* 0xff800000dc051808 */ /* 0x000fe40006000000 */
[----:B------:R-:W-:Y:S02]  /*4330*/  PLOP3.LUT P1, PT, PT, PT, UP0, 0x80, 0x0 ;  /* 0x000000000000781c */ /* 0x000fe40003f2f008 */
[----:B------:R-:W-:Y:S05]  /*4340*/  PLOP3.LUT P4, PT, PT, PT, UP0, 0x80, 0x0 ;  /* 0x000000000000781c */ /* 0x000fea0003f8f008 */
[----:B------:R-:W-:Y:S10]  /*4350*/  MUFU.TANH R199, R46 ;  /* 0x0000002e00c77308 */ /* 0x000ff40000002400 */
[----:B------:R-:W-:Y:S01]  /*4360*/  MUFU.TANH R198, R47 ;  /* 0x0000002f00c67308 */ /* 0x000fe20000002400 */
[----:B-1----:R-:W-:Y:S01]  /*4370*/  IMAD.MOV.U32 R4, RZ, RZ, R221 ;  /* 0x000000ffff047224 */ /* 0x002fe200078e00dd */
[----:B------:R-:W-:Y:S02]  /*4380*/  @P2 FSEL R4, R221, -INF , !P3 ;  /* 0xff800000dd042808 */ /* 0x000fe40005800000 */
[----:B------:R-:W-:Y:S02]  /*4390*/  PLOP3.LUT P3, PT, PT, PT, UP0, 0x80, 0x0 ;  /* 0x000000000000781c */ /* 0x000fe40003f6f008 */
[----:B------:R-:W-:Y:S01]  /*43a0*/  PLOP3.LUT P2, PT, PT, PT, UP0, 0x80, 0x0 ;  /* 0x000000000000781c */ /* 0x000fe20003f4f008 */
[--C-:B------:R-:W-:Y:S03]  /*43b0*/  FFMA.FTZ R4, R4, UR7, -R0.reuse ;  /* 0x0000000704047c23 */ /* 0x100fe60008010800 */
[----:B------:R-:W-:Y:S10]  /*43c0*/  MUFU.TANH R77, R48 ;  /* 0x00000030004d7308 */ /* 0x000ff40000002400 */
[----:B------:R1:W2:Y:S01]  /*43d0*/  MUFU.EX2 R15, R4 ;  /* 0x00000004000f7308 */ /* 0x0002a20000000800 */
[----:B------:R-:W-:Y:S02]  /*43e0*/  @P2 IADD3 R12, R11, 0x19, RZ ;  /* 0x000000190b0c2810 */ /* 0x000fe40007ffe0ff */
[----:B------:R-:W-:Y:S02]  /*43f0*/  PLOP3.LUT P2, PT, PT, PT, UP0, 0x80, 0x0 ;  /* 0x000000000000781c */ /* 0x000fe40003f4f008 */
[----:B------:R-:W-:Y:S05]  /*4400*/  @P4 ISETP.GE.AND P4, PT, R12, UR6, PT ;  /* 0x000000060c004c0c */ /* 0x000fea000bf86270 */
[----:B------:R-:W-:Y:S01]  /*4410*/  MUFU.TANH R165, R50 ;  /* 0x0000003200a57308 */ /* 0x000fe20000002400 */
[----:B------:R-:W-:Y:S09]  /*4420*/  MOV R12, R217 ;  /* 0x000000d9000c7202 */ /* 0x000ff20000000f00 */
[----:B------:R-:W-:Y:S01]  /*4430*/  MUFU.TANH R76, R49 ;  /* 0x00000031004c7308 */ /* 0x000fe20000002400 */
[----:B-1----:R-:W-:Y:S01]  /*4440*/  FFMA.FTZ R4, R5, UR7, -R0 ;  /* 0x0000000705047c23 */ /* 0x002fe20008010800 */
[----:B--2---:R-:W-:Y:S01]  /*4450*/  STL [R1], R15 ;  /* 0x0000000f01007387 */ /* 0x004fe20000100800 */
[----:B------:R-:W-:Y:S03]  /*4460*/  IMAD.MOV.U32 R5, RZ, RZ, R197 ;  /* 0x000000ffff057224 */ /* 0x000fe600078e00c5 */
[----:B------:R-:W2:Y:S04]  /*4470*/  LDL R108, [R1+0x4c] ;  /* 0x00004c00016c7983 */ /* 0x000ea80000100800 */
[----:B------:R1:W-:Y:S10]  /*4480*/  MUFU.EX2 R252, R4 ;  /* 0x0000000400fc7308 */ /* 0x0003f40000000800 */
[----:B------:R-:W-:Y:S01]  /*4490*/  MUFU.TANH R164, R51 ;  /* 0x0000003300a47308 */ /* 0x000fe20000002400 */
[----:B-1----:R-:W-:Y:S01]  /*44a0*/  @P0 VIADD R4, R11, 0x18 ;  /* 0x000000180b040836 */ /* 0x002fe20000000000 */
[----:B------:R-:W-:Y:S04]  /*44b0*/  PLOP3.LUT P0, PT, PT, PT, UP0, 0x80, 0x0 ;  /* 0x000000000000781c */ /* 0x000fe80003f0f008 */
[----:B------:R-:W-:Y:S02]  /*44c0*/  @P3 ISETP.GE.AND P3, PT, R4, UR6, PT ;  /* 0x0000000604003c0c */ /* 0x000fe4000bf66270 */
[----:B------:R-:W-:Y:S02]  /*44d0*/  MOV R4, R196 ;  /* 0x000000c400047202 */ /* 0x000fe40000000f00 */
        /* <DEDUP_REMOVED lines=18> */
[----:B------:R4:W-:Y:S01]  /*4600*/  MUFU.EX2 R248, R13 ;  /* 0x0000000d00f87308 */ /* 0x0009e20000000800 */
[----:B-1----:R-:W1:Y:S09]  /*4610*/  LDSM.16.M88.4 R4, [R150+0x6c00] ;  /* 0x006c00009604783b */ /* 0x002e720000000200 */
[----:B------:R-:W-:Y:S01]  /*4620*/  MUFU.EX2 R86, R14 ;  /* 0x0000000e00567308 */ /* 0x000fe20000000800 */
[----:B---3--:R-:W-:Y:S01]  /*4630*/  IMAD.MOV.U32 R12, RZ, RZ, R85 ;  /* 0x000000ffff0c7224 */ /* 0x008fe200078e0055 */
[----:B------:R-:W-:Y:S02]  /*4640*/  @P1 FSEL R12, R85, -INF , !P3 ;  /* 0xff800000550c1808 */ /* 0x000fe40005800000 */
[----:B------:R-:W-:Y:S03]  /*4650*/  PLOP3.LUT P1, PT, PT, PT, UP0, 0x80, 0x0 ;  /* 0x000000000000781c */ /* 0x000fe60003f2f008 */
[--C-:B------:R-:W-:Y:S01]  /*4660*/  FFMA.FTZ R12, R12, UR7, -R10.reuse ;  /* 0x000000070c0c7c23 */ /* 0x100fe2000801080a */
[----:B----4-:R-:W-:Y:S03]  /*4670*/  MOV R13, R174 ;  /* 0x000000ae000d7202 */ /* 0x010fe60000000f00 */
[----:B------:R3:W-:Y:S06]  /*4680*/  MUFU.EX2 R87, R12 ;  /* 0x0000000c00577308 */ /* 0x0007ec0000000800 */
[----:B------:R-:W-:Y:S02]  /*4690*/  @P1 FSEL R13, R174, -INF , !P4 ;  /* 0xff800000ae0d1808 */ /* 0x000fe40006000000 */
[----:B------:R-:W-:Y:S02]  /*46a0*/  PLOP3.LUT P1, PT, PT, PT, UP0, 0x80, 0x0 ;  /* 0x000000000000781c */ /* 0x000fe40003f2f008 */
[----:B------:R-:W-:Y:S01]  /*46b0*/  PLOP3.LUT P4, PT, PT, PT, UP0, 0x80, 0x0 ;  /* 0x000000000000781c */ /* 0x000fe20003f8f008 */
[----:B---3--:R-:W-:Y:S01]  /*46c0*/  IMAD.MOV.U32 R12, RZ, RZ, R175 ;  /* 0x000000ffff0c7224 */ /* 0x008fe200078e00af */
        /* <DEDUP_REMOVED lines=9> */
[----:B------:R-:W-:Y:S05]  /*4760*/  HMMA.16816.F32.BF16 R64, R104, R6, R64 ;  /* 0x000000066840723c */ /* 0x000fea0000041840 */
[----:B-1----:R-:W-:Y:S01]  /*4770*/  FFMA.FTZ R12, R13, UR7, -R9 ;  /* 0x000000070d0c7c23 */ /* 0x002fe20008010809 */
[----:B------:R-:W-:Y:S01]  /*4780*/  FMUL.FTZ R52, R52, UR5 ;  /* 0x0000000534347c20 */ /* 0x000fe20008410000 */
[----:B------:R-:W-:Y:S01]  /*4790*/  FMUL.FTZ R53, R53, UR5 ;  /* 0x0000000535357c20 */ /* 0x000fe20008410000 */
[----:B------:R-:W-:Y:S01]  /*47a0*/  IMAD.U32 R104, RZ, RZ, UR4 ;  /* 0x00000004ff687e24 */ /* 0x000fe2000f8e00ff */
[----:B------:R1:W-:Y:S02]  /*47b0*/  MUFU.EX2 R192, R12 ;  /* 0x0000000c00c07308 */ /* 0x0003e40000000800 */
[----:B------:R-:W-:Y:S01]  /*47c0*/  @P0 IADD3 R13, R11, 0x21, RZ ;  /* 0x000000210b0d0810 */ /* 0x000fe20007ffe0ff */
[----:B------:R-:W-:Y:S01]  /*47d0*/  FMUL.FTZ R56, R56, UR5 ;  /* 0x0000000538387c20 */ /* 0x000fe20008410000 */
[----:B------:R-:W-:Y:S01]  /*47e0*/  PLOP3.LUT P0, PT, PT, PT, UP0, 0x80, 0x0 ;  /* 0x000000000000781c */ /* 0x000fe20003f0f008 */
[----:B------:R-:W-:Y:S01]  /*47f0*/  FMUL.FTZ R57, R57, UR5 ;  /* 0x0000000539397c20 */ /* 0x000fe20008410000 */
[----:B------:R-:W-:Y:S01]  /*4800*/  @P4 ISETP.GE.AND P4, PT, R13, UR6, PT ;  /* 0x000000060d004c0c */ /* 0x000fe2000bf86270 */
[----:B------:R-:W-:Y:S03]  /*4810*/  FMUL.FTZ R59, R59, UR5 ;  /* 0x000000053b3b7c20 */ /* 0x000fe60008410000 */
[----:B------:R-:W-:Y:S01]  /*4820*/  MUFU.TANH R71, R52 ;  /* 0x0000003400477308 */ /* 0x000fe20000002400 */
[----:B------:R-:W-:Y:S01]  /*4830*/  MOV R6, R198 ;  /* 0x000000c600067202 */ /* 0x000fe20000000f00 */
[----:B------:R-:W-:Y:S01]  /*4840*/  FMUL.FTZ R54, R54, UR5 ;  /* 0x0000000536367c20 */ /* 0x000fe20008410000 */
[----:B------:R-:W-:Y:S01]  /*4850*/  FMUL.FTZ R60, R60, UR5 ;  /* 0x000000053c3c7c20 */ /* 0x000fe20008410000 */
[----:B------:R-:W-:Y:S01]  /*4860*/  FMUL.FTZ R62, R62, UR5 ;  /* 0x000000053e3e7c20 */ /* 0x000fe20008410000 */
[----:B------:R-:W-:Y:S01]  /*4870*/  FMUL.FTZ R61, R61, UR5 ;  /* 0x000000053d3d7c20 */ /* 0x000fe20008410000 */
[----:B------:R-:W-:Y:S01]  /*4880*/  FMUL.FTZ R63, R63, UR5 ;  /* 0x000000053f3f7c20 */ /* 0x000fe20008410000 */
[----:B------:R-:W-:Y:S03]  /*4890*/  FMUL.FTZ R64, R64, UR5 ;  /* 0x0000000540407c20 */ /* 0x000fe60008410000 */
[----:B------:R-:W-:Y:S01]  /*48a0*/  MUFU.TANH R166, R60 ;  /* 0x0000003c00a67308 */ /* 0x000fe20000002400 */
[----:B-1----:R-:W-:Y:S01]  /*48b0*/  @P2 VIADD R12, R11, 0x20 ;  /* 0x000000200b0c2836 */ /* 0x002fe20000000000 */
[----:B------:R-:W-:Y:S01]  /*48c0*/  @P0 FSEL R4, R80, -INF , !P4 ;  /* 0xff80000050040808 */ /* 0x000fe20006000000 */
[----:B------:R-:W-:Y:S01]  /*48d0*/  FMUL.FTZ R66, R66, UR5 ;  /* 0x0000000542427c20 */ /* 0x000fe20008410000 */
[----:B------:R-:W-:Y:S01]  /*48e0*/  PLOP3.LUT P2, PT, PT, PT, UP0, 0x80, 0x0 ;  /* 0x000000000000781c */ /* 0x000fe20003f4f008 */
[----:B------:R-:W-:Y:S01]  /*48f0*/  FMUL.FTZ R65, R65, UR5 ;  /* 0x0000000541417c20 */ /* 0x000fe20008410000 */
[----:B------:R-:W-:Y:S01]  /*4900*/  @P3 ISETP.GE.AND P3, PT, R12, UR6, PT ;  /* 0x000000060c003c0c */ /* 0x000fe2000bf66270 */
[----:B------:R-:W-:Y:S03]  /*4910*/  IMAD.MOV.U32 R12, RZ, RZ, R81 ;  /* 0x000000ffff0c7224 */ /* 0x000fe600078e0051 */
[----:B------:R-:W-:Y:S01]  /*4920*/  MUFU.TANH R163, R54 ;  /* 0x0000003600a37308 */ /* 0x000fe20000002400 */
[----:B------:R-:W-:Y:S01]  /*4930*/  FFMA.FTZ R4, R4, UR7, -R10 ;  /* 0x0000000704047c23 */ /* 0x000fe2000801080a */
[----:B------:R-:W-:Y:S01]  /*4940*/  @P1 FSEL R12, R81, -INF , !P3 ;  /* 0xff800000510c1808 */ /* 0x000fe20005800000 */
[----:B------:R-:W-:Y:S01]  /*4950*/  FMUL.FTZ R67, R67, UR5 ;  /* 0x0000000543437c20 */ /* 0x000fe20008410000 */
[----:B------:R-:W-:Y:S01]  /*4960*/  IADD3 R104, R154, 0x4000, R104 ;  /* 0x000040009a687810 */ /* 0x000fe20007ffe068 */
[----:B------:R-:W-:Y:S01]  /*4970*/  FMUL.FTZ R58, R58, UR5 ;  /* 0x000000053a3a7c20 */ /* 0x000fe20008410000 */
[----:B------:R-:W-:Y:S01]  /*4980*/  FMUL.FTZ R55, R55, UR5 ;  /* 0x0000000537377c20 */ /* 0x000fe20008410000 */
[----:B------:R-:W-:Y:S03]  /*4990*/  FFMA.FTZ R5, R12, UR7, -R10 ;  /* 0x000000070c057c23 */ /* 0x000fe6000801080a */
[----:B------:R-:W-:Y:S01]  /*49a0*/  MUFU.EX2 R82, R4 ;  /* 0x0000000400527308 */ /* 0x000fe20000000800 */
[----:B------:R-:W-:Y:S02]  /*49b0*/  IADD3 R104, R104, R155, RZ ;  /* 0x0000009b68687210 */ /* 0x000fe40007ffe0ff */
[----:B------:R-:W-:Y:S02]  /*49c0*/  PLOP3.LUT P1, PT, PT, PT, UP0, 0x80, 0x0 ;  /* 0x000000000000781c */ /* 0x000fe40003f2f008 */
[----:B------:R-:W-:Y:S02]  /*49d0*/  PLOP3.LUT P0, PT, PT, PT, UP0, 0x80, 0x0 ;  /* 0x000000000000781c */ /* 0x000fe40003f0f008 */
[----:B------:R-:W-:Y:S03]  /*49e0*/  MOV R12, R170 ;  /* 0x000000aa000c7202 */ /* 0x000fe60000000f00 */
[----:B------:R-:W-:Y:S10]  /*49f0*/  MUFU.TANH R70, R53 ;  /* 0x0000003500467308 */ /* 0x000ff40000002400 */
[----:B------:R1:W-:Y:S01]  /*4a00*/  MUFU.EX2 R83, R5 ;  /* 0x0000000500537308 */ /* 0x0003e20000000800 */
[----:B------:R-:W-:Y:S02]  /*4a10*/  @P1 FSEL R12, R170, -INF , !P4 ;  /* 0xff800000aa0c1808 */ /* 0x000fe40006000000 */
[----:B------:R-:W-:Y:S07]  /*4a20*/  PLOP3.LUT P1, PT, PT, PT, UP0, 0x80, 0x0 ;  /* 0x000000000000781c */ /* 0x000fee0003f2f008 */
[----:B------:R-:W3:Y:S10]  /*4a30*/  MUFU.TANH R162, R55 ;  /* 0x0000003700a27308 */ /* 0x000ef40000002400 */
[----:B------:R-:W-:Y:S01]  /*4a40*/  MUFU.TANH R181, R62 ;  /* 0x0000003e00b57308 */ /* 0x000fe20000002400 */
[----:B-1----:R-:W-:Y:S01]  /*4a50*/  IMAD.MOV.U32 R5, RZ, RZ, R171 ;  /* 0x000000ffff057224 */ /* 0x002fe200078e00ab */
[----:B------:R-:W-:Y:S02]  /*4a60*/  @P2 FSEL R5, R171, -INF , !P3 ;  /* 0xff800000ab052808 */ /* 0x000fe40005800000 */
[----:B------:R-:W-:Y:S03]  /*4a70*/  PLOP3.LUT P2, PT, PT, PT, UP0, 0x80, 0x0 ;  /* 0x000000000000781c */ /* 0x000fe60003f4f008 */
[----:B------:R-:W-:Y:S03]  /*4a80*/  FFMA.FTZ R4, R5, UR7, -R9 ;  /* 0x0000000705047c23 */ /* 0x000fe60008010809 */
[----:B------:R-:W1:Y:S01]  /*4a90*/  MUFU.TANH R172, R56 ;  /* 0x0000003800ac7308 */ /* 0x000e620000002400 */
[----:B------:R-:W-:Y:S01]  /*4aa0*/  IMAD.MOV.U32 R5, RZ, RZ, R187 ;  /* 0x000000ffff057224 */ /* 0x000fe200078e00bb */
[----:B------:R-:W-:Y:S01]  /*4ab0*/  @P1 FSEL R5, R187, -INF , !P3 ;  /* 0xff800000bb051808 */ /* 0x000fe20005800000 */
[----:B---3--:R-:W-:Y:S01]  /*4ac0*/  IMAD.MOV.U32 R7, RZ, RZ, R162 ;  /* 0x000000ffff077224 */ /* 0x008fe200078e00a2 */
[----:B------:R-:W-:Y:S03]  /*4ad0*/  PLOP3.LUT P1, PT, PT, PT, UP0, 0x80, 0x0 ;  /* 0x000000000000781c */ /* 0x000fe60003f2f008 */
[--C-:B------:R-:W-:Y:S03]  /*4ae0*/  FFMA.FTZ R5, R5, UR7, -R8.reuse ;  /* 0x0000000705057c23 */ /* 0x100fe60008010808 */
[----:B------:R3:W-:Y:S10]  /*4af0*/  MUFU.EX2 R183, R4 ;  /* 0x0000000400b77308 */ /* 0x0007f40000000800 */
[----:B------:R4:W-:Y:S10]  /*4b00*/  MUFU.EX2 R214, R5 ;  /* 0x0000000500d67308 */ /* 0x0009f40000000800 */
[----:B------:R-:W-:Y:S01]  /*4b10*/  MUFU.TANH R173, R57 ;  /* 0x0000003900ad7308 */ /* 0x000fe20000002400 */
[----:B---3--:R-:W-:Y:S01]  /*4b20*/  FFMA.FTZ R4, R12, UR7, -R9 ;  /* 0x000000070c047c23 */ /* 0x008fe20008010809 */
[----:B------:R-:W-:Y:S02]  /*4b30*/  MOV R12, R204 ;  /* 0x000000cc000c7202 */ /* 0x000fe40000000f00 */
[----:B------:R-:W-:Y:S02]  /*4b40*/  @P1 FSEL R12, R204, -INF , !P4 ;  /* 0xff800000cc0c1808 */ /* 0x000fe40006000000 */
[----:B------:R-:W-:Y:S04]  /*4b50*/  PLOP3.LUT P1, PT, PT, PT, UP0, 0x80, 0x0 ;  /* 0x000000000000781c */ /* 0x000fe80003f2f008 */
[----:B------:R3:W-:Y:S01]  /*4b60*/  MUFU.EX2 R182, R4 ;  /* 0x0000000400b67308 */ /* 0x0007e20000000800 */
[----:B----4-:R-:W-:Y:S01]  /*4b70*/  IMAD.MOV.U32 R5, RZ, RZ, R205 ;  /* 0x000000ffff057224 */ /* 0x010fe200078e00cd */
[----:B------:R-:W-:Y:S02]  /*4b80*/  @P2 FSEL R5, R205, -INF , !P3 ;  /* 0xff800000cd052808 */ /* 0x000fe40005800000 */
[----:B------:R-:W-:Y:S02]  /*4b90*/  PLOP3.LUT P2, PT, PT, PT, UP0, 0x80, 0x0 ;  /* 0x000000000000781c */ /* 0x000fe40003f4f008 */
[----:B------:R-:W-:Y:S04]  /*4ba0*/  PLOP3.LUT P3, PT, PT, PT, UP0, 0x80, 0x0 ;  /* 0x000000000000781c */ /* 0x000fe80003f6f008 */
[----:B------:R-:W-:Y:S10]  /*4bb0*/  MUFU.TANH R188, R59 ;  /* 0x0000003b00bc7308 */ /* 0x000ff40000002400 */
[----:B------:R-:W4:Y:S01]  /*4bc0*/  MUFU.TANH R189, R58 ;  /* 0x0000003a00bd7308 */ /* 0x000f220000002400 */
[----:B---3--:R-:W-:Y:S02]  /*4bd0*/  MOV R4, R186 ;  /* 0x000000ba00047202 */ /* 0x008fe40000000f00 */
[----:B------:R-:W-:Y:S02]  /*4be0*/  @P0 FSEL R4, R186, -INF , !P4 ;  /* 0xff800000ba040808 */ /* 0x000fe40006000000 */
[----:B------:R-:W-:Y:S02]  /*4bf0*/  PLOP3.LUT P0, PT, PT, PT, UP0, 0x80, 0x0 ;  /* 0x000000000000781c */ /* 0x000fe40003f0f008 */
[----:B------:R-:W-:Y:S01]  /*4c00*/  PLOP3.LUT P4, PT, PT, PT, UP0, 0x80, 0x0 ;  /* 0x000000000000781c */ /* 0x000fe20003f8f008 */
[----:B------:R-:W-:Y:S02]  /*4c10*/  FFMA.FTZ R4, R4, UR7, -R8 ;  /* 0x0000000704047c23 */ /* 0x000fe40008010808 */
[----:B------:R-:W3:Y:S10]  /*4c20*/  MUFU.TANH R115, R61 ;  /* 0x0000003d00737308 */ /* 0x000ef40000002400 */
[----:B------:R1:W-:Y:S10]  /*4c30*/  MUFU.EX2 R211, R4 ;  /* 0x0000000400d37308 */ /* 0x0003f40000000800 */
[----:B------:R-:W2:Y:S10]  /*4c40*/  MUFU.TANH R249, R64 ;  /* 0x0000004000f97308 */ /* 0x000eb40000002400 */
[----:B------:R-:W-:Y:S01]  /*4c50*/  MUFU.TANH R111, R66 ;  /* 0x00000042006f7308 */ /* 0x000fe20000002400 */
[--C-:B-1----:R-:W-:Y:S01]  /*4c60*/  FFMA.FTZ R4, R5, UR7, -R0.reuse ;  /* 0x0000000705047c23 */ /* 0x102fe20008010800 */
[----:B------:R-:W-:Y:S08]  /*4c70*/  IMAD.MOV.U32 R5, RZ, RZ, R177 ;  /* 0x000000ffff057224 */ /* 0x000ff000078e00b1 */
[----:B------:R1:W-:Y:S10]  /*4c80*/  MUFU.EX2 R235, R4 ;  /* 0x0000000400eb7308 */ /* 0x0003f40000000800 */
[----:B------:R-:W-:Y:S10]  /*4c90*/  MUFU.TANH R246, R65 ;  /* 0x0000004100f67308 */ /* 0x000ff40000002400 */
[----:B------:R-:W-:Y:S01]  /*4ca0*/  MUFU.TANH R110, R67 ;  /* 0x00000043006e7308 */ /* 0x000fe20000002400 */
[----:B-1----:R-:W-:Y:S09]  /*4cb0*/  FFMA.FTZ R4, R12, UR7, -R0 ;  /* 0x000000070c047c23 */ /* 0x002ff20008010800 */
[----:B------:R1:W-:Y:S10]  /*4cc0*/  MUFU.EX2 R234, R4 ;  /* 0x0000000400ea7308 */ /* 0x0003f40000000800 */
[----:B------:R-:W2:Y:S01]  /*4cd0*/  MUFU.TANH R179, R63 ;  /* 0x0000003f00b37308 */ /* 0x000ea20000002400 */
[C---:B-1----:R-:W-:Y:S01]  /*4ce0*/  @P2 VIADD R4, R11.reuse, 0x28 ;  /* 0x000000280b042836 */ /* 0x042fe20000000000 */
[----:B------:R-:W-:Y:S04]  /*4cf0*/  PLOP3.LUT P2, PT, PT, PT, UP0, 0x80, 0x0 ;  /* 0x000000000000781c */ /* 0x000fe80003f4f008 */
[----:B------:R-:W-:Y:S02]  /*4d00*/  @P5 ISETP.GE.AND P5, PT, R4, UR6, PT ;  /* 0x0000000604005c0c */ /* 0x000fe4000bfa6270 */
[----:B------:R-:W-:Y:S02]  /*4d10*/  @P0 IADD3 R4, R11, 0x29, RZ ;  /* 0x000000290b040810 */ /* 0x000fe40007ffe0ff */
[----:B------:R-:W-:Y:S02]  /*4d20*/  PLOP3.LUT P0, PT, PT, PT, UP0, 0x80, 0x0 ;  /* 0x000000000000781c */ /* 0x000fe40003f0f008 */
[----:B------:R-:W-:Y:S02]  /*4d30*/  @P1 FSEL R5, R177, -INF , !P5 ;  /* 0xff800000b1051808 */ /* 0x000fe40006800000 */
[----:B------:R-:W-:Y:S02]  /*4d40*/  @P6 ISETP.GE.AND P6, PT, R4, UR6, PT ;  /* 0x0000000604006c0c */ /* 0x000fe4000bfc6270 */
[----:B------:R-:W-:Y:S01]  /*4d50*/  MOV R4, R176 ;  /* 0x000000b000047202 */ /* 0x000fe20000000f00 */
[--C-:B------:R-:W-:Y:S01]  /*4d60*/  FFMA.FTZ R5, R5, UR7, -R8.reuse ;  /* 0x0000000705057c23 */ /* 0x100fe20008010808 */
[----:B------:R-:W-:Y:S03]  /*4d70*/  PLOP3.LUT P1, PT, PT, PT, UP0, 0x80, 0x0 ;  /* 0x000000000000781c */ /* 0x000fe60003f2f008 */
[----:B------:R1:W-:Y:S02]  /*4d80*/  MUFU.EX2 R203, R5 ;  /* 0x0000000500cb7308 */ /* 0x0003e40000000800 */
[----:B------:R-:W-:Y:S02]  /*4d90*/  @P0 FSEL R4, R176, -INF , !P6 ;  /* 0xff800000b0040808 */ /* 0x000fe40007000000 */
[----:B------:R-:W-:Y:S03]  /*4da0*/  PLOP3.LUT P0, PT, PT, PT, UP0, 0x80, 0x0 ;  /* 0x000000000000781c */ /* 0x000fe60003f0f008 */
[----:B------:R-:W-:Y:S03]  /*4db0*/  FFMA.FTZ R4, R4, UR7, -R8 ;  /* 0x0000000704047c23 */ /* 0x000fe60008010808 */
[----:B------:R-:W-:Y:S01]  /*4dc0*/  @P1 FSEL R6, R198, -INF , !P6 ;  /* 0xff800000c6061808 */ /* 0x000fe20007000000 */
[----:B------:R4:W-:Y:S01]  /*4dd0*/  MUFU.EX2 R202, R4 ;  /* 0x0000000400ca7308 */ /* 0x0009e20000000800 */
[----:B------:R-:W-:Y:S01]  /*4de0*/  PLOP3.LUT P1, PT, PT, PT, UP0, 0x80, 0x0 ;  /* 0x000000000000781c */ /* 0x000fe20003f2f008 */
[----:B-1----:R-:W-:Y:S01]  /*4df0*/  IMAD.MOV.U32 R5, RZ, RZ, R199 ;  /* 0x000000ffff057224 */ /* 0x002fe200078e00c7 */
[----:B------:R-:W-:Y:S02]  /*4e00*/  @P2 FSEL R5, R199, -INF , !P5 ;  /* 0xff800000c7052808 */ /* 0x000fe40006800000 */
[----:B------:R-:W-:Y:S03]  /*4e10*/  PLOP3.LUT P2, PT, PT, PT, UP0, 0x80, 0x0 ;  /* 0x000000000000781c */ /* 0x000fe60003f4f008 */
[----:B----4-:R-:W-:Y:S01]  /*4e20*/  FFMA.FTZ R4, R5, UR7, -R0 ;  /* 0x0000000705047c23 */ /* 0x010fe20008010800 */
[----:B------:R-:W-:Y:S02]  /*4e30*/  MOV R5, R76 ;  /* 0x0000004c00057202 */ /* 0x000fe40000000f00 */
[----:B------:R-:W-:Y:S01]  /*4e40*/  @P0 FSEL R5, R76, -INF , !P6 ;  /* 0xff8000004c050808 */ /* 0x000fe20007000000 */
[----:B------:R1:W-:Y:S01]  /*4e50*/  MUFU.EX2 R231, R4 ;  /* 0x0000000400e77308 */ /* 0x0003e20000000800 */
[----:B------:R-:W-:Y:S03]  /*4e60*/  PLOP3.LUT P0, PT, PT, PT, UP0, 0x80, 0x0 ;  /* 0x000000000000781c */ /* 0x000fe60003f0f008 */
[----:B------:R-:W-:Y:S06]  /*4e70*/  FFMA.FTZ R5, R5, UR7, -R10 ;  /* 0x0000000705057c23 */ /* 0x000fec000801080a */
[----:B------:R4:W-:Y:S01]  /*4e80*/  MUFU.EX2 R78, R5 ;  /* 0x00000005004e7308 */ /* 0x0009e20000000800 */
[----:B-1----:R-:W-:Y:S01]  /*4e90*/  FFMA.FTZ R4, R6, UR7, -R0 ;  /* 0x0000000706047c23 */ /* 0x002fe20008010800 */
[C---:B------:R-:W-:Y:S01]  /*4ea0*/  @P3 VIADD R6, R11.reuse, 0x30 ;  /* 0x000000300b063836 */ /* 0x040fe20000000000 */
[----:B------:R-:W-:Y:S07]  /*4eb0*/  PLOP3.LUT P3, PT, PT, PT, UP0, 0x80, 0x0 ;  /* 0x000000000000781c */ /* 0x000fee0003f6f008 */
[----:B------:R1:W-:Y:S01]  /*4ec0*/  MUFU.EX2 R228, R4 ;  /* 0x0000000400e47308 */ /* 0x0003e20000000800 */
[----:B------:R-:W-:Y:S01]  /*4ed0*/  @P4 ISETP.GE.AND P4, PT, R6, UR6, PT ;  /* 0x0000000606004c0c */ /* 0x000fe2000bf86270 */
[----:B------:R-:W-:Y:S01]  /*4ee0*/  @P2 VIADD R6, R11, 0x31 ;  /* 0x000000310b062836 */ /* 0x000fe20000000000 */
[----:B----4-:R-:W-:Y:S02]  /*4ef0*/  MOV R5, R164 ;  /* 0x000000a400057202 */ /* 0x010fe40000000f00 */
[----:B------:R-:W-:Y:S02]  /*4f00*/  @P0 FSEL R5, R164, -INF , !P6 ;  /* 0xff800000a4050808 */ /* 0x000fe40007000000 */
[----:B------:R-:W-:Y:S02]  /*4f10*/  PLOP3.LUT P0, PT, PT, PT, UP0, 0x80, 0x0 ;  /* 0x000000000000781c */ /* 0x000fe40003f0f008 */
[----:B------:R-:W-:Y:S01]  /*4f20*/  PLOP3.LUT P2, PT, PT, PT, UP0, 0x80, 0x0 ;  /* 0x000000000000781c */ /* 0x000fe20003f4f008 */
[----:B------:R-:W-:Y:S01]  /*4f30*/  FFMA.FTZ R5, R5, UR7, -R9 ;  /* 0x0000000705057c23 */ /* 0x000fe20008010809 */
[----:B------:R-:W-:Y:S03]  /*4f40*/  PLOP3.LUT P6, PT, PT, PT, UP0, 0x80, 0x0 ;  /* 0x000000000000781c */ /* 0x000fe60003fcf008 */
[----:B------:R4:W-:Y:S01]  /*4f50*/  MUFU.EX2 R168, R5 ;  /* 0x0000000500a87308 */ /* 0x0009e20000000800 */
[----:B-1----:R-:W-:Y:S01]  /*4f60*/  IMAD.MOV.U32 R4, RZ, RZ, R77 ;  /* 0x000000ffff047224 */ /* 0x002fe200078e004d */
[----:B------:R-:W-:Y:S02]  /*4f70*/  @P1 FSEL R4, R77, -INF , !P5 ;  /* 0xff8000004d041808 */ /* 0x000fe40006800000 */
[----:B------:R-:W-:Y:S03]  /*4f80*/  PLOP3.LUT P1, PT, PT, PT, UP0, 0x80, 0x0 ;  /* 0x000000000000781c */ /* 0x000fe60003f2f008 */
[--C-:B------:R-:W-:Y:S04]  /*4f90*/  FFMA.FTZ R4, R4, UR7, -R10.reuse ;  /* 0x0000000704047c23 */ /* 0x100fe8000801080a */
[----:B------:R1:W-:Y:S01]  /*4fa0*/  MUFU.EX2 R79, R4 ;  /* 0x00000004004f7308 */ /* 0x0003e20000000800 */
[----:B----4-:R-:W-:Y:S01]  /*4fb0*/  MOV R5, R70 ;  /* 0x0000004600057202 */ /* 0x010fe20000000f00 */
[----:B-1----:R-:W-:Y:S04]  /*4fc0*/  IMAD.MOV.U32 R4, RZ, RZ, R165 ;  /* 0x000000ffff047224 */ /* 0x002fe800078e00a5 */
[----:B------:R-:W-:Y:S02]  /*4fd0*/  @P1 FSEL R4, R165, -INF , !P5 ;  /* 0xff800000a5041808 */ /* 0x000fe40006800000 */
[----:B------:R-:W-:Y:S02]  /*4fe0*/  PLOP3.LUT P1, PT, PT, PT, UP0, 0x80, 0x0 ;  /* 0x000000000000781c */ /* 0x000fe40003f2f008 */
[----:B------:R-:W-:Y:S01]  /*4ff0*/  PLOP3.LUT P5, PT, PT, PT, UP0, 0x80, 0x0 ;  /* 0x000000000000781c */ /* 0x000fe20003faf008 */
[--C-:B------:R-:W-:Y:S04]  /*5000*/  FFMA.FTZ R4, R4, UR7, -R9.reuse ;  /* 0x0000000704047c23 */ /* 0x100fe80008010809 */
[----:B------:R1:W-:Y:S08]  /*5010*/  MUFU.EX2 R169, R4 ;  /* 0x0000000400a97308 */ /* 0x0003f00000000800 */
[----:B------:R-:W-:Y:S02]  /*5020*/  @P5 ISETP.GE.AND P5, PT, R6, UR6, PT ;  /* 0x0000000606005c0c */ /* 0x000fe4000bfa6270 */
[----:B------:R-:W-:Y:S02]  /*5030*/  @P2 IADD3 R6, R11, 0x38, RZ ;  /* 0x000000380b062810 */ /* 0x000fe40007ffe0ff */
[----:B------:R-:W-:Y:S02]  /*5040*/  @P0 FSEL R5, R70, -INF , !P5 ;  /* 0xff80000046050808 */ /* 0x000fe40006800000 */
[----:B------:R-:W-:Y:S02]  /*5050*/  PLOP3.LUT P0, PT, PT, PT, UP0, 0x80, 0x0 ;  /* 0x000000000000781c */ /* 0x000fe40003f0f008 */
[----:B------:R-:W-:Y:S01]  /*5060*/  @P6 ISETP.GE.AND P6, PT, R6, UR6, PT ;  /* 0x0000000606006c0c */ /* 0x000fe2000bfc6270 */
[----:B------:R-:W-:Y:S01]  /*5070*/  FFMA.FTZ R5, R5, UR7, -R10 ;  /* 0x0000000705057c23 */ /* 0x000fe2000801080a */
[----:B-1----:R-:W-:Y:S01]  /*5080*/  MOV R4, R71 ;  /* 0x0000004700047202 */ /* 0x002fe20000000f00 */
[----:B------:R-:W-:Y:S01]  /*5090*/  IMAD.MOV.U32 R6, RZ, RZ, R172 ;  /* 0x000000ffff067224 */ /* 0x000fe200078e00ac */
[----:B------:R-:W-:Y:S01]  /*50a0*/  @P1 FSEL R4, R71, -INF , !P4 ;  /* 0xff80000047041808 */ /* 0x000fe20006000000 */
[----:B------:R1:W-:Y:S01]  /*50b0*/  MUFU.EX2 R74, R5 ;  /* 0x00000005004a7308 */ /* 0x0003e20000000800 */
[----:B------:R-:W-:Y:S02]  /*50c0*/  PLOP3.LUT P1, PT, PT, PT, UP0, 0x80, 0x0 ;  /* 0x000000000000781c */ /* 0x000fe40003f2f008 */
[----:B------:R-:W-:Y:S01]  /*50d0*/  PLOP3.LUT P2, PT, PT, PT, UP0, 0x80, 0x0 ;  /* 0x000000000000781c */ /* 0x000fe20003f4f008 */
[----:B------:R-:W-:Y:S01]  /*50e0*/  FFMA.FTZ R4, R4, UR7, -R10 ;  /* 0x0000000704047c23 */ /* 0x000fe2000801080a */
[----:B------:R-:W-:Y:S02]  /*50f0*/  @P3 IADD3 R11, R11, 0x39, RZ ;  /* 0x000000390b0b3810 */ /* 0x000fe40007ffe0ff */
[----:B------:R-:W-:Y:S03]  /*5100*/  @P0 FSEL R7, R162, -INF , !P5 ;  /* 0xff800000a2070808 */ /* 0x000fe60006800000 */
[----:B------:R4:W-:Y:S01]  /*5110*/  MUFU.EX2 R75, R4 ;  /* 0x00000004004b7308 */ /* 0x0009e20000000800 */
[----:B------:R-:W-:Y:S02]  /*5120*/  PLOP3.LUT P0, PT, PT, PT, UP0, 0x80, 0x0 ;  /* 0x000000000000781c */ /* 0x000fe40003f0f008 */
[----:B------:R-:W-:Y:S01]  /*5130*/  PLOP3.LUT P3, PT, PT, PT, UP0, 0x80, 0x0 ;  /* 0x000000000000781c */ /* 0x000fe20003f6f008 */
[----:B------:R-:W-:Y:S06]  /*5140*/  FFMA.FTZ R7, R7, UR7, -R9 ;  /* 0x0000000707077c23 */ /* 0x000fec0008010809 */
[----:B------:R3:W-:Y:S01]  /*5150*/  MUFU.EX2 R114, R7 ;  /* 0x0000000700727308 */ /* 0x0007e20000000800 */
[----:B-1----:R-:W-:Y:S02]  /*5160*/  F2FP.BF16.F32.PACK_AB R5, R96, R97 ;  /* 0x000000616005723e */ /* 0x002fe400000010ff */
[----:B------:R-:W-:Y:S01]  /*5170*/  @P2 ISETP.GE.AND P2, PT, R11, UR6, PT ;  /* 0x000000060b002c0c */ /* 0x000fe2000bf46270 */
[----:B------:R-:W-:Y:S02]  /*5180*/  IMAD.MOV.U32 R11, RZ, RZ, R189 ;  /* 0x000000ffff0b7224 */ /* 0x000fe400078e00bd */
[----:B------:R1:W-:Y:S01]  /*5190*/  STS [R241+0x10000], R5 ;  /* 0x01000005f1007388 */ /* 0x0003e20000000800 */
[----:B----4-:R-:W-:Y:S01]  /*51a0*/  IMAD.MOV.U32 R4, RZ, RZ, R163 ;  /* 0x000000ffff047224 */ /* 0x010fe200078e00a3 */
[----:B------:R-:W-:Y:S02]  /*51b0*/  @P1 FSEL R4, R163, -INF , !P4 ;  /* 0xff800000a3041808 */ /* 0x000fe40006000000 */
[----:B------:R-:W-:Y:S03]  /*51c0*/  PLOP3.LUT P1, PT, PT, PT, UP0, 0x80, 0x0 ;  /* 0x000000000000781c */ /* 0x000fe60003f2f008 */
[----:B------:R-:W-:Y:S01]  /*51d0*/  FFMA.FTZ R4, R4, UR7, -R9 ;  /* 0x0000000704047c23 */ /* 0x000fe20008010809 */
[----:B---3--:R-:W-:Y:S03]  /*51e0*/  MOV R7, R173 ;  /* 0x000000ad00077202 */ /* 0x008fe60000000f00 */
[----:B------:R3:W-:Y:S01]  /*51f0*/  MUFU.EX2 R167, R4 ;  /* 0x0000000400a77308 */ /* 0x0007e20000000800 */
[----:B------:R-:W-:Y:S02]  /*5200*/  @P0 FSEL R7, R173, -INF , !P5 ;  /* 0xff800000ad070808 */ /* 0x000fe40006800000 */
[----:B------:R-:W-:Y:S03]  /*5210*/  PLOP3.LUT P0, PT, PT, PT, UP0, 0x80, 0x0 ;  /* 0x000000000000781c */ /* 0x000fe60003f0f008 */
[----:B------:R-:W-:Y:S02]  /*5220*/  @P1 FSEL R6, R172, -INF , !P4 ;  /* 0xff800000ac061808 */ /* 0x000fe40006000000 */
[----:B------:R-:W-:Y:S03]  /*5230*/  PLOP3.LUT P1, PT, PT, PT, UP0, 0x80, 0x0 ;  /* 0x000000000000781c */ /* 0x000fe60003f2f008 */
[--C-:B------:R-:W-:Y:S01]  /*5240*/  FFMA.FTZ R6, R6, UR7, -R8.reuse ;  /* 0x0000000706067c23 */ /* 0x100fe20008010808 */
[----:B-1----:R-:W-:Y:S03]  /*5250*/  F2FP.BF16.F32.PACK_AB R5, R94, R95 ;  /* 0x0000005f5e05723e */ /* 0x002fe600000010ff */
[----:B------:R1:W-:Y:S01]  /*5260*/  MUFU.EX2 R195, R6 ;  /* 0x0000000600c37308 */ /* 0x0003e20000000800 */
[----:B---3--:R-:W-:Y:S05]  /*5270*/  F2FP.BF16.F32.PACK_AB R4, R2, R3 ;  /* 0x000000030204723e */ /* 0x008fea00000010ff */
[----:B------:R-:W-:Y:S01]  /*5280*/  @P1 FSEL R11, R189, -INF , !P4 ;  /* 0xff800000bd0b1808 */ /* 0x000fe20006000000 */
[----:B------:R3:W-:Y:S01]  /*5290*/  STS [R241+0x10400], R4 ;  /* 0x01040004f1007388 */ /* 0x0007e20000000800 */
[----:B------:R-:W-:Y:S03]  /*52a0*/  PLOP3.LUT P1, PT, PT, PT, UP0, 0x80, 0x0 ;  /* 0x000000000000781c */ /* 0x000fe60003f2f008 */
[----:B------:R4:W-:Y:S01]  /*52b0*/  STS [R242+0x10000], R5 ;  /* 0x01000005f2007388 */ /* 0x0009e20000000800 */
[----:B-1----:R-:W-:Y:S01]  /*52c0*/  FFMA.FTZ R6, R7, UR7, -R8 ;  /* 0x0000000707067c23 */ /* 0x002fe20008010808 */
[----:B------:R-:W-:Y:S03]  /*52d0*/  FFMA.FTZ R7, R11, UR7, -R0 ;  /* 0x000000070b077c23 */ /* 0x000fe60008010800 */
[----:B------:R1:W-:Y:S10]  /*52e0*/  MUFU.EX2 R194, R6 ;  /* 0x0000000600c27308 */ /* 0x0003f40000000800 */
[----:B------:R2:W-:Y:S01]  /*52f0*/  MUFU.EX2 R223, R7 ;  /* 0x0000000700df7308 */ /* 0x0005e20000000800 */
[----:B---3--:R-:W-:Y:S02]  /*5300*/  F2FP.BF16.F32.PACK_AB R4, R215, R216 ;  /* 0x000000d8d704723e */ /* 0x008fe400000010ff */
[----:B----4-:R-:W-:Y:S03]  /*5310*/  F2FP.BF16.F32.PACK_AB R5, R250, R251 ;  /* 0x000000fbfa05723e */ /* 0x010fe600000010ff */
[----:B------:R3:W-:Y:S01]  /*5320*/  STS [R242+0x10400], R4 ;  /* 0x01040004f2007388 */ /* 0x0007e20000000800 */
[----:B-1----:R-:W-:Y:S02]  /*5330*/  MOV R6, R188 ;  /* 0x000000bc00067202 */ /* 0x002fe40000000f00 */
[----:B------:R-:W-:Y:S01]  /*5340*/  @P0 FSEL R6, R188, -INF , !P5 ;  /* 0xff800000bc060808 */ /* 0x000fe20006800000 */
[----:B------:R1:W-:Y:S01]  /*5350*/  STS [R241+0x12000], R5 ;  /* 0x01200005f1007388 */ /* 0x0003e20000000800 */
[----:B------:R-:W-:Y:S01]  /*5360*/  PLOP3.LUT P0, PT, PT, PT, UP0, 0x80, 0x0 ;  /* 0x000000000000781c */ /* 0x000fe20003f0f008 */
[----:B--2---:R-:W-:Y:S01]  /*5370*/  IMAD.MOV.U32 R7, RZ, RZ, R166 ;  /* 0x000000ffff077224 */ /* 0x004fe200078e00a6 */
[----:B------:R-:W-:Y:S05]  /*5380*/  @P3 FSEL R7, R166, -INF , !P6 ;  /* 0xff800000a6073808 */ /* 0x000fea0007000000 */
[----:B------:R-:W-:Y:S04]  /*5390*/  FFMA.FTZ R7, R7, UR7, -R8 ;  /* 0x0000000707077c23 */ /* 0x000fe80008010808 */
[----:B------:R2:W-:Y:S01]  /*53a0*/  MUFU.EX2 R191, R7 ;  /* 0x0000000700bf7308 */ /* 0x0005e20000000800 */
[----:B---3--:R-:W-:Y:S02]  /*53b0*/  F2FP.BF16.F32.PACK_AB R4, R19, R18 ;  /* 0x000000121304723e */ /* 0x008fe400000010ff */
[----:B-1----:R-:W-:Y:S03]  /*53c0*/  F2FP.BF16.F32.PACK_AB R5, R244, R245 ;  /* 0x000000f5f405723e */ /* 0x002fe600000010ff */
[----:B------:R1:W-:Y:S04]  /*53d0*/  STS [R241+0x12400], R4 ;  /* 0x01240004f1007388 */ /* 0x0003e80000000800 */
[----:B------:R3:W-:Y:S01]  /*53e0*/  STS [R242+0x12000], R5 ;  /* 0x01200005f2007388 */ /* 0x0007e20000000800 */
[----:B--2---:R-:W-:Y:S01]  /*53f0*/  IMAD.MOV.U32 R7, RZ, RZ, R181 ;  /* 0x000000ffff077224 */ /* 0x004fe200078e00b5 */
[----:B------:R-:W-:Y:S02]  /*5400*/  @P0 FSEL R7, R181, -INF , !P6 ;  /* 0xff800000b5070808 */ /* 0x000fe40007000000 */
[----:B------:R-:W-:Y:S01]  /*5410*/  PLOP3.LUT P0, PT, PT, PT, UP0, 0x80, 0x0 ;  /* 0x000000000000781c */ /* 0x000fe20003f0f008 */
[----:B-1----:R-:W-:Y:S01]  /*5420*/  FFMA.FTZ R4, R6, UR7, -R0 ;  /* 0x0000000706047c23 */ /* 0x002fe20008010800 */
[----:B------:R-:W-:Y:S02]  /*5430*/  MOV R6, R115 ;  /* 0x0000007300067202 */ /* 0x000fe40000000f00 */
[----:B------:R-:W-:Y:S01]  /*5440*/  @P1 FSEL R6, R115, -INF , !P2 ;  /* 0xff80000073061808 */ /* 0x000fe20005000000 */
[----:B------:R1:W-:Y:S01]  /*5450*/  MUFU.EX2 R222, R4 ;  /* 0x0000000400de7308 */ /* 0x0003e20000000800 */
[----:B---3--:R-:W-:Y:S02]  /*5460*/  F2FP.BF16.F32.PACK_AB R5, R206, R207 ;  /* 0x000000cfce05723e */ /* 0x008fe400000010ff */
[----:B------:R-:W-:Y:S01]  /*5470*/  PLOP3.LUT P1, PT, PT, PT, UP0, 0x80, 0x0 ;  /* 0x000000000000781c */ /* 0x000fe20003f2f008 */
[----:B------:R-:W-:Y:S01]  /*5480*/  FFMA.FTZ R8, R6, UR7, -R8 ;  /* 0x0000000706087c23 */ /* 0x000fe20008010808 */
[----:B------:R-:W-:Y:S05]  /*5490*/  MOV R6, R249 ;  /* 0x000000f900067202 */ /* 0x000fea0000000f00 */
[----:B------:R2:W-:Y:S06]  /*54a0*/  MUFU.EX2 R190, R8 ;  /* 0x0000000800be7308 */ /* 0x0005ec0000000800 */
[----:B------:R-:W-:Y:S02]  /*54b0*/  @P1 FSEL R6, R249, -INF , !P6 ;  /* 0xff800000f9061808 */ /* 0x000fe40007000000 */
[----:B-1----:R-:W-:Y:S02]  /*54c0*/  F2FP.BF16.F32.PACK_AB R4, R17, R16 ;  /* 0x000000101104723e */ /* 0x002fe400000010ff */
[----:B------:R-:W-:Y:S01]  /*54d0*/  PLOP3.LUT P1, PT, PT, PT, UP0, 0x80, 0x0 ;  /* 0x000000000000781c */ /* 0x000fe20003f2f008 */
[----:B------:R-:W-:Y:S02]  /*54e0*/  FFMA.FTZ R6, R6, UR7, -R10 ;  /* 0x0000000706067c23 */ /* 0x000fe4000801080a */
[----:B------:R1:W-:Y:S02]  /*54f0*/  STS [R242+0x12400], R4 ;  /* 0x01240004f2007388 */ /* 0x0003e40000000800 */
[----:B------:R3:W-:Y:S01]  /*5500*/  MUFU.EX2 R73, R6 ;  /* 0x0000000600497308 */ /* 0x0007e20000000800 */
[----:B--2---:R-:W-:Y:S01]  /*5510*/  MOV R8, R179 ;  /* 0x000000b300087202 */ /* 0x004fe20000000f00 */
[----:B------:R2:W-:Y:S01]  /*5520*/  STS [R243+0x10400], R5 ;  /* 0x01040005f3007388 */ /* 0x0005e20000000800 */
[----:B---3--:R-:W-:Y:S05]  /*5530*/  MOV R6, R111 ;  /* 0x0000006f00067202 */ /* 0x008fea0000000f00 */
[----:B------:R-:W-:Y:S02]  /*5540*/  @P1 FSEL R6, R111, -INF , !P6 ;  /* 0xff8000006f061808 */ /* 0x000fe40007000000 */
[----:B------:R-:W-:Y:S02]  /*5550*/  PLOP3.LUT P1, PT, PT, PT, UP0, 0x80, 0x0 ;  /* 0x000000000000781c */ /* 0x000fe40003f2f008 */
[----:B-1----:R-:W-:Y:S01]  /*5560*/  F2FP.BF16.F32.PACK_AB R4, R92, R93 ;  /* 0x0000005d5c04723e */ /* 0x002fe200000010ff */
[----:B--2---:R-:W-:Y:S04]  /*5570*/  FFMA.FTZ R5, R7, UR7, -R0 ;  /* 0x0000000707057c23 */ /* 0x004fe80008010800 */
[----:B------:R1:W-:Y:S01]  /*5580*/  STS [R243+0x10000], R4 ;  /* 0x01000004f3007388 */ /* 0x0003e20000000800 */
[----:B------:R-:W-:Y:S01]  /*5590*/  IMAD.MOV.U32 R7, RZ, RZ, R246 ;  /* 0x000000ffff077224 */ /* 0x000fe200078e00f6 */
[----:B------:R-:W-:Y:S01]  /*55a0*/  @P0 FSEL R7, R246, -INF , !P2 ;  /* 0xff800000f6070808 */ /* 0x000fe20005000000 */
[----:B------:R2:W-:Y:S01]  /*55b0*/  MUFU.EX2 R219, R5 ;  /* 0x0000000500db7308 */ /* 0x0005e20000000800 */
[----:B------:R-:W-:Y:S02]  /*55c0*/  PLOP3.LUT P0, PT, PT, PT, UP0, 0x80, 0x0 ;  /* 0x000000000000781c */ /* 0x000fe40003f0f008 */
[----:B------:R-:W-:Y:S01]  /*55d0*/  @P1 FSEL R8, R179, -INF , !P2 ;  /* 0xff800000b3081808 */ /* 0x000fe20005000000 */
[----:B------:R-:W-:Y:S01]  /*55e0*/  FFMA.FTZ R10, R7, UR7, -R10 ;  /* 0x00000007070a7c23 */ /* 0x000fe2000801080a */
[----:B------:R-:W-:Y:S01]  /*55f0*/  IMAD.MOV.U32 R7, RZ, RZ, R110 ;  /* 0x000000ffff077224 */ /* 0x000fe200078e006e */
[----:B------:R-:W-:Y:S02]  /*5600*/  PLOP3.LUT P1, PT, PT, PT, UP3, 0x80, 0x0 ;  /* 0x000000000000781c */ /* 0x000fe40003f2f038 */
[----:B------:R-:W-:Y:S02]  /*5610*/  FFMA.FTZ R0, R8, UR7, -R0 ;  /* 0x0000000708007c23 */ /* 0x000fe40008010800 */
[----:B------:R-:W3:Y:S04]  /*5620*/  MUFU.EX2 R72, R10 ;  /* 0x0000000a00487308 */ /* 0x000ee80000000800 */
[----:B------:R-:W-:Y:S02]  /*5630*/  @P0 FSEL R7, R110, -INF , !P2 ;  /* 0xff8000006e070808 */ /* 0x000fe40005000000 */
[----:B------:R-:W-:Y:S04]  /*5640*/  IADD3 R108, P0, R108, UR14, RZ ;  /* 0x0000000e6c6c7c10 */ /* 0x000fe8000ff1e0ff */
[----:B------:R3:W-:Y:S01]  /*5650*/  MUFU.EX2 R210, R0 ;  /* 0x0000000000d27308 */ /* 0x0007e20000000800 */
[----:B--2---:R-:W-:Y:S02]  /*5660*/  F2FP.BF16.F32.PACK_AB R5, R232, R233 ;  /* 0x000000e9e805723e */ /* 0x004fe400000010ff */
[----:B-1----:R-:W-:Y:S05]  /*5670*/  F2FP.BF16.F32.PACK_AB R4, R86, R87 ;  /* 0x000000575604723e */ /* 0x002fea00000010ff */
[----:B------:R1:W-:Y:S01]  /*5680*/  STS [R240+0x10000], R4 ;  /* 0x01000004f0007388 */ /* 0x0003e20000000800 */
[----:B---3--:R-:W-:Y:S02]  /*5690*/  F2FP.BF16.F32.PACK_AB R0, R72, R73 ;  /* 0x000000494800723e */ /* 0x008fe400000010ff */
[----:B-1----:R-:W-:Y:S05]  /*56a0*/  F2FP.BF16.F32.PACK_AB R4, R192, R193 ;  /* 0x000000c1c004723e */ /* 0x002fea00000010ff */
[----:B------:R1:W-:Y:S04]  /*56b0*/  STS [R240+0x10400], R4 ;  /* 0x01040004f0007388 */ /* 0x0003e80000000800 */
[----:B------:R2:W-:Y:S01]  /*56c0*/  STS [R243+0x12000], R5 ;  /* 0x01200005f3007388 */ /* 0x0005e20000000800 */
[----:B-1----:R-:W-:Y:S02]  /*56d0*/  F2FP.BF16.F32.PACK_AB R4, R224, R225 ;  /* 0x000000e1e004723e */ /* 0x002fe400000010ff */
[----:B--2---:R-:W-:Y:S05]  /*56e0*/  F2FP.BF16.F32.PACK_AB R5, R252, R15 ;  /* 0x0000000ffc05723e */ /* 0x004fea00000010ff */
[----:B------:R1:W-:Y:S04]  /*56f0*/  STS [R243+0x12400], R5 ;  /* 0x01240005f3007388 */ /* 0x0003e80000000800 */
[----:B------:R2:W-:Y:S01]  /*5700*/  STS [R240+0x12000], R4 ;  /* 0x01200004f0007388 */ /* 0x0005e20000000800 */
[----:B-1----:R-:W-:Y:S01]  /*5710*/  F2FP.BF16.F32.PACK_AB R5, R82, R83 ;  /* 0x000000535205723e */ /* 0x002fe200000010ff */
[--C-:B--2---:R-:W-:Y:S01]  /*5720*/  FFMA.FTZ R4, R6, UR7, -R9.reuse ;  /* 0x0000000706047c23 */ /* 0x104fe20008010809 */
[----:B------:R-:W-:Y:S01]  /*5730*/  F2FP.BF16.F32.PACK_AB R6, R247, R248 ;  /* 0x000000f8f706723e */ /* 0x000fe200000010ff */
[----:B------:R-:W-:Y:S01]  /*5740*/  FFMA.FTZ R9, R7, UR7, -R9 ;  /* 0x0000000707097c23 */ /* 0x000fe20008010809 */
[----:B------:R-:W-:Y:S01]  /*5750*/  F2FP.BF16.F32.PACK_AB R7, R78, R79 ;  /* 0x0000004f4e07723e */ /* 0x000fe200000010ff */
[----:B------:R1:W-:Y:S02]  /*5760*/  MUFU.EX2 R113, R4 ;  /* 0x0000000400717308 */ /* 0x0003e40000000800 */
[----:B------:R2:W-:Y:S04]  /*5770*/  STS [R240+0x12400], R6 ;  /* 0x01240006f0007388 */ /* 0x0005e80000000800 */
[----:B------:R3:W-:Y:S04]  /*5780*/  STS [R236+0x10000], R5 ;  /* 0x01000005ec007388 */ /* 0x0007e80000000800 */
[----:B------:R-:W4:Y:S01]  /*5790*/  MUFU.EX2 R112, R9 ;  /* 0x0000000900707308 */ /* 0x000f220000000800 */
[----:B-1----:R-:W-:Y:S05]  /*57a0*/  F2FP.BF16.F32.PACK_AB R4, R182, R183 ;  /* 0x000000b7b604723e */ /* 0x002fea00000010ff */
[----:B------:R1:W-:Y:S04]  /*57b0*/  STS [R236+0x10400], R4 ;  /* 0x01040004ec007388 */ /* 0x0003e80000000800 */
[----:B------:R4:W-:Y:S01]  /*57c0*/  STS [R237+0x10000], R7 ;  /* 0x01000007ed007388 */ /* 0x0009e20000000800 */
[----:B--2---:R-:W-:Y:S02]  /*57d0*/  F2FP.BF16.F32.PACK_AB R6, R168, R169 ;  /* 0x000000a9a806723e */ /* 0x004fe400000010ff */
[----:B---3--:R-:W-:Y:S03]  /*57e0*/  F2FP.BF16.F32.PACK_AB R5, R211, R214 ;  /* 0x000000d6d305723e */ /* 0x008fe600000010ff */
[----:B------:R2:W-:Y:S04]  /*57f0*/  STS [R237+0x10400], R6 ;  /* 0x01040006ed007388 */ /* 0x0005e80000000800 */
[----:B------:R3:W-:Y:S01]  /*5800*/  STS [R236+0x12000], R5 ;  /* 0x01200005ec007388 */ /* 0x0007e20000000800 */
[----:B-1----:R-:W-:Y:S02]  /*5810*/  F2FP.BF16.F32.PACK_AB R4, R234, R235 ;  /* 0x000000ebea04723e */ /* 0x002fe400000010ff */
[----:B----4-:R-:W-:Y:S03]  /*5820*/  F2FP.BF16.F32.PACK_AB R7, R202, R203 ;  /* 0x000000cbca07723e */ /* 0x010fe600000010ff */
        /* <DEDUP_REMOVED lines=11> */
[----:B---3--:R-:W-:Y:S05]  /*58e0*/  F2FP.BF16.F32.PACK_AB R5, R112, R113 ;  /* 0x000000717005723e */ /* 0x008fea00000010ff */
[----:B------:R-:W-:Y:S04]  /*58f0*/  STS [R238+0x10400], R5 ;  /* 0x01040005ee007388 */ /* 0x000fe80000000800 */
[----:B------:R-:W-:Y:S04]  /*5900*/  STS [R239+0x12000], R7 ;  /* 0x01200007ef007388 */ /* 0x000fe80000000800 */
[----:B------:R-:W-:Y:S01]  /*5910*/  STS [R239+0x12400], R6 ;  /* 0x01240006ef007388 */ /* 0x000fe20000000800 */
[----:B-1----:R-:W-:Y:S02]  /*5920*/  F2FP.BF16.F32.PACK_AB R4, R190, R191 ;  /* 0x000000bfbe04723e */ /* 0x002fe400000010ff */
[----:B----4-:R-:W-:Y:S03]  /*5930*/  F2FP.BF16.F32.PACK_AB R0, R210, R219 ;  /* 0x000000dbd200723e */ /* 0x010fe600000010ff */
[----:B------:R-:W-:Y:S04]  /*5940*/  STS [R238+0x12000], R4 ;  /* 0x01200004ee007388 */ /* 0x000fe80000000800 */
[----:B------:R1:W-:Y:S04]  /*5950*/  STS [R238+0x12400], R0 ;  /* 0x01240000ee007388 */ /* 0x0003e80000000800 */
[----:B------:R-:W2:Y:S08]  /*5960*/  LDSM.16.M88.4 R64, [R154+UR4+0x4000] ;  /* 0x004000049a40783b */ /* 0x000eb00008000200 */
[----:B------:R-:W3:Y:S08]  /*5970*/  LDSM.16.M88.4 R60, [R154+UR4+0x5000] ;  /* 0x005000049a3c783b */ /* 0x000ef00008000200 */
[----:B------:R-:W4:Y:S08]  /*5980*/  LDSM.16.M88.4 R100, [R104] ;  /* 0x000000006864783b */ /* 0x000f300000000200 */
[----:B-1----:R-:W4:Y:S04]  /*5990*/  LDL R0, [R1+0x48] ;  /* 0x0000480001007983 */ /* 0x002f280000100800 */
[----:B------:R-:W1:Y:S01]  /*59a0*/  LDSM.16.M88.4 R104, [R104+0x1000] ;  /* 0x001000006868783b */ /* 0x000e620000000200 */
        /* <DEDUP_REMOVED lines=17> */
[C---:B-1----:R-:W-:Y:S06]  /*5ac0*/  HMMA.16816.F32.BF16 R8, R104.reuse, R132, R8 ;  /* 0x000000846808723c */ /* 0x042fec0000041808 */
        /* <DEDUP_REMOVED lines=13> */
[----:B------:R-:W-:Y:S05]  /*5ba0*/  HMMA.16816.F32.BF16 R64, R100, R146, R64 ;  /* 0x000000926440723c */ /* 0x000fea0000041840 */
[----:B------:R-:W-:Y:S05]  /*5bb0*/  IADD3.X R109, R0, UR13, RZ, P0, !PT ;  /* 0x0000000d006d7c10 */ /* 0x000fea00087fe4ff */
[----:B------:R-:W2:Y:S04]  /*5bc0*/  LDG.E R106, desc[UR10][R108.64] ;  /* 0x0000000a6c6a7981 */ /* 0x000ea8000c1e1900 */
[----:B------:R-:W3:Y:S04]  /*5bd0*/  LDG.E R105, desc[UR10][R108.64+0x20] ;  /* 0x0000200a6c697981 */ /* 0x000ee8000c1e1900 */
[----:B------:R-:W5:Y:S04]  /*5be0*/  LDG.E R104, desc[UR10][R108.64+0x100] ;  /* 0x0001000a6c687981 */ /* 0x000f68000c1e1900 */
[----:B------:R1:W5:Y:S01]  /*5bf0*/  LDG.E R0, desc[UR10][R108.64+0x120] ;  /* 0x0001200a6c007981 */ /* 0x000362000c1e1900 */
[C---:B--2---:R-:W-:Y:S01]  /*5c00*/  FADD.FTZ R107, -R106.reuse, R4 ;  /* 0x000000046a6b7221 */ /* 0x044fe20000010100 */
[----:B------:R-:W-:Y:S01]  /*5c10*/  FFMA.FTZ R4, -R99, R99, 1 ;  /* 0x3f80000063047423 */ /* 0x000fe20000010163 */
[----:B-1----:R-:W-:Y:S01]  /*5c20*/  FADD.FTZ R108, -R106, R5 ;  /* 0x000000056a6c7221 */ /* 0x002fe20000010100 */
[----:B------:R1:W5:Y:S01]  /*5c30*/  LDL.LU R99, [R1+0xec] ;  /* 0x0000ec0001637983 */ /* 0x0003620000300800 */
[----:B------:R-:W-:Y:S01]  /*5c40*/  FFMA.FTZ R5, -R98, R98, 1 ;  /* 0x3f80000062057423 */ /* 0x000fe20000010162 */
[----:B------:R-:W-:Y:S01]  /*5c50*/  FMUL.FTZ R107, R97, R107 ;  /* 0x0000006b616b7220 */ /* 0x000fe20000410000 */
[----:B------:R-:W-:Y:S01]  /*5c60*/  FMUL.FTZ R108, R96, R108 ;  /* 0x0000006c606c7220 */ /* 0x000fe20000410000 */
[----:B------:R1:W5:Y:S01]  /*5c70*/  LDL.LU R98, [R1+0xe8] ;  /* 0x0000e80001627983 */ /* 0x0003620000300800 */
[C---:B------:R-:W-:Y:S01]  /*5c80*/  FADD.FTZ R16, -R106.reuse, R16 ;  /* 0x000000106a107221 */ /* 0x040fe20000010100 */
[C---:B------:R-:W-:Y:S01]  /*5c90*/  FADD.FTZ R103, -R106.reuse, R21 ;  /* 0x000000156a677221 */ /* 0x040fe20000010100 */
[----:B------:R-:W-:Y:S01]  /*5ca0*/  FADD.FTZ R20, -R106, R20 ;  /* 0x000000146a147221 */ /* 0x000fe20000010100 */
[----:B------:R1:W5:Y:S01]  /*5cb0*/  LDL.LU R97, [R1+0xe4] ;  /* 0x0000e40001617983 */ /* 0x0003620000300800 */
[----:B------:R-:W-:Y:S01]  /*5cc0*/  FMUL.FTZ R4, R4, UR5 ;  /* 0x0000000504047c20 */ /* 0x000fe20008410000 */
[----:B------:R-:W-:Y:S01]  /*5cd0*/  FMUL.FTZ R103, R92, R103 ;  /* 0x000000675c677220 */ /* 0x000fe20000410000 */
[----:B------:R-:W-:Y:S01]  /*5ce0*/  FMUL.FTZ R102, R93, R20 ;  /* 0x000000145d667220 */ /* 0x000fe20000410000 */
[----:B------:R1:W5:Y:S01]  /*5cf0*/  LDL.LU R96, [R1+0xe0] ;  /* 0x0000e00001607983 */ /* 0x0003620000300800 */
[----:B------:R-:W-:Y:S01]  /*5d00*/  FMUL.FTZ R101, R107, R4 ;  /* 0x000000046b657220 */ /* 0x000fe20000410000 */
[----:B------:R-:W-:Y:S01]  /*5d10*/  FADD.FTZ R4, -R106, R17 ;  /* 0x000000116a047221 */ /* 0x000fe20000010100 */
[----:B------:R-:W-:Y:S01]  /*5d20*/  FMUL.FTZ R17, R95, R16 ;  /* 0x000000105f117220 */ /* 0x000fe20000410000 */
[----:B------:R-:W-:Y:S01]  /*5d30*/  FFMA.FTZ R16, -R90, R90, 1 ;  /* 0x3f8000005a107423 */ /* 0x000fe2000001015a */
[----:B------:R1:W5:Y:S01]  /*5d40*/  LDL.LU R95, [R1+0xdc] ;  /* 0x0000dc00015f7983 */ /* 0x0003620000300800 */
[----:B------:R-:W-:Y:S01]  /*5d50*/  FMUL.FTZ R21, R94, R4 ;  /* 0x000000045e157220 */ /* 0x000fe20000410000 */
[----:B------:R-:W-:Y:S01]  /*5d60*/  FFMA.FTZ R4, -R91, R91, 1 ;  /* 0x3f8000005b047423 */ /* 0x000fe2000001015b */
[----:B------:R-:W-:Y:S01]  /*5d70*/  FFMA.FTZ R20, -R89, R89, 1 ;  /* 0x3f80000059147423 */ /* 0x000fe20000010159 */
[----:B------:R1:W5:Y:S01]  /*5d80*/  LDL.LU R94, [R1+0xd8] ;  /* 0x0000d800015e7983 */ /* 0x0003620000300800 */
[----:B------:R-:W-:Y:S01]  /*5d90*/  FMUL.FTZ R5, R5, UR5 ;  /* 0x0000000505057c20 */ /* 0x000fe20008410000 */
[C---:B------:R-:W-:Y:S01]  /*5da0*/  FADD.FTZ R32, -R106.reuse, R32 ;  /* 0x000000206a207221 */ /* 0x040fe20000010100 */
[----:B------:R-:W-:Y:S01]  /*5db0*/  FADD.FTZ R33, -R106, R33 ;  /* 0x000000216a217221 */ /* 0x000fe20000010100 */
[----:B------:R1:W5:Y:S01]  /*5dc0*/  LDL.LU R93, [R1+0xd4] ;  /* 0x0000d400015d7983 */ /* 0x0003620000300800 */
[----:B------:R-:W-:Y:S01]  /*5dd0*/  FMUL.FTZ R100, R108, R5 ;  /* 0x000000056c647220 */ /* 0x000fe20000410000 */
[----:B------:R-:W-:Y:S01]  /*5de0*/  FFMA.FTZ R5, -R88, R88, 1 ;  /* 0x3f80000058057423 */ /* 0x000fe20000010158 */
[C---:B------:R-:W-:Y:S01]  /*5df0*/  FADD.FTZ R52, -R106.reuse, R52 ;  /* 0x000000346a347221 */ /* 0x040fe20000010100 */
[----:B------:R1:W5:Y:S01]  /*5e00*/  LDL.LU R92, [R1+0xd0] ;  /* 0x0000d000015c7983 */ /* 0x0003620000300800 */
[----:B------:R-:W-:Y:S01]  /*5e10*/  FADD.FTZ R53, -R106, R53 ;  /* 0x000000356a357221 */ /* 0x000fe20000010100 */
[----:B---3--:R-:W-:Y:S01]  /*5e20*/  FADD.FTZ R6, -R105, R6 ;  /* 0x0000000669067221 */ /* 0x008fe20000010100 */
[----:B------:R-:W-:Y:S01]  /*5e30*/  FMUL.FTZ R52, R75, R52 ;  /* 0x000000344b347220 */ /* 0x000fe20000410000 */
[----:B------:R1:W5:Y:S01]  /*5e40*/  LDL.LU R91, [R1+0xcc] ;  /* 0x0000cc00015b7983 */ /* 0x0003620000300800 */
[----:B------:R-:W-:Y:S01]  /*5e50*/  FMUL.FTZ R53, R74, R53 ;  /* 0x000000354a357220 */ /* 0x000fe20000410000 */
[----:B------:R-:W-:Y:S01]  /*5e60*/  FADD.FTZ R7, -R105, R7 ;  /* 0x0000000769077221 */ /* 0x000fe20000010100 */
[----:B------:R-:W-:Y:S01]  /*5e70*/  FMUL.FTZ R4, R4, UR5 ;  /* 0x0000000504047c20 */ /* 0x000fe20008410000 */
[----:B------:R1:W5:Y:S01]  /*5e80*/  LDL.LU R90, [R1+0xc8] ;  /* 0x0000c800015a7983 */ /* 0x0003620000300800 */
[----:B------:R-:W-:Y:S01]  /*5e90*/  FMUL.FTZ R16, R16, UR5 ;  /* 0x0000000510107c20 */ /* 0x000fe20008410000 */
[----:B------:R-:W-:Y:S01]  /*5ea0*/  FMUL.FTZ R7, R2, R7 ;  /* 0x0000000702077220 */ /* 0x000fe20000410000 */
[----:B------:R-:W-:Y:S01]  /*5eb0*/  FMUL.FTZ R4, R17, R4 ;  /* 0x0000000411047220 */ /* 0x000fe20000410000 */
[----:B------:R1:W5:Y:S01]  /*5ec0*/  LDL.LU R89, [R1+0xc4] ;  /* 0x0000c40001597983 */ /* 0x0003620000300800 */
[----:B------:R-:W-:Y:S01]  /*5ed0*/  FMUL.FTZ R5, R5, UR5 ;  /* 0x0000000505057c20 */ /* 0x000fe20008410000 */
[----:B------:R-:W-:Y:S01]  /*5ee0*/  FMUL.FTZ R16, R21, R16 ;  /* 0x0000001015107220 */ /* 0x000fe20000410000 */
[----:B------:R-:W-:Y:S01]  /*5ef0*/  FMUL.FTZ R20, R20, UR5 ;  /* 0x0000000514147c20 */ /* 0x000fe20008410000 */
[----:B------:R1:W5:Y:S01]  /*5f00*/  LDL.LU R88, [R1+0xc0] ;  /* 0x0000c00001587983 */ /* 0x0003620000300800 */
[----:B------:R-:W-:Y:S01]  /*5f10*/  FMUL.FTZ R5, R103, R5 ;  /* 0x0000000567057220 */ /* 0x000fe20000410000 */
[----:B------:R-:W-:Y:S01]  /*5f20*/  F2FP.BF16.F32.PACK_AB R17, R100, R101 ;  /* 0x000000656411723e */ /* 0x000fe200000010ff */
[----:B------:R-:W-:Y:S01]  /*5f30*/  FMUL.FTZ R20, R102, R20 ;  /* 0x0000001466147220 */ /* 0x000fe20000410000 */
[----:B------:R-:W-:Y:S01]  /*5f40*/  F2FP.BF16.F32.PACK_AB R16, R16, R4 ;  /* 0x000000041010723e */ /* 0x000fe200000010ff */
[----:B------:R-:W-:Y:S01]  /*5f50*/  FMUL.FTZ R4, R87, R32 ;  /* 0x0000002057047220 */ /* 0x000fe20000410000 */
[----:B------:R-:W-:Y:S01]  /*5f60*/  FFMA.FTZ R101, -R85, R85, 1 ;  /* 0x3f80000055657423 */ /* 0x000fe20000010155 */
[----:B------:R1:W5:Y:S01]  /*5f70*/  LDL.LU R87, [R1+0xbc] ;  /* 0x0000bc0001577983 */ /* 0x0003620000300800 */
[----:B------:R-:W-:Y:S01]  /*5f80*/  F2FP.BF16.F32.PACK_AB R102, R5, R20 ;  /* 0x000000140566723e */ /* 0x000fe200000010ff */
[----:B------:R-:W-:Y:S01]  /*5f90*/  FMUL.FTZ R5, R86, R33 ;  /* 0x0000002156057220 */ /* 0x000fe20000410000 */
[----:B------:R-:W-:Y:S01]  /*5fa0*/  FFMA.FTZ R100, -R84, R84, 1 ;  /* 0x3f80000054647423 */ /* 0x000fe20000010154 */
[----:B------:R1:W5:Y:S01]  /*5fb0*/  LDL.LU R86, [R1+0xb8] ;  /* 0x0000b80001567983 */ /* 0x0003620000300800 */
[----:B------:R-:W-:Y:S01]  /*5fc0*/  FFMA.FTZ R33, -R77, R77, 1 ;  /* 0x3f8000004d217423 */ /* 0x000fe2000001014d */
[----:B------:R-:W-:Y:S01]  /*5fd0*/  FFMA.FTZ R32, -R76, R76, 1 ;  /* 0x3f8000004c207423 */ /* 0x000fe2000001014c */
[----:B------:R-:W-:Y:S01]  /*5fe0*/  FADD.FTZ R20, -R106, R36 ;  /* 0x000000246a147221 */ /* 0x000fe20000010100 */
[----:B------:R1:W5:Y:S01]  /*5ff0*/  LDL.LU R85, [R1+0xb4] ;  /* 0x0000b40001557983 */ /* 0x0003620000300800 */
[----:B------:R-:W-:Y:S01]  /*6000*/  FFMA.FTZ R36, -R80, R80, 1 ;  /* 0x3f80000050247423 */ /* 0x000fe20000010150 */
[----:B------:R-:W-:Y:S01]  /*6010*/  FADD.FTZ R21, -R106, R37 ;  /* 0x000000256a157221 */ /* 0x000fe20000010100 */
[----:B------:R-:W-:Y:S01]  /*6020*/  FMUL.FTZ R20, R83, R20 ;  /* 0x0000001453147220 */ /* 0x000fe20000410000 */
[----:B------:R1:W5:Y:S01]  /*6030*/  LDL.LU R84, [R1+0xb0] ;  /* 0x0000b00001547983 */ /* 0x0003620000300800 */
[----:B------:R-:W-:Y:S01]  /*6040*/  FFMA.FTZ R37, -R81, R81, 1 ;  /* 0x3f80000051257423 */ /* 0x000fe20000010151 */
[----:B------:R-:W-:Y:S01]  /*6050*/  FMUL.FTZ R21, R82, R21 ;  /* 0x0000001552157220 */ /* 0x000fe20000410000 */
[----:B------:R-:W-:Y:S01]  /*6060*/  FMUL.FTZ R36, R36, UR5 ;  /* 0x0000000524247c20 */ /* 0x000fe20008410000 */
[----:B------:R1:W5:Y:S01]  /*6070*/  LDL.LU R83, [R1+0xac] ;  /* 0x0000ac0001537983 */ /* 0x0003620000300800 */
[----:B------:R-:W-:Y:S01]  /*6080*/  FMUL.FTZ R37, R37, UR5 ;  /* 0x0000000525257c20 */ /* 0x000fe20008410000 */
[----:B------:R-:W-:Y:S01]  /*6090*/  FMUL.FTZ R101, R101, UR5 ;  /* 0x0000000565657c20 */ /* 0x000fe20008410000 */
[----:B------:R-:W-:Y:S01]  /*60a0*/  FMUL.FTZ R36, R21, R36 ;  /* 0x0000002415247220 */ /* 0x000fe20000410000 */
[----:B------:R1:W5:Y:S01]  /*60b0*/  LDL.LU R82, [R1+0xa8] ;  /* 0x0000a80001527983 */ /* 0x0003620000300800 */
[----:B------:R-:W-:Y:S01]  /*60c0*/  FFMA.FTZ R21, -R71, R71, 1 ;  /* 0x3f80000047157423 */ /* 0x000fe20000010147 */
[----:B------:R-:W-:Y:S01]  /*60d0*/  FMUL.FTZ R37, R20, R37 ;  /* 0x0000002514257220 */ /* 0x000fe20000410000 */
[----:B------:R-:W-:Y:S01]  /*60e0*/  FFMA.FTZ R20, -R70, R70, 1 ;  /* 0x3f80000046147423 */ /* 0x000fe20000010146 */
[----:B------:R1:W5:Y:S01]  /*60f0*/  LDL.LU R81, [R1+0xa4] ;  /* 0x0000a40001517983 */ /* 0x0003620000300800 */
[----:B------:R-:W-:Y:S01]  /*6100*/  FMUL.FTZ R101, R4, R101 ;  /* 0x0000006504657220 */ /* 0x000fe20000410000 */
[----:B------:R-:W-:Y:S01]  /*6110*/  FMUL.FTZ R100, R100, UR5 ;  /* 0x0000000564647c20 */ /* 0x000fe20008410000 */
[C---:B------:R-:W-:Y:S01]  /*6120*/  FADD.FTZ R4, -R106.reuse, R48 ;  /* 0x000000306a047221 */ /* 0x040fe20000010100 */
[----:B------:R1:W5:Y:S01]  /*6130*/  LDL.LU R80, [R1+0xa0] ;  /* 0x0000a00001507983 */ /* 0x0003620000300800 */
[C---:B------:R-:W-:Y:S01]  /*6140*/  FADD.FTZ R48, -R106.reuse, R64 ;  /* 0x000000406a307221 */ /* 0x040fe20000010100 */
[----:B------:R-:W-:Y:S01]  /*6150*/  FMUL.FTZ R100, R5, R100 ;  /* 0x0000006405647220 */ /* 0x000fe20000410000 */
[----:B------:R-:W-:Y:S01]  /*6160*/  FMUL.FTZ R4, R79, R4 ;  /* 0x000000044f047220 */ /* 0x000fe20000410000 */
[C---:B------:R-:W-:Y:S01]  /*6170*/  FADD.FTZ R5, -R106.reuse, R49 ;  /* 0x000000316a057221 */ /* 0x040fe20000010100 */
[----:B------:R1:W5:Y:S01]  /*6180*/  LDL.LU R79, [R1+0x9c] ;  /* 0x00009c00014f7983 */ /* 0x0003620000300800 */
[----:B------:R-:W-:Y:S01]  /*6190*/  FMUL.FTZ R48, R73, R48 ;  /* 0x0000003049307220 */ /* 0x000fe20000410000 */
[----:B------:R-:W-:Y:S01]  /*61a0*/  FADD.FTZ R49, -R106, R65 ;  /* 0x000000416a317221 */ /* 0x000fe20000010100 */
[----:B------:R-:W-:Y:S01]  /*61b0*/  FMUL.FTZ R5, R78, R5 ;  /* 0x000000054e057220 */ /* 0x000fe20000410000 */
[----:B------:R-:W-:Y:S01]  /*61c0*/  FMUL.FTZ R21, R21, UR5 ;  /* 0x0000000515157c20 */ /* 0x000fe20008410000 */
[----:B------:R1:W5:Y:S01]  /*61d0*/  LDL.LU R78, [R1+0x98] ;  /* 0x00009800014e7983 */ /* 0x0003620000300800 */
[----:B------:R-:W-:Y:S01]  /*61e0*/  FMUL.FTZ R49, R72, R49 ;  /* 0x0000003148317220 */ /* 0x000fe20000410000 */
[----:B------:R-:W-:Y:S01]  /*61f0*/  FMUL.FTZ R20, R20, UR5 ;  /* 0x0000000514147c20 */ /* 0x000fe20008410000 */
[----:B------:R-:W-:Y:S01]  /*6200*/  FMUL.FTZ R21, R52, R21 ;  /* 0x0000001534157220 */ /* 0x000fe20000410000 */
[----:B------:R1:W5:Y:S01]  /*6210*/  LDL.LU R77, [R1+0x94] ;  /* 0x00009400014d7983 */ /* 0x0003620000300800 */
[----:B------:R-:W-:Y:S01]  /*6220*/  FMUL.FTZ R33, R33, UR5 ;  /* 0x0000000521217c20 */ /* 0x000fe20008410000 */
[----:B------:R-:W-:Y:S01]  /*6230*/  FMUL.FTZ R20, R53, R20 ;  /* 0x0000001435147220 */ /* 0x000fe20000410000 */
[----:B------:R-:W-:Y:S01]  /*6240*/  FMUL.FTZ R32, R32, UR5 ;  /* 0x0000000520207c20 */ /* 0x000fe20008410000 */
[----:B------:R1:W5:Y:S01]  /*6250*/  LDL.LU R76, [R1+0x90] ;  /* 0x00009000014c7983 */ /* 0x0003620000300800 */
[----:B------:R-:W-:Y:S01]  /*6260*/  FMUL.FTZ R33, R4, R33 ;  /* 0x0000002104217220 */ /* 0x000fe20000410000 */
[----:B------:R-:W-:Y:S01]  /*6270*/  FFMA.FTZ R4, -R246, R246, 1 ;  /* 0x3f800000f6047423 */ /* 0x000fe200000101f6 */
[----:B------:R-:W-:Y:S01]  /*6280*/  FMUL.FTZ R32, R5, R32 ;  /* 0x0000002005207220 */ /* 0x000fe20000410000 */
[----:B------:R1:W5:Y:S01]  /*6290*/  LDL.LU R75, [R1+0x8c] ;  /* 0x00008c00014b7983 */ /* 0x0003620000300800 */
[----:B------:R-:W-:Y:S01]  /*62a0*/  FFMA.FTZ R5, -R249, R249, 1 ;  /* 0x3f800000f9057423 */ /* 0x000fe200000101f9 */
[----:B------:R-:W-:Y:S01]  /*62b0*/  FMUL.FTZ R4, R4, UR5 ;  /* 0x0000000504047c20 */ /* 0x000fe20008410000 */
[----:B------:R-:W-:Y:S01]  /*62c0*/  F2FP.BF16.F32.PACK_AB R100, R100, R101 ;  /* 0x000000656464723e */ /* 0x000fe200000010ff */
[----:B------:R1:W5:Y:S01]  /*62d0*/  LDL.LU R74, [R1+0x88] ;  /* 0x00008800014a7983 */ /* 0x0003620000300800 */
[----:B------:R-:W-:Y:S01]  /*62e0*/  FMUL.FTZ R5, R5, UR5 ;  /* 0x0000000505057c20 */ /* 0x000fe20008410000 */
[----:B------:R-:W-:Y:S01]  /*62f0*/  FMUL.FTZ R4, R49, R4 ;  /* 0x0000000431047220 */ /* 0x000fe20000410000 */
[----:B------:R-:W-:Y:S01]  /*6300*/  F2FP.BF16.F32.PACK_AB R49, R36, R37 ;  /* 0x000000252431723e */ /* 0x000fe200000010ff */
[----:B------:R1:W5:Y:S01]  /*6310*/  LDL.LU R73, [R1+0x84] ;  /* 0x0000840001497983 */ /* 0x0003620000300800 */
[----:B------:R-:W-:Y:S01]  /*6320*/  F2FP.BF16.F32.PACK_AB R37, R20, R21 ;  /* 0x000000151425723e */ /* 0x000fe200000010ff */
[----:B------:R-:W-:Y:S01]  /*6330*/  FFMA.FTZ R20, -R69, R69, 1 ;  /* 0x3f80000045147423 */ /* 0x000fe20000010145 */
[----:B------:R-:W-:Y:S01]  /*6340*/  FMUL.FTZ R21, R3, R6 ;  /* 0x0000000603157220 */ /* 0x000fe20000410000 */
[----:B------:R1:W5:Y:S01]  /*6350*/  LDL.LU R72, [R1+0x80] ;  /* 0x0000800001487983 */ /* 0x0003620000300800 */
[----:B------:R-:W-:Y:S01]  /*6360*/  FMUL.FTZ R5, R48, R5 ;  /* 0x0000000530057220 */ /* 0x000fe20000410000 */
[----:B------:R-:W-:Y:S01]  /*6370*/  F2FP.BF16.F32.PACK_AB R48, R32, R33 ;  /* 0x000000212030723e */ /* 0x000fe200000010ff */
[----:B------:R-:W-:Y:S01]  /*6380*/  FMUL.FTZ R20, R20, UR5 ;  /* 0x0000000514147c20 */ /* 0x000fe20008410000 */
[----:B------:R1:W5:Y:S02]  /*6390*/  LDL.LU R71, [R1+0x7c] ;  /* 0x00007c0001477983 */ /* 0x0003640000300800 */
[----:B------:R-:W-:Y:S01]  /*63a0*/  F2FP.BF16.F32.PACK_AB R36, R4, R5 ;  /* 0x000000050424723e */ /* 0x000fe200000010ff */
[----:B------:R-:W-:Y:S01]  /*63b0*/  FFMA.FTZ R4, -R68, R68, 1 ;  /* 0x3f80000044047423 */ /* 0x000fe20000010144 */
[----:B------:R1:W5:Y:S03]  /*63c0*/  LDL.LU R70, [R1+0x78] ;  /* 0x0000780001467983 */ /* 0x0003660000300800 */
[----:B------:R-:W-:Y:S01]  /*63d0*/  FMUL.FTZ R6, R4, UR5 ;  /* 0x0000000504067c20 */ /* 0x000fe20008410000 */
[----:B------:R1:W5:Y:S04]  /*63e0*/  LDL.LU R69, [R1+0x74] ;  /* 0x0000740001457983 */ /* 0x0003680000300800 */
[----:B------:R1:W5:Y:S04]  /*63f0*/  LDL.LU R68, [R1+0x70] ;  /* 0x0000700001447983 */ /* 0x0003680000300800 */
[----:B------:R1:W5:Y:S04]  /*6400*/  LDL.LU R3, [R1+0x6c] ;  /* 0x00006c0001037983 */ /* 0x0003680000300800 */
[----:B------:R1:W5:Y:S01]  /*6410*/  LDL.LU R2, [R1+0x68] ;  /* 0x0000680001027983 */ /* 0x0003620000300800 */
[----:B------:R-:W-:Y:S05]  /*6420*/  @!P1 BRA `(.L_x_304) ;  /* 0x0000000000609947 */ /* 0x000fea0003800000 */
[----:B------:R-:W2:Y:S01]  /*6430*/  LDL.LU.64 R106, [R1+0x8] ;  /* 0x00000800016a7983 */ /* 0x000ea20000300a00 */
[----:B------:R-:W3:Y:S01]  /*6440*/  LDC R32, c[0x0][0x240] ;  /* 0x00009000ff207b82 */ /* 0x000ee20000000800 */
[----:B------:R-:W-:Y:S02]  /*6450*/  ULOP3.LUT UR15, UR8, 0x1, URZ, 0xc0, !UPT ;  /* 0x00000001080f7892 */ /* 0x000fe4000f8ec03f */
[----:B------:R-:W4:Y:S02]  /*6460*/  LDL.LU R64, [R1+0x24] ;  /* 0x0000240001407983 */ /* 0x000f240000300800 */
[----:B------:R-:W-:Y:S03]  /*6470*/  UISETP.NE.U32.AND UP1, UPT, UR15, 0x1, UPT ;  /* 0x000000010f00788c */ /* 0x000fe6000bf25070 */
[----:B------:R-:W1:Y:S01]  /*6480*/  LDC R33, c[0x0][0x244] ;  /* 0x00009100ff217b82 */ /* 0x000e620000000800 */
[----:B------:R-:W-:Y:S06]  /*6490*/  USEL UR15, UR61, 0x2000, !UP1 ;  /* 0x000020003d0f7887 */ /* 0x000fec000c800000 */
[----:B------:R-:W-:Y:S01]  /*64a0*/  IADD3 R148, R148, UR15, RZ ;  /* 0x0000000f94947c10 */ /* 0x000fe2000fffe0ff */
[----:B----4-:R-:W-:Y:S02]  /*64b0*/  VIADD R64, R64, UR15 ;  /* 0x0000000f40407c36 */ /* 0x010fe40008000000 */
[----:B---3--:R-:W-:Y:S05]  /*64c0*/  IMAD.U32 R4, R32, -0x80, RZ ;  /* 0xffffff8020047824 */ /* 0x008fea00078e00ff */
[C---:B--2---:R-:W-:Y:S04]  /*64d0*/  LEA R5, P0, R4.reuse, R106, 0x1 ;  /* 0x0000006a04057211 */ /* 0x044fe800078008ff */
        /* <DEDUP_REMOVED lines=8> */
[----:B-1----:R-:W-:Y:S03]  /*6560*/  LEA.HI.X R5, R32, R53, R33, 0x7, P0 ;  /* 0x0000003520057211 */ /* 0x002fe600000f3c21 */
[----:B------:R2:W-:Y:S04]  /*6570*/  STL.64 [R1+0x8], R52 ;  /* 0x0000083401007387 */ /* 0x0005e80000100a00 */
[----:B------:R2:W-:Y:S04]  /*6580*/  LDGSTS.E.BYPASS.LTC128B.128 [R64+0x1000], desc[UR10][R4.64] ;  /* 0x0100000004407fae */ /* 0x0005e8000b901d4a */
[----:B------:R2:W-:Y:S04]  /*6590*/  STL [R1+0x24], R64 ;  /* 0x0000244001007387 */ /* 0x0005e80000100800 */
[----:B------:R-:W0:Y:S02]  /*65a0*/  LDGDEPBAR ;  /* 0x00000000000079af */ /* 0x000e240000000000 */
.L_x_304:
[----:B------:R-:W3:Y:S01]  /*65b0*/  LDL.LU R101, [R1+0x20] ;  /* 0x0000200001657983 */ /* 0x000ee20000300800 */
[----:B------:R-:W-:Y:S01]  /*65c0*/  FMUL.FTZ R20, R21, R20 ;  /* 0x0000001415147220 */ /* 0x000fe20000410000 */
[C---:B-----5:R-:W-:Y:S01]  /*65d0*/  FADD.FTZ R29, -R104.reuse, R29 ;  /* 0x0000001d681d7221 */ /* 0x060fe20000010100 */
[----:B------:R-:W-:Y:S01]  /*65e0*/  FADD.FTZ R25, -R104, R25 ;  /* 0x0000001968197221 */ /* 0x000fe20000010100 */
[----:B------:R-:W4:Y:S01]  /*65f0*/  LDL.LU R65, [R1+0x1c] ;  /* 0x00001c0001417983 */ /* 0x000f220000300800 */
[----:B------:R-:W-:Y:S01]  /*6600*/  FADD.FTZ R15, -R0, R15 ;  /* 0x0000000f000f7221 */ /* 0x000fe20000010100 */
[----:B------:R-:W-:Y:S01]  /*6610*/  FMUL.FTZ R29, R224, R29 ;  /* 0x0000001de01d7220 */ /* 0x000fe20000410000 */
[----:B------:R-:W-:Y:S01]  /*6620*/  FMUL.FTZ R25, R232, R25 ;  /* 0x00000019e8197220 */ /* 0x000fe20000410000 */
[----:B--2---:R-:W2:Y:S01]  /*6630*/  LDL.LU R64, [R1+0x18] ;  /* 0x0000180001407983 */ /* 0x004ea20000300800 */
[----:B------:R-:W-:Y:S01]  /*6640*/  FADD.FTZ R27, -R0, R27 ;  /* 0x0000001b001b7221 */ /* 0x000fe20000010100 */
[----:B------:R-:W-:Y:S01]  /*6650*/  FFMA.FTZ R5, -R180, R180, 1 ;  /* 0x3f800000b4057423 */ /* 0x000fe200000101b4 */
[----:B------:R-:W-:Y:S01]  /*6660*/  FFMA.FTZ R4, -R178, R178, 1 ;  /* 0x3f800000b2047423 */ /* 0x000fe200000101b2 */
[----:B------:R-:W2:Y:S01]  /*6670*/  LDL.LU R53, [R1+0x4] ;  /* 0x0000040001357983 */ /* 0x000ea20000300800 */
[----:B------:R-:W-:Y:S01]  /*6680*/  FMUL.FTZ R27, R252, R27 ;  /* 0x0000001bfc1b7220 */ /* 0x000fe20000410000 */
[----:B------:R-:W-:Y:S01]  /*6690*/  FADD.FTZ R19, -R105, R19 ;  /* 0x0000001369137221 */ /* 0x000fe20000010100 */
[C---:B------:R-:W-:Y:S01]  /*66a0*/  FADD.FTZ R24, -R104.reuse, R24 ;  /* 0x0000001868187221 */ /* 0x040fe20000010100 */
[----:B------:R-:W2:Y:S01]  /*66b0*/  LDL.LU R52, [R1] ;  /* 0x0000000001347983 */ /* 0x000ea20000300800 */
[----:B------:R-:W-:Y:S01]  /*66c0*/  FADD.FTZ R28, -R104, R28 ;  /* 0x0000001c681c7221 */ /* 0x000fe20000010100 */
[----:B------:R-:W-:Y:S01]  /*66d0*/  FMUL.FTZ R19, R215, R19 ;  /* 0x00000013d7137220 */ /* 0x000fe20000410000 */
[----:B------:R-:W-:Y:S01]  /*66e0*/  FMUL.FTZ R24, R233, R24 ;  /* 0x00000018e9187220 */ /* 0x000fe20000410000 */
[----:B------:R1:W-:Y:S01]  /*66f0*/  STS [R241+0x8000], R17 ;  /* 0x00800011f1007388 */ /* 0x0003e20000000800 */
        /* <DEDUP_REMOVED lines=8> */
[----:B------:R-:W-:Y:S01]  /*6780*/  FMUL.FTZ R39, R182, R39 ;  /* 0x00000027b6277220 */ /* 0x000fe20000410000 */
[C---:B------:R-:W-:Y:S01]  /*6790*/  FADD.FTZ R51, -R105.reuse, R51 ;  /* 0x0000003369337221 */ /* 0x040fe20000010100 */
[----:B------:R-:W-:Y:S01]  /*67a0*/  FADD.FTZ R50, -R105, R50 ;  /* 0x0000003269327221 */ /* 0x000fe20000010100 */
[----:B------:R-:W-:Y:S01]  /*67b0*/  FMUL.FTZ R38, R183, R38 ;  /* 0x00000026b7267220 */ /* 0x000fe20000410000 */
[----:B------:R-:W-:Y:S01]  /*67c0*/  FADD.FTZ R35, -R105, R35 ;  /* 0x0000002369237221 */ /* 0x000fe20000010100 */
[----:B------:R-:W-:Y:S01]  /*67d0*/  FMUL.FTZ R51, R168, R51 ;  /* 0x00000033a8337220 */ /* 0x000fe20000410000 */
[----:B------:R-:W-:Y:S01]  /*67e0*/  FMUL.FTZ R50, R169, R50 ;  /* 0x00000032a9327220 */ /* 0x000fe20000410000 */
[C---:B------:R-:W-:Y:S01]  /*67f0*/  FADD.FTZ R8, -R104.reuse, R8 ;  /* 0x0000000868087221 */ /* 0x040fe20000010100 */
[C---:B------:R-:W-:Y:S01]  /*6800*/  FADD.FTZ R67, -R105.reuse, R67 ;  /* 0x0000004369437221 */ /* 0x040fe20000010100 */
[----:B------:R-:W-:Y:S01]  /*6810*/  FADD.FTZ R13, -R104, R13 ;  /* 0x0000000d680d7221 */ /* 0x000fe20000010100 */
[----:B------:R-:W-:Y:S01]  /*6820*/  FADD.FTZ R66, -R105, R66 ;  /* 0x0000004269427221 */ /* 0x000fe20000010100 */
[----:B------:R-:W-:Y:S01]  /*6830*/  FMUL.FTZ R35, R192, R35 ;  /* 0x00000023c0237220 */ /* 0x000fe20000410000 */
[----:B------:R-:W-:Y:S01]  /*6840*/  FMUL.FTZ R67, R112, R67 ;  /* 0x0000004370437220 */ /* 0x000fe20000410000 */
[----:B------:R-:W-:Y:S01]  /*6850*/  FMUL.FTZ R13, R244, R13 ;  /* 0x0000000df40d7220 */ /* 0x000fe20000410000 */
[----:B------:R-:W-:Y:S01]  /*6860*/  FMUL.FTZ R66, R113, R66 ;  /* 0x0000004271427220 */ /* 0x000fe20000410000 */
[----:B------:R-:W-:Y:S01]  /*6870*/  FADD.FTZ R55, -R105, R55 ;  /* 0x0000003769377221 */ /* 0x000fe20000010100 */
[----:B-1----:R-:W-:Y:S01]  /*6880*/  FMUL.FTZ R17, R7, R6 ;  /* 0x0000000607117220 */ /* 0x002fe20000410000 */
[----:B------:R-:W-:Y:S01]  /*6890*/  FFMA.FTZ R7, -R185, R185, 1 ;  /* 0x3f800000b9077423 */ /* 0x000fe200000101b9 */
[----:B------:R-:W-:Y:S01]  /*68a0*/  FFMA.FTZ R6, -R184, R184, 1 ;  /* 0x3f800000b8067423 */ /* 0x000fe200000101b8 */
[C---:B------:R-:W-:Y:S01]  /*68b0*/  FADD.FTZ R12, -R104.reuse, R12 ;  /* 0x0000000c680c7221 */ /* 0x040fe20000010100 */
[----:B------:R-:W-:Y:S01]  /*68c0*/  FADD.FTZ R9, -R104, R9 ;  /* 0x0000000968097221 */ /* 0x000fe20000010100 */
[----:B------:R-:W-:Y:S01]  /*68d0*/  FMUL.FTZ R21, R7, UR5 ;  /* 0x0000000507157c20 */ /* 0x000fe20008410000 */
[----:B------:R-:W-:Y:S01]  /*68e0*/  FMUL.FTZ R7, R6, UR5 ;  /* 0x0000000506077c20 */ /* 0x000fe20008410000 */
[----:B------:R-:W-:Y:S01]  /*68f0*/  FMUL.FTZ R6, R5, UR5 ;  /* 0x0000000505067c20 */ /* 0x000fe20008410000 */
[----:B------:R-:W-:Y:S01]  /*6900*/  FMUL.FTZ R5, R4, UR5 ;  /* 0x0000000504057c20 */ /* 0x000fe20008410000 */
[----:B------:R-:W-:Y:S01]  /*6910*/  FMUL.FTZ R18, R18, R21 ;  /* 0x0000001512127220 */ /* 0x000fe20000410000 */
[----:B------:R-:W-:Y:S01]  /*6920*/  FMUL.FTZ R4, R19, R7 ;  /* 0x0000000713047220 */ /* 0x000fe20000410000 */
[----:B------:R-:W-:Y:S01]  /*6930*/  FMUL.FTZ R22, R22, R6 ;  /* 0x0000000616167220 */ /* 0x000fe20000410000 */
[----:B------:R-:W-:Y:S01]  /*6940*/  FMUL.FTZ R23, R23, R5 ;  /* 0x0000000517177220 */ /* 0x000fe20000410000 */
[----:B------:R-:W-:Y:S01]  /*6950*/  F2FP.BF16.F32.PACK_AB R5, R17, R20 ;  /* 0x000000141105723e */ /* 0x000fe200000010ff */
[----:B------:R-:W-:Y:S01]  /*6960*/  FMUL.FTZ R28, R225, R28 ;  /* 0x0000001ce11c7220 */ /* 0x000fe20000410000 */
[----:B------:R-:W-:Y:S01]  /*6970*/  F2FP.BF16.F32.PACK_AB R4, R4, R18 ;  /* 0x000000120404723e */ /* 0x000fe200000010ff */
[----:B------:R-:W-:Y:S01]  /*6980*/  FFMA.FTZ R7, -R175, R175, 1 ;  /* 0x3f800000af077423 */ /* 0x000fe200000101af */
[----:B------:R-:W-:Y:S01]  /*6990*/  F2FP.BF16.F32.PACK_AB R33, R23, R22 ;  /* 0x000000161721723e */ /* 0x000fe200000010ff */
[----:B------:R1:W-:Y:S01]  /*69a0*/  STS [R241+0x8400], R5 ;  /* 0x00840005f1007388 */ /* 0x0003e20000000800 */
[----:B------:R-:W-:Y:S01]  /*69b0*/  FFMA.FTZ R6, -R174, R174, 1 ;  /* 0x3f800000ae067423 */ /* 0x000fe200000101ae */
[----:B------:R-:W-:Y:S01]  /*69c0*/  FMUL.FTZ R18, R7, UR5 ;  /* 0x0000000507127c20 */ /* 0x000fe20008410000 */
[----:B------:R-:W-:Y:S01]  /*69d0*/  FMUL.FTZ R55, R114, R55 ;  /* 0x0000003772377220 */ /* 0x000fe20000410000 */
[----:B------:R1:W-:Y:S01]  /*69e0*/  STS [R242+0x8000], R16 ;  /* 0x00800010f2007388 */ /* 0x0003e20000000800 */
[----:B------:R-:W-:Y:S01]  /*69f0*/  FMUL.FTZ R17, R6, UR5 ;  /* 0x0000000506117c20 */ /* 0x000fe20008410000 */
[----:B------:R-:W-:Y:S01]  /*6a00*/  FFMA.FTZ R6, -R170, R170, 1 ;  /* 0x3f800000aa067423 */ /* 0x000fe200000101aa */
[----:B------:R-:W-:Y:S01]  /*6a10*/  FFMA.FTZ R7, -R171, R171, 1 ;  /* 0x3f800000ab077423 */ /* 0x000fe200000101ab */
[----:B------:R1:W-:Y:S01]  /*6a20*/  STS [R242+0x8400], R4 ;  /* 0x00840004f2007388 */ /* 0x0003e20000000800 */
[----:B------:R-:W-:Y:S01]  /*6a30*/  FMUL.FTZ R32, R35, R17 ;  /* 0x0000001123207220 */ /* 0x000fe20000410000 */
[----:B------:R-:W-:Y:S01]  /*6a40*/  FMUL.FTZ R6, R6, UR5 ;  /* 0x0000000506067c20 */ /* 0x000fe20008410000 */
[----:B------:R-:W-:Y:S01]  /*6a50*/  FMUL.FTZ R7, R7, UR5 ;  /* 0x0000000507077c20 */ /* 0x000fe20008410000 */
[----:B------:R-:W-:Y:S01]  /*6a60*/  FFMA.FTZ R17, -R162, R162, 1 ;  /* 0x3f800000a2117423 */ /* 0x000fe200000101a2 */
[----:B------:R-:W-:Y:S01]  /*6a70*/  FMUL.FTZ R12, R245, R12 ;  /* 0x0000000cf50c7220 */ /* 0x000fe20000410000 */
[----:B------:R-:W-:Y:S01]  /*6a80*/  FMUL.FTZ R23, R39, R6 ;  /* 0x0000000627177220 */ /* 0x000fe20000410000 */
[----:B------:R-:W-:Y:S01]  /*6a90*/  FMUL.FTZ R38, R38, R7 ;  /* 0x0000000726267220 */ /* 0x000fe20000410000 */
[----:B------:R-:W-:Y:S01]  /*6aa0*/  FFMA.FTZ R6, -R164, R164, 1 ;  /* 0x3f800000a4067423 */ /* 0x000fe200000101a4 */
[----:B------:R-:W-:Y:S01]  /*6ab0*/  FFMA.FTZ R7, -R165, R165, 1 ;  /* 0x3f800000a5077423 */ /* 0x000fe200000101a5 */
[----:B------:R-:W-:Y:S01]  /*6ac0*/  FMUL.FTZ R17, R17, UR5 ;  /* 0x0000000511117c20 */ /* 0x000fe20008410000 */
[----:B------:R-:W-:Y:S01]  /*6ad0*/  FMUL.FTZ R9, R250, R9 ;  /* 0x00000009fa097220 */ /* 0x000fe20000410000 */
[----:B------:R-:W-:Y:S01]  /*6ae0*/  FMUL.FTZ R6, R6, UR5 ;  /* 0x0000000506067c20 */ /* 0x000fe20008410000 */
[----:B------:R-:W-:Y:S01]  /*6af0*/  FMUL.FTZ R7, R7, UR5 ;  /* 0x0000000507077c20 */ /* 0x000fe20008410000 */
[----:B------:R-:W-:Y:S01]  /*6b00*/  FMUL.FTZ R21, R55, R17 ;  /* 0x0000001137157220 */ /* 0x000fe20000410000 */
[----:B------:R-:W-:Y:S01]  /*6b10*/  FADD.FTZ R45, -R104, R45 ;  /* 0x0000002d682d7221 */ /* 0x000fe20000010100 */
[----:B------:R-:W-:Y:S01]  /*6b20*/  FMUL.FTZ R22, R51, R6 ;  /* 0x0000000633167220 */ /* 0x000fe20000410000 */
[----:B------:R-:W-:Y:S01]  /*6b30*/  FMUL.FTZ R50, R50, R7 ;  /* 0x0000000732327220 */ /* 0x000fe20000410000 */
[----:B------:R-:W-:Y:S01]  /*6b40*/  FFMA.FTZ R6, -R110, R110, 1 ;  /* 0x3f8000006e067423 */ /* 0x000fe2000001016e */
[----:B-1----:R-:W-:Y:S01]  /*6b50*/  FFMA.FTZ R5, -R208, R208, 1 ;  /* 0x3f800000d0057423 */ /* 0x002fe200000101d0 */
[----:B------:R-:W-:Y:S01]  /*6b60*/  FFMA.FTZ R7, -R111, R111, 1 ;  /* 0x3f8000006f077423 */ /* 0x000fe2000001016f */
[----:B------:R-:W-:Y:S01]  /*6b70*/  FMUL.FTZ R16, R251, R8 ;  /* 0x00000008fb107220 */ /* 0x000fe20000410000 */
[----:B------:R-:W-:Y:S01]  /*6b80*/  FMUL.FTZ R6, R6, UR5 ;  /* 0x0000000506067c20 */ /* 0x000fe20008410000 */
[----:B------:R-:W-:Y:S01]  /*6b90*/  FMUL.FTZ R5, R5, UR5 ;  /* 0x0000000505057c20 */ /* 0x000fe20008410000 */
[----:B------:R-:W-:Y:S01]  /*6ba0*/  FFMA.FTZ R8, -R213, R213, 1 ;  /* 0x3f800000d5087423 */ /* 0x000fe200000101d5 */
[----:B------:R-:W-:Y:S01]  /*6bb0*/  FMUL.FTZ R7, R7, UR5 ;  /* 0x0000000507077c20 */ /* 0x000fe20008410000 */
[----:B------:R-:W-:Y:S01]  /*6bc0*/  FMUL.FTZ R20, R67, R6 ;  /* 0x0000000643147220 */ /* 0x000fe20000410000 */
[----:B------:R-:W-:Y:S01]  /*6bd0*/  FMUL.FTZ R13, R13, R5 ;  /* 0x000000050d0d7220 */ /* 0x000fe20000410000 */
[----:B------:R-:W-:Y:S01]  /*6be0*/  FMUL.FTZ R8, R8, UR5 ;  /* 0x0000000508087c20 */ /* 0x000fe20008410000 */
[----:B------:R-:W-:Y:S01]  /*6bf0*/  FMUL.FTZ R66, R66, R7 ;  /* 0x0000000742427220 */ /* 0x000fe20000410000 */
[----:B------:R-:W-:Y:S01]  /*6c00*/  FFMA.FTZ R5, -R196, R196, 1 ;  /* 0x3f800000c4057423 */ /* 0x000fe200000101c4 */
[----:B------:R-:W-:Y:S01]  /*6c10*/  FFMA.FTZ R6, -R209, R209, 1 ;  /* 0x3f800000d1067423 */ /* 0x000fe200000101d1 */
        /* <DEDUP_REMOVED lines=12> */
[----:B------:R-:W-:Y:S01]  /*6ce0*/  FADD.FTZ R34, -R105, R34 ;  /* 0x0000002269227221 */ /* 0x000fe20000010100 */
[----:B------:R-:W-:Y:S01]  /*6cf0*/  FMUL.FTZ R24, R24, R8 ;  /* 0x0000000818187220 */ /* 0x000fe20000410000 */
[----:B------:R-:W-:Y:S01]  /*6d00*/  FMUL.FTZ R6, R6, UR5 ;  /* 0x0000000506067c20 */ /* 0x000fe20008410000 */
[----:B------:R-:W-:Y:S01]  /*6d10*/  FMUL.FTZ R45, R202, R45 ;  /* 0x0000002dca2d7220 */ /* 0x000fe20000410000 */
[----:B------:R-:W-:Y:S01]  /*6d20*/  FMUL.FTZ R5, R5, UR5 ;  /* 0x0000000505057c20 */ /* 0x000fe20008410000 */
[----:B------:R-:W-:Y:S01]  /*6d30*/  FADD.FTZ R40, -R104, R40 ;  /* 0x0000002868287221 */ /* 0x000fe20000010100 */
[----:B------:R-:W-:Y:S01]  /*6d40*/  FFMA.FTZ R8, -R187, R187, 1 ;  /* 0x3f800000bb087423 */ /* 0x000fe200000101bb */
[----:B------:R-:W-:Y:S01]  /*6d50*/  F2FP.BF16.F32.PACK_AB R4, R9, R16 ;  /* 0x000000100904723e */ /* 0x000fe200000010ff */
[----:B------:R-:W-:Y:S01]  /*6d60*/  FMUL.FTZ R34, R193, R34 ;  /* 0x00000022c1227220 */ /* 0x000fe20000410000 */
[----:B------:R-:W-:Y:S01]  /*6d70*/  F2FP.BF16.F32.PACK_AB R19, R13, R12 ;  /* 0x0000000c0d13723e */ /* 0x000fe200000010ff */
[----:B------:R-:W-:Y:S01]  /*6d80*/  FMUL.FTZ R28, R28, R6 ;  /* 0x000000061c1c7220 */ /* 0x000fe20000410000 */
[----:B------:R-:W-:Y:S01]  /*6d90*/  FMUL.FTZ R13, R45, R5 ;  /* 0x000000052d0d7220 */ /* 0x000fe20000410000 */
[----:B------:R1:W-:Y:S01]  /*6da0*/  STS [R241+0xa000], R4 ;  /* 0x00a00004f1007388 */ /* 0x0003e20000000800 */
[----:B------:R-:W-:Y:S01]  /*6db0*/  FMUL.FTZ R40, R214, R40 ;  /* 0x00000028d6287220 */ /* 0x000fe20000410000 */
[----:B------:R-:W-:Y:S01]  /*6dc0*/  FMUL.FTZ R8, R8, UR5 ;  /* 0x0000000508087c20 */ /* 0x000fe20008410000 */
[----:B------:R-:W-:Y:S01]  /*6dd0*/  FADD.FTZ R44, -R104, R44 ;  /* 0x0000002c682c7221 */ /* 0x000fe20000010100 */
[----:B------:R-:W-:Y:S01]  /*6de0*/  FFMA.FTZ R6, -R177, R177, 1 ;  /* 0x3f800000b1067423 */ /* 0x000fe200000101b1 */
[----:B------:R-:W-:Y:S01]  /*6df0*/  FFMA.FTZ R5, -R172, R172, 1 ;  /* 0x3f800000ac057423 */ /* 0x000fe200000101ac */
[----:B------:R-:W-:Y:S01]  /*6e00*/  FMUL.FTZ R34, R34, R18 ;  /* 0x0000001222227220 */ /* 0x000fe20000410000 */
[----:B------:R-:W-:Y:S01]  /*6e10*/  FFMA.FTZ R18, -R163, R163, 1 ;  /* 0x3f800000a3127423 */ /* 0x000fe200000101a3 */
[----:B------:R-:W-:Y:S01]  /*6e20*/  FADD.FTZ R54, -R105, R54 ;  /* 0x0000003669367221 */ /* 0x000fe20000010100 */
[----:B------:R-:W-:Y:S01]  /*6e30*/  FMUL.FTZ R40, R40, R8 ;  /* 0x0000000828287220 */ /* 0x000fe20000410000 */
[----:B------:R-:W-:Y:S01]  /*6e40*/  FFMA.FTZ R7, -R200, R200, 1 ;  /* 0x3f800000c8077423 */ /* 0x000fe200000101c8 */
[----:B------:R-:W-:Y:S01]  /*6e50*/  FMUL.FTZ R44, R203, R44 ;  /* 0x0000002ccb2c7220 */ /* 0x000fe20000410000 */
[----:B------:R-:W-:Y:S01]  /*6e60*/  FMUL.FTZ R6, R6, UR5 ;  /* 0x0000000506067c20 */ /* 0x000fe20008410000 */
[----:B------:R-:W-:Y:S01]  /*6e70*/  FMUL.FTZ R8, R5, UR5 ;  /* 0x0000000505087c20 */ /* 0x000fe20008410000 */
[----:B------:R-:W-:Y:S01]  /*6e80*/  FADD.FTZ R61, -R104, R61 ;  /* 0x0000003d683d7221 */ /* 0x000fe20000010100 */
[----:B------:R-:W-:Y:S01]  /*6e90*/  FFMA.FTZ R5, -R115, R115, 1 ;  /* 0x3f80000073057423 */ /* 0x000fe20000010173 */
[----:B------:R-:W-:Y:S01]  /*6ea0*/  FMUL.FTZ R18, R18, UR5 ;  /* 0x0000000512127c20 */ /* 0x000fe20008410000 */
[----:B------:R-:W-:Y:S01]  /*6eb0*/  FMUL.FTZ R54, R167, R54 ;  /* 0x00000036a7367220 */ /* 0x000fe20000410000 */
[----:B------:R-:W-:Y:S01]  /*6ec0*/  FMUL.FTZ R7, R7, UR5 ;  /* 0x0000000507077c20 */ /* 0x000fe20008410000 */
[----:B------:R-:W-:Y:S01]  /*6ed0*/  FMUL.FTZ R44, R44, R6 ;  /* 0x000000062c2c7220 */ /* 0x000fe20000410000 */
[----:B------:R-:W-:Y:S01]  /*6ee0*/  FMUL.FTZ R61, R190, R61 ;  /* 0x0000003dbe3d7220 */ /* 0x000fe20000410000 */
[----:B------:R-:W-:Y:S01]  /*6ef0*/  FMUL.FTZ R5, R5, UR5 ;  /* 0x0000000505057c20 */ /* 0x000fe20008410000 */
[----:B------:R-:W-:Y:S01]  /*6f00*/  FADD.FTZ R60, -R104, R60 ;  /* 0x0000003c683c7221 */ /* 0x000fe20000010100 */
[----:B------:R-:W-:Y:S01]  /*6f10*/  FFMA.FTZ R6, -R166, R166, 1 ;  /* 0x3f800000a6067423 */ /* 0x000fe200000101a6 */
[----:B------:R-:W-:Y:S01]  /*6f20*/  FMUL.FTZ R54, R54, R18 ;  /* 0x0000001236367220 */ /* 0x000fe20000410000 */
[----:B------:R-:W-:Y:S01]  /*6f30*/  FMUL.FTZ R18, R25, R7 ;  /* 0x0000000719127220 */ /* 0x000fe20000410000 */
[----:B------:R-:W-:Y:S01]  /*6f40*/  FADD.FTZ R41, -R104, R41 ;  /* 0x0000002968297221 */ /* 0x000fe20000010100 */
[----:B------:R-:W-:Y:S01]  /*6f50*/  FFMA.FTZ R7, -R186, R186, 1 ;  /* 0x3f800000ba077423 */ /* 0x000fe200000101ba */
[----:B------:R-:W-:Y:S01]  /*6f60*/  FMUL.FTZ R61, R61, R5 ;  /* 0x000000053d3d7220 */ /* 0x000fe20000410000 */
[----:B------:R-:W-:Y:S01]  /*6f70*/  FMUL.FTZ R60, R191, R60 ;  /* 0x0000003cbf3c7220 */ /* 0x000fe20000410000 */
[----:B------:R-:W-:Y:S01]  /*6f80*/  FMUL.FTZ R6, R6, UR5 ;  /* 0x0000000506067c20 */ /* 0x000fe20008410000 */
[----:B------:R-:W-:Y:S01]  /*6f90*/  FADD.FTZ R5, -R0, R11 ;  /* 0x0000000b00057221 */ /* 0x000fe20000010100 */
[----:B------:R-:W-:Y:S01]  /*6fa0*/  FADD.FTZ R56, -R104, R56 ;  /* 0x0000003868387221 */ /* 0x000fe20000010100 */
[----:B------:R-:W-:Y:S01]  /*6fb0*/  FMUL.FTZ R41, R211, R41 ;  /* 0x00000029d3297220 */ /* 0x000fe20000410000 */
[----:B------:R-:W-:Y:S01]  /*6fc0*/  FMUL.FTZ R7, R7, UR5 ;  /* 0x0000000507077c20 */ /* 0x000fe20008410000 */
[----:B------:R-:W-:Y:S01]  /*6fd0*/  FMUL.FTZ R60, R60, R6 ;  /* 0x000000063c3c7220 */ /* 0x000fe20000410000 */
[----:B------:R-:W-:Y:S01]  /*6fe0*/  FMUL.FTZ R56, R195, R56 ;  /* 0x00000038c3387220 */ /* 0x000fe20000410000 */
[----:B------:R-:W-:Y:S01]  /*6ff0*/  FADD.FTZ R57, -R104, R57 ;  /* 0x0000003968397221 */ /* 0x000fe20000010100 */
[----:B------:R-:W-:Y:S01]  /*7000*/  FMUL.FTZ R16, R41, R7 ;  /* 0x0000000729107220 */ /* 0x000fe20000410000 */
[----:B------:R-:W-:Y:S01]  /*7010*/  FFMA.FTZ R7, -R173, R173, 1 ;  /* 0x3f800000ad077423 */ /* 0x000fe200000101ad */
[----:B------:R-:W-:Y:S01]  /*7020*/  FMUL.FTZ R56, R56, R8 ;  /* 0x0000000838387220 */ /* 0x000fe20000410000 */
[----:B------:R-:W-:Y:S01]  /*7030*/  FADD.FTZ R14, -R0, R14 ;  /* 0x0000000e000e7221 */ /* 0x000fe20000010100 */
[----:B------:R-:W-:Y:S01]  /*7040*/  FMUL.FTZ R57, R194, R57 ;  /* 0x00000039c2397220 */ /* 0x000fe20000410000 */
[----:B------:R-:W-:Y:S01]  /*7050*/  FMUL.FTZ R7, R7, UR5 ;  /* 0x0000000507077c20 */ /* 0x000fe20008410000 */
[----:B-1----:R-:W-:Y:S01]  /*7060*/  FFMA.FTZ R4, -R229, R229, 1 ;  /* 0x3f800000e5047423 */ /* 0x002fe200000101e5 */
[C---:B------:R-:W-:Y:S01]  /*7070*/  FADD.FTZ R10, -R0.reuse, R10 ;  /* 0x0000000a000a7221 */ /* 0x040fe20000010100 */
[----:B------:R-:W-:Y:S01]  /*7080*/  FADD.FTZ R26, -R0, R26 ;  /* 0x0000001a001a7221 */ /* 0x000fe20000010100 */
[----:B------:R-:W-:Y:S01]  /*7090*/  FMUL.FTZ R12, R57, R7 ;  /* 0x00000007390c7220 */ /* 0x000fe20000410000 */
[----:B------:R-:W-:Y:S01]  /*70a0*/  FMUL.FTZ R7, R4, UR5 ;  /* 0x0000000504077c20 */ /* 0x000fe20008410000 */
[----:B------:R-:W-:Y:S01]  /*70b0*/  FFMA.FTZ R4, -R226, R226, 1 ;  /* 0x3f800000e2047423 */ /* 0x000fe200000101e2 */
[C---:B------:R-:W-:Y:S01]  /*70c0*/  FADD.FTZ R43, -R0.reuse, R43 ;  /* 0x0000002b002b7221 */ /* 0x040fe20000010100 */
[C---:B------:R-:W-:Y:S01]  /*70d0*/  FADD.FTZ R30, -R0.reuse, R30 ;  /* 0x0000001e001e7221 */ /* 0x040fe20000010100 */
[----:B------:R-:W-:Y:S01]  /*70e0*/  FADD.FTZ R31, -R0, R31 ;  /* 0x0000001f001f7221 */ /* 0x000fe20000010100 */
[----:B------:R-:W-:Y:S01]  /*70f0*/  FMUL.FTZ R4, R4, UR5 ;  /* 0x0000000504047c20 */ /* 0x000fe20008410000 */
[----:B------:R-:W-:Y:S01]  /*7100*/  FMUL.FTZ R43, R234, R43 ;  /* 0x0000002bea2b7220 */ /* 0x000fe20000410000 */
[----:B------:R-:W-:Y:S01]  /*7110*/  FMUL.FTZ R30, R248, R30 ;  /* 0x0000001ef81e7220 */ /* 0x000fe20000410000 */
[----:B------:R-:W-:Y:S01]  /*7120*/  FMUL.FTZ R31, R247, R31 ;  /* 0x0000001ff71f7220 */ /* 0x000fe20000410000 */
[----:B------:R-:W-:Y:S01]  /*7130*/  FADD.FTZ R58, -R0, R58 ;  /* 0x0000003a003a7221 */ /* 0x000fe20000010100 */
[----:B------:R-:W-:Y:S01]  /*7140*/  F2FP.BF16.F32.PACK_AB R32, R32, R34 ;  /* 0x000000222020723e */ /* 0x000fe200000010ff */
[----:B------:R-:W-:Y:S01]  /*7150*/  FADD.FTZ R46, -R0, R46 ;  /* 0x0000002e002e7221 */ /* 0x000fe20000010100 */
[----:B------:R-:W2:Y:S01]  /*7160*/  LDL R34, [R1+0x50] ;  /* 0x0000500001227983 */ /* 0x000ea20000100800 */
[----:B------:R-:W-:Y:S01]  /*7170*/  FMUL.FTZ R58, R223, R58 ;  /* 0x0000003adf3a7220 */ /* 0x000fe20000410000 */
[----:B------:R-:W-:Y:S01]  /*7180*/  F2FP.BF16.F32.PACK_AB R18, R18, R24 ;  /* 0x000000181212723e */ /* 0x000fe200000010ff */
[----:B------:R-:W-:Y:S01]  /*7190*/  FMUL.FTZ R46, R231, R46 ;  /* 0x0000002ee72e7220 */ /* 0x000fe20000410000 */
[----:B------:R-:W2:Y:S01]  /*71a0*/  LDL.LU R29, [R1+0x28] ;  /* 0x00002800011d7983 */ /* 0x000ea20000300800 */
[C---:B------:R-:W-:Y:S01]  /*71b0*/  FADD.FTZ R47, -R0.reuse, R47 ;  /* 0x0000002f002f7221 */ /* 0x040fe20000010100 */
[C---:B------:R-:W-:Y:S01]  /*71c0*/  FADD.FTZ R42, -R0.reuse, R42 ;  /* 0x0000002a002a7221 */ /* 0x040fe20000010100 */
[----:B------:R-:W-:Y:S01]  /*71d0*/  F2FP.BF16.F32.PACK_AB R17, R17, R28 ;  /* 0x0000001c1111723e */ /* 0x000fe200000010ff */
[----:B------:R-:W-:Y:S01]  /*71e0*/  FADD.FTZ R59, -R0, R59 ;  /* 0x0000003b003b7221 */ /* 0x000fe20000010100 */
[----:B------:R-:W2:Y:S01]  /*71f0*/  LDL.LU R28, [R1+0x2c] ;  /* 0x00002c00011c7983 */ /* 0x000ea20000300800 */
[----:B------:R-:W-:Y:S01]  /*7200*/  FMUL.FTZ R47, R228, R47 ;  /* 0x0000002fe42f7220 */ /* 0x000fe20000410000 */
[----:B------:R-:W-:Y:S01]  /*7210*/  FMUL.FTZ R42, R235, R42 ;  /* 0x0000002aeb2a7220 */ /* 0x000fe20000410000 */
[----:B------:R-:W-:Y:S01]  /*7220*/  F2FP.BF16.F32.PACK_AB R23, R23, R38 ;  /* 0x000000261717723e */ /* 0x000fe200000010ff */
[C---:B------:R-:W-:Y:S01]  /*7230*/  FADD.FTZ R62, -R0.reuse, R62 ;  /* 0x0000003e003e7221 */ /* 0x040fe20000010100 */
[----:B------:R-:W-:Y:S01]  /*7240*/  FADD.FTZ R63, -R0, R63 ;  /* 0x0000003f003f7221 */ /* 0x000fe20000010100 */
[----:B------:R-:W-:Y:S01]  /*7250*/  FFMA.FTZ R0, -R179, R179, 1 ;  /* 0x3f800000b3007423 */ /* 0x000fe200000101b3 */
[----:B------:R-:W-:Y:S01]  /*7260*/  FMUL.FTZ R59, R222, R59 ;  /* 0x0000003bde3b7220 */ /* 0x000fe20000410000 */
[----:B------:R-:W-:Y:S01]  /*7270*/  F2FP.BF16.F32.PACK_AB R22, R22, R50 ;  /* 0x000000321616723e */ /* 0x000fe200000010ff */
[----:B------:R-:W-:Y:S01]  /*7280*/  FMUL.FTZ R62, R219, R62 ;  /* 0x0000003edb3e7220 */ /* 0x000fe20000410000 */
[----:B------:R-:W-:Y:S01]  /*7290*/  F2FP.BF16.F32.PACK_AB R16, R16, R40 ;  /* 0x000000281010723e */ /* 0x000fe200000010ff */
[----:B------:R-:W-:Y:S01]  /*72a0*/  FMUL.FTZ R63, R210, R63 ;  /* 0x0000003fd23f7220 */ /* 0x000fe20000410000 */
[----:B------:R-:W-:Y:S02]  /*72b0*/  F2FP.BF16.F32.PACK_AB R13, R13, R44 ;  /* 0x0000002c0d0d723e */ /* 0x000fe400000010ff */
[----:B------:R-:W-:Y:S02]  /*72c0*/  F2FP.BF16.F32.PACK_AB R21, R21, R54 ;  /* 0x000000361515723e */ /* 0x000fe400000010ff */
[----:B------:R-:W-:Y:S02]  /*72d0*/  F2FP.BF16.F32.PACK_AB R20, R20, R66 ;  /* 0x000000421414723e */ /* 0x000fe400000010ff */
[----:B------:R-:W-:Y:S02]  /*72e0*/  F2FP.BF16.F32.PACK_AB R12, R12, R56 ;  /* 0x000000380c0c723e */ /* 0x000fe400000010ff */
[----:B------:R-:W-:Y:S01]  /*72f0*/  F2FP.BF16.F32.PACK_AB R11, R61, R60 ;  /* 0x0000003c3d0b723e */ /* 0x000fe200000010ff */
[----:B---3--:R-:W-:Y:S01]  /*7300*/  FMUL.FTZ R10, R101, R10 ;  /* 0x0000000a650a7220 */ /* 0x008fe20000410000 */
[----:B----4-:R-:W-:Y:S01]  /*7310*/  FMUL.FTZ R6, R65, R5 ;  /* 0x0000000541067220 */ /* 0x010fe20000410000 */
[----:B------:R-:W-:Y:S01]  /*7320*/  FFMA.FTZ R5, -R230, R230, 1 ;  /* 0x3f800000e6057423 */ /* 0x000fe200000101e6 */
[----:B--2---:R-:W-:Y:S03]  /*7330*/  FMUL.FTZ R14, R64, R14 ;  /* 0x0000000e400e7220 */ /* 0x004fe60000410000 */
[----:B------:R-:W-:Y:S01]  /*7340*/  FMUL.FTZ R8, R5, UR5 ;  /* 0x0000000505087c20 */ /* 0x000fe20008410000 */
[----:B------:R-:W-:Y:S01]  /*7350*/  FFMA.FTZ R5, -R227, R227, 1 ;  /* 0x3f800000e3057423 */ /* 0x000fe200000101e3 */
[----:B------:R-:W-:Y:S01]  /*7360*/  FMUL.FTZ R7, R6, R7 ;  /* 0x0000000706077220 */ /* 0x000fe20000410000 */
[----:B------:R-:W-:Y:S01]  /*7370*/  FMUL.FTZ R15, R53, R15 ;  /* 0x0000000f350f7220 */ /* 0x000fe20000410000 */
[----:B------:R-:W-:Y:S01]  /*7380*/  FMUL.FTZ R10, R10, R8 ;  /* 0x000000080a0a7220 */ /* 0x000fe20000410000 */
[----:B------:R-:W-:Y:S01]  /*7390*/  FMUL.FTZ R5, R5, UR5 ;  /* 0x0000000505057c20 */ /* 0x000fe20008410000 */
[----:B------:R-:W-:Y:S01]  /*73a0*/  FMUL.FTZ R26, R52, R26 ;  /* 0x0000001a341a7220 */ /* 0x000fe20000410000 */
[----:B------:R-:W-:Y:S02]  /*73b0*/  FMUL.FTZ R9, R15, R4 ;  /* 0x000000040f097220 */ /* 0x000fe40000410000 */
[----:B------:R-:W-:Y:S01]  /*73c0*/  FMUL.FTZ R14, R14, R5 ;  /* 0x000000050e0e7220 */ /* 0x000fe20000410000 */
[----:B------:R-:W-:Y:S01]  /*73d0*/  FFMA.FTZ R5, -R221, R221, 1 ;  /* 0x3f800000dd057423 */ /* 0x000fe200000101dd */
[----:B------:R-:W-:Y:S01]  /*73e0*/  F2FP.BF16.F32.PACK_AB R10, R7, R10 ;  /* 0x0000000a070a723e */ /* 0x000fe200000010ff */
[----:B------:R-:W-:Y:S01]  /*73f0*/  FFMA.FTZ R4, -R220, R220, 1 ;  /* 0x3f800000dc047423 */ /* 0x000fe200000101dc */
[----:B------:R-:W-:Y:S01]  /*7400*/  FFMA.FTZ R7, -R205, R205, 1 ;  /* 0x3f800000cd077423 */ /* 0x000fe200000101cd */
[----:B------:R-:W-:Y:S01]  /*7410*/  FMUL.FTZ R6, R5, UR5 ;  /* 0x0000000505067c20 */ /* 0x000fe20008410000 */
[----:B------:R-:W-:Y:S01]  /*7420*/  F2FP.BF16.F32.PACK_AB R9, R9, R14 ;  /* 0x0000000e0909723e */ /* 0x000fe200000010ff */
[----:B------:R-:W-:Y:S01]  /*7430*/  STS [R241+0xa400], R10 ;  /* 0x00a4000af1007388 */ /* 0x000fe20000000800 */
[----:B------:R-:W-:Y:S01]  /*7440*/  FFMA.FTZ R5, -R218, R218, 1 ;  /* 0x3f800000da057423 */ /* 0x000fe200000101da */
[----:B------:R-:W-:Y:S01]  /*7450*/  FMUL.FTZ R26, R26, R6 ;  /* 0x000000061a1a7220 */ /* 0x000fe20000410000 */
[----:B------:R-:W-:Y:S01]  /*7460*/  FFMA.FTZ R6, -R204, R204, 1 ;  /* 0x3f800000cc067423 */ /* 0x000fe200000101cc */
[----:B------:R-:W-:Y:S01]  /*7470*/  STS [R242+0xa000], R19 ;  /* 0x00a00013f2007388 */ /* 0x000fe20000000800 */
[----:B------:R-:W-:Y:S01]  /*7480*/  FMUL.FTZ R8, R4, UR5 ;  /* 0x0000000504087c20 */ /* 0x000fe20008410000 */
[----:B------:R-:W-:Y:S01]  /*7490*/  FFMA.FTZ R4, -R217, R217, 1 ;  /* 0x3f800000d9047423 */ /* 0x000fe200000101d9 */
[----:B------:R-:W-:Y:S01]  /*74a0*/  FMUL.FTZ R6, R6, UR5 ;  /* 0x0000000506067c20 */ /* 0x000fe20008410000 */
[----:B------:R-:W-:Y:S01]  /*74b0*/  STS [R242+0xa400], R9 ;  /* 0x00a40009f2007388 */ /* 0x000fe20000000800 */
[----:B------:R-:W-:Y:S01]  /*74c0*/  FMUL.FTZ R5, R5, UR5 ;  /* 0x0000000505057c20 */ /* 0x000fe20008410000 */
[----:B------:R-:W-:Y:S01]  /*74d0*/  FMUL.FTZ R8, R27, R8 ;  /* 0x000000081b087220 */ /* 0x000fe20000410000 */
[----:B------:R-:W-:Y:S01]  /*74e0*/  FMUL.FTZ R43, R43, R6 ;  /* 0x000000062b2b7220 */ /* 0x000fe20000410000 */
[----:B------:R-:W-:Y:S01]  /*74f0*/  STS [R243+0x8000], R102 ;  /* 0x00800066f3007388 */ /* 0x000fe20000000800 */
[----:B------:R-:W-:Y:S01]  /*7500*/  FMUL.FTZ R4, R4, UR5 ;  /* 0x0000000504047c20 */ /* 0x000fe20008410000 */
[----:B------:R-:W-:Y:S01]  /*7510*/  FFMA.FTZ R6, -R189, R189, 1 ;  /* 0x3f800000bd067423 */ /* 0x000fe200000101bd */
[----:B------:R-:W-:Y:S01]  /*7520*/  F2FP.BF16.F32.PACK_AB R8, R8, R26 ;  /* 0x0000001a0808723e */ /* 0x000fe200000010ff */
[----:B------:R-:W-:Y:S01]  /*7530*/  STS [R243+0x8400], R33 ;  /* 0x00840021f3007388 */ /* 0x000fe20000000800 */
[----:B------:R-:W-:Y:S01]  /*7540*/  FMUL.FTZ R30, R30, R5 ;  /* 0x000000051e1e7220 */ /* 0x000fe20000410000 */
[----:B------:R-:W-:Y:S01]  /*7550*/  FFMA.FTZ R5, -R199, R199, 1 ;  /* 0x3f800000c7057423 */ /* 0x000fe200000101c7 */
[----:B------:R-:W-:Y:S01]  /*7560*/  FMUL.FTZ R31, R31, R4 ;  /* 0x000000041f1f7220 */ /* 0x000fe20000410000 */
[----:B------:R-:W-:Y:S01]  /*7570*/  STS [R240+0x8000], R100 ;  /* 0x00800064f0007388 */ /* 0x000fe20000000800 */
[----:B------:R-:W-:Y:S01]  /*7580*/  FMUL.FTZ R6, R6, UR5 ;  /* 0x0000000506067c20 */ /* 0x000fe20008410000 */
[----:B------:R-:W-:Y:S01]  /*7590*/  FMUL.FTZ R5, R5, UR5 ;  /* 0x0000000505057c20 */ /* 0x000fe20008410000 */
[----:B------:R-:W-:Y:S01]  /*75a0*/  FMUL.FTZ R7, R7, UR5 ;  /* 0x0000000507077c20 */ /* 0x000fe20008410000 */
[----:B------:R-:W-:Y:S01]  /*75b0*/  STS [R240+0x8400], R32 ;  /* 0x00840020f0007388 */ /* 0x000fe20000000800 */
[----:B------:R-:W-:Y:S01]  /*75c0*/  FFMA.FTZ R4, -R198, R198, 1 ;  /* 0x3f800000c6047423 */ /* 0x000fe200000101c6 */
[----:B------:R-:W-:Y:S01]  /*75d0*/  FMUL.FTZ R58, R58, R6 ;  /* 0x000000063a3a7220 */ /* 0x000fe20000410000 */
[----:B------:R-:W-:Y:S01]  /*75e0*/  F2FP.BF16.F32.PACK_AB R6, R31, R30 ;  /* 0x0000001e1f06723e */ /* 0x000fe200000010ff */
[----:B------:R-:W-:Y:S01]  /*75f0*/  STS [R243+0xa000], R18 ;  /* 0x00a00012f3007388 */ /* 0x000fe20000000800 */
[----:B------:R-:W-:Y:S01]  /*7600*/  FMUL.FTZ R46, R46, R5 ;  /* 0x000000052e2e7220 */ /* 0x000fe20000410000 */
[----:B------:R-:W-:Y:S01]  /*7610*/  FMUL.FTZ R4, R4, UR5 ;  /* 0x0000000504047c20 */ /* 0x000fe20008410000 */
[----:B------:R-:W-:Y:S01]  /*7620*/  FFMA.FTZ R5, -R188, R188, 1 ;  /* 0x3f800000bc057423 */ /* 0x000fe200000101bc */
[----:B------:R-:W-:Y:S01]  /*7630*/  STS [R243+0xa400], R8 ;  /* 0x00a40008f3007388 */ /* 0x000fe20000000800 */
[----:B------:R-:W-:Y:S01]  /*7640*/  FMUL.FTZ R42, R42, R7 ;  /* 0x000000072a2a7220 */ /* 0x000fe20000410000 */
[----:B------:R-:W-:Y:S01]  /*7650*/  FMUL.FTZ R47, R47, R4 ;  /* 0x000000042f2f7220 */ /* 0x000fe20000410000 */
[----:B------:R-:W-:Y:S01]  /*7660*/  FMUL.FTZ R5, R5, UR5 ;  /* 0x0000000505057c20 */ /* 0x000fe20008410000 */
[----:B------:R-:W-:Y:S01]  /*7670*/  STS [R240+0xa000], R17 ;  /* 0x00a00011f0007388 */ /* 0x000fe20000000800 */
[----:B------:R-:W-:Y:S01]  /*7680*/  FFMA.FTZ R4, -R181, R181, 1 ;  /* 0x3f800000b5047423 */ /* 0x000fe200000101b5 */
[----:B------:R-:W-:Y:S01]  /*7690*/  FMUL.FTZ R7, R0, UR5 ;  /* 0x0000000500077c20 */ /* 0x000fe20008410000 */
[----:B------:R-:W-:Y:S01]  /*76a0*/  FMUL.FTZ R0, R59, R5 ;  /* 0x000000053b007220 */ /* 0x000fe20000410000 */
[----:B------:R-:W-:Y:S01]  /*76b0*/  STS [R240+0xa400], R6 ;  /* 0x00a40006f0007388 */ /* 0x000fe20000000800 */
[----:B------:R-:W-:Y:S01]  /*76c0*/  FMUL.FTZ R4, R4, UR5 ;  /* 0x0000000504047c20 */ /* 0x000fe20008410000 */
[----:B------:R-:W-:Y:S01]  /*76d0*/  F2FP.BF16.F32.PACK_AB R5, R43, R42 ;  /* 0x0000002a2b05723e */ /* 0x000fe200000010ff */
[----:B------:R-:W-:Y:S01]  /*76e0*/  FMUL.FTZ R7, R63, R7 ;  /* 0x000000073f077220 */ /* 0x000fe20000410000 */
[----:B------:R-:W-:Y:S01]  /*76f0*/  STS [R236+0x8000], R49 ;  /* 0x00800031ec007388 */ /* 0x000fe20000000800 */
[----:B------:R-:W-:Y:S01]  /*7700*/  FMUL.FTZ R62, R62, R4 ;  /* 0x000000043e3e7220 */ /* 0x000fe20000410000 */
[----:B------:R-:W-:Y:S02]  /*7710*/  F2FP.BF16.F32.PACK_AB R4, R47, R46 ;  /* 0x0000002e2f04723e */ /* 0x000fe400000010ff */
[----:B------:R-:W-:Y:S01]  /*7720*/  STS [R236+0x8400], R23 ;  /* 0x00840017ec007388 */ /* 0x000fe20000000800 */
[----:B------:R-:W-:Y:S02]  /*7730*/  F2FP.BF16.F32.PACK_AB R0, R0, R58 ;  /* 0x0000003a0000723e */ /* 0x000fe400000010ff */
        /* <DEDUP_REMOVED lines=23> */
[----:B------:R-:W-:Y:S02]  /*78b0*/  LEA R59, R34, UR4, 0x1 ;  /* 0x00000004223b7c11 */ /* 0x000fe4000f8e08ff */
[----:B------:R-:W-:Y:S02]  /*78c0*/  MOV R53, R29 ;  /* 0x0000001d00357202 */ /* 0x000fe40000000f00 */
[----:B------:R-:W-:Y:S01]  /*78d0*/  MOV R52, R28 ;  /* 0x0000001c00347202 */ /* 0x000fe20000000f00 */
        /* <DEDUP_REMOVED lines=54> */
[----:B------:R-:W2:Y:S01]  /*7c40*/  LDL.LU.64 R28, [R1+0x10] ;  /* 0x00001000011c7983 */ /* 0x000ea20000300a00 */
[----:B------:R-:W1:Y:S08]  /*7c50*/  LDC R6, c[0x0][0x420] ;  /* 0x00010800ff067b82 */ /* 0x000e700000000800 */
[----:B------:R-:W3:Y:S01]  /*7c60*/  LDC R7, c[0x0][0x424] ;  /* 0x00010900ff077b82 */ /* 0x000ee20000000800 */
[----:B-1----:R-:W-:Y:S05]  /*7c70*/  IMAD.U32 R4, R6, -0x80, RZ ;  /* 0xffffff8006047824 */ /* 0x002fea00078e00ff */
[C---:B--2---:R-:W-:Y:S04]  /*7c80*/  LEA R5, P0, R4.reuse, R28, 0x1 ;  /* 0x0000001c04057211 */ /* 0x044fe800078008ff */
        /* <DEDUP_REMOVED lines=8> */
[----:B---3--:R-:W-:Y:S03]  /*7d10*/  LEA.HI.X R5, R6, R9, R7, 0x7, P0 ;  /* 0x0000000906057211 */ /* 0x008fe600000f3c07 */
[----:B------:R1:W-:Y:S04]  /*7d20*/  STL.64 [R1+0x10], R8 ;  /* 0x0000100801007387 */ /* 0x0003e80000100a00 */
[----:B------:R1:W-:Y:S04]  /*7d30*/  LDGSTS.E.BYPASS.LTC128B.128 [R59+0x5000], desc[UR10][R4.64] ;  /* 0x05000000043b7fae */ /* 0x0003e8000b901d4a */
[----:B------:R-:W0:Y:S02]  /*7d40*/  LDGDEPBAR ;  /* 0x00000000000079af */ /* 0x000e240000000000 */
.L_x_305:
[----:B------:R-:W2:Y:S01]  /*7d50*/  LDL R60, [R1+0x40] ;  /* 0x00004000013c7983 */ /* 0x000ea20000100800 */
[----:B------:R-:W-:Y:S03]  /*7d60*/  ULOP3.LUT UR15, UR8, 0x1, URZ, 0xc0, !UPT ;  /* 0x00000001080f7892 */ /* 0x000fe6000f8ec03f */
[----:B------:R-:W3:Y:S01]  /*7d70*/  LDL R58, [R1+0x44] ;  /* 0x00004400013a7983 */ /* 0x000ee20000100800 */
[----:B------:R-:W-:Y:S02]  /*7d80*/  UISETP.NE.U32.AND UP1, UPT, UR15, 0x1, UPT ;  /* 0x000000010f00788c */ /* 0x000fe4000bf25070 */
[----:B------:R-:W-:Y:S01]  /*7d90*/  UIADD3 UR15, UR8, -0x1, URZ ;  /* 0xffffffff080f7890 */ /* 0x000fe2000fffe03f */
[----:B------:R-:W4:Y:S04]  /*7da0*/  LDL R57, [R1+0x38] ;  /* 0x0000380001397983 */ /* 0x000f280000100800 */
[----:B------:R-:W5:Y:S04]  /*7db0*/  LDL R56, [R1+0x3c] ;  /* 0x00003c0001387983 */ /* 0x000f680000100800 */
[----:B------:R-:W5:Y:S04]  /*7dc0*/  LDL R55, [R1+0x30] ;  /* 0x0000300001377983 */ /* 0x000f680000100800 */
[----:B------:R-:W5:Y:S04]  /*7dd0*/  LDL R54, [R1+0x34] ;  /* 0x0000340001367983 */ /* 0x000f680000100800 */
[----:B------:R-:W-:Y:S04]  /*7de0*/  LDSM.16.M88.4 R16, [R151] ;  /* 0x000000009710783b */ /* 0x000fe80000000200 */
[----:B------:R-:W1:Y:S04]  /*7df0*/  LDSM.16.MT88.4 R20, [R0+0x6000] ;  /* 0x006000000014783b */ /* 0x000e680000004200 */
[----:B------:R-:W1:Y:S04]  /*7e00*/  LDSM.16.M88.4 R12, [R151+0x2000] ;  /* 0x00200000970c783b */ /* 0x000e680000000200 */
[----:B------:R-:W-:Y:S04]  /*7e10*/  LDSM.16.M88.4 R24, [R157] ;  /* 0x000000009d18783b */ /* 0x000fe80000000200 */
[----:B------:R-:W1:Y:S04]  /*7e20*/  LDSM.16.MT88.4 R28, [R0+0x6400] ;  /* 0x00640000001c783b */ /* 0x000e680000004200 */
[----:B------:R-:W1:Y:S04]  /*7e30*/  LDSM.16.M88.4 R32, [R160] ;  /* 0x00000000a020783b */ /* 0x000e680000000200 */
[----:B------:R-:W-:Y:S04]  /*7e40*/  LDSM.16.M88.4 R36, [R153] ;  /* 0x000000009924783b */ /* 0x000fe80000000200 */
[----:B------:R-:W1:Y:S04]  /*7e50*/  LDSM.16.MT88.4 R40, [R0+0x6800] ;  /* 0x006800000028783b */ /* 0x000e680000004200 */
[----:B------:R-:W1:Y:S04]  /*7e60*/  LDSM.16.M88.4 R44, [R153+0x2000] ;  /* 0x00200000992c783b */ /* 0x000e680000000200 */
[----:B------:R-:W-:Y:S01]  /*7e70*/  LDSM.16.MT88.4 R48, [R0+0x6c00] ;  /* 0x006c00000030783b */ /* 0x000fe20000004200 */
[-C--:B-1----:R-:W-:Y:S06]  /*7e80*/  HMMA.16816.F32.BF16 R4, R16, R20.reuse, RZ ;  /* 0x000000141004723c */ /* 0x082fec00000418ff */
[C---:B------:R-:W-:Y:S06]  /*7e90*/  HMMA.16816.F32.BF16 R8, R12.reuse, R20, RZ ;  /* 0x000000140c08723c */ /* 0x040fec00000418ff */
[-C--:B------:R-:W-:Y:S06]  /*7ea0*/  HMMA.16816.F32.BF16 R12, R12, R22.reuse, RZ ;  /* 0x000000160c0c723c */ /* 0x080fec00000418ff */
[----:B------:R-:W-:Y:S01]  /*7eb0*/  HMMA.16816.F32.BF16 R16, R16, R22, RZ ;  /* 0x000000161010723c */ /* 0x000fe200000418ff */
[----:B------:R-:W1:Y:S05]  /*7ec0*/  LDSM.16.M88.4 R20, [R152] ;  /* 0x000000009814783b */ /* 0x000e6a0000000200 */
[-C--:B------:R-:W-:Y:S06]  /*7ed0*/  HMMA.16816.F32.BF16 R4, R24, R28.reuse, R4 ;  /* 0x0000001c1804723c */ /* 0x080fec0000041804 */
[C---:B------:R-:W-:Y:S06]  /*7ee0*/  HMMA.16816.F32.BF16 R8, R32.reuse, R28, R8 ;  /* 0x0000001c2008723c */ /* 0x040fec0000041808 */
[-C--:B------:R-:W-:Y:S01]  /*7ef0*/  HMMA.16816.F32.BF16 R12, R32, R30.reuse, R12 ;  /* 0x0000001e200c723c */ /* 0x080fe2000004180c */
[----:B------:R-:W1:Y:S05]  /*7f00*/  LDSM.16.M88.4 R32, [R152+0x2000] ;  /* 0x002000009820783b */ /* 0x000e6a0000000200 */
[----:B------:R-:W-:Y:S01]  /*7f10*/  HMMA.16816.F32.BF16 R16, R24, R30, R16 ;  /* 0x0000001e1810723c */ /* 0x000fe20000041810 */
[----:B------:R-:W-:Y:S04]  /*7f20*/  LDSM.16.M88.4 R24, [R151+0x4000] ;  /* 0x004000009718783b */ /* 0x000fe80000000200 */
[----:B------:R-:W1:Y:S01]  /*7f30*/  LDSM.16.MT88.4 R28, [R0+0x7000] ;  /* 0x00700000001c783b */ /* 0x000e620000004200 */
[-C--:B------:R-:W-:Y:S06]  /*7f40*/  HMMA.16816.F32.BF16 R4, R36, R40.reuse, R4 ;  /* 0x000000282404723c */ /* 0x080fec0000041804 */
[C---:B------:R-:W-:Y:S06]  /*7f50*/  HMMA.16816.F32.BF16 R8, R44.reuse, R40, R8 ;  /* 0x000000282c08723c */ /* 0x040fec0000041808 */
[-C--:B------:R-:W-:Y:S01]  /*7f60*/  HMMA.16816.F32.BF16 R12, R44, R42.reuse, R12 ;  /* 0x0000002a2c0c723c */ /* 0x080fe2000004180c */
[----:B------:R-:W1:Y:S05]  /*7f70*/  LDSM.16.M88.4 R44, [R151+0x6000] ;  /* 0x00600000972c783b */ /* 0x000e6a0000000200 */
[----:B------:R-:W-:Y:S01]  /*7f80*/  HMMA.16816.F32.BF16 R16, R36, R42, R16 ;  /* 0x0000002a2410723c */ /* 0x000fe20000041810 */
[----:B------:R-:W-:Y:S04]  /*7f90*/  LDSM.16.M88.4 R36, [R159] ;  /* 0x000000009f24783b */ /* 0x000fe80000000200 */
[----:B------:R-:W1:Y:S02]  /*7fa0*/  LDSM.16.MT88.4 R40, [R0+0x7400] ;  /* 0x007400000028783b */ /* 0x000e640000004200 */
[-C--:B-1----:R-:W-:Y:S06]  /*7fb0*/  HMMA.16816.F32.BF16 R4, R20, R48.reuse, R4 ;  /* 0x000000301404723c */ /* 0x082fec0000041804 */
[C---:B------:R-:W-:Y:S06]  /*7fc0*/  HMMA.16816.F32.BF16 R8, R32.reuse, R48, R8 ;  /* 0x000000302008723c */ /* 0x040fec0000041808 */
[-C--:B------:R-:W-:Y:S01]  /*7fd0*/  HMMA.16816.F32.BF16 R12, R32, R50.reuse, R12 ;  /* 0x00000032200c723c */ /* 0x080fe2000004180c */
[----:B------:R-:W1:Y:S05]  /*7fe0*/  LDSM.16.M88.4 R32, [R158] ;  /* 0x000000009e20783b */ /* 0x000e6a0000000200 */
        /* <DEDUP_REMOVED lines=8> */
[----:B------:R1:W-:Y:S04]  /*8070*/  LDSM.16.MT88.4 R28, [R0+0x7c00] ;  /* 0x007c0000001c783b */ /* 0x0003e80000004200 */
[----:B------:R-:W1:Y:S01]  /*8080*/  LDSM.16.M88.4 R24, [R152+0x4000] ;  /* 0x004000009818783b */ /* 0x000e620000000200 */
[-C--:B------:R-:W-:Y:S06]  /*8090*/  HMMA.16816.F32.BF16 R4, R36, R40.reuse, R4 ;  /* 0x000000282404723c */ /* 0x080fec0000041804 */
[C---:B-1----:R-:W-:Y:S06]  /*80a0*/  HMMA.16816.F32.BF16 R8, R32.reuse, R40, R8 ;  /* 0x000000282008723c */ /* 0x042fec0000041808 */
[-C--:B------:R-:W-:Y:S01]  /*80b0*/  HMMA.16816.F32.BF16 R12, R32, R42.reuse, R12 ;  /* 0x0000002a200c723c */ /* 0x080fe2000004180c */
[----:B------:R-:W1:Y:S01]  /*80c0*/  LDSM.16.M88.4 R32, [R152+0x6000] ;  /* 0x006000009820783b */ /* 0x000e620000000200 */
[----:B------:R-:W-:Y:S04]  /*80d0*/  IMAD.U32 R40, RZ, RZ, UR26 ;  /* 0x0000001aff287e24 */ /* 0x000fe8000f8e00ff */
[----:B------:R-:W-:Y:S01]  /*80e0*/  HMMA.16816.F32.BF16 R16, R36, R42, R16 ;  /* 0x0000002a2410723c */ /* 0x000fe20000041810 */
[----:B------:R-:W-:Y:S05]  /*80f0*/  IMAD.U32 R0, RZ, RZ, UR16 ;  /* 0x00000010ff007e24 */ /* 0x000fea000f8e00ff */
[-C--:B------:R-:W-:Y:S01]  /*8100*/  HMMA.16816.F32.BF16 R4, R20, R48.reuse, R4 ;  /* 0x000000301404723c */ /* 0x080fe20000041804 */
[----:B------:R-:W-:Y:S04]  /*8110*/  IMAD.U32 R42, RZ, RZ, UR27 ;  /* 0x0000001bff2a7e24 */ /* 0x000fe8000f8e00ff */
[----:B------:R-:W-:Y:S01]  /*8120*/  IMAD.U32 R38, RZ, RZ, UR25 ;  /* 0x00000019ff267e24 */ /* 0x000fe2000f8e00ff */
[C---:B------:R-:W-:Y:S01]  /*8130*/  HMMA.16816.F32.BF16 R8, R44.reuse, R48, R8 ;  /* 0x000000302c08723c */ /* 0x040fe20000041808 */
        /* <DEDUP_REMOVED lines=8> */
[----:B------:R-:W-:Y:S01]  /*81c0*/  IMAD.U32 R50, RZ, RZ, UR31 ;  /* 0x0000001fff327e24 */ /* 0x000fe2000f8e00ff */
[C---:B-1----:R-:W-:Y:S01]  /*81d0*/  HMMA.16816.F32.BF16 R8, R32.reuse, R28, R8 ;  /* 0x0000001c2008723c */ /* 0x042fe20000041808 */
[----:B------:R-:W-:Y:S04]  /*81e0*/  IMAD.U32 R22, RZ, RZ, UR30 ;  /* 0x0000001eff167e24 */ /* 0x000fe8000f8e00ff */
[----:B------:R-:W-:Y:S01]  /*81f0*/  LEA R37, P0, R21, R52, 0x2 ;  /* 0x0000003415257211 */ /* 0x000fe200078010ff */
[-C--:B------:R-:W-:Y:S01]  /*8200*/  HMMA.16816.F32.BF16 R12, R32, R30.reuse, R12 ;  /* 0x0000001e200c723c */ /* 0x080fe2000004180c */
[----:B------:R-:W-:Y:S01]  /*8210*/  MOV R28, UR20 ;  /* 0x00000014001c7c02 */ /* 0x000fe20008000f00 */
[----:B------:R-:W-:Y:S02]  /*8220*/  IMAD.U32 R23, RZ, RZ, UR29 ;  /* 0x0000001dff177e24 */ /* 0x000fe4000f8e00ff */
[----:B------:R1:W-:Y:S01]  /*8230*/  STL [R1+0x2c], R37 ;  /* 0x00002c2501007387 */ /* 0x0003e20000100800 */
[----:B------:R-:W-:Y:S01]  /*8240*/  LEA.HI.X.SX32 R39, R0, R53, 0x2, P0 ;  /* 0x0000003500277211 */ /* 0x000fe200000f16ff */
[----:B------:R-:W-:Y:S01]  /*8250*/  HMMA.16816.F32.BF16 R16, R24, R30, R16 ;  /* 0x0000001e1810723c */ /* 0x000fe20000041810 */
[----:B------:R-:W-:Y:S03]  /*8260*/  IMAD.U32 R0, RZ, RZ, UR31 ;  /* 0x0000001fff007e24 */ /* 0x000fe6000f8e00ff */
[----:B------:R1:W-:Y:S01]  /*8270*/  STL [R1+0x28], R39 ;  /* 0x0000282701007387 */ /* 0x0003e20000100800 */
[----:B------:R-:W-:Y:S02]  /*8280*/  IMAD.U32 R34, RZ, RZ, UR23 ;  /* 0x00000017ff227e24 */ /* 0x000fe4000f8e00ff */
[----:B------:R-:W-:Y:S04]  /*8290*/  IMAD.U32 R24, RZ, RZ, UR28 ;  /* 0x0000001cff187e24 */ /* 0x000fe8000f8e00ff */
        /* <DEDUP_REMOVED lines=10> */
[----:B------:R-:W-:Y:S01]  /*8340*/  IMAD.U32 R52, RZ, RZ, UR17 ;  /* 0x00000011ff347e24 */ /* 0x000fe2000f8e00ff */
[----:B--2---:R-:W-:Y:S01]  /*8350*/  @P1 IADD3 R20, P2, R60, UR12, RZ ;  /* 0x0000000c3c141c10 */ /* 0x004fe2000ff5e0ff */
[----:B------:R-:W-:Y:S03]  /*8360*/  @UP3 UIADD3 UR12, UP2, UR12, -0x200, URZ ;  /* 0xfffffe000c0c3890 */ /* 0x000fe6000ff5e03f */
[----:B---3--:R-:W-:Y:S01]  /*8370*/  @P1 IADD3.X R21, R58, UR9, RZ, P2, !PT ;  /* 0x000000093a151c10 */ /* 0x008fe200097fe4ff */
[----:B------:R-:W-:Y:S01]  /*8380*/  IMAD.U32 R58, RZ, RZ, UR23 ;  /* 0x00000017ff3a7e24 */ /* 0x000fe2000f8e00ff */
[----:B------:R-:W-:Y:S03]  /*8390*/  @UP3 UIADD3.X UR9, UR9, -0x1, URZ, UP2, !UPT ;  /* 0xffffffff09093890 */ /* 0x000fe600097fe43f */
[----:B----4-:R-:W2:Y:S04]  /*83a0*/  @P1 LDG.E R57, desc[UR10][R20.64] ;  /* 0x0000000a14391981 */ /* 0x010ea8000c1e1900 */
[----:B-----5:R-:W3:Y:S04]  /*83b0*/  @P1 LDG.E R56, desc[UR10][R20.64+0x20] ;  /* 0x0000200a14381981 */ /* 0x020ee8000c1e1900 */
[----:B------:R-:W4:Y:S04]  /*83c0*/  @P1 LDG.E R55, desc[UR10][R20.64+0x100] ;  /* 0x0001000a14371981 */ /* 0x000f28000c1e1900 */
[----:B------:R5:W4:Y:S02]  /*83d0*/  @P1 LDG.E R54, desc[UR10][R20.64+0x120] ;  /* 0x0001200a14361981 */ /* 0x000b24000c1e1900 */
[----:B-----5:R-:W-:Y:S02]  /*83e0*/  IMAD.MOV.U32 R20, RZ, RZ, R37 ;  /* 0x000000ffff147224 */ /* 0x020fe400078e0025 */
        /* <DEDUP_REMOVED lines=18> */
[-C--:B------:R-:W-:Y:S02]  /*8510*/  LEA.HI.X.SX32 R41, R27, R21.reuse, 0x2, P2 ;  /* 0x000000151b297211 */ /* 0x080fe400010f16ff */
[-C--:B------:R-:W-:Y:S01]  /*8520*/  LEA R36, P0, R36, R20.reuse, 0x2 ;  /* 0x0000001424247211 */ /* 0x080fe200078010ff */
[----:B------:R-:W-:Y:S01]  /*8530*/  REDG.E.ADD.F32.FTZ.RN.STRONG.GPU desc[UR10][R42.64], R9 ;  /* 0x000000092a0079a6 */ /* 0x000fe2000c10f38a */
[-C--:B------:R-:W-:Y:S02]  /*8540*/  LEA R34, P6, R34, R20.reuse, 0x2 ;  /* 0x0000001422227211 */ /* 0x080fe400078c10ff */
[-C--:B-1----:R-:W-:Y:S01]  /*8550*/  LEA.HI.X.SX32 R37, R35, R21.reuse, 0x2, P0 ;  /* 0x0000001523257211 */ /* 0x082fe200000f16ff */
[----:B------:R-:W-:Y:S01]  /*8560*/  REDG.E.ADD.F32.FTZ.RN.STRONG.GPU desc[UR10][R40.64], R10 ;  /* 0x0000000a280079a6 */ /* 0x000fe2000c10f38a */
[-C--:B------:R-:W-:Y:S02]  /*8570*/  LEA R32, P5, R32, R20.reuse, 0x2 ;  /* 0x0000001420207211 */ /* 0x080fe400078a10ff */
[-C--:B------:R-:W-:Y:S01]  /*8580*/  LEA.HI.X.SX32 R35, R58, R21.reuse, 0x2, P6 ;  /* 0x000000153a237211 */ /* 0x080fe200030f16ff */
[----:B------:R-:W-:Y:S01]  /*8590*/  LDSM.16.MT88.4 R4, [R2+0x8000] ;  /* 0x008000000204783b */ /* 0x000fe20000004200 */
[-C--:B------:R-:W-:Y:S02]  /*85a0*/  LEA R22, P0, R33, R20.reuse, 0x2 ;  /* 0x0000001421167211 */ /* 0x080fe400078010ff */
[-C--:B------:R-:W-:Y:S02]  /*85b0*/  LEA R30, P4, R30, R20.reuse, 0x2 ;  /* 0x000000141e1e7211 */ /* 0x080fe400078810ff */
[-C--:B------:R-:W-:Y:S02]  /*85c0*/  LEA R28, P3, R28, R20.reuse, 0x2 ;  /* 0x000000141c1c7211 */ /* 0x080fe400078610ff */
[-C--:B------:R-:W-:Y:S02]  /*85d0*/  LEA R26, P2, R26, R20.reuse, 0x2 ;  /* 0x000000141a1a7211 */ /* 0x080fe400078410ff */
[-C--:B------:R-:W-:Y:S02]  /*85e0*/  LEA.HI.X.SX32 R23, R52, R21.reuse, 0x2, P0 ;  /* 0x0000001534177211 */ /* 0x080fe400000f16ff */
[----:B------:R-:W-:Y:S01]  /*85f0*/  PLOP3.LUT P0, PT, PT, PT, UP1, 0x80, 0x0 ;  /* 0x000000000000781c */ /* 0x000fe20003f0f018 */
[----:B------:R-:W-:Y:S04]  /*8600*/  @UP3 UIADD3 UR14, UP1, UR14, -0x200, URZ ;  /* 0xfffffe000e0e3890 */ /* 0x000fe8000ff3e03f */
[----:B------:R-:W-:Y:S08]  /*8610*/  @UP3 UIADD3.X UR13, UR13, -0x1, URZ, UP1, !UPT ;  /* 0xffffffff0d0d3890 */ /* 0x000ff00008ffe43f */
[----:B------:R-:W-:Y:S01]  /*8620*/  @P0 VIADD R0, R3, 0x2000 ;  /* 0x0000200003000836 */ /* 0x000fe20000000000 */
[----:B--2---:R1:W-:Y:S04]  /*8630*/  @P1 STL [R1+0x38], R57 ;  /* 0x0000383901001387 */ /* 0x0043e80000100800 */
[----:B---3--:R2:W-:Y:S04]  /*8640*/  @P1 STL [R1+0x3c], R56 ;  /* 0x00003c3801001387 */ /* 0x0085e80000100800 */
[----:B----4-:R3:W-:Y:S04]  /*8650*/  @P1 STL [R1+0x30], R55 ;  /* 0x0000303701001387 */ /* 0x0107e80000100800 */
[----:B------:R4:W-:Y:S01]  /*8660*/  @P1 STL [R1+0x34], R54 ;  /* 0x0000343601001387 */ /* 0x0009e20000100800 */
[-C--:B------:R-:W-:Y:S04]  /*8670*/  LEA R38, P1, R38, R20.reuse, 0x2 ;  /* 0x0000001426267211 */ /* 0x080fe800078210ff */
[-C--:B------:R-:W-:Y:S02]  /*8680*/  LEA.HI.X.SX32 R39, R31, R21.reuse, 0x2, P1 ;  /* 0x000000151f277211 */ /* 0x080fe400008f16ff */
[----:B------:R-:W-:Y:S03]  /*8690*/  LEA R24, P1, R29, R20, 0x2 ;  /* 0x000000141d187211 */ /* 0x000fe600078210ff */
[----:B------:R-:W-:Y:S01]  /*86a0*/  REDG.E.ADD.F32.FTZ.RN.STRONG.GPU desc[UR10][R38.64], R11 ;  /* 0x0000000b260079a6 */ /* 0x000fe2000c10f38a */
[-C--:B------:R-:W-:Y:S01]  /*86b0*/  LEA.HI.X.SX32 R25, R53, R21.reuse, 0x2, P1 ;  /* 0x0000001535197211 */ /* 0x080fe200008f16ff */
[----:B-1----:R-:W-:Y:S02]  /*86c0*/  IMAD.U32 R57, RZ, RZ, UR22 ;  /* 0x00000016ff397e24 */ /* 0x002fe4000f8e00ff */
[----:B------:R-:W-:Y:S01]  /*86d0*/  REDG.E.ADD.F32.FTZ.RN.STRONG.GPU desc[UR10][R36.64], R16 ;  /* 0x00000010240079a6 */ /* 0x000fe2000c10f38a */
[----:B------:R-:W-:Y:S01]  /*86e0*/  ISETP.LT.AND P1, PT, RZ, UR8, PT ;  /* 0x00000008ff007c0c */ /* 0x000fe2000bf21270 */
[----:B------:R-:W-:Y:S01]  /*86f0*/  UMOV UR8, UR15 ;  /* 0x0000000f00087c82 */ /* 0x000fe20008000000 */
[----:B--2---:R-:W-:Y:S01]  /*8700*/  IMAD.U32 R56, RZ, RZ, UR21 ;  /* 0x00000015ff387e24 */ /* 0x004fe2000f8e00ff */
[-C--:B------:R-:W-:Y:S01]  /*8710*/  LEA.HI.X.SX32 R33, R57, R21.reuse, 0x2, P5 ;  /* 0x0000001539217211 */ /* 0x080fe200028f16ff */
[----:B------:R-:W-:Y:S01]  /*8720*/  REDG.E.ADD.F32.FTZ.RN.STRONG.GPU desc[UR10][R34.64], R17 ;  /* 0x00000011220079a6 */ /* 0x000fe2000c10f38a */
[----:B---3--:R-:W-:Y:S02]  /*8730*/  MOV R55, UR20 ;  /* 0x0000001400377c02 */ /* 0x008fe40008000f00 */
[-C--:B------:R-:W-:Y:S01]  /*8740*/  LEA.HI.X.SX32 R31, R56, R21.reuse, 0x2, P4 ;  /* 0x00000015381f7211 */ /* 0x080fe200020f16ff */
[----:B------:R-:W-:Y:S01]  /*8750*/  REDG.E.ADD.F32.FTZ.RN.STRONG.GPU desc[UR10][R32.64], R18 ;  /* 0x00000012200079a6 */ /* 0x000fe2000c10f38a */
[----:B----4-:R-:W-:Y:S01]  /*8760*/  IMAD.U32 R54, RZ, RZ, UR19 ;  /* 0x00000013ff367e24 */ /* 0x010fe2000f8e00ff */
[-C--:B------:R-:W-:Y:S02]  /*8770*/  LEA.HI.X.SX32 R29, R55, R21.reuse, 0x2, P3 ;  /* 0x00000015371d7211 */ /* 0x080fe400018f16ff */
[----:B------:R-:W-:Y:S02]  /*8780*/  REDG.E.ADD.F32.FTZ.RN.STRONG.GPU desc[UR10][R30.64], R19 ;  /* 0x000000131e0079a6 */ /* 0x000fe4000c10f38a */
[----:B------:R-:W-:Y:S02]  /*8790*/  LEA.HI.X.SX32 R27, R54, R21, 0x2, P2 ;  /* 0x00000015361b7211 */ /* 0x000fe400010f16ff */
[----:B------:R-:W-:Y:S04]  /*87a0*/  REDG.E.ADD.F32.FTZ.RN.STRONG.GPU desc[UR10][R28.64], R12 ;  /* 0x0000000c1c0079a6 */ /* 0x000fe8000c10f38a */
[----:B------:R-:W-:Y:S04]  /*87b0*/  REDG.E.ADD.F32.FTZ.RN.STRONG.GPU desc[UR10][R26.64], R13 ;  /* 0x0000000d1a0079a6 */ /* 0x000fe8000c10f38a */
[----:B------:R-:W-:Y:S04]  /*87c0*/  REDG.E.ADD.F32.FTZ.RN.STRONG.GPU desc[UR10][R24.64], R14 ;  /* 0x0000000e180079a6 */ /* 0x000fe8000c10f38a */
[----:B------:R-:W-:Y:S04]  /*87d0*/  REDG.E.ADD.F32.FTZ.RN.STRONG.GPU desc[UR10][R22.64], R15 ;  /* 0x0000000f160079a6 */ /* 0x000fe8000c10f38a */
        /* <DEDUP_REMOVED lines=47> */
[----:B-----5:R-:W-:Y:S01]  /*8ad0*/  IMAD.MOV.U32 R3, RZ, RZ, R0 ;  /* 0x000000ffff037224 */ /* 0x020fe200078e0000 */
[-C--:B-1----:R-:W-:Y:S06]  /*8ae0*/  HMMA.16816.F32.BF16 R84, R12, R24.reuse, R84 ;  /* 0x000000180c54723c */ /* 0x082fec0000041854 */
        /* <DEDUP_REMOVED lines=11> */
[----:B------:R-:W2:Y:S01]  /*8ba0*/  LDL R61, [R1+0x5c] ;  /* 0x00005c00013d7983 */ /* 0x000ea20000100800 */
        /* <DEDUP_REMOVED lines=23> */
[----:B------:R-:W-:Y:S01]  /*8d20*/  F2FP.BF16.F32.PACK_AB R4, R4, R98 ;  /* 0x000000620404723e */ /* 0x000fe200000010ff */
[----:B------:R-:W-:Y:S01]  /*8d30*/  USHF.L.U32 UR18, UR33, 0x7, URZ ;  /* 0x0000000721127899 */ /* 0x000fe2000800063f */
[----:B------:R-:W-:-:S02]  /*8d40*/  F2FP.BF16.F32.PACK_AB R7, R7, R88 ;  /* 0x000000580707723e */ /* 0x000fc400000010ff */
        /* <DEDUP_REMOVED lines=18> */
[----:B--2---:R1:W-:Y:S04]  /*8e70*/  STS [R61], R9 ;  /* 0x000000093d007388 */ /* 0x0043e80000000800 */
[----:B------:R-:W-:Y:S04]  /*8e80*/  STS [R61+0x200], R8 ;  /* 0x000200083d007388 */ /* 0x000fe80000000800 */
[----:B---3--:R-:W-:Y:S04]  /*8e90*/  STS [R60], R5 ;  /* 0x000000053c007388 */ /* 0x008fe80000000800 */
[----:B------:R-:W-:Y:S04]  /*8ea0*/  STS [R60+0x200], R4 ;  /* 0x000200043c007388 */ /* 0x000fe80000000800 */
[----:B------:R-:W-:Y:S04]  /*8eb0*/  STS [R61+0x1000], R7 ;  /* 0x001000073d007388 */ /* 0x000fe80000000800 */
[----:B------:R-:W-:Y:S04]  /*8ec0*/  STS [R61+0x1200], R6 ;  /* 0x001200063d007388 */ /* 0x000fe80000000800 */
[----:B------:R2:W-:Y:S01]  /*8ed0*/  STS [R60+0x1000], R3 ;  /* 0x001000033c007388 */ /* 0x0005e20000000800 */
[----:B-1----:R-:W2:Y:S03]  /*8ee0*/  S2R R9, SR_TID.X ;  /* 0x0000000000097919 */ /* 0x002ea60000002100 */
        /* <DEDUP_REMOVED lines=8> */
[----:B--2---:R-:W-:-:S03]  /*8f70*/  SHF.R.S32.HI R3, RZ, 0x1f, R9 ;  /* 0x0000001fff037819 */ /* 0x004fc60000011409 */
        /* <DEDUP_REMOVED lines=15> */
.L_x_307:
[----:B------:R-:W-:Y:S01]  /*9070*/  @UP0 UIADD3 UR5, UR32, UR34, URZ ;  /* 0x0000002220050290 */ /* 0x000fe2000fffe03f */
[----:B------:R-:W-:Y:S01]  /*9080*/  LEA.HI R3, R3, R9, RZ, 0x2 ;  /* 0x0000000903037211 */ /* 0x000fe200078f10ff */
[----:B------:R-:W-:Y:S02]  /*9090*/  @UP0 ULDC.64 UR12, c[0x0][0x458] ;  /* 0x00011600000c0ab9 */ /* 0x000fe40000000a00 */
[----:B------:R-:W-:Y:S01]  /*90a0*/  @UP0 UIMAD.WIDE.U32 UR14, UR5, UR12, URZ ;  /* 0x0000000c050e02a5 */ /* 0x000fe2000f8e003f */
[----:B-1----:R-:W-:Y:S01]  /*90b0*/  LOP3.LUT R0, R3, 0xfffffffc, RZ, 0xc0, !PT ;  /* 0xfffffffc03007812 */ /* 0x002fe200078ec0ff */
        /* <DEDUP_REMOVED lines=16> */
.L_x_308:
        /* <DEDUP_REMOVED lines=39> */
.L_x_310:
[----:B------:R-:W-:Y:S05]  /*9430*/  BSYNC B0 ;  /* 0x0000000000007941 */ /* 0x000fea0003800000 */
.L_x_309:
        /* <DEDUP_REMOVED lines=13> */
.L_x_312:
[----:B------:R-:W-:Y:S05]  /*9510*/  BSYNC B0 ;  /* 0x0000000000007941 */ /* 0x000fea0003800000 */
.L_x_311:
        /* <DEDUP_REMOVED lines=27> */
.L_x_314:
[----:B------:R-:W-:Y:S05]  /*96d0*/  BSYNC B0 ;  /* 0x0000000000007941 */ /* 0x000fea0003800000 */
.L_x_313:
        /* <DEDUP_REMOVED lines=14> */
.L_x_303:
        /* <DEDUP_REMOVED lines=24> */
.L_x_316:
        /* <DEDUP_REMOVED lines=22> */
.L_x_317:
        /* <DEDUP_REMOVED lines=8> */
[----:B------:R-:W-:Y:S01]  /*9b20*/  USHF.R.S32.HI UR21, URZ, 0x1f, UR58 ;  /* 0x0000001f3f157899 */ /* 0x000fe2000801143a */
[----:B------:R-:W-:Y:S02]  /*9b30*/  ULDC.64 UR14, c[0x0][0x468] ;  /* 0x00011a00000e7ab9 */ /* 0x000fe40000000a00 */
[----:B------:R-:W-:Y:S01]  /*9b40*/  IMAD.U32 R3, RZ, RZ, UR5 ;  /* 0x00000005ff037e24 */ /* 0x000fe2000f8e00ff */
[----:B------:R-:W-:Y:S01]  /*9b50*/  IADD3 R6, P0, R6, UR7, RZ ;  /* 0x0000000706067c10 */ /* 0x000fe2000ff1e0ff */
[----:B------:R-:W-:Y:S01]  /*9b60*/  UIMAD UR5, UR21, UR14, URZ ;  /* 0x0000000e150572a4 */ /* 0x000fe2000f8e023f */
[C---:B------:R-:W-:Y:S01]  /*9b70*/  ISETP.GE.AND P2, PT, R0.reuse, UR6, PT ;  /* 0x0000000600007c0c */ /* 0x040fe2000bf46270 */
[----:B------:R-:W-:Y:S01]  /*9b80*/  VIADD R8, R0, 0x40 ;  /* 0x0000004000087836 */ /* 0x000fe20000000000 */
[----:B------:R-:W-:Y:S01]  /*9b90*/  IADD3.X R7, R7, UR20, R3, P0, !PT ;  /* 0x0000001407077c10 */ /* 0x000fe200087fe403 */
[----:B------:R-:W-:Y:S01]  /*9ba0*/  IMAD.U32 R3, RZ, RZ, UR14 ;  /* 0x0000000eff037e24 */ /* 0x000fe2000f8e00ff */
[----:B------:R-:W-:Y:S01]  /*9bb0*/  UIMAD UR15, UR58, UR15, UR5 ;  /* 0x0000000f3a0f72a4 */ /* 0x000fe2000f8e0205 */
[----:B------:R-:W-:-:S02]  /*9bc0*/  SHF.R.S32.HI R13, RZ, 0x1f, R0 ;  /* 0x0000001fff0d7819 */ /* 0x000fc40000011400 */
[----:B------:R-:W-:Y:S01]  /*9bd0*/  IMAD.WIDE.U32 R6, R3, UR58, R6 ;  /* 0x0000003a03067c25 */ /* 0x000fe2000f8e0006 */
[----:B------:R-:W-:-:S03]  /*9be0*/  ISETP.GE.AND P1, PT, R8, UR6, PT ;  /* 0x0000000608007c0c */ /* 0x000fc6000bf26270 */
[----:B------:R-:W-:Y:S02]  /*9bf0*/  VIADD R12, R7, UR15 ;  /* 0x0000000f070c7c36 */ /* 0x000fe40008000000 */
[----:B------:R-:W-:Y:S08]  /*9c00*/  @P2 BRA `(.L_x_319) ;  /* 0x0000000000282947 */ /* 0x000ff00003800000 */
        /* <DEDUP_REMOVED lines=10> */
.L_x_319:
[----:B------:R-:W-:Y:S05]  /*9cb0*/  BSYNC B0 ;  /* 0x0000000000007941 */ /* 0x000fea0003800000 */
.L_x_318:
        /* <DEDUP_REMOVED lines=14> */
.L_x_321:
[----:B------:R-:W-:Y:S05]  /*9da0*/  BSYNC B0 ;  /* 0x0000000000007941 */ /* 0x000fea0003800000 */
.L_x_320:
        /* <DEDUP_REMOVED lines=26> */
.L_x_323:
[----:B------:R-:W-:Y:S05]  /*9f50*/  BSYNC B0 ;  /* 0x0000000000007941 */ /* 0x000fea0003800000 */
.L_x_322:
        /* <DEDUP_REMOVED lines=13> */
.L_x_315:
[----:B------:R-:W-:Y:S05]  /*a030*/  BSYNC B1 ;  /* 0x0000000000017941 */ /* 0x000fea0003800000 */
.L_x_298:
[----:B------:R-:W5:Y:S01]  /*a040*/  LDL R3, [R1+0x64] ;  /* 0x0000640001037983 */ /* 0x000f620000100800 */
[----:B------:R-:W-:Y:S02]  /*a050*/  ULDC UR5, c[0x0][0xc] ;  /* 0x0000030000057ab9 */ /* 0x000fe40000000800 */
[----:B------:R-:W-:Y:S01]  /*a060*/  UIADD3 UR33, UR5, UR33, URZ ;  /* 0x0000002105217290 */ /* 0x000fe2000fffe03f */
[----:B-----5:R-:W-:-:S13]  /*a070*/  R2UR UR6, R3 ;  /* 0x00000000030672ca */ /* 0x020fda00000e0000 */
[----:B------:R-:W-:-:S06]  /*a080*/  UISETP.GE.AND UP0, UPT, UR33, UR6, UPT ;  /* 0x000000062100728c */ /* 0x000fcc000bf06270 */
[----:B------:R-:W-:-:S13]  /*a090*/  PLOP3.LUT P0, PT, PT, PT, UP0, 0x80, 0x0 ;  /* 0x000000000000781c */ /* 0x000fda0003f0f008 */
[----:B------:R-:W-:Y:S05]  /*a0a0*/  @P0 BRA `(.L_x_324) ;  /* 0x0000000000040947 */ /* 0x000fea0003800000 */
[----:B------:R-:W-:Y:S05]  /*a0b0*/  BRA `(.L_x_325) ;  /* 0xffffff6800e07947 */ /* 0x000fea000383ffff */
.L_x_324:
[----:B------:R-:W-:Y:S05]  /*a0c0*/  EXIT ;  /* 0x000000000000794d */ /* 0x000fea0003800000 */
.L_x_326:
        /* <DEDUP_REMOVED lines=11> */
.L_x_1337:


//--------------------- .text._ZN5flash44flash_bwd_dq_dk_dv_loop_seqk_parallel_kernelI23Flash_bwd_kernel_traitsILi32ELi128ELi128ELi8ELi4ELi4ELi4ELb1ELb0EN7cutlass10bfloat16_tE19Flash_kernel_traitsILi32ELi128ELi128ELi8ES3_EELb1ELb0ELb0ELb0ELb0ELb0ELb0EEEvNS_16Flash_bwd_paramsE --------------------------
	.section	.text._ZN5flash44flash_bwd_dq_dk_dv_loop_seqk_parallel_kernelI23Flash_bwd_kernel_traitsILi32ELi128ELi128ELi8ELi4ELi4ELi4ELb1ELb0EN7cutlass10bfloat16_tE19Flash_kernel_traitsILi32ELi128ELi128ELi8ES3_EELb1ELb0ELb0ELb0ELb0ELb0ELb0EEEvNS_16Flash_bwd_paramsE,"ax",@progbits
	.align	128
        .global         _ZN5flash44flash_bwd_dq_dk_dv_loop_seqk_parallel_kernelI23Flash_bwd_kernel_traitsILi32ELi128ELi128ELi8ELi4ELi4ELi4ELb1ELb0EN7cutlass10bfloat16_tE19Flash_kernel_traitsILi32ELi128ELi128ELi8ES3_EELb1ELb0ELb0ELb0ELb0ELb0ELb0EEEvNS_16Flash_bwd_paramsE
        .type           _ZN5flash44flash_bwd_dq_dk_dv_loop_seqk_parallel_kernelI23Flash_bwd_kernel_traitsILi32ELi128ELi128ELi8ELi4ELi4ELi4ELb1ELb0EN7cutlass10bfloat16_tE19Flash_kernel_traitsILi32ELi128ELi128ELi8ES3_EELb1ELb0ELb0ELb0ELb0ELb0ELb0EEEvNS_16Flash_bwd_paramsE,@function
        .size           _ZN5flash44flash_bwd_dq_dk_dv_loop_seqk_parallel_kernelI23Flash_bwd_kernel_traitsILi32ELi128ELi128ELi8ELi4ELi4ELi4ELb1ELb0EN7cutlass10bfloat16_tE19Flash_kernel_traitsILi32ELi128ELi128ELi8ES3_EELb1ELb0ELb0ELb0ELb0ELb0ELb0EEEvNS_16Flash_bwd_paramsE,(.L_x_1338 - _ZN5flash44flash_bwd_dq_dk_dv_loop_seqk_parallel_kernelI23Flash_bwd_kernel_traitsILi32ELi128ELi128ELi8ELi4ELi4ELi4ELb1ELb0EN7cutlass10bfloat16_tE19Flash_kernel_traitsILi32ELi128ELi128ELi8ES3_EELb1ELb0ELb0ELb0ELb0ELb0ELb0EEEvNS_16Flash_bwd_paramsE)
        .other          _ZN5flash44flash_bwd_dq_dk_dv_loop_seqk_parallel_kernelI23Flash_bwd_kernel_traitsILi32ELi128ELi128ELi8ELi4ELi4ELi4ELb1ELb0EN7cutlass10bfloat16_tE19Flash_kernel_traitsILi32ELi128ELi128ELi8ES3_EELb1ELb0ELb0ELb0ELb0ELb0ELb0EEEvNS_16Flash_bwd_paramsE,@"STO_CUDA_ENTRY STV_DEFAULT"
_ZN5flash44flash_bwd_dq_dk_dv_loop_seqk_parallel_kernelI23Flash_bwd_kernel_traitsILi32ELi128ELi128ELi8ELi4ELi4ELi4ELb1ELb0EN7cutlass10bfloat16_tE19Flash_kernel_traitsILi32ELi128ELi128ELi8ES3_EELb1ELb0ELb0ELb0ELb0ELb0ELb0EEEvNS_16Flash_bwd_paramsE:
.text._ZN5flash44flash_bwd_dq_dk_dv_loop_seqk_parallel_kernelI23Flash_bwd_kernel_traitsILi32ELi128ELi128ELi8ELi4ELi4ELi4ELb1ELb0EN7cutlass10bfloat16_tE19Flash_kernel_traitsILi32ELi128ELi128ELi8ES3_EELb1ELb0ELb0ELb0ELb0ELb0ELb0EEEvNS_16Flash_bwd_paramsE:
        /* <DEDUP_REMOVED lines=110> */
[C---:B------:R-:W-:Y:S01]  /*06e0*/  IMAD.SHL.U32 R5, R15.reuse, 0x40, RZ ;  /* 0x000000400f057824 */ /* 0x040fe200078e00ff */
        /* <DEDUP_REMOVED lines=34> */
[----:B------:R-:W-:Y:S01]  /*0910*/  LOP3.LUT R7, R6, R3, R7, 0x1e, !PT ;  /* 0x0000000306077212 */ /* 0x000fe200078e1e07 */
[----:B------:R-:W-:Y:S01]  /*0920*/  @P4 VIADD R221, R222, 0xffffffc0 ;  /* 0xffffffc0dedd4836 */ /* 0x000fe20000000000 */
        /* <DEDUP_REMOVED lines=27> */
.L_x_371:
        /* <DEDUP_REMOVED lines=28> */
[----:B------:R-:W-:Y:S01]  /*0ca0*/  PLOP3.LUT P3, PT, PT, PT, UP2, 0x80, 0x0 ;  /* 0x000000000000781c */ /* 0x000fe20003f6f028 */
[----:B------:R-:W-:-:S02]  /*0cb0*/  UIADD3 UR6, UP0, UR16, UR10, URZ ;  /* 0x0000000a10067290 */ /* 0x000fc4000ff1e03f */
[----:B------:R-:W-:Y:S01]  /*0cc0*/  UISETP.EQ.OR.EX UP4, UPT, UR11, URZ, !UP1, UP4 ;  /* 0x0000003f0b00728c */ /* 0x000fe2000cf82740 */
[----:B-1--4-:R-:W2:Y:S01]  /*0cd0*/  @P1 LDG.E R8, desc[UR14][R6.64] ;  /* 0x0000000e06081981 */ /* 0x012ea2000c1e1900 */
[----:B------:R-:W-:Y:S01]  /*0ce0*/  UIADD3.X UR5, UR5, UR11, URZ, UP0, !UPT ;  /* 0x0000000b05057290 */ /* 0x000fe200087fe43f */
[----:B------:R-:W-:Y:S01]  /*0cf0*/  UMOV UR37, URZ ;  /* 0x0000003f00257c82 */ /* 0x000fe20008000000 */
[----:B------:R-:W-:Y:S02]  /*0d00*/  @!UP3 ULDC.64 UR8, c[0x0][0x318] ;  /* 0x0000c6000008bab9 */ /* 0x000fe40000000a00 */
[----:B------:R-:W-:Y:S01]  /*0d10*/  PLOP3.LUT P2, PT, PT, PT, UP4, 0x80, 0x0 ;  /* 0x000000000000781c */ /* 0x000fe20003f4f048 */
[----:B------:R1:W3:Y:S02]  /*0d20*/  @P0 LDG.E R6, desc[UR14][R4.64] ;  /* 0x0000000e04060981 */ /* 0x0002e4000c1e1900 */
[----:B-1----:R-:W-:Y:S02]  /*0d30*/  IMAD.U32 R4, RZ, RZ, UR13 ;  /* 0x0000000dff047e24 */ /* 0x002fe4000f8e00ff */
[----:B------:R-:W-:-:S05]  /*0d40*/  IMAD.U32 R5, RZ, RZ, UR12 ;  /* 0x0000000cff057e24 */ /* 0x000fca000f8e00ff */
[----:B------:R-:W4:Y:S04]  /*0d50*/  @P3 LDG.E R7, desc[UR14][R4.64] ;  /* 0x0000000e04073981 */ /* 0x000f28000c1e1900 */
[----:B-----5:R1:W5:Y:S02]  /*0d60*/  @P3 LDG.E R0, desc[UR14][R4.64+0x4] ;  /* 0x0000040e04003981 */ /* 0x020364000c1e1900 */
[----:B-1----:R-:W-:Y:S02]  /*0d70*/  IMAD.U32 R4, RZ, RZ, UR6 ;  /* 0x00000006ff047e24 */ /* 0x002fe4000f8e00ff */
[----:B------:R-:W-:Y:S01]  /*0d80*/  IMAD.U32 R5, RZ, RZ, UR5 ;  /* 0x00000005ff057e24 */ /* 0x000fe2000f8e00ff */
[----:B------:R-:W-:Y:S01]  /*0d90*/  @!UP3 UISETP.NE.U32.AND UP0, UPT, UR8, URZ, UPT ;  /* 0x0000003f0800b28c */ /* 0x000fe2000bf05070 */
[----:B------:R-:W-:-:S03]  /*0da0*/  @!UP3 ULDC UR5, c[0x0][0x2cc] ;  /* 0x0000b3000005bab9 */ /* 0x000fc60000000800 */
[----:B------:R-:W5:Y:S01]  /*0db0*/  @!P2 LDG.E R3, desc[UR14][R4.64] ;  /* 0x0000000e0403a981 */ /* 0x000f62000c1e1900 */
[----:B------:R-:W-:Y:S01]  /*0dc0*/  @!UP3 UISETP.NE.AND.EX UP0, UPT, UR9, URZ, UPT, UP0 ;  /* 0x0000003f0900b28c */ /* 0x000fe2000bf05300 */
[----:B------:R-:W-:Y:S01]  /*0dd0*/  UMOV UR7, 0xffffffff ;  /* 0xffffffff00077882 */ /* 0x000fe20000000000 */
[----:B------:R-:W-:Y:S02]  /*0de0*/  UMOV UR39, 0xffffffff ;  /* 0xffffffff00277882 */ /* 0x000fe40000000000 */
[----:B------:R-:W-:Y:S02]  /*0df0*/  @!UP3 USEL UR8, UR5, URZ, UP0 ;  /* 0x0000003f0508b287 */ /* 0x000fe40008000000 */
[----:B------:R-:W-:Y:S01]  /*0e00*/  USHF.L.U32 UR26, UR36, 0x7, URZ ;  /* 0x00000007241a7899 */ /* 0x000fe2000800063f */
[----:B------:R-:W-:Y:S01]  /*0e10*/  ULDC UR5, c[0x0][0x2c8] ;  /* 0x0000b20000057ab9 */ /* 0x000fe20000000800 */
[----:B--2---:R-:W-:Y:S02]  /*0e20*/  @P1 R2UR UR37, R8 ;  /* 0x00000000082512ca */ /* 0x004fe400000e0000 */
[----:B---3--:R-:W-:-:S02]  /*0e30*/  @P0 R2UR UR6, R6 ;  /* 0x00000000060602ca */ /* 0x008fc400000e0000 */
        /* <DEDUP_REMOVED lines=13> */
.L_x_327:
        /* <DEDUP_REMOVED lines=15> */
[----:B------:R-:W-:-:S02]  /*1000*/  USHF.L.U32 UR16, UR47, 0x7, URZ ;  /* 0x000000072f107899 */ /* 0x000fc4000800063f */
[----:B------:R-:W-:Y:S02]  /*1010*/  UIMAD UR20, UR47, UR9, UR8 ;  /* 0x000000092f1472a4 */ /* 0x000fe4000f8e0208 */
[----:B------:R-:W-:Y:S01]  /*1020*/  USHF.R.S32.HI UR22, URZ, 0x1f, UR59 ;  /* 0x0000001f3f167899 */ /* 0x000fe2000801143b */
        /* <DEDUP_REMOVED lines=11> */
[----:B------:R-:W-:-:S02]  /*10e0*/  UISETP.NE.AND UP3, UPT, UR23, URZ, UPT ;  /* 0x0000003f1700728c */ /* 0x000fc4000bf65270 */
[----:B------:R-:W-:Y:S02]  /*10f0*/  USEL UR55, UR12, UR16, !UP1 ;  /* 0x000000100c377287 */ /* 0x000fe4000c800000 */
[----:B--2---:R-:W-:Y:S02]  /*1100*/  UIMAD.WIDE.U32 UR32, UR5, UR10, URZ ;  /* 0x0000000a052072a5 */ /* 0x004fe4000f8e003f */
[----:B------:R-:W-:Y:S02]  /*1110*/  UIADD3 UR46, UR13, UR20, URZ ;  /* 0x000000140d2e7290 */ /* 0x000fe4000fffe03f */
[----:B------:R-:W-:Y:S02]  /*1120*/  UIMAD UR50, UR5, UR11, UR33 ;  /* 0x0000000b053272a4 */ /* 0x000fe4000f8e0221 */
[----:B------:R-:W-:Y:S01]  /*1130*/  @!UP1 UIMAD UR5, UR57, UR8, URZ ;  /* 0x00000008390592a4 */ /* 0x000fe2000f8e023f */
[----:B------:R-:W-:Y:S01]  /*1140*/  @UP1 ULDC.64 UR10, c[0x0][0x420] ;  /* 0x00010800000a1ab9 */ /* 0x000fe20000000a00 */
[----:B------:R-:W-:Y:S01]  /*1150*/  ULDC UR41, c[0x0][0x2c4] ;  /* 0x0000b10000297ab9 */ /* 0x000fe20000000800 */
        /* <DEDUP_REMOVED lines=15> */
[----:B------:R-:W-:-:S02]  /*1250*/  UIMAD.WIDE.U32 UR12, UR8, UR10, URZ ;  /* 0x0000000a080c72a5 */ /* 0x000fc4000f8e003f */
[----:B------:R-:W-:Y:S02]  /*1260*/  UIMAD UR5, UR8, UR5, UR16 ;  /* 0x00000005080572a4 */ /* 0x000fe4000f8e0210 */
[----:B------:R-:W-:Y:S02]  /*1270*/  UIMAD.WIDE.U32 UR10, UR8, UR7, URZ ;  /* 0x00000007080a72a5 */ /* 0x000fe4000f8e003f */
[----:B------:R-:W-:Y:S02]  /*1280*/  UIMAD UR16, UR9, UR7, URZ ;  /* 0x00000007091072a4 */ /* 0x000fe4000f8e023f */
[----:B------:R-:W-:Y:S01]  /*1290*/  UIADD3 UR49, UR13, UR5, URZ ;  /* 0x000000050d317290 */ /* 0x000fe2000fffe03f */
[----:B-1----:R-:W-:Y:S01]  /*12a0*/  IMAD.MOV R0, RZ, RZ, -R5 ;  /* 0x000000ffff007224 */ /* 0x002fe200078e0a05 */
[----:B------:R-:W-:Y:S01]  /*12b0*/  @UP1 UIADD3 UR49, UR11, UR16, URZ ;  /* 0x000000100b311290 */ /* 0x000fe2000fffe03f */
[----:B------:R-:W-:Y:S01]  /*12c0*/  IMAD.MOV.U32 R4, RZ, RZ, RZ ;  /* 0x000000ffff047224 */ /* 0x000fe200078e00ff */
[----:B------:R-:W-:Y:S01]  /*12d0*/  @UP3 UIMAD UR5, UR47, UR41, URZ ;  /* 0x000000292f0532a4 */ /* 0x000fe2000f8e023f */
[----:B------:R-:W-:Y:S01]  /*12e0*/  IMAD R0, R0, R6, RZ ;  /* 0x0000000600007224 */ /* 0x000fe200078e02ff */
[----:B------:R-:W-:-:S02]  /*12f0*/  ULOP3.LUT UR16, UR19, 0xffffff80, URZ, 0xc0, !UPT ;  /* 0xffffff8013107892 */ /* 0x000fc4000f8ec03f */
[----:B------:R-:W-:Y:S01]  /*1300*/  UISETP.NE.AND UP0, UPT, UR39, -0x1, UPT ;  /* 0xffffffff2700788c */ /* 0x000fe2000bf05270 */
[----:B------:R-:W-:Y:S01]  /*1310*/  IMAD.HI.U32 R0, R5, R0, R4 ;  /* 0x0000000005007227 */ /* 0x000fe200078e0004 */
[----:B------:R-:W-:Y:S02]  /*1320*/  USHF.L.U64.HI UR18, UR47, 0x7, UR57 ;  /* 0x000000072f127899 */ /* 0x000fe40008010239 */
[----:B------:R-:W-:Y:S02]  /*1330*/  UIMAD UR27, UR7, UR29, URZ ;  /* 0x0000001d071b72a4 */ /* 0x000fe4000f8e023f */
[----:B------:R-:W-:Y:S01]  /*1340*/  @UP3 USEL UR5, UR5, UR7, !UP1 ;  /* 0x0000000705053287 */ /* 0x000fe2000c800000 */
[----:B------:R-:W-:Y:S01]  /*1350*/  IMAD.HI.U32 R0, R0, R3, RZ ;  /* 0x0000000300007227 */ /* 0x000fe200078e00ff */
[----:B------:R-:W-:Y:S01]  /*1360*/  UIADD3 UR16, UR16, -0x80, URZ ;  /* 0xffffff8010107890 */ /* 0x000fe2000fffe03f */
[----:B------:R-:W-:Y:S01]  /*1370*/  @UP3 ULDC UR11, c[0x0][0x2e4] ;  /* 0x0000b900000b3ab9 */ /* 0x000fe20000000800 */
[----:B------:R-:W-:-:S02]  /*1380*/  USEL UR40, UR18, URZ, UP2 ;  /* 0x0000003f12287287 */ /* 0x000fc40009000000 */
[----:B------:R-:W-:Y:S01]  /*1390*/  IADD3 R4, -R0, RZ, RZ ;  /* 0x000000ff00047210 */ /* 0x000fe20007ffe1ff */
[----:B------:R-:W-:Y:S02]  /*13a0*/  USEL UR56, UR12, UR10, !UP1 ;  /* 0x0000000a0c387287 */ /* 0x000fe4000c800000 */
[----:B------:R-:W-:Y:S02]  /*13b0*/  @UP1 UIADD3 UR46, UR17, UR27, URZ ;  /* 0x0000001b112e1290 */ /* 0x000fe4000fffe03f */
[C---:B------:R-:W-:Y:S01]  /*13c0*/  IMAD R3, R6.reuse, R4, R3 ;  /* 0x0000000406037224 */ /* 0x040fe200078e0203 */
[----:B------:R-:W-:Y:S02]  /*13d0*/  @!UP3 UIMAD UR10, UR47, UR61, UR58 ;  /* 0x0000003d2f0ab2a4 */ /* 0x000fe4000f8e023a */
[----:B------:R-:W-:Y:S02]  /*13e0*/  @UP3 UIMAD UR18, UR58, UR11, UR5 ;  /* 0x0000000b3a1232a4 */ /* 0x000fe4000f8e0205 */
[----:B------:R-:W-:Y:S01]  /*13f0*/  ISETP.GT.U32.AND P1, PT, R6, R3, PT ;  /* 0x000000030600720c */ /* 0x000fe20003f24070 */
[----:B------:R-:W-:-:S02]  /*1400*/  USHF.R.S32.HI UR17, URZ, 0x1f, UR16 ;  /* 0x0000001f3f117899 */ /* 0x000fc40008011410 */
[----:B------:R-:W-:Y:S02]  /*1410*/  UIADD3 UR5, UP2, UR16, UR38, URZ ;  /* 0x0000002610057290 */ /* 0x000fe4000ff5e03f */
        /* <DEDUP_REMOVED lines=25> */
[----:B------:R-:W-:-:S02]  /*15b0*/  USEL UR52, UR50, URZ, UP4 ;  /* 0x0000003f32347287 */ /* 0x000fc4000a000000 */
[----:B------:R-:W-:Y:S02]  /*15c0*/  USHF.R.S32.HI UR44, URZ, 0x1f, UR26 ;  /* 0x0000001f3f2c7899 */ /* 0x000fe4000801141a */
[----:B------:R-:W-:Y:S01]  /*15d0*/  @!UP1 UIADD3 UR48, UR35, UR33, URZ ;  /* 0x0000002123309290 */ /* 0x000fe2000fffe03f */
        /* <DEDUP_REMOVED lines=22> */
.L_x_329:
        /* <DEDUP_REMOVED lines=13> */
.L_x_330:
        /* <DEDUP_REMOVED lines=11> */
.L_x_331:
[----:B------:R-:W-:-:S04]  /*18c0*/  UIMAD UR7, UR47, UR61, UR58 ;  /* 0x0000003d2f0772a4 */ /* 0x000fc8000f8e023a */
[----:B------:R-:W-:-:S12]  /*18d0*/  UIMAD UR7, UR7, UR59, URZ ;  /* 0x0000003b070772a4 */ /* 0x000fd8000f8e023f */
.L_x_332:
[----:B------:R-:W1:Y:S01]  /*18e0*/  LDC.64 R12, c[0x0][0x420] ;  /* 0x00010800ff0c7b82 */ /* 0x000e620000000a00 */
[----:B------:R-:W2:Y:S01]  /*18f0*/  S2R R16, SR_TID.X ;  /* 0x0000000000107919 */ /* 0x000ea20000002100 */
[----:B------:R-:W-:Y:S01]  /*1900*/  SHF.R.S32.HI R15, RZ, 0x1f, R238 ;  /* 0x0000001fff0f7819 */ /* 0x000fe200000114ee */
[----:B------:R-:W-:Y:S01]  /*1910*/  ULDC UR8, c[0x0][0x2dc] ;  /* 0x0000b70000087ab9 */ /* 0x000fe20000000800 */
[----:B------:R-:W-:Y:S01]  /*1920*/  IADD3 R6, P0, R238, UR16, RZ ;  /* 0x00000010ee067c10 */ /* 0x000fe2000ff1e0ff */
[----:B------:R-:W-:Y:S01]  /*1930*/  USHF.R.S32.HI UR12, URZ, 0x1f, UR58 ;  /* 0x0000001f3f0c7899 */ /* 0x000fe2000801143a */
[--C-:B------:R-:W-:Y:S01]  /*1940*/  SHF.R.S32.HI R235, RZ, 0x1f, R234.reuse ;  /* 0x0000001fffeb7819 */ /* 0x100fe200000114ea */
[----:B------:R-:W-:Y:S01]  /*1950*/  UIADD3 UR34, UR16, UR7, URZ ;  /* 0x0000000710227290 */ /* 0x000fe2000fffe03f */
[----:B------:R-:W-:Y:S01]  /*1960*/  IADD3.X R0, R15, UR17, RZ, P0, !PT ;  /* 0x000000110f007c10 */ /* 0x000fe200087fe4ff */
[----:B------:R-:W-:Y:S01]  /*1970*/  UISETP.GE.AND UP2, UPT, UR30, 0x1, UPT ;  /* 0x000000011e00788c */ /* 0x000fe2000bf46270 */
[----:B------:R-:W-:Y:S01]  /*1980*/  IADD3 R4, P0, R234, UR5, RZ ;  /* 0x00000005ea047c10 */ /* 0x000fe2000ff1e0ff */
[----:B------:R-:W-:Y:S01]  /*1990*/  UIMAD UR5, UR8, UR61, URZ ;  /* 0x0000003d080572a4 */ /* 0x000fe2000f8e023f */
[----:B------:R-:W-:Y:S01]  /*19a0*/  BSSY B1, `(.L_x_328) ;  /* 0x00008bf000017945 */ /* 0x000fe20003800000 */
[----:B------:R-:W-:Y:S01]  /*19b0*/  IMAD R7, R0, UR28, RZ ;  /* 0x0000001c00077c24 */ /* 0x000fe2000f8e02ff */
[----:B------:R-:W-:Y:S01]  /*19c0*/  IADD3.X R5, R235, UR48, RZ, P0, !PT ;  /* 0x00000030eb057c10 */ /* 0x000fe200087fe4ff */
[----:B------:R-:W-:Y:S01]  /*19d0*/  ULDC.64 UR8, c[0x0][0x428] ;  /* 0x00010a0000087ab9 */ /* 0x000fe20000000a00 */
[----:B------:R-:W-:Y:S01]  /*19e0*/  USHF.L.U32 UR21, UR5, 0x7, URZ ;  /* 0x0000000705157899 */ /* 0x000fe2000800063f */
[C---:B------:R-:W-:Y:S01]  /*19f0*/  IMAD R8, R6.reuse, UR29, R7 ;  /* 0x0000001d06087c24 */ /* 0x040fe2000f8e0207 */
[----:B------:R-:W-:Y:S01]  /*1a00*/  UIMAD UR7, UR12, UR8, URZ ;  /* 0x000000080c0772a4 */ /* 0x000fe2000f8e023f */
[----:B------:R-:W-:Y:S01]  /*1a10*/  IMAD.WIDE.U32 R6, R6, UR28, R234 ;  /* 0x0000001c06067c25 */ /* 0x000fe2000f8e00ea */
[----:B------:R-:W-:-:S02]  /*1a20*/  UIADD3 UR11, UR16, UR18, URZ ;  /* 0x00000012100b7290 */ /* 0x000fc4000fffe03f */
[----:B------:R-:W-:Y:S01]  /*1a30*/  UIMAD UR10, UR58, UR9, UR7 ;  /* 0x000000093a0a72a4 */ /* 0x000fe2000f8e0207 */
[----:B-1----:R-:W-:Y:S01]  /*1a40*/  IMAD R0, R12, UR17, RZ ;  /* 0x000000110c007c24 */ /* 0x002fe2000f8e02ff */
[----:B------:R-:W-:Y:S01]  /*1a50*/  IADD3 R6, P0, R6, UR55, RZ ;  /* 0x0000003706067c10 */ /* 0x000fe2000ff1e0ff */
[----:B------:R-:W-:Y:S01]  /*1a60*/  IMAD.WIDE.U32 R4, R12, UR16, R4 ;  /* 0x000000100c047c25 */ /* 0x000fe2000f8e0004 */
[----:B------:R-:W-:Y:S02]  /*1a70*/  ULEA.HI.SX32 UR31, UR19, 0xffffffff, 0x19 ;  /* 0xffffffff131f7891 */ /* 0x000fe4000f8fca3f */
        /* <DEDUP_REMOVED lines=12> */
[----:B------:R-:W-:Y:S01]  /*1b40*/  ULDC.64 UR42, c[0x0][0x478] ;  /* 0x00011e00002a7ab9 */ /* 0x000fe20000000a00 */
[----:B------:R-:W-:Y:S01]  /*1b50*/  ULDC.64 UR12, c[0x0][0x210] ;  /* 0x00008400000c7ab9 */ /* 0x000fe20000000a00 */
[----:B------:R-:W-:Y:S01]  /*1b60*/  UIMAD UR9, UR58, UR9, UR7 ;  /* 0x000000093a0972a4 */ /* 0x000fe2000f8e0207 */
[----:B------:R-:W-:Y:S01]  /*1b70*/  IMAD.U32 R0, RZ, RZ, UR8 ;  /* 0x00000008ff007e24 */ /* 0x000fe2000f8e00ff */
[----:B------:R-:W-:Y:S01]  /*1b80*/  USHF.R.S32.HI UR7, URZ, 0x1f, UR21 ;  /* 0x0000001f3f077899 */ /* 0x000fe20008011415 */
[----:B------:R-:W-:Y:S01]  /*1b90*/  VIADD R5, R5, UR10 ;  /* 0x0000000a05057c36 */ /* 0x000fe20008000000 */
[----:B------:R-:W-:Y:S01]  /*1ba0*/  UIADD3 UR8, UP1, UP0, UR40, UR21, UR51 ;  /* 0x0000001528087290 */ /* 0x000fe2000f83e033 */
[----:B------:R-:W-:Y:S01]  /*1bb0*/  IMAD.WIDE.U32 R6, R0, UR58, R6 ;  /* 0x0000003a00067c25 */ /* 0x000fe2000f8e0006 */
[----:B------:R-:W-:Y:S01]  /*1bc0*/  LOP3.LUT R0, R8, 0xffffffe0, RZ, 0xc0, !PT ;  /* 0xffffffe008007812 */ /* 0x000fe200078ec0ff */
[----:B------:R-:W-:-:S02]  /*1bd0*/  UIMAD.WIDE UR32, UR11, 0x4, UR32 ;  /* 0x000000040b2078a5 */ /* 0x000fc4000f8e0220 */
        /* <DEDUP_REMOVED lines=13> */
[----:B------:R-:W-:-:S02]  /*1cb0*/  UIMAD.WIDE UR12, UR34, 0x4, UR42 ;  /* 0x00000004220c78a5 */ /* 0x000fc4000f8e022a */
[----:B------:R-:W-:Y:S01]  /*1cc0*/  IMAD.IADD R5, R5, 0x1, R8 ;  /* 0x0000000105057824 */ /* 0x000fe200078e0208 */
[----:B------:R-:W-:Y:S02]  /*1cd0*/  LEA R230, P3, R4, UR18, 0x1 ;  /* 0x0000001204e67c11 */ /* 0x000fe4000f8608ff */
[----:B------:R-:W-:Y:S02]  /*1ce0*/  LEA R236, P1, R0, UR16, 0x2 ;  /* 0x0000001000ec7c11 */ /* 0x000fe4000f8210ff */
[----:B------:R-:W-:Y:S02]  /*1cf0*/  LEA.HI.X.SX32 R7, R7, UR7, 0x1, P2 ;  /* 0x0000000707077c11 */ /* 0x000fe400090f0eff */
[----:B------:R-:W-:Y:S02]  /*1d00*/  LEA.HI.X R231, R4, UR19, R5, 0x1, P3 ;  /* 0x0000001304e77c11 */ /* 0x000fe400098f0c05 */
[----:B------:R-:W-:Y:S01]  /*1d10*/  LEA.HI.X R229, R0, UR17, R7, 0x2, P1 ;  /* 0x0000001100e57c11 */ /* 0x000fe200088f1407 */
[----:B------:R-:W-:Y:S06]  /*1d20*/  @!P0 BRA `(.L_x_333) ;  /* 0x0000008000048947 */ /* 0x000fec0003800000 */
[----:B------:R-:W-:Y:S01]  /*1d30*/  UMOV UR11, UR31 ;  /* 0x0000001f000b7c82 */ /* 0x000fe20008000000 */
[----:B------:R-:W-:Y:S01]  /*1d40*/  UIMAD UR8, UR36, -0x80, UR6 ;  /* 0xffffff80240878a4 */ /* 0x000fe2000f8e0206 */
[----:B------:R-:W-:Y:S01]  /*1d50*/  VIADD R0, R238, 0x40 ;  /* 0x00000040ee007836 */ /* 0x000fe20000000000 */
[----:B------:R-:W-:Y:S01]  /*1d60*/  UIMAD UR7, UR11, -0x80, UR30 ;  /* 0xffffff800b0778a4 */ /* 0x000fe2000f8e021e */
[-C--:B------:R-:W-:Y:S01]  /*1d70*/  LEA.HI R4, R10, R16.reuse, RZ, 0x3 ;  /* 0x000000100a047211 */ /* 0x080fe200078f18ff */
[----:B------:R-:W-:Y:S01]  /*1d80*/  UIMAD UR9, UR44, UR22, URZ ;  /* 0x000000162c0972a4 */ /* 0x000fe2000f8e023f */
[----:B------:R-:W-:Y:S01]  /*1d90*/  PLOP3.LUT P3, PT, PT, PT, UP4, 0x80, 0x0 ;  /* 0x000000000000781c */ /* 0x000fe20003f6f048 */
[----:B------:R-:W-:Y:S01]  /*1da0*/  ULEA.HI UR10, UR11, UR11, URZ, 0x1 ;  /* 0x0000000b0b0a7291 */ /* 0x000fe2000f8f083f */
[C---:B------:R-:W-:Y:S01]  /*1db0*/  ISETP.GE.AND P2, PT, R0.reuse, UR8, PT ;  /* 0x0000000800007c0c */ /* 0x040fe2000bf46270 */
[----:B------:R-:W-:Y:S01]  /*1dc0*/  UIMAD UR9, UR26, UR23, UR9 ;  /* 0x000000171a0972a4 */ /* 0x000fe2000f8e0209 */
[----:B------:R-:W-:Y:S01]  /*1dd0*/  ISETP.GE.AND P4, PT, R0, UR7, PT ;  /* 0x0000000700007c0c */ /* 0x000fe2000bf86270 */
[----:B------:R-:W-:Y:S01]  /*1de0*/  ULOP3.LUT UR10, UR10, 0xfffffffe, URZ, 0xc0, !UPT ;  /* 0xfffffffe0a0a7892 */ /* 0x000fe2000f8ec03f */
[----:B------:R-:W-:Y:S01]  /*1df0*/  SHF.R.S32.HI R0, RZ, 0x3, R4 ;  /* 0x00000003ff007819 */ /* 0x000fe20000011404 */
[----:B------:R-:W-:Y:S01]  /*1e00*/  IMAD.U32 R4, RZ, RZ, UR22 ;  /* 0x00000016ff047e24 */ /* 0x000fe2000f8e00ff */
[----:B------:R-:W-:Y:S01]  /*1e10*/  LEA.HI R6, R10, R16, RZ, 0x2 ;  /* 0x000000100a067211 */ /* 0x000fe200078f10ff */
[----:B------:R-:W-:Y:S01]  /*1e20*/  IMAD.U32 R9, RZ, RZ, UR9 ;  /* 0x00000009ff097e24 */ /* 0x000fe2000f8e00ff */
[----:B------:R-:W-:Y:S01]  /*1e30*/  UIADD3 UR9, UR11, -UR10, URZ ;  /* 0x8000000a0b097290 */ /* 0x000fe2000fffe03f */
[----:B------:R-:W-:Y:S01]  /*1e40*/  IMAD.SHL.U32 R0, R0, 0x40, RZ ;  /* 0x0000004000007824 */ /* 0x000fe200078e00ff */
[----:B------:R-:W-:Y:S01]  /*1e50*/  LEA.HI R6, R6, R238, RZ, 0x1 ;  /* 0x000000ee06067211 */ /* 0x000fe200078f08ff */
[----:B------:R-:W-:Y:S01]  /*1e60*/  @P3 BAR.SYNC.DEFER_BLOCKING 0x0 ;  /* 0x0000000000003b1d */ /* 0x000fe20000010000 */
[----:B------:R-:W-:Y:S01]  /*1e70*/  IMAD.WIDE.U32 R4, R4, UR26, R234 ;  /* 0x0000001a04047c25 */ /* 0x000fe2000f8e00ea */
[----:B------:R-:W-:Y:S01]  /*1e80*/  UISETP.NE.AND UP0, UPT, UR9, 0x1, UPT ;  /* 0x000000010900788c */ /* 0x000fe2000bf05270 */
[----:B------:R-:W-:-:S02]  /*1e90*/  LOP3.LUT R0, R0, 0xc0, RZ, 0xc0, !PT ;  /* 0x000000c000007812 */ /* 0x000fc400078ec0ff */
[----:B------:R-:W-:Y:S01]  /*1ea0*/  LOP3.LUT R6, R6, 0x7fffffe, RZ, 0xc0, !PT ;  /* 0x07fffffe06067812 */ /* 0x000fe200078ec0ff */
[----:B------:R-:W-:Y:S01]  /*1eb0*/  ULDC.64 UR16, c[0x0][0x268] ;  /* 0x00009a0000107ab9 */ /* 0x000fe20000000a00 */
[----:B------:R-:W-:Y:S01]  /*1ec0*/  LOP3.LUT R8, R0, 0x18, R234, 0xf8, !PT ;  /* 0x0000001800087812 */ /* 0x000fe200078ef8ea */
[----:B------:R-:W-:Y:S01]  /*1ed0*/  UMOV UR19, UR12 ;  /* 0x0000000c00137c82 */ /* 0x000fe20008000000 */
[----:B------:R-:W-:Y:S01]  /*1ee0*/  SHF.R.U32.HI R7, RZ, 0x3, R0 ;  /* 0x00000003ff077819 */ /* 0x000fe20000011600 */
[----:B------:R-:W-:Y:S01]  /*1ef0*/  IMAD.IADD R0, R238, 0x1, -R6 ;  /* 0x00000001ee007824 */ /* 0x000fe200078e0a06 */
[----:B------:R-:W-:Y:S01]  /*1f00*/  IADD3 R6, P0, R4, UR38, RZ ;  /* 0x0000002604067c10 */ /* 0x000fe2000ff1e0ff */
[----:B------:R-:W-:Y:S01]  /*1f10*/  IMAD R4, R11, UR16, RZ ;  /* 0x000000100b047c24 */ /* 0x000fe2000f8e02ff */
[----:B------:R-:W-:Y:S01]  /*1f20*/  LOP3.LUT R8, R8, R7, RZ, 0x3c, !PT ;  /* 0x0000000708087212 */ /* 0x000fe200078e3cff */
[----:B------:R-:W-:Y:S01]  /*1f30*/  IMAD R0, R248, 0x8, R0 ;  /* 0x00000008f8007824 */ /* 0x000fe200078e0200 */
[----:B------:R-:W-:Y:S01]  /*1f40*/  ISETP.GE.AND P1, PT, R238, UR8, PT ;  /* 0x00000008ee007c0c */ /* 0x000fe2000bf26270 */
[----:B------:R-:W-:Y:S01]  /*1f50*/  IMAD R10, R3, UR17, R4 ;  /* 0x00000011030a7c24 */ /* 0x000fe2000f8e0204 */
[----:B------:R-:W-:Y:S01]  /*1f60*/  IADD3.X R7, R5, UR45, R9, P0, !PT ;  /* 0x0000002d05077c10 */ /* 0x000fe200087fe409 */
[----:B------:R-:W-:Y:S01]  /*1f70*/  IMAD.U32 R0, R0, 0x20, R8 ;  /* 0x0000002000007824 */ /* 0x000fe200078e0008 */
[----:B------:R-:W-:Y:S01]  /*1f80*/  PLOP3.LUT P0, PT, PT, PT, UP0, 0x80, 0x0 ;  /* 0x000000000000781c */ /* 0x000fe20003f0f008 */
[----:B------:R-:W-:Y:S01]  /*1f90*/  UMOV UR17, UR33 ;  /* 0x0000002100117c82 */ /* 0x000fe20008000000 */
[----:B------:R-:W-:Y:S01]  /*1fa0*/  UMOV UR18, UR13 ;  /* 0x0000000d00127c82 */ /* 0x000fe20008000000 */
[----:B------:R-:W-:Y:S01]  /*1fb0*/  VIADD R4, R0, 0x1000 ;  /* 0x0000100000047836 */ /* 0x000fe20000000000 */
[----:B------:R-:W-:Y:S01]  /*1fc0*/  BSSY B0, `(.L_x_334) ;  /* 0x000001e000007945 */ /* 0x000fe20003800000 */
[----:B------:R-:W-:Y:S01]  /*1fd0*/  IMAD.WIDE.U32 R6, R3, UR16, R6 ;  /* 0x0000001003067c25 */ /* 0x000fe2000f8e0006 */
[----:B------:R-:W-:Y:S01]  /*1fe0*/  UMOV UR16, UR32 ;  /* 0x0000002000107c82 */ /* 0x000fe20008000000 */
[----:B------:R-:W-:-:S02]  /*1ff0*/  ISETP.GE.AND P5, PT, R238, UR7, PT ;  /* 0x00000007ee007c0c */ /* 0x000fc4000bfa6270 */
        /* <DEDUP_REMOVED lines=26> */
.L_x_335:
[----:B------:R-:W-:Y:S05]  /*21a0*/  BSYNC B0 ;  /* 0x0000000000007941 */ /* 0x000fea0003800000 */
.L_x_334:
        /* <DEDUP_REMOVED lines=21> */
.L_x_337:
[----:B------:R-:W-:Y:S05]  /*2300*/  BSYNC B0 ;  /* 0x0000000000007941 */ /* 0x000fea0003800000 */
.L_x_336:
        /* <DEDUP_REMOVED lines=17> */
.L_x_339:
[----:B------:R-:W-:Y:S05]  /*2420*/  BSYNC B0 ;  /* 0x0000000000007941 */ /* 0x000fea0003800000 */
.L_x_338:
        /* <DEDUP_REMOVED lines=13> */
.L_x_341:
[----:B------:R-:W-:Y:S05]  /*2500*/  BSYNC B0 ;  /* 0x0000000000007941 */ /* 0x000fea0003800000 */
.L_x_340:
        /* <DEDUP_REMOVED lines=18> */
.L_x_343:
[----:B------:R-:W-:Y:S05]  /*2630*/  BSYNC B0 ;  /* 0x0000000000007941 */ /* 0x000fea0003800000 */
.L_x_342:
        /* <DEDUP_REMOVED lines=21> */
.L_x_345:
[----:B------:R-:W-:Y:S05]  /*2790*/  BSYNC B0 ;  /* 0x0000000000007941 */ /* 0x000fea0003800000 */
.L_x_344:
[----:B------:R-:W-:Y:S01]  /*27a0*/  UIMAD UR8, UR44, UR24, URZ ;  /* 0x000000182c0872a4 */ /* 0x000fe2000f8e023f */
[----:B------:R2:W-:Y:S01]  /*27b0*/  @P1 STS [R0+0x6000], RZ ;  /* 0x006000ff00001388 */ /* 0x0005e20000000800 */
[----:B-1----:R-:W-:Y:S01]  /*27c0*/  IMAD.WIDE.U32 R4, R6, UR26, R234 ;  /* 0x0000001a06047c25 */ /* 0x002fe2000f8e00ea */
[C---:B---3--:R-:W-:Y:S01]  /*27d0*/  IADD3 R8, R243.reuse, 0x8, RZ ;  /* 0x00000008f3087810 */ /* 0x048fe20007ffe0ff */
[----:B------:R-:W-:Y:S01]  /*27e0*/  UIMAD UR8, UR26, UR25, UR8 ;  /* 0x000000191a0872a4 */ /* 0x000fe2000f8e0208 */
[----:B------:R2:W-:Y:S01]  /*27f0*/  @P1 STS [R0+0x6004], RZ ;  /* 0x006004ff00001388 */ /* 0x0005e20000000800 */
[----:B------:R-:W-:Y:S01]  /*2800*/  VIADD R7, R243, 0x40 ;  /* 0x00000040f3077836 */ /* 0x000fe20000000000 */
[----:B------:R-:W-:Y:S01]  /*2810*/  IADD3 R4, P3, R4, UR20, RZ ;  /* 0x0000001404047c10 */ /* 0x000fe2000ff7e0ff */
[----:B------:R-:W-:Y:S01]  /*2820*/  BSSY B0, `(.L_x_346) ;  /* 0x0000022000007945 */ /* 0x000fe20003800000 */
[----:B------:R2:W-:Y:S01]  /*2830*/  @P1 STS.64 [R0+0x6008], RZ ;  /* 0x006008ff00001388 */ /* 0x0005e20000000a00 */
[----:B------:R-:W-:Y:S01]  /*2840*/  IMAD.U32 R6, RZ, RZ, UR8 ;  /* 0x00000008ff067e24 */ /* 0x000fe2000f8e00ff */
[----:B------:R-:W-:Y:S01]  /*2850*/  ULDC.64 UR8, c[0x0][0x260] ;  /* 0x0000980000087ab9 */ /* 0x000fe20000000a00 */
[----:B------:R-:W-:-:S02]  /*2860*/  ISETP.GE.AND P5, PT, R8, UR7, PT ;  /* 0x0000000708007c0c */ /* 0x000fc4000bfa6270 */
[----:B------:R-:W-:Y:S02]  /*2870*/  ISETP.GE.AND P4, PT, R7, UR7, PT ;  /* 0x0000000707007c0c */ /* 0x000fe4000bf86270 */
[----:B------:R-:W-:Y:S01]  /*2880*/  IADD3.X R5, R5, UR27, R6, P3, !PT ;  /* 0x0000001b05057c10 */ /* 0x000fe20009ffe406 */
[----:B------:R-:W-:Y:S01]  /*2890*/  IMAD R6, R11, UR8, RZ ;  /* 0x000000080b067c24 */ /* 0x000fe2000f8e02ff */
[C---:B------:R-:W-:Y:S02]  /*28a0*/  IADD3 R11, R243.reuse, 0x48, RZ ;  /* 0x00000048f30b7810 */ /* 0x040fe40007ffe0ff */
[----:B------:R-:W-:Y:S01]  /*28b0*/  ISETP.GE.AND P6, PT, R243, UR7, PT ;  /* 0x00000007f3007c0c */ /* 0x000fe2000bfc6270 */
[----:B------:R-:W-:Y:S01]  /*28c0*/  IMAD R6, R3, UR9, R6 ;  /* 0x0000000903067c24 */ /* 0x000fe2000f8e0206 */
[----:B------:R-:W-:Y:S01]  /*28d0*/  ISETP.GE.AND P3, PT, R11, UR7, PT ;  /* 0x000000070b007c0c */ /* 0x000fe2000bf66270 */
[----:B------:R-:W-:-:S04]  /*28e0*/  IMAD.WIDE.U32 R4, R3, UR8, R4 ;  /* 0x0000000803047c25 */ /* 0x000fc8000f8e0004 */
[----:B------:R-:W-:Y:S01]  /*28f0*/  IMAD.IADD R10, R5, 0x1, R6 ;  /* 0x00000001050a7824 */ /* 0x000fe200078e0206 */
[----:B------:R-:W-:Y:S07]  /*2900*/  @P1 BRA `(.L_x_347) ;  /* 0x00000000004c1947 */ /* 0x000fee0003800000 */
        /* <DEDUP_REMOVED lines=19> */
.L_x_347:
[----:B------:R-:W-:Y:S05]  /*2a40*/  BSYNC B0 ;  /* 0x0000000000007941 */ /* 0x000fea0003800000 */
.L_x_346:
        /* <DEDUP_REMOVED lines=22> */
.L_x_349:
[----:B------:R-:W-:Y:S05]  /*2bb0*/  BSYNC B0 ;  /* 0x0000000000007941 */ /* 0x000fea0003800000 */
.L_x_348:
[----:B------:R-:W0:Y:S01]  /*2bc0*/  LDGDEPBAR ;  /* 0x00000000000079af */ /* 0x000e220000000000 */
[----:B-1----:R-:W-:Y:S01]  /*2bd0*/  IMAD.MOV.U32 R4, RZ, RZ, 0x4 ;  /* 0x00000004ff047424 */ /* 0x002fe200078e00ff */
[----:B---3--:R-:W1:Y:S01]  /*2be0*/  LDC.64 R8, c[0x0][0x3b8] ;  /* 0x0000ee00ff087b82 */ /* 0x008e620000000a00 */
[----:B------:R-:W-:Y:S02]  /*2bf0*/  IMAD.MOV.U32 R6, RZ, RZ, 0x4 ;  /* 0x00000004ff067424 */ /* 0x000fe400078e00ff */
[----:B------:R-:W-:Y:S02]  /*2c00*/  IMAD.MOV.U32 R240, RZ, RZ, 0x7f800000 ;  /* 0x7f800000fff07424 */ /* 0x000fe400078e00ff */
[----:B------:R-:W-:Y:S02]  /*2c10*/  IMAD.MOV.U32 R241, RZ, RZ, 0x7f800000 ;  /* 0x7f800000fff17424 */ /* 0x000fe400078e00ff */
[----:B------:R-:W-:Y:S02]  /*2c20*/  IMAD.MOV.U32 R242, RZ, RZ, 0x7f800000 ;  /* 0x7f800000fff27424 */ /* 0x000fe400078e00ff */
[----:B------:R-:W-:Y:S01]  /*2c30*/  IMAD.MOV.U32 R239, RZ, RZ, 0x7f800000 ;  /* 0x7f800000ffef7424 */ /* 0x000fe200078e00ff */
[----:B------:R-:W-:Y:S01]  /*2c40*/  LEA R128, R156, UR4, 0x1 ;  /* 0x000000049c807c11 */ /* 0x000fe2000f8e08ff */
[----:B------:R-:W-:Y:S01]  /*2c50*/  IMAD.WIDE R4, R243, R4, UR16 ;  /* 0x00000010f3047e25 */ /* 0x000fe2000f8e0204 */
[----:B------:R-:W-:Y:S01]  /*2c60*/  UIMAD UR7, UR47, UR61, UR58 ;  /* 0x0000003d2f0772a4 */ /* 0x000fe2000f8e023a */
[----:B--2-4-:R-:W-:Y:S01]  /*2c70*/  SHF.R.S32.HI R0, RZ, 0x1f, R14 ;  /* 0x0000001fff007819 */ /* 0x014fe2000001140e */
[----:B------:R-:W-:Y:S01]  /*2c80*/  ULDC UR38, c[0x0][0x2d0] ;  /* 0x0000b40000267ab9 */ /* 0x000fe20000000800 */
[----:B------:R-:W-:Y:S01]  /*2c90*/  @!P3 IMAD.WIDE R6, R11, R6, UR16 ;  /* 0x000000100b06be25 */ /* 0x000fe2000f8e0206 */
[----:B------:R2:W5:Y:S03]  /*2ca0*/  @!P6 LDG.E R241, desc[UR14][R4.64] ;  /* 0x0000000e04f1e981 */ /* 0x000566000c1e1900 */
[----:B------:R-:W-:Y:S01]  /*2cb0*/  VIADD R148, R161, 0x1000 ;  /* 0x00001000a1947836 */ /* 0x000fe20000000000 */
[----:B------:R2:W5:Y:S01]  /*2cc0*/  @!P5 LDG.E R242, desc[UR14][R4.64+0x20] ;  /* 0x0000200e04f2d981 */ /* 0x000562000c1e1900 */
[----:B------:R-:W-:Y:S01]  /*2cd0*/  VIADD R3, R155, 0x1000 ;  /* 0x000010009b037836 */ /* 0x000fe20000000000 */
[----:B------:R-:W-:-:S04]  /*2ce0*/  DEPBAR.LE SB0, 0x1 ;  /* 0x000080400000791a */ /* 0x000fc80000000000 */
[----:B------:R2:W5:Y:S01]  /*2cf0*/  @!P4 LDG.E R239, desc[UR14][R4.64+0x100] ;  /* 0x0001000e04efc981 */ /* 0x000562000c1e1900 */
[----:B------:R-:W-:Y:S01]  /*2d00*/  IMAD.SHL.U32 R153, R161, 0x2, RZ ;  /* 0x00000002a1997824 */ /* 0x000fe200078e00ff */
[----:B------:R-:W-:Y:S01]  /*2d10*/  CS2R R94, SRZ ;  /* 0x00000000005e7805 */ /* 0x000fe2000001ff00 */
[----:B------:R-:W-:Y:S01]  /*2d20*/  IMAD.MOV.U32 R252, RZ, RZ, 0x4 ;  /* 0x00000004fffc7424 */ /* 0x000fe200078e00ff */
[----:B------:R2:W5:Y:S01]  /*2d30*/  @!P3 LDG.E R240, desc[UR14][R6.64] ;  /* 0x0000000e06f0b981 */ /* 0x000562000c1e1900 */
[----:B------:R-:W-:Y:S02]  /*2d40*/  CS2R R92, SRZ ;  /* 0x00000000005c7805 */ /* 0x000fe4000001ff00 */
[----:B------:R-:W-:Y:S02]  /*2d50*/  CS2R R98, SRZ ;  /* 0x0000000000627805 */ /* 0x000fe4000001ff00 */
[----:B------:R-:W-:Y:S01]  /*2d60*/  CS2R R96, SRZ ;  /* 0x0000000000607805 */ /* 0x000fe2000001ff00 */
[----:B------:R-:W-:Y:S01]  /*2d70*/  BAR.SYNC.DEFER_BLOCKING 0x0 ;  /* 0x0000000000007b1d */ /* 0x000fe20000010000 */
        /* <DEDUP_REMOVED lines=12> */
[----:B------:R-:W-:Y:S01]  /*2e40*/  IMAD.MOV.U32 R237, RZ, RZ, R220 ;  /* 0x000000ffffed7224 */ /* 0x000fe200078e00dc */
[----:B------:R-:W-:-:S02]  /*2e50*/  UIADD3 UR21, -UR21, URZ, URZ ;  /* 0x0000003f15157290 */ /* 0x000fc4000fffe13f */
[----:B------:R-:W-:Y:S02]  /*2e60*/  USHF.L.U32 UR35, UR5, 0x3, URZ ;  /* 0x0000000305237899 */ /* 0x000fe4000800063f */
[----:B------:R-:W-:Y:S02]  /*2e70*/  USHF.L.U32 UR34, UR5, 0x4, URZ ;  /* 0x0000000405227899 */ /* 0x000fe4000800063f */
[----:B------:R-:W-:Y:S02]  /*2e80*/  UIMAD UR33, UR5, 0x18, URZ ;  /* 0x00000018052178a4 */ /* 0x000fe4000f8e023f */
[----:B------:R-:W-:Y:S01]  /*2e90*/  USHF.L.U32 UR32, UR5, 0x5, URZ ;  /* 0x0000000505207899 */ /* 0x000fe2000800063f */
[----:B-1----:R-:W3:Y:S01]  /*2ea0*/  LDG.E.64 R6, desc[UR14][R8.64] ;  /* 0x0000000e08067981 */ /* 0x002ee2000c1e1b00 */
[----:B------:R-:W-:Y:S02]  /*2eb0*/  UIMAD UR31, UR5, 0x28, URZ ;  /* 0x00000028051f78a4 */ /* 0x000fe4000f8e023f */
[----:B------:R-:W-:Y:S01]  /*2ec0*/  UIMAD UR30, UR5, 0x30, URZ ;  /* 0x00000030051e78a4 */ /* 0x000fe2000f8e023f */
[----:B------:R-:W4:Y:S01]  /*2ed0*/  LDG.E.64 R4, desc[UR14][R8.64+0x8] ;  /* 0x0000080e08047981 */ /* 0x000f22000c1e1b00 */
[----:B------:R-:W-:-:S02]  /*2ee0*/  UIMAD UR29, UR5, 0x38, URZ ;  /* 0x00000038051d78a4 */ /* 0x000fc4000f8e023f */
[----:B------:R-:W-:Y:S01]  /*2ef0*/  USHF.L.U32 UR28, UR5, 0x6, URZ ;  /* 0x00000006051c7899 */ /* 0x000fe2000800063f */
[----:B------:R2:W1:Y:S01]  /*2f00*/  LDSM.16.M88.4 R116, [R128+0x8000] ;  /* 0x008000008074783b */ /* 0x0004620000000200 */
[----:B------:R-:W-:Y:S02]  /*2f10*/  UIMAD UR27, UR5, 0x48, URZ ;  /* 0x00000048051b78a4 */ /* 0x000fe4000f8e023f */
[----:B------:R-:W-:Y:S01]  /*2f20*/  UIMAD UR25, UR5, 0x58, URZ ;  /* 0x00000058051978a4 */ /* 0x000fe2000f8e023f */
[----:B------:R2:W1:Y:S01]  /*2f30*/  LDSM.16.M88.4 R120, [R128+0x8400] ;  /* 0x008400008078783b */ /* 0x0004620000000200 */
[----:B------:R-:W-:Y:S02]  /*2f40*/  UIMAD UR24, UR5, 0x60, URZ ;  /* 0x00000060051878a4 */ /* 0x000fe4000f8e023f */
[----:B------:R-:W-:Y:S01]  /*2f50*/  UIMAD UR23, UR5, 0x68, URZ ;  /* 0x00000068051778a4 */ /* 0x000fe2000f8e023f */
[----:B------:R2:W1:Y:S01]  /*2f60*/  LDSM.16.M88.4 R124, [R128+0x8800] ;  /* 0x00880000807c783b */ /* 0x0004620000000200 */
[----:B------:R-:W-:-:S02]  /*2f70*/  UIMAD UR22, UR5, 0x70, URZ ;  /* 0x00000070051678a4 */ /* 0x000fc4000f8e023f */
[----:B------:R-:W-:Y:S01]  /*2f80*/  UIMAD UR20, UR5, 0x78, URZ ;  /* 0x00000078051478a4 */ /* 0x000fe2000f8e023f */
[----:B------:R-:W1:Y:S01]  /*2f90*/  LDSM.16.M88.4 R128, [R128+0x8c00] ;  /* 0x008c00008080783b */ /* 0x000e620000000200 */
[----:B------:R-:W-:-:S03]  /*2fa0*/  ULDC.U8 UR9, c[0x0][0x388] ;  /* 0x0000e20000097ab9 */ /* 0x000fc60000000000 */
[----:B------:R2:W1:Y:S04]  /*2fb0*/  LDSM.16.M88.4 R132, [R149] ;  /* 0x000000009584783b */ /* 0x0004680000000200 */
[----:B------:R2:W1:Y:S04]  /*2fc0*/  LDSM.16.M88.4 R136, [R149+0x400] ;  /* 0x000400009588783b */ /* 0x0004680000000200 */
[----:B------:R2:W1:Y:S04]  /*2fd0*/  LDSM.16.M88.4 R140, [R149+0x800] ;  /* 0x00080000958c783b */ /* 0x0004680000000200 */
[----:B------:R2:W1:Y:S01]  /*2fe0*/  LDSM.16.M88.4 R144, [R149+0xc00] ;  /* 0x000c00009590783b */ /* 0x0004620000000200 */
[----:B------:R-:W-:Y:S01]  /*2ff0*/  USHF.L.U32 UR7, UR7, 0x5, URZ ;  /* 0x0000000507077899 */ /* 0x000fe2000800063f */
[----:B------:R-:W-:-:S02]  /*3000*/  SEL R148, R148, R161, !P0 ;  /* 0x000000a194947207 */ /* 0x000fc40004000000 */
[----:B------:R-:W-:Y:S01]  /*3010*/  SEL R3, R3, R155, !P0 ;  /* 0x0000009b03037207 */ /* 0x000fe20004000000 */
[----:B------:R-:W-:Y:S01]  /*3020*/  USHF.R.S32.HI UR8, URZ, 0x1f, UR7 ;  /* 0x0000001f3f087899 */ /* 0x000fe20008011407 */
[----:B------:R-:W-:Y:S02]  /*3030*/  LEA R148, R148, UR4, 0x1 ;  /* 0x0000000494947c11 */ /* 0x000fe4000f8e08ff */
[----:B------:R-:W-:Y:S02]  /*3040*/  LEA R3, R3, UR4, 0x1 ;  /* 0x0000000403037c11 */ /* 0x000fe4000f8e08ff */
[----:B---3--:R-:W-:Y:S02]  /*3050*/  R2UR UR12, R7 ;  /* 0x00000000070c72ca */ /* 0x008fe400000e0000 */
[----:B------:R-:W-:Y:S02]  /*3060*/  R2UR UR13, R6 ;  /* 0x00000000060d72ca */ /* 0x000fe400000e0000 */
[----:B----4-:R-:W-:Y:S01]  /*3070*/  IADD3 R244, P2, P1, R4, UR7, R14 ;  /* 0x0000000704f47c10 */ /* 0x010fe2000f95e00e */
[----:B------:R-:W-:-:S04]  /*3080*/  UIADD3 UR7, UR26, 0x80, URZ ;  /* 0x000000801a077890 */ /* 0x000fc8000fffe03f */
[----:B------:R-:W-:Y:S01]  /*3090*/  IMAD.WIDE.U32 R244, R244, -0x2daee0ad, RZ ;  /* 0xd2511f53f4f47825 */ /* 0x000fe200078e00ff */
[----:B------:R-:W-:Y:S01]  /*30a0*/  IADD3.X R247, R5, UR8, R0, P2, P1 ;  /* 0x0000000805f77c10 */ /* 0x000fe200097e2400 */
[----:B------:R-:W-:Y:S02]  /*30b0*/  UIMAD UR26, UR5, 0x50, URZ ;  /* 0x00000050051a78a4 */ /* 0x000fe4000f8e023f */
[----:B------:R-:W-:Y:S01]  /*30c0*/  UISETP.GE.AND UP0, UPT, UR7, UR6, UPT ;  /* 0x000000060700728c */ /* 0x000fe2000bf06270 */
[----:B-12---:R-:W-:-:S10]  /*30d0*/  ULDC UR8, c[0x0][0x2ec] ;  /* 0x0000bb0000087ab9 */ /* 0x006fd40000000800 */
.L_x_352:
        /* <DEDUP_REMOVED lines=238> */
[C---:B-----5:R-:W-:Y:S01]  /*3fc0*/  FMUL.FTZ R102, R241.reuse, 1.4426950216293334961 ;  /* 0x3fb8aa3bf1667820 */ /* 0x060fe20000410000 */
        /* <DEDUP_REMOVED lines=11> */
[----:B------:R-:W-:Y:S02]  /*4080*/  FSETP.NEU.FTZ.AND P0, PT, R239, -INF , PT ;  /* 0xff800000ef00780b */ /* 0x000fe40003f1d000 */
        /* <DEDUP_REMOVED lines=717> */
.L_x_350:
[----:B------:R-:W-:Y:S01]  /*6d60*/  FSETP.GE.FTZ.AND P1, PT, R193, RZ, PT ;  /* 0x000000ffc100720b */ /* 0x000fe20003f36000 */
[----:B------:R1:W-:Y:S01]  /*6d70*/  STS [R222+0x8000], R16 ;  /* 0x00800010de007388 */ /* 0x0003e20000000800 */
[----:B------:R-:W-:Y:S01]  /*6d80*/  FSETP.GE.FTZ.AND P3, PT, R199, RZ, PT ;  /* 0x000000ffc700720b */ /* 0x000fe20003f76000 */
[----:B------:R-:W-:Y:S01]  /*6d90*/  FADD.FTZ R22, -R105, R22 ;  /* 0x0000001669167221 */ /* 0x000fe20000010100 */
[----:B------:R-:W-:Y:S01]  /*6da0*/  FSETP.GE.FTZ.AND P2, PT, R197, RZ, PT ;  /* 0x000000ffc500720b */ /* 0x000fe20003f56000 */
[----:B------:R-:W-:Y:S01]  /*6db0*/  FMUL.FTZ R6, R212, R6 ;  /* 0x00000006d4067220 */ /* 0x000fe20000410000 */
[----:B------:R-:W-:Y:S01]  /*6dc0*/  FSETP.GE.FTZ.AND P6, PT, R169, RZ, PT ;  /* 0x000000ffa900720b */ /* 0x000fe20003fd6000 */
[----:B---3--:R-:W-:Y:S01]  /*6dd0*/  FMUL.FTZ R5, R210, R7 ;  /* 0x00000007d2057220 */ /* 0x008fe20000410000 */
        /* <DEDUP_REMOVED lines=18> */
[----:B-1----:R-:W-:Y:S01]  /*6f00*/  FADD.FTZ R16, -R105, R39 ;  /* 0x0000002769107221 */ /* 0x002fe20000010100 */
        /* <DEDUP_REMOVED lines=44> */
[----:B--2---:R-:W-:Y:S01]  /*71d0*/  FSEL R5, R9, R104, P3 ;  /* 0x0000006809057208 */ /* 0x004fe20001800000 */
        /* <DEDUP_REMOVED lines=15> */
[----:B-1----:R-:W-:Y:S01]  /*72d0*/  F2FP.BF16.F32.PACK_AB R4, R5, R8 ;  /* 0x000000080504723e */ /* 0x002fe200000010ff */
        /* <DEDUP_REMOVED lines=254> */
.L_x_351:
[----:B------:R-:W-:Y:S01]  /*82c0*/  LDSM.16.M88.4 R16, [R150] ;  /* 0x000000009610783b */ /* 0x000fe20000000200 */
[----:B------:R-:W-:Y:S01]  /*82d0*/  IMAD.U32 R58, RZ, RZ, UR27 ;  /* 0x0000001bff3a7e24 */ /* 0x000fe2000f8e00ff */
[----:B------:R-:W-:Y:S01]  /*82e0*/  ULOP3.LUT UR5, UR11, 0x1, URZ, 0xc0, !UPT ;  /* 0x000000010b057892 */ /* 0x000fe2000f8ec03f */
[----:B------:R-:W-:Y:S01]  /*82f0*/  IMAD.U32 R57, RZ, RZ, UR26 ;  /* 0x0000001aff397e24 */ /* 0x000fe2000f8e00ff */
[----:B------:R-:W2:Y:S01]  /*8300*/  LDSM.16.MT88.4 R20, [R0+0x6000] ;  /* 0x006000000014783b */ /* 0x000ea20000004200 */
[----:B------:R-:W-:Y:S01]  /*8310*/  IMAD.U32 R56, RZ, RZ, UR25 ;  /* 0x00000019ff387e24 */ /* 0x000fe2000f8e00ff */
[----:B------:R-:W-:Y:S01]  /*8320*/  UISETP.NE.U32.AND UP1, UPT, UR5, 0x1, UPT ;  /* 0x000000010500788c */ /* 0x000fe2000bf25070 */
[----:B------:R-:W-:Y:S01]  /*8330*/  IMAD.U32 R55, RZ, RZ, UR24 ;  /* 0x00000018ff377e24 */ /* 0x000fe2000f8e00ff */
[----:B------:R-:W1:Y:S01]  /*8340*/  LDSM.16.M88.4 R12, [R150+0x2000] ;  /* 0x00200000960c783b */ /* 0x000e620000000200 */
        /* <DEDUP_REMOVED lines=299> */
.L_x_353:
        /* <DEDUP_REMOVED lines=19> */
.L_x_354:
        /* <DEDUP_REMOVED lines=40> */
.L_x_356:
[----:B------:R-:W-:Y:S05]  /*99b0*/  BSYNC B0 ;  /* 0x0000000000007941 */ /* 0x000fea0003800000 */
.L_x_355:
        /* <DEDUP_REMOVED lines=13> */
.L_x_358:
[----:B------:R-:W-:Y:S05]  /*9a90*/  BSYNC B0 ;  /* 0x0000000000007941 */ /* 0x000fea0003800000 */
.L_x_357:
        /* <DEDUP_REMOVED lines=27> */
.L_x_360:
[----:B------:R-:W-:Y:S05]  /*9c50*/  BSYNC B0 ;  /* 0x0000000000007941 */ /* 0x000fea0003800000 */
.L_x_359:
        /* <DEDUP_REMOVED lines=14> */
.L_x_333:
        /* <DEDUP_REMOVED lines=23> */
.L_x_362:
        /* <DEDUP_REMOVED lines=21> */
.L_x_363:
        /* <DEDUP_REMOVED lines=8> */
[----:B------:R-:W-:Y:S01]  /*a080*/  ULDC.64 UR12, c[0x0][0x468] ;  /* 0x00011a00000c7ab9 */ /* 0x000fe20000000a00 */
[----:B------:R-:W-:Y:S02]  /*a090*/  SHF.R.S32.HI R10, RZ, 0x1f, R238 ;  /* 0x0000001fff0a7819 */ /* 0x000fe400000114ee */
        /* <DEDUP_REMOVED lines=23> */
.L_x_365:
[----:B------:R-:W-:Y:S05]  /*a210*/  BSYNC B0 ;  /* 0x0000000000007941 */ /* 0x000fea0003800000 */
.L_x_364:
        /* <DEDUP_REMOVED lines=14> */
.L_x_367:
[----:B------:R-:W-:Y:S05]  /*a300*/  BSYNC B0 ;  /* 0x0000000000007941 */ /* 0x000fea0003800000 */
.L_x_366:
        /* <DEDUP_REMOVED lines=26> */
.L_x_369:
[----:B------:R-:W-:Y:S05]  /*a4b0*/  BSYNC B0 ;  /* 0x0000000000007941 */ /* 0x000fea0003800000 */
.L_x_368:
        /* <DEDUP_REMOVED lines=13> */
.L_x_361:
[----:B------:R-:W-:Y:S05]  /*a590*/  BSYNC B1 ;  /* 0x0000000000017941 */ /* 0x000fea0003800000 */
.L_x_328:
        /* <DEDUP_REMOVED lines=11> */
.L_x_370:
[----:B------:R-:W-:Y:S05]  /*a650*/  EXIT ;  /* 0x000000000000794d */ /* 0x000fea0003800000 */
.L_x_372:
        /* <DEDUP_REMOVED lines=10> */
.L_x_1338:


//--------------------- .text._ZN5flash44flash_bwd_dq_dk_dv_loop_seqk_parallel_kernelI23Flash_bwd_kernel_traitsILi32ELi128ELi128ELi8ELi4ELi4ELi4ELb1ELb0EN7cutlass10bfloat16_tE19Flash_kernel_traitsILi32ELi128ELi128ELi8ES3_EELb0ELb0ELb0ELb0ELb0ELb0ELb1EEEvNS_16Flash_bwd_paramsE --------------------------
	.section	.text._ZN5flash44flash_bwd_dq_dk_dv_loop_seqk_parallel_kernelI23Flash_bwd_kernel_traitsILi32ELi128ELi128ELi8ELi4ELi4ELi4ELb1ELb0EN7cutlass10bfloat16_tE19Flash_kernel_traitsILi32ELi128ELi128ELi8ES3_EELb0ELb0ELb0ELb0ELb0ELb0ELb1EEEvNS_16Flash_bwd_paramsE,"ax",@progbits
	.align	128
        .global         _ZN5flash44flash_bwd_dq_dk_dv_loop_seqk_parallel_kernelI23Flash_bwd_kernel_traitsILi32ELi128ELi128ELi8ELi4ELi4ELi4ELb1ELb0EN7cutlass10bfloat16_tE19Flash_kernel_traitsILi32ELi128ELi128ELi8ES3_EELb0ELb0ELb0ELb0ELb0ELb0ELb1EEEvNS_16Flash_bwd_paramsE
        .type           _ZN5flash44flash_bwd_dq_dk_dv_loop_seqk_parallel_kernelI23Flash_bwd_kernel_traitsILi32ELi128ELi128ELi8ELi4ELi4ELi4ELb1ELb0EN7cutlass10bfloat16_tE19Flash_kernel_traitsILi32ELi128ELi128ELi8ES3_EELb0ELb0ELb0ELb0ELb0ELb0ELb1EEEvNS_16Flash_bwd_paramsE,@function
        .size           _ZN5flash44flash_bwd_dq_dk_dv_loop_seqk_parallel_kernelI23Flash_bwd_kernel_traitsILi32ELi128ELi128ELi8ELi4ELi4ELi4ELb1ELb0EN7cutlass10bfloat16_tE19Flash_kernel_traitsILi32ELi128ELi128ELi8ES3_EELb0ELb0ELb0ELb0ELb0ELb0ELb1EEEvNS_16Flash_bwd_paramsE,(.L_x_1339 - _ZN5flash44flash_bwd_dq_dk_dv_loop_seqk_parallel_kernelI23Flash_bwd_kernel_traitsILi32ELi128ELi128ELi8ELi4ELi4ELi4ELb1ELb0EN7cutlass10bfloat16_tE19Flash_kernel_traitsILi32ELi128ELi128ELi8ES3_EELb0ELb0ELb0ELb0ELb0ELb0ELb1EEEvNS_16Flash_bwd_paramsE)
        .other          _ZN5flash44flash_bwd_dq_dk_dv_loop_seqk_parallel_kernelI23Flash_bwd_kernel_traitsILi32ELi128ELi128ELi8ELi4ELi4ELi4ELb1ELb0EN7cutlass10bfloat16_tE19Flash_kernel_traitsILi32ELi128ELi128ELi8ES3_EELb0ELb0ELb0ELb0ELb0ELb0ELb1EEEvNS_16Flash_bwd_paramsE,@"STO_CUDA_ENTRY STV_DEFAULT"
_ZN5flash44flash_bwd_dq_dk_dv_loop_seqk_parallel_kernelI23Flash_bwd_kernel_traitsILi32ELi128ELi128ELi8ELi4ELi4ELi4ELb1ELb0EN7cutlass10bfloat16_tE19Flash_kernel_traitsILi32ELi128ELi128ELi8ES3_EELb0ELb0ELb0ELb0ELb0ELb0ELb1EEEvNS_16Flash_bwd_paramsE:
.text._ZN5flash44flash_bwd_dq_dk_dv_loop_seqk_parallel_kernelI23Flash_bwd_kernel_traitsILi32ELi128ELi128ELi8ELi4ELi4ELi4ELb1ELb0EN7cutlass10bfloat16_tE19Flash_kernel_traitsILi32ELi128ELi128ELi8ES3_EELb0ELb0ELb0ELb0ELb0ELb0ELb1EEEvNS_16Flash_bwd_paramsE:
        /* <DEDUP_REMOVED lines=23> */
[----:B---3--:R-:W-:-:S03]  /*0170*/  USHF.R.S32.HI UR5, URZ, 0x1f, UR56 ;  /* 0x0000001f3f057899 */ /* 0x008fc60008011438 */
        /* <DEDUP_REMOVED lines=39> */
[----:B------:R-:W-:Y:S01]  /*03f0*/  SHF.R.U32.HI R7, RZ, 0x3, R2 ;  /* 0x00000003ff077819 */ /* 0x000fe20000011602 */
[----:B------:R-:W-:Y:S01]  /*0400*/  STL [R1+0x38], R22 ;  /* 0x0000381601007387 */ /* 0x000fe20000100800 */
[----:B------:R-:W-:Y:S01]  /*0410*/  LOP3.LUT R6, R2, 0x18, R22, 0xf8, !PT ;  /* 0x0000001802067812 */ /* 0x000fe200078ef816 */
[----:B------:R-:W-:Y:S01]  /*0420*/  IMAD.IADD R2, R20, 0x1, -R3 ;  /* 0x0000000114027824 */ /* 0x000fe200078e0a03 */
[----:B------:R-:W-:Y:S01]  /*0430*/  LOP3.LUT R5, R12, 0x3fffffe, RZ, 0xc0, !PT ;  /* 0x03fffffe0c057812 */ /* 0x000fe200078ec0ff */
[----:B------:R-:W-:Y:S01]  /*0440*/  IMAD.SHL.U32 R20, R20, 0x2, RZ ;  /* 0x0000000214147824 */ /* 0x000fe200078e00ff */
[----:B------:R-:W-:Y:S02]  /*0450*/  SHF.R.S32.HI R10, RZ, 0x7, R10 ;  /* 0x00000007ff0a7819 */ /* 0x000fe4000001140a */
[----:B------:R-:W-:-:S02]  /*0460*/  SHF.R.S32.HI R11, RZ, 0x1f, R2 ;  /* 0x0000001fff0b7819 */ /* 0x000fc40000011402 */
[----:B------:R-:W-:Y:S01]  /*0470*/  LOP3.LUT R9, R6, R7, RZ, 0x3c, !PT ;  /* 0x0000000706097212 */ /* 0x000fe200078e3cff */
[----:B------:R-:W-:Y:S01]  /*0480*/  IMAD.IADD R7, R4, 0x1, -R5 ;  /* 0x0000000104077824 */ /* 0x000fe200078e0a05 */
[-C--:B------:R-:W-:Y:S01]  /*0490*/  LEA.HI R3, R2, R2.reuse, RZ, 0x1 ;  /* 0x0000000202037211 */ /* 0x080fe200078f08ff */
[----:B------:R-:W-:Y:S01]  /*04a0*/  IMAD R6, R10, 0x8, R16 ;  /* 0x000000080a067824 */ /* 0x000fe200078e0210 */
[----:B------:R-:W-:Y:S01]  /*04b0*/  LEA.HI R11, R11, R2, RZ, 0x3 ;  /* 0x000000020b0b7211 */ /* 0x000fe200078f18ff */
[----:B------:R-:W-:Y:S01]  /*04c0*/  IMAD.SHL.U32 R4, R4, 0x40, RZ ;  /* 0x0000004004047824 */ /* 0x000fe200078e00ff */
[----:B------:R-:W-:Y:S01]  /*04d0*/  SHF.R.S32.HI R5, RZ, 0x1, R3 ;  /* 0x00000001ff057819 */ /* 0x000fe20000011403 */
[----:B------:R-:W-:Y:S01]  /*04e0*/  IMAD R18, R6, 0x8, R7 ;  /* 0x0000000806127824 */ /* 0x000fe200078e0207 */
[----:B------:R-:W-:Y:S01]  /*04f0*/  SHF.R.S32.HI R8, RZ, 0x1f, R3 ;  /* 0x0000001fff087819 */ /* 0x000fe20000011403 */
[----:B------:R-:W-:Y:S01]  /*0500*/  IMAD.U32 R6, R14, 0x20, R9 ;  /* 0x000000200e067824 */ /* 0x000fe200078e0009 */
[----:B------:R-:W-:-:S02]  /*0510*/  LOP3.LUT R7, R3, 0x7fffffe, RZ, 0xc0, !PT ;  /* 0x07fffffe03077812 */ /* 0x000fc400078ec0ff */
[----:B------:R-:W-:Y:S02]  /*0520*/  LOP3.LUT R3, R11, 0xfffffff8, RZ, 0xc0, !PT ;  /* 0xfffffff80b037812 */ /* 0x000fe400078ec0ff */
[----:B------:R-:W-:Y:S01]  /*0530*/  LEA.HI R9, R0, R0, RZ, 0x1 ;  /* 0x0000000000097211 */ /* 0x000fe200078f08ff */
[----:B------:R-:W-:Y:S01]  /*0540*/  IMAD.IADD R17, R2, 0x1, -R7 ;  /* 0x0000000102117824 */ /* 0x000fe200078e0a07 */
[----:B------:R-:W-:Y:S01]  /*0550*/  LEA.HI R8, R8, R5, RZ, 0x2 ;  /* 0x0000000508087211 */ /* 0x000fe200078f10ff */
[----:B------:R-:W-:Y:S01]  /*0560*/  IMAD.IADD R15, R2, 0x1, -R3 ;  /* 0x00000001020f7824 */ /* 0x000fe200078e0a03 */
[----:B------:R-:W-:Y:S01]  /*0570*/  LOP3.LUT R3, R9, 0x3fffffe, RZ, 0xc0, !PT ;  /* 0x03fffffe09037812 */ /* 0x000fe200078ec0ff */
[----:B------:R1:W-:Y:S01]  /*0580*/  STL [R1+0x60], R6 ;  /* 0x0000600601007387 */ /* 0x0003e20000100800 */
[----:B------:R-:W-:Y:S01]  /*0590*/  SHF.R.S32.HI R2, RZ, 0x1, R12 ;  /* 0x00000001ff027819 */ /* 0x000fe2000001140c */
[----:B------:R-:W-:Y:S01]  /*05a0*/  IMAD.SHL.U32 R7, R13, 0x2, RZ ;  /* 0x000000020d077824 */ /* 0x000fe200078e00ff */
[----:B------:R-:W-:Y:S01]  /*05b0*/  LOP3.LUT R8, R8, 0xfffffffc, RZ, 0xc0, !PT ;  /* 0xfffffffc08087812 */ /* 0x000fe200078ec0ff */
[C---:B------:R-:W-:Y:S01]  /*05c0*/  IMAD.IADD R12, R0.reuse, 0x1, -R3 ;  /* 0x00000001000c7824 */ /* 0x040fe200078e0a03 */
[C---:B------:R-:W-:Y:S01]  /*05d0*/  LOP3.LUT P4, RZ, R0.reuse, 0x4, RZ, 0xc0, !PT ;  /* 0x0000000400ff7812 */ /* 0x040fe2000788c0ff */
[----:B------:R-:W-:Y:S01]  /*05e0*/  IMAD.SHL.U32 R3, R0, 0x40, RZ ;  /* 0x0000004000037824 */ /* 0x000fe200078e00ff */
[----:B------:R-:W-:Y:S01]  /*05f0*/  LOP3.LUT P0, RZ, R2, 0x2, RZ, 0xc0, !PT ;  /* 0x0000000202ff7812 */ /* 0x000fe2000780c0ff */
[----:B------:R-:W-:Y:S01]  /*0600*/  IMAD.IADD R14, R5, 0x1, -R8 ;  /* 0x00000001050e7824 */ /* 0x000fe200078e0a08 */
[----:B------:R-:W-:Y:S01]  /*0610*/  LOP3.LUT R8, R4, 0x1c0, RZ, 0xc0, !PT ;  /* 0x000001c004087812 */ /* 0x000fe200078ec0ff */
[----:B------:R-:W-:Y:S01]  /*0620*/  IMAD R13, R10, 0x2000, R7 ;  /* 0x000020000a0d7824 */ /* 0x000fe200078e0207 */
[----:B------:R-:W-:-:S02]  /*0630*/  LOP3.LUT R3, R3, 0x1c0, RZ, 0xc0, !PT ;  /* 0x000001c003037812 */ /* 0x000fc400078ec0ff */
[----:B------:R-:W-:Y:S02]  /*0640*/  SHF.R.S32.HI R4, RZ, 0x3, R11 ;  /* 0x00000003ff047819 */ /* 0x000fe4000001140b */
[----:B------:R-:W-:Y:S02]  /*0650*/  LEA.HI R3, R3, R3, RZ, 0x1d ;  /* 0x0000000303037211 */ /* 0x000fe400078fe8ff */
[C---:B------:R-:W-:Y:S01]  /*0660*/  SEL R239, R155.reuse, 0xffffffe0, !P5 ;  /* 0xffffffe09bef7807 */ /* 0x040fe20006800000 */
[----:B------:R-:W-:Y:S01]  /*0670*/  IMAD R17, R4, 0x8, R17 ;  /* 0x0000000804117824 */ /* 0x000fe200078e0211 */
[----:B------:R-:W-:Y:S02]  /*0680*/  SEL R150, R155, 0xffffffe0, !P0 ;  /* 0xffffffe09b967807 */ /* 0x000fe40004000000 */
[----:B-1----:R-:W-:Y:S01]  /*0690*/  LOP3.LUT R6, R0, 0x1, RZ, 0xc0, !PT ;  /* 0x0000000100067812 */ /* 0x002fe200078ec0ff */
[----:B------:R-:W-:-:S03]  /*06a0*/  IMAD.SHL.U32 R0, R161, 0x10, RZ ;  /* 0x00000010a1007824 */ /* 0x000fc600078e00ff */
[----:B------:R-:W-:Y:S01]  /*06b0*/  ISETP.NE.U32.AND P6, PT, R6, 0x1, PT ;  /* 0x000000010600780c */ /* 0x000fe20003fc5070 */
[----:B------:R-:W-:Y:S01]  /*06c0*/  IMAD.SHL.U32 R6, R2, 0x40, RZ ;  /* 0x0000004002067824 */ /* 0x000fe200078e00ff */
[----:B------:R-:W-:Y:S01]  /*06d0*/  LEA.HI.SX32 R11, R19, R0, 0x1e ;  /* 0x00000000130b7211 */ /* 0x000fe200078ff2ff */
[----:B------:R-:W-:Y:S01]  /*06e0*/  IMAD.SHL.U32 R2, R161, 0x400, RZ ;  /* 0x00000400a1027824 */ /* 0x000fe200078e00ff */
[----:B------:R-:W-:Y:S02]  /*06f0*/  LOP3.LUT R5, R8, 0x30, R0, 0xf8, !PT ;  /* 0x0000003008057812 */ /* 0x000fe400078ef800 */
[----:B------:R-:W-:Y:S01]  /*0700*/  LOP3.LUT R0, R6, 0xc0, RZ, 0xc0, !PT ;  /* 0x000000c006007812 */ /* 0x000fe200078ec0ff */
[----:B------:R1:W-:Y:S01]  /*0710*/  STL [R1+0x68], R11 ;  /* 0x0000680b01007387 */ /* 0x0003e20000100800 */
[----:B------:R-:W-:Y:S01]  /*0720*/  IADD3 R13, R3, R13, R2 ;  /* 0x0000000d030d7210 */ /* 0x000fe20007ffe002 */
[----:B------:R-:W-:Y:S01]  /*0730*/  IMAD.SHL.U32 R6, R16, 0x8, RZ ;  /* 0x0000000810067824 */ /* 0x000fe200078e00ff */
[----:B------:R-:W-:-:S02]  /*0740*/  LOP3.LUT R3, R0, 0x8, R21, 0xf8, !PT ;  /* 0x0000000800037812 */ /* 0x000fc400078ef815 */
[----:B------:R-:W-:Y:S01]  /*0750*/  SHF.R.U32.HI R149, RZ, 0x3, R0 ;  /* 0x00000003ff957819 */ /* 0x000fe20000011600 */
[----:B------:R-:W-:Y:S01]  /*0760*/  IMAD R0, R161, 0x200, R7 ;  /* 0x00000200a1007824 */ /* 0x000fe200078e0207 */
[----:B------:R-:W-:Y:S02]  /*0770*/  LOP3.LUT R5, R5, 0x8, R21, 0xf8, !PT ;  /* 0x0000000805057812 */ /* 0x000fe400078ef815 */
[----:B------:R-:W-:Y:S01]  /*0780*/  LOP3.LUT R149, R3, R149, RZ, 0x3c, !PT ;  /* 0x0000009503957212 */ /* 0x000fe200078e3cff */
[----:B------:R-:W-:Y:S01]  /*0790*/  IMAD R12, R12, 0x20, R0 ;  /* 0x000000200c0c7824 */ /* 0x000fe200078e0200 */
[----:B------:R-:W-:Y:S01]  /*07a0*/  R2P PR, R15, 0x6 ;  /* 0x000000060f007804 */ /* 0x000fe20000000000 */
[----:B------:R-:W-:Y:S01]  /*07b0*/  IMAD.SHL.U32 R0, R10, 0x8, RZ ;  /* 0x000000080a007824 */ /* 0x000fe200078e00ff */
[----:B------:R-:W-:Y:S01]  /*07c0*/  LOP3.LUT R6, R6, 0x8, RZ, 0xc0, !PT ;  /* 0x0000000806067812 */ /* 0x000fe200078ec0ff */
[----:B------:R-:W-:Y:S01]  /*07d0*/  IMAD.U32 R149, R18, 0x20, R149 ;  /* 0x0000002012957824 */ /* 0x000fe200078e0095 */
[----:B------:R-:W-:-:S02]  /*07e0*/  LEA R242, R13, UR4, 0x1 ;  /* 0x000000040df27c11 */ /* 0x000fc4000f8e08ff */
[----:B------:R-:W-:Y:S02]  /*07f0*/  LOP3.LUT R7, R0, 0x8, RZ, 0xc0, !PT ;  /* 0x0000000800077812 */ /* 0x000fe400078ec0ff */
[----:B------:R-:W-:Y:S01]  /*0800*/  SHF.R.S32.HI R0, RZ, 0x1, R9 ;  /* 0x00000001ff007819 */ /* 0x000fe20000011409 */
[----:B------:R-:W-:Y:S01]  /*0810*/  IMAD.SHL.U32 R9, R16, 0x10, RZ ;  /* 0x0000001010097824 */ /* 0x000fe200078e00ff */
[----:B------:R-:W-:Y:S01]  /*0820*/  SEL R238, R238, 0x10, !P6 ;  /* 0x00000010eeee7807 */ /* 0x000fe20007000000 */
[----:B------:R-:W-:Y:S01]  /*0830*/  VIADD R237, R242, 0x40 ;  /* 0x00000040f2ed7836 */ /* 0x000fe20000000000 */
[C---:B------:R-:W-:Y:S01]  /*0840*/  LOP3.LUT P3, RZ, R0.reuse, 0x2, RZ, 0xc0, !PT ;  /* 0x0000000200ff7812 */ /* 0x040fe2000786c0ff */
[----:B------:R-:W-:Y:S01]  /*0850*/  IMAD.SHL.U32 R0, R0, 0x40, RZ ;  /* 0x0000004000007824 */ /* 0x000fe200078e00ff */
[----:B------:R-:W-:Y:S01]  /*0860*/  LOP3.LUT R9, R7, 0x10, R9, 0xf8, !PT ;  /* 0x0000001007097812 */ /* 0x000fe200078ef809 */
[----:B-1----:R-:W-:Y:S01]  /*0870*/  IMAD R11, R4, 0x200, R2 ;  /* 0x00000200040b7824 */ /* 0x002fe200078e0202 */
[----:B------:R-:W-:Y:S01]  /*0880*/  SHF.R.U32.HI R2, RZ, 0x3, R8 ;  /* 0x00000003ff027819 */ /* 0x000fe20000011608 */
[----:B------:R-:W-:Y:S01]  /*0890*/  IMAD.SHL.U32 R4, R15, 0x40, RZ ;  /* 0x000000400f047824 */ /* 0x000fe200078e00ff */
[----:B------:R-:W-:Y:S01]  /*08a0*/  LOP3.LUT R0, R0, 0xc0, RZ, 0xc0, !PT ;  /* 0x000000c000007812 */ /* 0x000fe200078ec0ff */
[C---:B------:R-:W-:Y:S01]  /*08b0*/  @P4 VIADD R237, R242.reuse, 0xffffffc0 ;  /* 0xffffffc0f2ed4836 */ /* 0x040fe20000000000 */
[----:B------:R-:W-:Y:S01]  /*08c0*/  LOP3.LUT R3, R5, R2, RZ, 0x3c, !PT ;  /* 0x0000000205037212 */ /* 0x000fe200078e3cff */
[----:B------:R-:W-:Y:S01]  /*08d0*/  IMAD.IADD R243, R242, 0x1, R238 ;  /* 0x00000001f2f37824 */ /* 0x000fe200078e02ee */
[----:B------:R-:W-:Y:S01]  /*08e0*/  LOP3.LUT R2, R20, 0x6, RZ, 0xc0, !PT ;  /* 0x0000000614027812 */ /* 0x000fe200078ec0ff */
[----:B------:R-:W-:Y:S01]  /*08f0*/  IMAD.IADD R238, R238, 0x1, R237 ;  /* 0x00000001eeee7824 */ /* 0x000fe200078e02ed */
[----:B------:R-:W-:Y:S01]  /*0900*/  LOP3.LUT R4, R4, 0x1c0, RZ, 0xc0, !PT ;  /* 0x000001c004047812 */ /* 0x000fe200078ec0ff */
[----:B------:R-:W-:Y:S01]  /*0910*/  IMAD R3, R16, 0x200, R3 ;  /* 0x0000020010037824 */ /* 0x000fe200078e0203 */
[----:B------:R-:W-:Y:S01]  /*0920*/  SHF.R.U32.HI R8, RZ, 0x3, R0 ;  /* 0x00000003ff087819 */ /* 0x000fe20000011600 */
[----:B------:R-:W-:Y:S01]  /*0930*/  IMAD R2, R10, 0x40, R2 ;  /* 0x000000400a027824 */ /* 0x000fe200078e0202 */
[----:B------:R-:W-:Y:S01]  /*0940*/  SHF.R.U32.HI R151, RZ, 0x3, R4 ;  /* 0x00000003ff977819 */ /* 0x000fe20000011604 */
[----:B------:R-:W-:Y:S01]  /*0950*/  IMAD.IADD R244, R242, 0x1, R239 ;  /* 0x00000001f2f47824 */ /* 0x000fe200078e02ef */
[----:B------:R-:W-:Y:S01]  /*0960*/  LOP3.LUT R8, R8, R0, R7, 0x1e, !PT ;  /* 0x0000000008087212 */ /* 0x000fe200078e1e07 */
[----:B------:R-:W-:Y:S01]  /*0970*/  IMAD.SHL.U32 R0, R17, 0x20, RZ ;  /* 0x0000002011007824 */ /* 0x000fe200078e00ff */
[----:B------:R1:W-:Y:S01]  /*0980*/  STL [R1+0x64], R2 ;  /* 0x0000640201007387 */ /* 0x0003e20000100800 */
[----:B------:R-:W-:Y:S01]  /*0990*/  LOP3.LUT R151, R151, R4, R6, 0x1e, !PT ;  /* 0x0000000497977212 */ /* 0x000fe200078e1e06 */
[----:B------:R-:W-:Y:S01]  /*09a0*/  IMAD.U32 R4, RZ, RZ, UR5 ;  /* 0x00000005ff047e24 */ /* 0x000fe2000f8e00ff */
[----:B------:R-:W-:Y:S01]  /*09b0*/  USHF.R.S32.HI UR5, URZ, 0x1f, UR47 ;  /* 0x0000001f3f057899 */ /* 0x000fe2000801142f */
[----:B------:R-:W-:Y:S01]  /*09c0*/  IMAD.U32 R4, RZ, RZ, UR6 ;  /* 0x00000006ff047e24 */ /* 0x000fe2000f8e00ff */
[----:B------:R-:W-:Y:S01]  /*09d0*/  USHF.R.S32.HI UR6, URZ, 0x1f, UR56 ;  /* 0x0000001f3f067899 */ /* 0x000fe20008011438 */
[----:B------:R-:W-:Y:S01]  /*09e0*/  IMAD R161, R161, 0x200, R0 ;  /* 0x00000200a1a17824 */ /* 0x000fe200078e0200 */
[----:B------:R-:W-:Y:S01]  /*09f0*/  SEL R152, R152, 0xffffffc0, !P2 ;  /* 0xffffffc098987807 */ /* 0x000fe20005000000 */
[----:B------:R-:W-:Y:S01]  /*0a00*/  IMAD.IADD R8, R8, 0x1, R12 ;  /* 0x0000000108087824 */ /* 0x000fe200078e020c */
[----:B------:R-:W-:Y:S01]  /*0a10*/  LEA R149, R149, UR4, 0x1 ;  /* 0x0000000495957c11 */ /* 0x000fe2000f8e08ff */
[----:B------:R-:W-:Y:S01]  /*0a20*/  IMAD.U32 R4, RZ, RZ, UR5 ;  /* 0x00000005ff047e24 */ /* 0x000fe2000f8e00ff */
[----:B------:R-:W-:Y:S01]  /*0a30*/  LOP3.LUT P0, RZ, R14, 0x2, RZ, 0xc0, !PT ;  /* 0x000000020eff7812 */ /* 0x000fe2000780c0ff */
[----:B------:R-:W-:-:S02]  /*0a40*/  IMAD.IADD R151, R11, 0x1, R151 ;  /* 0x000000010b977824 */ /* 0x000fc400078e0297 */
[----:B------:R-:W-:Y:S01]  /*0a50*/  IMAD.IADD R241, R243, 0x1, R239 ;  /* 0x00000001f3f17824 */ /* 0x000fe200078e02ef */
[----:B------:R-:W-:Y:S01]  /*0a60*/  SEL R155, R155, 0xffffffe0, !P0 ;  /* 0xffffffe09b9b7807 */ /* 0x000fe20004000000 */
[C---:B------:R-:W-:Y:S02]  /*0a70*/  IMAD.IADD R240, R239.reuse, 0x1, R237 ;  /* 0x00000001eff07824 */ /* 0x040fe400078e02ed */
[----:B------:R-:W-:Y:S02]  /*0a80*/  IMAD.IADD R150, R150, 0x1, R149 ;  /* 0x0000000196967824 */ /* 0x000fe400078e0295 */
[----:B------:R-:W-:Y:S02]  /*0a90*/  IMAD.IADD R239, R239, 0x1, R238 ;  /* 0x00000001efef7824 */ /* 0x000fe400078e02ee */
[----:B-1----:R-:W-:-:S05]  /*0aa0*/  IMAD.SHL.U32 R2, R14, 0x40, RZ ;  /* 0x000000400e027824 */ /* 0x002fca00078e00ff */
[----:B------:R-:W-:-:S04]  /*0ab0*/  LOP3.LUT R2, R2, 0xc0, RZ, 0xc0, !PT ;  /* 0x000000c002027812 */ /* 0x000fc800078ec0ff */
[----:B------:R-:W-:-:S04]  /*0ac0*/  SHF.R.U32.HI R5, RZ, 0x3, R2 ;  /* 0x00000003ff057819 */ /* 0x000fc80000011602 */
[C---:B------:R-:W-:Y:S02]  /*0ad0*/  LOP3.LUT R6, R5.reuse, R2, R6, 0x1e, !PT ;  /* 0x0000000205067212 */ /* 0x040fe400078e1e06 */
[----:B------:R-:W-:-:S03]  /*0ae0*/  LOP3.LUT R2, R5, R9, R2, 0x1e, !PT ;  /* 0x0000000905027212 */ /* 0x000fc600078e1e02 */
[----:B------:R-:W-:Y:S02]  /*0af0*/  IMAD.IADD R161, R161, 0x1, R6 ;  /* 0x00000001a1a17824 */ /* 0x000fe400078e0206 */
[----:B------:R-:W-:Y:S02]  /*0b00*/  IMAD.IADD R156, R0, 0x1, R2 ;  /* 0x00000001009c7824 */ /* 0x000fe400078e0202 */
[----:B------:R-:W-:Y:S01]  /*0b10*/  IMAD.U32 R0, RZ, RZ, UR6 ;  /* 0x00000006ff007e24 */ /* 0x000fe2000f8e00ff */
[----:B------:R-:W-:Y:S01]  /*0b20*/  UIADD3 UR6, UR4, 0x6000, URZ ;  /* 0x0000600004067890 */ /* 0x000fe2000fffe03f */
[----:B------:R-:W-:Y:S01]  /*0b30*/  IMAD.U32 R2, RZ, RZ, UR5 ;  /* 0x00000005ff027e24 */ /* 0x000fe2000f8e00ff */
[----:B------:R-:W-:Y:S01]  /*0b40*/  UIADD3 UR5, UR4, 0x8000, URZ ;  /* 0x0000800004057890 */ /* 0x000fe2000fffe03f */
[----:B------:R-:W-:-:S03]  /*0b50*/  LEA R2, R3, UR4, 0x1 ;  /* 0x0000000403027c11 */ /* 0x000fc6000f8e08ff */
        /* <DEDUP_REMOVED lines=13> */
.L_x_417:
        /* <DEDUP_REMOVED lines=31> */
[----:B--2---:R-:W2:Y:S01]  /*0e20*/  @P1 LDG.E R8, desc[UR10][R6.64] ;  /* 0x0000000a06081981 */ /* 0x004ea2000c1e1900 */
        /* <DEDUP_REMOVED lines=8> */
[----:B------:R1:W5:Y:S02]  /*0eb0*/  @P3 LDG.E R0, desc[UR10][R4.64+0x4] ;  /* 0x0000040a04003981 */ /* 0x000364000c1e1900 */
        /* <DEDUP_REMOVED lines=26> */
.L_x_373:
        /* <DEDUP_REMOVED lines=55> */
[----:B------:R-:W-:Y:S02]  /*13d0*/  UIADD3 UR21, UR15, UR5, URZ ;  /* 0x000000050f157290 */ /* 0x000fe4000fffe03f */
[----:B------:R-:W-:Y:S01]  /*13e0*/  UIMAD UR16, UR9, UR7, URZ ;  /* 0x00000007091072a4 */ /* 0x000fe2000f8e023f */
[----:B-1----:R-:W-:Y:S01]  /*13f0*/  IMAD.MOV R0, RZ, RZ, -R5 ;  /* 0x000000ffff007224 */ /* 0x002fe200078e0a05 */
[----:B------:R-:W-:Y:S01]  /*1400*/  USEL UR55, UR14, UR12, !UP1 ;  /* 0x0000000c0e377287 */ /* 0x000fe2000c800000 */
[----:B------:R-:W-:Y:S01]  /*1410*/  IMAD.MOV.U32 R4, RZ, RZ, RZ ;  /* 0x000000ffff047224 */ /* 0x000fe200078e00ff */
[----:B------:R-:W-:Y:S01]  /*1420*/  @UP3 UIMAD UR5, UR47, UR41, URZ ;  /* 0x000000292f0532a4 */ /* 0x000fe2000f8e023f */
[----:B------:R-:W-:Y:S01]  /*1430*/  IMAD R0, R0, R6, RZ ;  /* 0x0000000600007224 */ /* 0x000fe200078e02ff */
[----:B------:R-:W-:-:S02]  /*1440*/  ULOP3.LUT UR12, UR46, 0xffffff80, URZ, 0xc0, !UPT ;  /* 0xffffff802e0c7892 */ /* 0x000fc4000f8ec03f */
[----:B------:R-:W-:Y:S01]  /*1450*/  UISETP.NE.AND UP0, UPT, UR35, -0x1, UPT ;  /* 0xffffffff2300788c */ /* 0x000fe2000bf05270 */
[----:B------:R-:W-:Y:S01]  /*1460*/  IMAD.HI.U32 R0, R5, R0, R4 ;  /* 0x0000000005007227 */ /* 0x000fe200078e0004 */
[----:B------:R-:W-:Y:S02]  /*1470*/  USHF.L.U64.HI UR18, UR47, 0x7, UR57 ;  /* 0x000000072f127899 */ /* 0x000fe40008010239 */
[----:B------:R-:W-:Y:S02]  /*1480*/  @UP1 UIADD3 UR21, UR13, UR16, URZ ;  /* 0x000000100d151290 */ /* 0x000fe4000fffe03f */
[----:B------:R-:W-:Y:S01]  /*1490*/  @UP3 USEL UR5, UR5, UR7, !UP1 ;  /* 0x0000000705053287 */ /* 0x000fe2000c800000 */
[----:B------:R-:W-:Y:S01]  /*14a0*/  IMAD.HI.U32 R0, R0, R3, RZ ;  /* 0x0000000300007227 */ /* 0x000fe200078e00ff */
[----:B------:R-:W-:Y:S01]  /*14b0*/  UIADD3 UR16, UR12, -0x80, URZ ;  /* 0xffffff800c107890 */ /* 0x000fe2000fffe03f */
[----:B------:R-:W-:Y:S01]  /*14c0*/  @UP3 ULDC UR13, c[0x0][0x2e4] ;  /* 0x0000b900000d3ab9 */ /* 0x000fe20000000800 */
[----:B------:R-:W-:-:S02]  /*14d0*/  USEL UR40, UR18, URZ, UP2 ;  /* 0x0000003f12287287 */ /* 0x000fc40009000000 */
[----:B------:R-:W-:Y:S01]  /*14e0*/  IADD3 R4, -R0, RZ, RZ ;  /* 0x000000ff00047210 */ /* 0x000fe20007ffe1ff */
[----:B------:R-:W-:Y:S02]  /*14f0*/  @!UP3 UIMAD UR12, UR47, UR61, UR56 ;  /* 0x0000003d2f0cb2a4 */ /* 0x000fe4000f8e0238 */
[----:B------:R-:W-:Y:S02]  /*1500*/  @UP3 UIMAD UR18, UR56, UR13, UR5 ;  /* 0x0000000d381232a4 */ /* 0x000fe4000f8e0205 */
[C---:B------:R-:W-:Y:S01]  /*1510*/  IMAD R3, R6.reuse, R4, R3 ;  /* 0x0000000406037224 */ /* 0x040fe200078e0203 */
[----:B------:R-:W-:Y:S02]  /*1520*/  USHF.R.S32.HI UR19, URZ, 0x1f, UR16 ;  /* 0x0000001f3f137899 */ /* 0x000fe40008011410 */
[----:B------:R-:W-:Y:S02]  /*1530*/  UIADD3 UR5, UP2, UR16, UR33, URZ ;  /* 0x0000002110057290 */ /* 0x000fe4000ff5e03f */
[----:B------:R-:W-:Y:S01]  /*1540*/  ISETP.GT.U32.AND P1, PT, R6, R3, PT ;  /* 0x000000030600720c */ /* 0x000fe20003f24070 */
[----:B------:R-:W-:Y:S01]  /*1550*/  @!UP3 UIMAD UR18, UR12, UR41, URZ ;  /* 0x000000290c12b2a4 */ /* 0x000fe2000f8e023f */
[----:B------:R-:W-:Y:S01]  /*1560*/  ULDC.U8 UR24, c[0x0][0x480] ;  /* 0x0001200000187ab9 */ /* 0x000fe20000000000 */
[----:B------:R-:W-:-:S02]  /*1570*/  UIADD3.X UR12, UR19, UR40, URZ, UP2, !UPT ;  /* 0x00000028130c7290 */ /* 0x000fc400097fe43f */
[----:B------:R-:W-:Y:S02]  /*1580*/  UIMAD UR9, UR9, UR5, URZ ;  /* 0x00000005090972a4 */ /* 0x000fe4000f8e023f */
[----:B------:R-:W-:Y:S02]  /*1590*/  @UP0 UIADD3 UR20, UR32, UR35, URZ ;  /* 0x0000002320140290 */ /* 0x000fe4000fffe03f */
[----:B------:R-:W-:Y:S02]  /*15a0*/  @UP0 UIADD3 UR29, UR32, UR35, URZ ;  /* 0x00000023201d0290 */ /* 0x000fe4000fffe03f */
[----:B------:R-:W-:Y:S02]  /*15b0*/  UIMAD UR51, UR56, UR25, URZ ;  /* 0x00000019383372a4 */ /* 0x000fe4000f8e023f */
[----:B------:R-:W-:Y:S01]  /*15c0*/  @!P1 IMAD.IADD R3, R3, 0x1, -R6 ;  /* 0x0000000103039824 */ /* 0x000fe200078e0a06 */
[----:B------:R-:W-:Y:S01]  /*15d0*/  UISETP.NE.AND UP4, UPT, UR24, URZ, UPT ;  /* 0x0000003f1800728c */ /* 0x000fe2000bf85270 */
[----:B------:R-:W-:Y:S01]  /*15e0*/  @!P1 VIADD R0, R0, 0x1 ;  /* 0x0000000100009836 */ /* 0x000fe20000000000 */
[----:B------:R-:W-:Y:S01]  /*15f0*/  PLOP3.LUT P1, PT, PT, PT, UP0, 0x80, 0x0 ;  /* 0x000000000000781c */ /* 0x000fe20003f2f008 */
[----:B------:R-:W-:Y:S01]  /*1600*/  @UP0 ULDC.64 UR24, c[0x0][0x248] ;  /* 0x0000920000180ab9 */ /* 0x000fe20000000a00 */
[----:B------:R-:W-:Y:S01]  /*1610*/  ISETP.GE.U32.AND P0, PT, R3, R6, PT ;  /* 0x000000060300720c */ /* 0x000fe20003f06070 */
[----:B------:R-:W-:Y:S01]  /*1620*/  @UP0 ULDC.64 UR22, c[0x0][0x250] ;  /* 0x0000940000160ab9 */ /* 0x000fe20000000a00 */
[----:B------:R-:W-:Y:S01]  /*1630*/  LOP3.LUT R3, R7, UR56, RZ, 0x3c, !PT ;  /* 0x0000003807037c12 */ /* 0x000fe2000f8e3cff */
[----:B------:R-:W-:-:S02]  /*1640*/  UIMAD.WIDE.U32 UR40, UR8, UR5, URZ ;  /* 0x00000005082872a5 */ /* 0x000fc4000f8e003f */
[----:B------:R-:W-:Y:S01]  /*1650*/  UIMAD UR5, UR8, UR12, UR9 ;  /* 0x0000000c080572a4 */ /* 0x000fe2000f8e0209 */
[----:B------:R-:W-:Y:S01]  /*1660*/  ISETP.GE.AND P2, PT, R3, RZ, PT ;  /* 0x000000ff0300720c */ /* 0x000fe20003f46270 */
[----:B------:R-:W-:Y:S02]  /*1670*/  UIMAD UR27, UR7, UR37, URZ ;  /* 0x00000025071b72a4 */ /* 0x000fe4000f8e023f */
[----:B------:R-:W-:Y:S02]  /*1680*/  @UP0 UIMAD.WIDE.U32 UR14, UR20, UR24, URZ ;  /* 0x00000018140e02a5 */ /* 0x000fe4000f8e003f */
[----:B------:R-:W-:Y:S02]  /*1690*/  @UP0 UIMAD.WIDE.U32 UR8, UR29, UR22, URZ ;  /* 0x000000161d0802a5 */ /* 0x000fe4000f8e003f */
[----:B------:R-:W-:Y:S01]  /*16a0*/  @P0 IADD3 R0, R0, 0x1, RZ ;  /* 0x0000000100000810 */ /* 0x000fe20007ffe0ff */
[----:B------:R-:W-:Y:S01]  /*16b0*/  @UP0 UIMAD UR13, UR20, UR25, URZ ;  /* 0x00000019140d02a4 */ /* 0x000fe2000f8e023f */
[----:B------:R-:W-:Y:S01]  /*16c0*/  PLOP3.LUT P0, PT, PT, PT, UP3, 0x80, 0x0 ;  /* 0x000000000000781c */ /* 0x000fe20003f0f038 */
[----:B------:R-:W-:-:S02]  /*16d0*/  @UP0 UIMAD UR12, UR29, UR23, URZ ;  /* 0x000000171d0c02a4 */ /* 0x000fc4000f8e023f */
[----:B------:R-:W-:Y:S01]  /*16e0*/  IMAD.MOV.U32 R10, RZ, RZ, R0 ;  /* 0x000000ffff0a7224 */ /* 0x000fe200078e0000 */
[----:B------:R-:W-:Y:S02]  /*16f0*/  @UP1 UIADD3 UR50, UR17, UR27, URZ ;  /* 0x0000001b11321290 */ /* 0x000fe4000fffe03f */
[----:B------:R-:W-:Y:S02]  /*1700*/  @!UP1 UIADD3 UR48, UR39, UR30, URZ ;  /* 0x0000001e27309290 */ /* 0x000fe4000fffe03f */
[----:B------:R-:W-:Y:S01]  /*1710*/  USEL UR53, UR49, URZ, UP4 ;  /* 0x0000003f31357287 */ /* 0x000fe2000a000000 */
[----:B------:R-:W-:Y:S01]  /*1720*/  @!P2 IADD3 R10, -R10, RZ, RZ ;  /* 0x000000ff0a0aa210 */ /* 0x000fe20007ffe1ff */
[----:B------:R-:W-:Y:S01]  /*1730*/  USHF.R.S32.HI UR44, URZ, 0x1f, UR26 ;  /* 0x0000001f3f2c7899 */ /* 0x000fe2000801141a */
[----:B------:R-:W-:Y:S01]  /*1740*/  @!P3 LOP3.LUT R10, RZ, R7, RZ, 0x33, !PT ;  /* 0x00000007ff0ab212 */ /* 0x000fe200078e33ff */
[----:B------:R-:W-:Y:S02]  /*1750*/  USHF.R.S32.HI UR54, URZ, 0x1f, UR51 ;  /* 0x0000001f3f367899 */ /* 0x000fe40008011433 */
[----:B------:R-:W-:-:S02]  /*1760*/  USEL UR52, UR28, URZ, UP4 ;  /* 0x0000003f1c347287 */ /* 0x000fc4000a000000 */
        /* <DEDUP_REMOVED lines=18> */
.L_x_375:
        /* <DEDUP_REMOVED lines=13> */
.L_x_376:
        /* <DEDUP_REMOVED lines=11> */
.L_x_377:
[----:B------:R-:W-:-:S04]  /*1a10*/  UIMAD UR7, UR47, UR61, UR56 ;  /* 0x0000003d2f0772a4 */ /* 0x000fc8000f8e0238 */
[----:B------:R-:W-:-:S12]  /*1a20*/  UIMAD UR7, UR7, UR59, URZ ;  /* 0x0000003b070772a4 */ /* 0x000fd8000f8e023f */
.L_x_378:
[----:B------:R-:W2:Y:S01]  /*1a30*/  LDL.64 R4, [R1+0x38] ;  /* 0x0000380001047983 */ /* 0x000ea20000100a00 */
[----:B------:R-:W1:Y:S01]  /*1a40*/  LDC.64 R14, c[0x0][0x420] ;  /* 0x00010800ff0e7b82 */ /* 0x000e620000000a00 */
[----:B------:R-:W-:Y:S02]  /*1a50*/  ULDC.64 UR8, c[0x0][0x428] ;  /* 0x00010a0000087ab9 */ /* 0x000fe40000000a00 */
[----:B------:R3:W2:Y:S01]  /*1a60*/  LDL.64 R22, [R1+0x38] ;  /* 0x0000380001167983 */ /* 0x0006a20000100a00 */
[----:B------:R-:W-:Y:S01]  /*1a70*/  USHF.R.S32.HI UR13, URZ, 0x1f, UR56 ;  /* 0x0000001f3f0d7899 */ /* 0x000fe20008011438 */
[----:B------:R-:W-:Y:S01]  /*1a80*/  BSSY B1, `(.L_x_374) ;  /* 0x00008bb000017945 */ /* 0x000fe20003800000 */
[----:B------:R-:W-:Y:S01]  /*1a90*/  ULDC UR12, c[0x0][0x2dc] ;  /* 0x0000b700000c7ab9 */ /* 0x000fe20000000800 */
[----:B------:R-:W4:Y:S01]  /*1aa0*/  S2R R7, SR_TID.X ;  /* 0x0000000000077919 */ /* 0x000f220000002100 */
[----:B------:R-:W-:Y:S02]  /*1ab0*/  UIMAD UR17, UR12, UR61, URZ ;  /* 0x0000003d0c1172a4 */ /* 0x000fe4000f8e023f */
[----:B------:R-:W-:-:S02]  /*1ac0*/  UIADD3 UR20, UR16, UR7, URZ ;  /* 0x0000000710147290 */ /* 0x000fc4000fffe03f */
[----:B------:R-:W-:Y:S01]  /*1ad0*/  UIADD3 UR18, UR16, UR18, URZ ;  /* 0x0000001210127290 */ /* 0x000fe2000fffe03f */
[----:B------:R-:W-:Y:S01]  /*1ae0*/  ULDC.64 UR14, c[0x0][0x3e0] ;  /* 0x0000f800000e7ab9 */ /* 0x000fe20000000a00 */
[----:B------:R-:W-:Y:S01]  /*1af0*/  UISETP.GE.AND UP2, UPT, UR31, 0x1, UPT ;  /* 0x000000011f00788c */ /* 0x000fe2000bf46270 */
[----:B------:R-:W-:Y:S01]  /*1b00*/  ULDC.64 UR38, c[0x0][0x210] ;  /* 0x0000840000267ab9 */ /* 0x000fe20000000a00 */
[----:B------:R-:W-:Y:S01]  /*1b10*/  ULDC.64 UR28, c[0x0][0x400] ;  /* 0x00010000001c7ab9 */ /* 0x000fe20000000a00 */
[----:B------:R-:W-:Y:S01]  /*1b20*/  ULDC.64 UR42, c[0x0][0x2b0] ;  /* 0x0000ac00002a7ab9 */ /* 0x000fe20000000a00 */
[----:B------:R-:W-:Y:S01]  /*1b30*/  ULEA.HI.SX32 UR41, UR46, 0xffffffff, 0x19 ;  /* 0xffffffff2e297891 */ /* 0x000fe2000f8fca3f */
[----:B-1----:R-:W-:-:S04]  /*1b40*/  IMAD R0, R14, UR19, RZ ;  /* 0x000000130e007c24 */ /* 0x002fc8000f8e02ff */
[----:B------:R-:W-:Y:S01]  /*1b50*/  IMAD R0, R15, UR16, R0 ;  /* 0x000000100f007c24 */ /* 0x000fe2000f8e0200 */
[----:B----4-:R-:W-:-:S04]  /*1b60*/  SHF.R.S32.HI R3, RZ, 0x1f, R7 ;  /* 0x0000001fff037819 */ /* 0x010fc80000011407 */
[CC--:B------:R-:W-:Y:S02]  /*1b70*/  LEA.HI R6, R3.reuse, R7.reuse, RZ, 0x5 ;  /* 0x0000000703067211 */ /* 0x0c0fe400078f28ff */
[----:B------:R-:W-:Y:S02]  /*1b80*/  LEA.HI R3, R3, R7, RZ, 0x2 ;  /* 0x0000000703037211 */ /* 0x000fe400078f10ff */
[----:B------:R-:W-:Y:S02]  /*1b90*/  LOP3.LUT R11, R6, 0xffffffe0, RZ, 0xc0, !PT ;  /* 0xffffffe0060b7812 */ /* 0x000fe400078ec0ff */
[----:B------:R-:W-:-:S03]  /*1ba0*/  SHF.R.S32.HI R3, RZ, 0x2, R3 ;  /* 0x00000002ff037819 */ /* 0x000fc60000011403 */
[----:B------:R-:W-:Y:S01]  /*1bb0*/  IMAD.IADD R11, R7, 0x1, -R11 ;  /* 0x00000001070b7824 */ /* 0x000fe200078e0a0b */
[----:B------:R-:W-:Y:S01]  /*1bc0*/  SHF.R.S32.HI R21, RZ, 0x1f, R3 ;  /* 0x0000001fff157819 */ /* 0x000fe20000011403 */
[----:B--2---:R-:W-:-:S05]  /*1bd0*/  IMAD.MOV.U32 R22, RZ, RZ, R4 ;  /* 0x000000ffff167224 */ /* 0x004fca00078e0004 */
[----:B------:R-:W-:Y:S02]  /*1be0*/  SHF.R.S32.HI R23, RZ, 0x1f, R22 ;  /* 0x0000001fff177819 */ /* 0x000fe40000011416 */
[----:B------:R-:W-:Y:S01]  /*1bf0*/  IADD3 R4, P0, R22, UR5, RZ ;  /* 0x0000000516047c10 */ /* 0x000fe2000ff1e0ff */
[----:B------:R-:W-:Y:S02]  /*1c00*/  UIMAD UR5, UR13, UR8, URZ ;  /* 0x000000080d0572a4 */ /* 0x000fe4000f8e023f */
[----:B------:R3:W-:Y:S01]  /*1c10*/  STL [R1+0x3c], R23 ;  /* 0x00003c1701007387 */ /* 0x0007e20000100800 */
[----:B------:R-:W-:Y:S01]  /*1c20*/  IADD3.X R5, R23, UR48, RZ, P0, !PT ;  /* 0x0000003017057c10 */ /* 0x000fe200087fe4ff */
[----:B------:R-:W-:Y:S01]  /*1c30*/  UIMAD UR5, UR56, UR9, UR5 ;  /* 0x00000009380572a4 */ /* 0x000fe2000f8e0205 */
[----:B------:R-:W-:Y:S01]  /*1c40*/  IADD3 R8, P0, R3, UR16, RZ ;  /* 0x0000001003087c10 */ /* 0x000fe2000ff1e0ff */
[----:B------:R-:W-:Y:S01]  /*1c50*/  IMAD.WIDE.U32 R4, R14, UR16, R4 ;  /* 0x000000100e047c25 */ /* 0x000fe2000f8e0004 */
[----:B------:R-:W-:-:S03]  /*1c60*/  USHF.L.U32 UR16, UR17, 0x7, URZ ;  /* 0x0000000711107899 */ /* 0x000fc6000800063f */
[----:B------:R-:W-:Y:S01]  /*1c70*/  IMAD.IADD R5, R5, 0x1, R0 ;  /* 0x0000000105057824 */ /* 0x000fe200078e0200 */
[----:B------:R-:W-:Y:S01]  /*1c80*/  UIADD3 UR12, UP1, UP0, UR40, UR16, UR51 ;  /* 0x00000010280c7290 */ /* 0x000fe2000f83e033 */
[----:B------:R-:W-:Y:S01]  /*1c90*/  IMAD.U32 R0, RZ, RZ, UR8 ;  /* 0x00000008ff007e24 */ /* 0x000fe2000f8e00ff */
[----:B------:R-:W-:Y:S01]  /*1ca0*/  ULDC.64 UR8, c[0x0][0x258] ;  /* 0x0000960000087ab9 */ /* 0x000fe20000000a00 */
[----:B------:R-:W-:Y:S02]  /*1cb0*/  USHF.R.S32.HI UR7, URZ, 0x1f, UR16 ;  /* 0x0000001f3f077899 */ /* 0x000fe40008011410 */
[----:B------:R-:W-:Y:S01]  /*1cc0*/  IMAD.WIDE.U32 R4, R0, UR56, R4 ;  /* 0x0000003800047c25 */ /* 0x000fe2000f8e0004 */
[----:B------:R-:W-:Y:S02]  /*1cd0*/  SHF.R.S32.HI R0, RZ, 0x5, R6 ;  /* 0x00000005ff007819 */ /* 0x000fe40000011406 */
[----:B------:R-:W-:Y:S01]  /*1ce0*/  IADD3.X R6, R21, UR19, RZ, P0, !PT ;  /* 0x0000001315067c10 */ /* 0x000fe200087fe4ff */
[----:B------:R-:W-:Y:S01]  /*1cf0*/  VIADD R5, R5, UR5 ;  /* 0x0000000505057c36 */ /* 0x000fe20008000000 */
[----:B------:R-:W-:Y:S01]  /*1d00*/  UIMAD UR5, UR13, UR8, URZ ;  /* 0x000000080d0572a4 */ /* 0x000fe2000f8e023f */
[----:B------:R-:W-:-:S02]  /*1d10*/  IMAD R11, R0, UR17, R11 ;  /* 0x00000011000b7c24 */ /* 0x000fc4000f8e020b */
[----:B------:R-:W-:Y:S01]  /*1d20*/  IMAD R6, R6, UR36, RZ ;  /* 0x0000002406067c24 */ /* 0x000fe2000f8e02ff */
[----:B------:R-:W-:Y:S01]  /*1d30*/  UIMAD UR13, UR56, UR9, UR5 ;  /* 0x00000009380d72a4 */ /* 0x000fe2000f8e0205 */
[----:B------:R-:W-:Y:S01]  /*1d40*/  IMAD R0, R21, R14, RZ ;  /* 0x0000000e15007224 */ /* 0x000fe200078e02ff */
[----:B------:R-:W-:Y:S01]  /*1d50*/  UIADD3.X UR5, UR49, UR7, UR54, UP1, UP0 ;  /* 0x0000000731057290 */ /* 0x000fe20008fe0436 */
[C---:B------:R-:W-:Y:S01]  /*1d60*/  IMAD R12, R8.reuse, UR37, R6 ;  /* 0x00000025080c7c24 */ /* 0x040fe2000f8e0206 */
[----:B------:R-:W-:Y:S01]  /*1d70*/  UIADD3 UR7, UP1, UP0, UR52, UR12, UR55 ;  /* 0x0000000c34077290 */ /* 0x000fe2000f83e037 */
[----:B------:R-:W-:-:S03]  /*1d80*/  IMAD.WIDE.U32 R8, R8, UR36, R22 ;  /* 0x0000002408087c25 */ /* 0x000fc6000f8e0016 */
[----:B------:R-:W-:Y:S01]  /*1d90*/  UIADD3.X UR5, UR53, UR5, UR21, UP1, UP0 ;  /* 0x0000000535057290 */ /* 0x000fe20008fe0415 */
[C---:B------:R-:W-:Y:S01]  /*1da0*/  IMAD R0, R3.reuse, R15, R0 ;  /* 0x0000000f03007224 */ /* 0x040fe200078e0200 */
[----:B------:R-:W-:Y:S01]  /*1db0*/  IADD3 R8, P0, R8, UR58, RZ ;  /* 0x0000003a08087c10 */ /* 0x000fe2000ff1e0ff */
[----:B------:R-:W-:Y:S01]  /*1dc0*/  IMAD.WIDE.U32 R6, R3, R14, R4 ;  /* 0x0000000e03067225 */ /* 0x000fe200078e0004 */
[----:B------:R-:W-:Y:S02]  /*1dd0*/  ULDC.64 UR58, c[0x0][0x478] ;  /* 0x00011e00003a7ab9 */ /* 0x000fe40000000a00 */
[----:B------:R-:W-:Y:S01]  /*1de0*/  IADD3.X R9, R9, UR50, R12, P0, !PT ;  /* 0x0000003209097c10 */ /* 0x000fe200087fe40c */
[----:B------:R-:W-:Y:S01]  /*1df0*/  IMAD.IADD R0, R7, 0x1, R0 ;  /* 0x0000000107007824 */ /* 0x000fe200078e0200 */
[----:B------:R-:W-:Y:S01]  /*1e00*/  LEA R16, P0, R6, UR14, 0x1 ;  /* 0x0000000e06107c11 */ /* 0x000fe2000f8008ff */
[----:B------:R-:W-:Y:S01]  /*1e10*/  IMAD.U32 R4, RZ, RZ, UR8 ;  /* 0x00000008ff047e24 */ /* 0x000fe2000f8e00ff */
[----:B------:R-:W-:-:S02]  /*1e20*/  UIMAD.WIDE UR8, UR18, 0x4, UR42 ;  /* 0x00000004120878a5 */ /* 0x000fc4000f8e022a */
[----:B------:R-:W-:Y:S01]  /*1e30*/  LEA.HI.X R17, R6, UR15, R0, 0x1, P0 ;  /* 0x0000000f06117c11 */ /* 0x000fe200080f0c00 */
[----:B------:R-:W-:Y:S01]  /*1e40*/  IMAD.WIDE.U32 R4, R4, UR56, R8 ;  /* 0x0000003804047c25 */ /* 0x000fe2000f8e0008 */
[----:B------:R-:W-:Y:S01]  /*1e50*/  PLOP3.LUT P0, PT, PT, PT, UP2, 0x80, 0x0 ;  /* 0x000000000000781c */ /* 0x000fe20003f0f028 */
[----:B------:R-:W-:Y:S01]  /*1e60*/  UIMAD.WIDE UR20, UR20, 0x4, UR58 ;  /* 0x00000004141478a5 */ /* 0x000fe2000f8e023a */
[----:B------:R-:W-:Y:S01]  /*1e70*/  IADD3 R0, P2, R11, UR7, RZ ;  /* 0x000000070b007c10 */ /* 0x000fe2000ff5e0ff */
[----:B------:R-:W-:Y:S01]  /*1e80*/  VIADD R6, R5, UR13 ;  /* 0x0000000d05067c36 */ /* 0x000fe20008000000 */
[----:B------:R-:W-:Y:S02]  /*1e90*/  LEA R12, P3, R4, UR38, 0x1 ;  /* 0x00000026040c7c11 */ /* 0x000fe4000f8608ff */
[----:B------:R-:W-:Y:S02]  /*1ea0*/  LEA R20, P1, R0, UR28, 0x2 ;  /* 0x0000001c00147c11 */ /* 0x000fe4000f8210ff */
[----:B------:R-:W-:-:S02]  /*1eb0*/  LEA.HI.X.SX32 R5, R11, UR5, 0x1, P2 ;  /* 0x000000050b057c11 */ /* 0x000fc400090f0eff */
[----:B------:R-:W-:Y:S02]  /*1ec0*/  LEA.HI.X R13, R4, UR39, R6, 0x1, P3 ;  /* 0x00000027040d7c11 */ /* 0x000fe400098f0c06 */
[----:B------:R-:W-:Y:S01]  /*1ed0*/  LEA.HI.X R19, R0, UR29, R5, 0x2, P1 ;  /* 0x0000001d00137c11 */ /* 0x000fe200088f1405 */
[----:B---3--:R-:W-:Y:S06]  /*1ee0*/  @!P0 BRA `(.L_x_379) ;  /* 0x0000007c00a88947 */ /* 0x008fec0003800000 */
[----:B------:R-:W2:Y:S01]  /*1ef0*/  LDL R24, [R1+0x60] ;  /* 0x0000600001187983 */ /* 0x000ea20000100800 */
        /* <DEDUP_REMOVED lines=21> */
[----:B------:R-:W-:-:S10]  /*2050*/  IMAD R11, R10, UR19, R0 ;  /* 0x000000130a0b7c24 */ /* 0x000fd4000f8e0200 */
[----:B------:R-:W-:Y:S01]  /*2060*/  @P0 BAR.SYNC.DEFER_BLOCKING 0x0 ;  /* 0x0000000000000b1d */ /* 0x000fe20000010000 */
[----:B------:R-:W-:Y:S01]  /*2070*/  UIADD3 UR9, UR8, -UR9, URZ ;  /* 0x8000000908097290 */ /* 0x000fe2000fffe03f */
[----:B------:R-:W-:Y:S01]  /*2080*/  ISETP.GE.AND P4, PT, R6, UR5, PT ;  /* 0x0000000506007c0c */ /* 0x000fe2000bf86270 */
[----:B------:R-:W-:Y:S01]  /*2090*/  IMAD.WIDE.U32 R4, R10, UR18, R4 ;  /* 0x000000120a047c25 */ /* 0x000fe2000f8e0004 */
[----:B------:R-:W-:Y:S01]  /*20a0*/  ISETP.GE.AND P5, PT, R3, UR5, PT ;  /* 0x0000000503007c0c */ /* 0x000fe2000bfa6270 */
[----:B------:R-:W-:Y:S01]  /*20b0*/  UISETP.NE.AND UP0, UPT, UR9, 0x1, UPT ;  /* 0x000000010900788c */ /* 0x000fe2000bf05270 */
[----:B------:R-:W-:Y:S01]  /*20c0*/  UMOV UR15, UR20 ;  /* 0x00000014000f7c82 */ /* 0x000fe20008000000 */
[----:B------:R-:W-:Y:S01]  /*20d0*/  UMOV UR14, UR21 ;  /* 0x00000015000e7c82 */ /* 0x000fe20008000000 */
[----:B------:R-:W-:-:S03]  /*20e0*/  IMAD.IADD R11, R5, 0x1, R11 ;  /* 0x00000001050b7824 */ /* 0x000fc600078e020b */
[----:B------:R-:W-:Y:S02]  /*20f0*/  PLOP3.LUT P0, PT, PT, PT, UP0, 0x80, 0x0 ;  /* 0x000000000000781c */ /* 0x000fe40003f0f008 */
[C---:B--2---:R-:W-:Y:S01]  /*2100*/  LEA R0, R24.reuse, UR4, 0x1 ;  /* 0x0000000418007c11 */ /* 0x044fe2000f8e08ff */
[----:B------:R-:W-:-:S04]  /*2110*/  VIADD R6, R24, 0x1000 ;  /* 0x0000100018067836 */ /* 0x000fc80000000000 */
[----:B------:R1:W-:Y:S01]  /*2120*/  @P1 STS [R0+0x8000], RZ ;  /* 0x008000ff00001388 */ /* 0x0003e20000000800 */
[----:B------:R-:W-:-:S03]  /*2130*/  SEL R171, R6, R24, !P0 ;  /* 0x0000001806ab7207 */ /* 0x000fc60004000000 */
        /* <DEDUP_REMOVED lines=22> */
.L_x_381:
[----:B------:R-:W-:Y:S05]  /*22a0*/  BSYNC B0 ;  /* 0x0000000000007941 */ /* 0x000fea0003800000 */
.L_x_380:
        /* <DEDUP_REMOVED lines=22> */
.L_x_383:
[----:B------:R-:W-:Y:S05]  /*2410*/  BSYNC B0 ;  /* 0x0000000000007941 */ /* 0x000fea0003800000 */
.L_x_382:
[----:B------:R-:W-:Y:S01]  /*2420*/  IMAD.MOV.U32 R6, RZ, RZ, R16 ;  /* 0x000000ffff067224 */ /* 0x000fe200078e0010 */
[----:B------:R-:W-:Y:S01]  /*2430*/  MOV R7, R17 ;  /* 0x0000001100077202 */ /* 0x000fe20000000f00 */
[----:B------:R-:W0:Y:S01]  /*2440*/  LDGDEPBAR ;  /* 0x00000000000079af */ /* 0x000e220000000000 */
[----:B------:R-:W-:Y:S01]  /*2450*/  BSSY B0, `(.L_x_384) ;  /* 0x0000012000007945 */ /* 0x000fe20003800000 */
[----:B------:R-:W-:Y:S02]  /*2460*/  LEA R171, R171, UR4, 0x1 ;  /* 0x00000004abab7c11 */ /* 0x000fe4000f8e08ff */
[----:B------:R1:W-:Y:S04]  /*2470*/  STL.64 [R1+0x10], R12 ;  /* 0x0000100c01007387 */ /* 0x0003e80000100a00 */
[----:B------:R1:W-:Y:S04]  /*2480*/  STL.64 [R1+0x8], R6 ;  /* 0x0000080601007387 */ /* 0x0003e80000100a00 */
        /* <DEDUP_REMOVED lines=14> */
.L_x_385:
[----:B------:R-:W-:Y:S05]  /*2570*/  BSYNC B0 ;  /* 0x0000000000007941 */ /* 0x000fea0003800000 */
.L_x_384:
[----:B------:R1:W-:Y:S01]  /*2580*/  @P4 STS.128 [R0+0x5000], RZ ;  /* 0x005000ff00004388 */ /* 0x0003e20000000c00 */
[----:B------:R-:W-:Y:S04]  /*2590*/  BSSY B0, `(.L_x_386) ;  /* 0x000000c000007945 */ /* 0x000fe80003800000 */
[----:B------:R-:W-:Y:S05]  /*25a0*/  @P4 BRA `(.L_x_387) ;  /* 0x0000000000284947 */ /* 0x000fea0003800000 */
[----:B------:R-:W-:Y:S02]  /*25b0*/  ULDC UR7, c[0x0][0x2d0] ;  /* 0x0000b40000077ab9 */ /* 0x000fe40000000800 */
[----:B------:R-:W-:-:S13]  /*25c0*/  ISETP.GE.AND P3, PT, R22, UR7, PT ;  /* 0x0000000716007c0c */ /* 0x000fda000bf66270 */
[----:B------:R1:W-:Y:S01]  /*25d0*/  @P3 STS.128 [R0+0x5000], RZ ;  /* 0x005000ff00003388 */ /* 0x0003e20000000c00 */
[----:B------:R-:W-:Y:S05]  /*25e0*/  @P3 BRA `(.L_x_387) ;  /* 0x0000000000183947 */ /* 0x000fea0003800000 */
[----:B---3--:R-:W-:-:S04]  /*25f0*/  LEA R4, P3, R14, R6, 0x7 ;  /* 0x000000060e047211 */ /* 0x008fc800078638ff */
[----:B------:R-:W-:-:S05]  /*2600*/  LEA.HI.X R5, R14, R7, R15, 0x7, P3 ;  /* 0x000000070e057211 */ /* 0x000fca00018f3c0f */
[----:B------:R-:W-:Y:S01]  /*2610*/  @!PT LDS RZ, [RZ] ;  /* 0x00000000fffff984 */ /* 0x000fe20000000800 */
[----:B------:R-:W-:Y:S01]  /*2620*/  @!PT LDS RZ, [RZ] ;  /* 0x00000000fffff984 */ /* 0x000fe20000000800 */
[----:B------:R-:W-:Y:S01]  /*2630*/  @!PT LDS RZ, [RZ] ;  /* 0x00000000fffff984 */ /* 0x000fe20000000800 */
[----:B------:R3:W-:Y:S04]  /*2640*/  LDGSTS.E.BYPASS.LTC128B.128 [R0+0x5000], desc[UR10][R4.64] ;  /* 0x0500000004007fae */ /* 0x0007e8000b901d4a */
.L_x_387:
[----:B------:R-:W-:Y:S05]  /*2650*/  BSYNC B0 ;  /* 0x0000000000007941 */ /* 0x000fea0003800000 */
.L_x_386:
[----:B------:R-:W5:Y:S01]  /*2660*/  LDL R16, [R1+0x68] ;  /* 0x0000680001107983 */ /* 0x000f620000100800 */
[----:B------:R-:W-:Y:S01]  /*2670*/  BSSY B0, `(.L_x_388) ;  /* 0x0000013000007945 */ /* 0x000fe20003800000 */
[----:B---3--:R-:W-:Y:S02]  /*2680*/  MOV R5, UR24 ;  /* 0x0000001800057c02 */ /* 0x008fe40008000f00 */
[----:B------:R3:W-:Y:S04]  /*2690*/  @P5 STS [R171], RZ ;  /* 0x000000ffab005388 */ /* 0x0007e80000000800 */
[----:B------:R3:W-:Y:S04]  /*26a0*/  @P5 STS [R171+0x4], RZ ;  /* 0x000004ffab005388 */ /* 0x0007e80000000800 */
[----:B------:R3:W-:Y:S04]  /*26b0*/  @P5 STS [R171+0x8], RZ ;  /* 0x000008ffab005388 */ /* 0x0007e80000000800 */
[----:B------:R3:W-:Y:S01]  /*26c0*/  @P5 STS [R171+0xc], RZ ;  /* 0x00000cffab005388 */ /* 0x0007e20000000800 */
[----:B-----5:R-:W-:Y:S01]  /*26d0*/  IADD3 R4, R16, 0x48, RZ ;  /* 0x0000004810047810 */ /* 0x020fe20007ffe0ff */
[----:B---3--:R-:W-:Y:S05]  /*26e0*/  @P5 BRA `(.L_x_389) ;  /* 0x00000000002c5947 */ /* 0x008fea0003800000 */
        /* <DEDUP_REMOVED lines=11> */
.L_x_389:
[----:B------:R-:W-:Y:S05]  /*27a0*/  BSYNC B0 ;  /* 0x0000000000007941 */ /* 0x000fea0003800000 */
.L_x_388:
        /* <DEDUP_REMOVED lines=21> */
.L_x_391:
[----:B------:R-:W-:Y:S05]  /*2900*/  BSYNC B0 ;  /* 0x0000000000007941 */ /* 0x000fea0003800000 */
.L_x_390:
        /* <DEDUP_REMOVED lines=8> */
[----:B------:R-:W-:Y:S01]  /*2990*/  VIADD R5, R16, 0x40 ;  /* 0x0000004010057836 */ /* 0x000fe20000000000 */
        /* <DEDUP_REMOVED lines=40> */
.L_x_393:
[----:B------:R-:W-:Y:S05]  /*2c20*/  BSYNC B0 ;  /* 0x0000000000007941 */ /* 0x000fea0003800000 */
.L_x_392:
        /* <DEDUP_REMOVED lines=22> */
.L_x_395:
[----:B------:R-:W-:Y:S05]  /*2d90*/  BSYNC B0 ;  /* 0x0000000000007941 */ /* 0x000fea0003800000 */
.L_x_394:
[----:B-12-4-:R-:W-:Y:S01]  /*2da0*/  IMAD.MOV.U32 R0, RZ, RZ, 0x7f800000 ;  /* 0x7f800000ff007424 */ /* 0x016fe200078e00ff */
[----:B------:R-:W0:Y:S01]  /*2db0*/  LDGDEPBAR ;  /* 0x00000000000079af */ /* 0x000e220000000000 */
[----:B------:R-:W-:Y:S01]  /*2dc0*/  IMAD.MOV.U32 R3, RZ, RZ, 0x7f800000 ;  /* 0x7f800000ff037424 */ /* 0x000fe200078e00ff */
[----:B------:R-:W-:Y:S01]  /*2dd0*/  ULDC UR33, c[0x0][0x2d0] ;  /* 0x0000b40000217ab9 */ /* 0x000fe20000000800 */
[----:B------:R-:W-:Y:S02]  /*2de0*/  IMAD.MOV.U32 R7, RZ, RZ, 0x7f800000 ;  /* 0x7f800000ff077424 */ /* 0x000fe400078e00ff */
[----:B------:R-:W-:Y:S01]  /*2df0*/  IMAD.MOV.U32 R6, RZ, RZ, 0x7f800000 ;  /* 0x7f800000ff067424 */ /* 0x000fe200078e00ff */
[----:B------:R-:W2:Y:S04]  /*2e00*/  @!P3 LDG.E R0, desc[UR10][R14.64] ;  /* 0x0000000a0e00b981 */ /* 0x000ea8000c1e1900 */
[----:B------:R-:W-:Y:S01]  /*2e10*/  STL [R1+0x2c], R20 ;  /* 0x00002c1401007387 */ /* 0x000fe20000100800 */
[----:B------:R-:W-:Y:S01]  /*2e20*/  VIADD R148, R161, 0x1000 ;  /* 0x00001000a1947836 */ /* 0x000fe20000000000 */
[----:B------:R-:W-:-:S02]  /*2e30*/  UIADD3 UR5, UR26, 0x80, URZ ;  /* 0x000000801a057890 */ /* 0x000fc4000fffe03f */
[----:B------:R-:W4:Y:S01]  /*2e40*/  @!P4 LDG.E R3, desc[UR10][R4.64+0x100] ;  /* 0x0001000a0403c981 */ /* 0x000f22000c1e1900 */
[----:B------:R-:W-:Y:S01]  /*2e50*/  IMAD.SHL.U32 R154, R161, 0x2, RZ ;  /* 0x00000002a19a7824 */ /* 0x000fe200078e00ff */
[----:B------:R-:W-:Y:S02]  /*2e60*/  CS2R R94, SRZ ;  /* 0x00000000005e7805 */ /* 0x000fe4000001ff00 */
[----:B------:R-:W-:Y:S01]  /*2e70*/  CS2R R92, SRZ ;  /* 0x00000000005c7805 */ /* 0x000fe2000001ff00 */
[----:B------:R-:W5:Y:S01]  /*2e80*/  @!P6 LDG.E R7, desc[UR10][R4.64] ;  /* 0x0000000a0407e981 */ /* 0x000f62000c1e1900 */
[----:B------:R-:W-:Y:S02]  /*2e90*/  CS2R R98, SRZ ;  /* 0x0000000000627805 */ /* 0x000fe4000001ff00 */
[----:B------:R-:W-:Y:S02]  /*2ea0*/  CS2R R96, SRZ ;  /* 0x0000000000607805 */ /* 0x000fe4000001ff00 */
[----:B------:R-:W-:Y:S01]  /*2eb0*/  CS2R R90, SRZ ;  /* 0x00000000005a7805 */ /* 0x000fe2000001ff00 */
[----:B------:R1:W3:Y:S01]  /*2ec0*/  @!P5 LDG.E R6, desc[UR10][R4.64+0x20] ;  /* 0x0000200a0406d981 */ /* 0x0002e2000c1e1900 */
        /* <DEDUP_REMOVED lines=9> */
[----:B------:R-:W-:Y:S01]  /*2f60*/  CS2R R74, SRZ ;  /* 0x00000000004a7805 */ /* 0x000fe2000001ff00 */
[----:B------:R-:W-:Y:S01]  /*2f70*/  STL [R1+0x28], R19 ;  /* 0x0000281301007387 */ /* 0x000fe20000100800 */
[----:B------:R-:W-:Y:S02]  /*2f80*/  CS2R R72, SRZ ;  /* 0x0000000000487805 */ /* 0x000fe4000001ff00 */
[----:B------:R-:W-:Y:S02]  /*2f90*/  CS2R R70, SRZ ;  /* 0x0000000000467805 */ /* 0x000fe4000001ff00 */
[----:B------:R-:W-:Y:S01]  /*2fa0*/  CS2R R68, SRZ ;  /* 0x0000000000447805 */ /* 0x000fe2000001ff00 */
[----:B------:R-:W-:Y:S02]  /*2fb0*/  USHF.L.U32 UR31, UR17, 0x3, URZ ;  /* 0x00000003111f7899 */ /* 0x000fe4000800063f */
[----:B------:R-:W-:Y:S02]  /*2fc0*/  USHF.L.U32 UR30, UR17, 0x4, URZ ;  /* 0x00000004111e7899 */ /* 0x000fe4000800063f */
[----:B------:R-:W-:-:S02]  /*2fd0*/  UIMAD UR29, UR17, 0x18, URZ ;  /* 0x00000018111d78a4 */ /* 0x000fc4000f8e023f */
[----:B------:R-:W-:Y:S02]  /*2fe0*/  USHF.L.U32 UR28, UR17, 0x5, URZ ;  /* 0x00000005111c7899 */ /* 0x000fe4000800063f */
[----:B------:R-:W-:Y:S02]  /*2ff0*/  UIMAD UR27, UR17, 0x28, URZ ;  /* 0x00000028111b78a4 */ /* 0x000fe4000f8e023f */
[----:B------:R-:W-:Y:S01]  /*3000*/  UIMAD UR25, UR17, 0x38, URZ ;  /* 0x00000038111978a4 */ /* 0x000fe2000f8e023f */
[----:B------:R-:W2:Y:S01]  /*3010*/  LDSM.16.M88.4 R116, [R149+0x8000] ;  /* 0x008000009574783b */ /* 0x000ea20000000200 */
[----:B------:R-:W-:Y:S02]  /*3020*/  USHF.L.U32 UR24, UR17, 0x6, URZ ;  /* 0x0000000611187899 */ /* 0x000fe4000800063f */
[----:B------:R-:W-:Y:S01]  /*3030*/  UIMAD UR23, UR17, 0x48, URZ ;  /* 0x00000048111778a4 */ /* 0x000fe2000f8e023f */
[----:B------:R-:W2:Y:S01]  /*3040*/  LDSM.16.M88.4 R120, [R149+0x8400] ;  /* 0x008400009578783b */ /* 0x000ea20000000200 */
[----:B------:R-:W-:-:S02]  /*3050*/  UIMAD UR22, UR17, 0x50, URZ ;  /* 0x00000050111678a4 */ /* 0x000fc4000f8e023f */
[----:B------:R-:W-:Y:S01]  /*3060*/  UIMAD UR21, UR17, 0x58, URZ ;  /* 0x00000058111578a4 */ /* 0x000fe2000f8e023f */
[----:B------:R-:W2:Y:S01]  /*3070*/  LDSM.16.M88.4 R124, [R149+0x8800] ;  /* 0x00880000957c783b */ /* 0x000ea20000000200 */
[----:B------:R-:W-:Y:S02]  /*3080*/  UIMAD UR20, UR17, 0x60, URZ ;  /* 0x00000060111478a4 */ /* 0x000fe4000f8e023f */
[----:B------:R-:W-:Y:S01]  /*3090*/  UIMAD UR19, UR17, 0x68, URZ ;  /* 0x00000068111378a4 */ /* 0x000fe2000f8e023f */
[----:B------:R-:W2:Y:S01]  /*30a0*/  LDSM.16.M88.4 R128, [R149+0x8c00] ;  /* 0x008c00009580783b */ /* 0x000ea20000000200 */
[----:B------:R-:W-:Y:S02]  /*30b0*/  UIMAD UR18, UR17, 0x70, URZ ;  /* 0x00000070111278a4 */ /* 0x000fe4000f8e023f */
[----:B------:R-:W-:Y:S01]  /*30c0*/  UIADD3 UR16, -UR16, URZ, URZ ;  /* 0x0000003f10107290 */ /* 0x000fe2000fffe13f */
[----:B------:R-:W2:Y:S01]  /*30d0*/  LDSM.16.M88.4 R132, [R150+0x8000] ;  /* 0x008000009684783b */ /* 0x000ea20000000200 */
[----:B------:R-:W-:-:S03]  /*30e0*/  ULDC UR7, c[0x0][0x2ec] ;  /* 0x0000bb0000077ab9 */ /* 0x000fc60000000800 */
[----:B------:R-:W2:Y:S04]  /*30f0*/  LDSM.16.M88.4 R136, [R150+0x8400] ;  /* 0x008400009688783b */ /* 0x000ea80000000200 */
[----:B------:R-:W2:Y:S04]  /*3100*/  LDSM.16.M88.4 R140, [R150+0x8800] ;  /* 0x00880000968c783b */ /* 0x000ea80000000200 */
[----:B------:R-:W2:Y:S01]  /*3110*/  LDSM.16.M88.4 R144, [R150+0x8c00] ;  /* 0x008c00009690783b */ /* 0x000ea20000000200 */
[----:B-1----:R-:W-:Y:S01]  /*3120*/  SHF.L.U64.HI R5, R16, 0x2, R13 ;  /* 0x0000000210057819 */ /* 0x002fe2000001020d */
[----:B------:R-:W-:Y:S01]  /*3130*/  VIADD R4, R156, 0x1000 ;  /* 0x000010009c047836 */ /* 0x000fe20000000000 */
[----:B------:R-:W-:Y:S01]  /*3140*/  SEL R148, R148, R161, !P0 ;  /* 0x000000a194947207 */ /* 0x000fe20004000000 */
[----:B------:R-:W-:-:S03]  /*3150*/  UIMAD UR26, UR17, 0x30, URZ ;  /* 0x00000030111a78a4 */ /* 0x000fc6000f8e023f */
[----:B------:R-:W-:Y:S01]  /*3160*/  LEA R148, R148, UR4, 0x1 ;  /* 0x0000000494947c11 */ /* 0x000fe2000f8e08ff */
[----:B------:R-:W-:Y:S02]  /*3170*/  UISETP.GE.AND UP0, UPT, UR5, UR6, UPT ;  /* 0x000000060500728c */ /* 0x000fe4000bf06270 */
[----:B------:R-:W-:Y:S01]  /*3180*/  UIMAD UR17, UR17, 0x78, URZ ;  /* 0x00000078111178a4 */ /* 0x000fe2000f8e023f */
[----:B------:R-:W-:Y:S01]  /*3190*/  ULDC UR5, c[0x0][0x39c] ;  /* 0x0000e70000057ab9 */ /* 0x000fe20000000800 */
[----:B--2---:R1:W-:Y:S04]  /*31a0*/  STL [R1+0x44], R0 ;  /* 0x0000440001007387 */ /* 0x0043e80000100800 */
[----:B----4-:R2:W-:Y:S01]  /*31b0*/  STL [R1+0x40], R3 ;  /* 0x0000400301007387 */ /* 0x0105e20000100800 */
[----:B-1----:R-:W-:-:S02]  /*31c0*/  VIADD R0, R16, 0xffffff80 ;  /* 0xffffff8010007836 */ /* 0x002fc40000000000 */
[----:B--2---:R-:W-:-:S05]  /*31d0*/  IMAD.SHL.U32 R3, R16, 0x4, RZ ;  /* 0x0000000410037824 */ /* 0x004fca00078e00ff */
[----:B------:R1:W-:Y:S04]  /*31e0*/  STL [R1+0x5c], R3 ;  /* 0x00005c0301007387 */ /* 0x0003e80000100800 */
[----:B-----5:R-:W-:Y:S04]  /*31f0*/  STL [R1+0x48], R7 ;  /* 0x0000480701007387 */ /* 0x020fe80000100800 */
[----:B---3--:R-:W-:Y:S04]  /*3200*/  STL [R1+0x4c], R6 ;  /* 0x00004c0601007387 */ /* 0x008fe80000100800 */
[----:B------:R-:W-:Y:S01]  /*3210*/  STL [R1+0x58], R5 ;  /* 0x0000580501007387 */ /* 0x000fe20000100800 */
[----:B-1----:R-:W-:-:S04]  /*3220*/  SHF.R.S32.HI R3, RZ, 0x1f, R0 ;  /* 0x0000001fff037819 */ /* 0x002fc80000011400 */
[C---:B------:R-:W-:Y:S01]  /*3230*/  SHF.L.U64.HI R3, R0.reuse, 0x2, R3 ;  /* 0x0000000200037819 */ /* 0x040fe20000010203 */
[----:B------:R-:W-:-:S04]  /*3240*/  IMAD.SHL.U32 R0, R0, 0x4, RZ ;  /* 0x0000000400007824 */ /* 0x000fc800078e00ff */
[----:B------:R1:W-:Y:S04]  /*3250*/  STL [R1+0x54], R3 ;  /* 0x0000540301007387 */ /* 0x0003e80000100800 */
[----:B------:R2:W-:Y:S04]  /*3260*/  STL [R1+0x50], R0 ;  /* 0x0000500001007387 */ /* 0x0005e80000100800 */
[----:B------:R2:W-:Y:S01]  /*3270*/  STL [R1+0x30], R171 ;  /* 0x000030ab01007387 */ /* 0x0005e20000100800 */
[----:B-1----:R-:W-:-:S04]  /*3280*/  SEL R3, R4, R156, !P0 ;  /* 0x0000009c04037207 */ /* 0x002fc80004000000 */
[----:B------:R-:W-:-:S07]  /*3290*/  LEA R3, R3, UR4, 0x1 ;  /* 0x0000000403037c11 */ /* 0x000fce000f8e08ff */
.L_x_398:
[----:B------:R-:W0:Y:S01]  /*32a0*/  LDGDEPBAR ;  /* 0x00000000000079af */ /* 0x000e220000000000 */
[----:B------:R-:W-:Y:S01]  /*32b0*/  IMAD.IADD R112, R155, 0x1, R148 ;  /* 0x000000019b707824 */ /* 0x000fe200078e0294 */
[----:B------:R-:W-:Y:S01]  /*32c0*/  PLOP3.LUT P1, PT, PT, PT, UP0, 0x80, 0x0 ;  /* 0x000000000000781c */ /* 0x000fe20003f2f008 */
[----:B------:R-:W-:Y:S05]  /*32d0*/  UISETP.GE.AND UP3, UPT, UR8, 0x1, UPT ;  /* 0x000000010800788c */ /* 0x000fea000bf66270 */
[----:B--2---:R-:W2:Y:S01]  /*32e0*/  LDL R0, [R1+0x64] ;  /* 0x0000640001007983 */ /* 0x004ea20000100800 */
        /* <DEDUP_REMOVED lines=122> */
[----:B------:R-:W-:Y:S02]  /*3a90*/  @P1 FSEL R8, R99, -INF , !P4 ;  /* 0xff80000063081808 */ /* 0x000fe40006000000 */
        /* <DEDUP_REMOVED lines=195> */
[----:B------:R-:W-:Y:S09]  /*46d0*/  FFMA.FTZ R12, R12, UR7, -R8 ;  /* 0x000000070c0c7c23 */ /* 0x000ff20008010808 */
        /* <DEDUP_REMOVED lines=27> */
[----:B--2---:R-:W-:Y:S01]  /*4890*/  STL [R1+0x4], R15 ;  /* 0x0000040f01007387 */ /* 0x004fe20000100800 */
[----:B------:R-:W-:Y:S07]  /*48a0*/  IMAD.MOV.U32 R5, RZ, RZ, R198 ;  /* 0x000000ffff057224 */ /* 0x000fee00078e00c6 */
[----:B------:R1:W2:Y:S10]  /*48b0*/  MUFU.EX2 R16, R4 ;  /* 0x0000000400107308 */ /* 0x0002b40000000800 */
[----:B------:R-:W-:Y:S01]  /*48c0*/  MUFU.TANH R164, R51 ;  /* 0x0000003300a47308 */ /* 0x000fe20000002400 */
[----:B-1----:R-:W-:Y:S01]  /*48d0*/  @P0 VIADD R4, R11, 0x18 ;  /* 0x000000180b040836 */ /* 0x002fe20000000000 */
[----:B------:R-:W-:Y:S01]  /*48e0*/  PLOP3.LUT P0, PT, PT, PT, UP0, 0x80, 0x0 ;  /* 0x000000000000781c */ /* 0x000fe20003f0f008 */
[----:B--2---:R-:W-:Y:S03]  /*48f0*/  STL [R1], R16 ;  /* 0x0000001001007387 */ /* 0x004fe60000100800 */
[----:B------:R-:W-:Y:S01]  /*4900*/  @P3 ISETP.GE.AND P3, PT, R4, UR6, PT ;  /* 0x0000000604003c0c */ /* 0x000fe2000bf66270 */
[----:B------:R-:W2:Y:S01]  /*4910*/  LDL R108, [R1+0x5c] ;  /* 0x00005c00016c7983 */ /* 0x000ea20000100800 */
        /* <DEDUP_REMOVED lines=25> */
[----:B------:R-:W-:Y:S01]  /*4ab0*/  FFMA.FTZ R12, R12, UR7, -R10 ;  /* 0x000000070c0c7c23 */ /* 0x000fe2000801080a */
        /* <DEDUP_REMOVED lines=65> */
[--C-:B------:R-:W-:Y:S01]  /*4ed0*/  FFMA.FTZ R4, R5, UR7, -R9.reuse ;  /* 0x0000000705047c23 */ /* 0x100fe20008010809 */
[----:B------:R-:W-:Y:S01]  /*4ee0*/  IMAD.MOV.U32 R5, RZ, RZ, R188 ;  /* 0x000000ffff057224 */ /* 0x000fe200078e00bc */
[----:B------:R-:W-:Y:S01]  /*4ef0*/  @P1 FSEL R5, R188, -INF , !P3 ;  /* 0xff800000bc051808 */ /* 0x000fe20005800000 */
[----:B------:R-:W1:Y:S01]  /*4f00*/  MUFU.TANH R173, R56 ;  /* 0x0000003800ad7308 */ /* 0x000e620000002400 */
[----:B------:R-:W-:Y:S01]  /*4f10*/  PLOP3.LUT P1, PT, PT, PT, UP0, 0x80, 0x0 ;  /* 0x000000000000781c */ /* 0x000fe20003f2f008 */
[----:B---3--:R-:W-:Y:S02]  /*4f20*/  IMAD.MOV.U32 R7, RZ, RZ, R162 ;  /* 0x000000ffff077224 */ /* 0x008fe400078e00a2 */
[----:B------:R-:W-:Y:S06]  /*4f30*/  FFMA.FTZ R5, R5, UR7, -R8 ;  /* 0x0000000705057c23 */ /* 0x000fec0008010808 */
[----:B------:R3:W-:Y:S10]  /*4f40*/  MUFU.EX2 R185, R4 ;  /* 0x0000000400b97308 */ /* 0x0007f40000000800 */
[----:B------:R4:W-:Y:S10]  /*4f50*/  MUFU.EX2 R215, R5 ;  /* 0x0000000500d77308 */ /* 0x0009f40000000800 */
[----:B------:R-:W-:Y:S01]  /*4f60*/  MUFU.TANH R174, R57 ;  /* 0x0000003900ae7308 */ /* 0x000fe20000002400 */
[--C-:B---3--:R-:W-:Y:S01]  /*4f70*/  FFMA.FTZ R4, R12, UR7, -R9.reuse ;  /* 0x000000070c047c23 */ /* 0x108fe20008010809 */
        /* <DEDUP_REMOVED lines=19> */
[----:B-1----:R-:W-:Y:S01]  /*50b0*/  FFMA.FTZ R4, R5, UR7, -R0 ;  /* 0x0000000705047c23 */ /* 0x002fe20008010800 */
        /* <DEDUP_REMOVED lines=57> */
[----:B------:R-:W-:Y:S04]  /*5450*/  FFMA.FTZ R4, R4, UR7, -R9 ;  /* 0x0000000704047c23 */ /* 0x000fe80008010809 */
[----:B------:R1:W-:Y:S08]  /*5460*/  MUFU.EX2 R169, R4 ;  /* 0x0000000400a97308 */ /* 0x0003f00000000800 */
[----:B------:R-:W-:Y:S02]  /*5470*/  @P5 ISETP.GE.AND P5, PT, R6, UR6, PT ;  /* 0x0000000606005c0c */ /* 0x000fe4000bfa6270 */
[----:B------:R-:W-:Y:S02]  /*5480*/  @P2 IADD3 R6, R11, 0x38, RZ ;  /* 0x000000380b062810 */ /* 0x000fe40007ffe0ff */
[----:B------:R-:W-:Y:S02]  /*5490*/  @P0 FSEL R5, R70, -INF , !P5 ;  /* 0xff80000046050808 */ /* 0x000fe40006800000 */
[----:B------:R-:W-:Y:S02]  /*54a0*/  PLOP3.LUT P0, PT, PT, PT, UP0, 0x80, 0x0 ;  /* 0x000000000000781c */ /* 0x000fe40003f0f008 */
[----:B------:R-:W-:Y:S01]  /*54b0*/  @P6 ISETP.GE.AND P6, PT, R6, UR6, PT ;  /* 0x0000000606006c0c */ /* 0x000fe2000bfc6270 */
[--C-:B------:R-:W-:Y:S01]  /*54c0*/  FFMA.FTZ R5, R5, UR7, -R10.reuse ;  /* 0x0000000705057c23 */ /* 0x100fe2000801080a */
        /* <DEDUP_REMOVED lines=273> */
[----:B------:R-:W-:Y:S01]  /*65e0*/  FADD.FTZ R49, -R106, R65 ;  /* 0x000000416a317221 */ /* 0x000fe20000010100 */
[----:B------:R-:W-:Y:S01]  /*65f0*/  FMUL.FTZ R48, R73, R48 ;  /* 0x0000003049307220 */ /* 0x000fe20000410000 */
        /* <DEDUP_REMOVED lines=35> */
[----:B------:R1:W5:Y:S06]  /*6830*/  LDL.64 R64, [R1+0x38] ;  /* 0x0000380001407983 */ /* 0x00036c0000100a00 */
[----:B------:R1:W5:Y:S04]  /*6840*/  LDL.LU R69, [R1+0x80] ;  /* 0x0000800001457983 */ /* 0x0003680000300800 */
[----:B------:R1:W5:Y:S04]  /*6850*/  LDL.LU R68, [R1+0x7c] ;  /* 0x00007c0001447983 */ /* 0x0003680000300800 */
[----:B------:R1:W5:Y:S04]  /*6860*/  LDL.LU R3, [R1+0x78] ;  /* 0x0000780001037983 */ /* 0x0003680000300800 */
[----:B------:R1:W5:Y:S01]  /*6870*/  LDL.LU R2, [R1+0x74] ;  /* 0x0000740001027983 */ /* 0x0003620000300800 */
[----:B------:R-:W-:Y:S05]  /*6880*/  @!P1 BRA `(.L_x_396) ;  /* 0x0000000000949947 */ /* 0x000fea0003800000 */
[----:B------:R-:W2:Y:S01]  /*6890*/  LDL.LU.64 R106, [R1+0x10] ;  /* 0x00001000016a7983 */ /* 0x000ea20000300a00 */
[----:B------:R-:W3:Y:S01]  /*68a0*/  LDC R33, c[0x0][0x240] ;  /* 0x00009000ff217b82 */ /* 0x000ee20000000800 */
[----:B-----5:R-:W-:Y:S01]  /*68b0*/  ISETP.GE.AND P2, PT, R64, UR33, PT ;  /* 0x0000002140007c0c */ /* 0x020fe2000bf46270 */
[----:B------:R-:W-:Y:S01]  /*68c0*/  ULOP3.LUT UR9, UR8, 0x1, URZ, 0xc0, !UPT ;  /* 0x0000000108097892 */ /* 0x000fe2000f8ec03f */
[----:B------:R-:W4:Y:S03]  /*68d0*/  LDL.LU R103, [R1+0x30] ;  /* 0x0000300001677983 */ /* 0x000f260000300800 */
[----:B------:R-:W-:Y:S04]  /*68e0*/  UISETP.NE.U32.AND UP1, UPT, UR9, 0x1, UPT ;  /* 0x000000010900788c */ /* 0x000fe8000bf25070 */
[----:B------:R-:W-:Y:S04]  /*68f0*/  USEL UR9, UR60, 0x2000, !UP1 ;  /* 0x000020003c097887 */ /* 0x000fe8000c800000 */
[----:B------:R-:W1:Y:S02]  /*6900*/  @!P2 LDC R32, c[0x0][0x244] ;  /* 0x00009100ff20ab82 */ /* 0x000e640000000800 */
[----:B------:R-:W-:Y:S01]  /*6910*/  VIADD R171, R171, UR9 ;  /* 0x00000009abab7c36 */ /* 0x000fe20008000000 */
[----:B------:R-:W-:Y:S04]  /*6920*/  IADD3 R148, R148, UR9, RZ ;  /* 0x0000000994947c10 */ /* 0x000fe8000fffe0ff */
[----:B------:R1:W-:Y:S04]  /*6930*/  @P2 STS [R171], RZ ;  /* 0x000000ffab002388 */ /* 0x0003e80000000800 */
[----:B------:R1:W-:Y:S04]  /*6940*/  @P2 STS [R171+0x4], RZ ;  /* 0x000004ffab002388 */ /* 0x0003e80000000800 */
[----:B------:R1:W-:Y:S04]  /*6950*/  @P2 STS [R171+0x8], RZ ;  /* 0x000008ffab002388 */ /* 0x0003e80000000800 */
[----:B------:R1:W-:Y:S01]  /*6960*/  @P2 STS [R171+0xc], RZ ;  /* 0x00000cffab002388 */ /* 0x0003e20000000800 */
[----:B----4-:R-:W-:Y:S02]  /*6970*/  VIADD R103, R103, UR9 ;  /* 0x0000000967677c36 */ /* 0x010fe40008000000 */
[C---:B---3--:R-:W-:Y:S03]  /*6980*/  IMAD.U32 R4, R33.reuse, -0x80, RZ ;  /* 0xffffff8021047824 */ /* 0x048fe600078e00ff */
[----:B------:R3:W-:Y:S02]  /*6990*/  STL [R1+0x30], R103 ;  /* 0x0000306701007387 */ /* 0x0007e40000100800 */
[C---:B--2---:R-:W-:Y:S04]  /*69a0*/  LEA R5, P0, R4.reuse, R106, 0x1 ;  /* 0x0000006a04057211 */ /* 0x044fe800078008ff */
        /* <DEDUP_REMOVED lines=8> */
[----:B-1----:R-:W-:Y:S03]  /*6a30*/  @!P2 LEA.HI.X R5, R33, R53, R32, 0x7, P0 ;  /* 0x000000352105a211 */ /* 0x002fe600000f3c20 */
        /* <DEDUP_REMOVED lines=8> */
[----:B------:R3:W-:Y:S04]  /*6ac0*/  STL.64 [R1+0x10], R52 ;  /* 0x0000103401007387 */ /* 0x0007e80000100a00 */
[----:B------:R-:W0:Y:S02]  /*6ad0*/  LDGDEPBAR ;  /* 0x00000000000079af */ /* 0x000e240000000000 */
.L_x_396:
[----:B------:R-:W2:Y:S01]  /*6ae0*/  LDL.LU R107, [R1+0x24] ;  /* 0x00002400016b7983 */ /* 0x000ea20000300800 */
[----:B------:R-:W-:Y:S01]  /*6af0*/  FMUL.FTZ R20, R21, R20 ;  /* 0x0000001415147220 */ /* 0x000fe20000410000 */
[C---:B-----5:R-:W-:Y:S01]  /*6b00*/  FADD.FTZ R29, -R104.reuse, R29 ;  /* 0x0000001d681d7221 */ /* 0x060fe20000010100 */
[----:B------:R-:W-:Y:S01]  /*6b10*/  FADD.FTZ R25, -R104, R25 ;  /* 0x0000001968197221 */ /* 0x000fe20000010100 */
[----:B------:R-:W4:Y:S01]  /*6b20*/  LDL.LU R106, [R1+0x20] ;  /* 0x00002000016a7983 */ /* 0x000f220000300800 */
[C---:B------:R-:W-:Y:S01]  /*6b30*/  FADD.FTZ R15, -R0.reuse, R15 ;  /* 0x0000000f000f7221 */ /* 0x040fe20000010100 */
[----:B------:R-:W-:Y:S01]  /*6b40*/  FMUL.FTZ R29, R225, R29 ;  /* 0x0000001de11d7220 */ /* 0x000fe20000410000 */
[----:B------:R-:W-:Y:S01]  /*6b50*/  FMUL.FTZ R25, R233, R25 ;  /* 0x00000019e9197220 */ /* 0x000fe20000410000 */
[----:B---3--:R-:W3:Y:S01]  /*6b60*/  LDL.LU R103, [R1+0x1c] ;  /* 0x00001c0001677983 */ /* 0x008ee20000300800 */
[----:B------:R-:W-:Y:S01]  /*6b70*/  FADD.FTZ R27, -R0, R27 ;  /* 0x0000001b001b7221 */ /* 0x000fe20000010100 */
[----:B------:R-:W-:Y:S01]  /*6b80*/  FFMA.FTZ R5, -R181, R181, 1 ;  /* 0x3f800000b5057423 */ /* 0x000fe200000101b5 */
[----:B------:R-:W-:Y:S01]  /*6b90*/  FFMA.FTZ R4, -R179, R179, 1 ;  /* 0x3f800000b3047423 */ /* 0x000fe200000101b3 */
[----:B------:R-:W2:Y:S01]  /*6ba0*/  LDL.LU R101, [R1+0x18] ;  /* 0x0000180001657983 */ /* 0x000ea20000300800 */
[C---:B------:R-:W-:Y:S01]  /*6bb0*/  FADD.FTZ R19, -R105.reuse, R19 ;  /* 0x0000001369137221 */ /* 0x040fe20000010100 */
[C---:B------:R-:W-:Y:S01]  /*6bc0*/  FADD.FTZ R24, -R104.reuse, R24 ;  /* 0x0000001868187221 */ /* 0x040fe20000010100 */
[----:B------:R-:W-:Y:S01]  /*6bd0*/  FADD.FTZ R28, -R104, R28 ;  /* 0x0000001c681c7221 */ /* 0x000fe20000010100 */
[----:B------:R-:W2:Y:S01]  /*6be0*/  LDL.LU R53, [R1+0x4] ;  /* 0x0000040001357983 */ /* 0x000ea20000300800 */
[----:B------:R-:W-:Y:S01]  /*6bf0*/  FMUL.FTZ R19, R216, R19 ;  /* 0x00000013d8137220 */ /* 0x000fe20000410000 */
[----:B------:R-:W-:Y:S01]  /*6c00*/  FMUL.FTZ R24, R234, R24 ;  /* 0x00000018ea187220 */ /* 0x000fe20000410000 */
[----:B------:R-:W-:Y:S01]  /*6c10*/  FMUL.FTZ R28, R226, R28 ;  /* 0x0000001ce21c7220 */ /* 0x000fe20000410000 */
[----:B------:R-:W2:Y:S01]  /*6c20*/  LDL.LU R52, [R1] ;  /* 0x0000000001347983 */ /* 0x000ea20000300800 */
[C---:B------:R-:W-:Y:S01]  /*6c30*/  FADD.FTZ R34, -R105.reuse, R34 ;  /* 0x0000002269227221 */ /* 0x040fe20000010100 */
[C---:B------:R-:W-:Y:S01]  /*6c40*/  FADD.FTZ R14, -R0.reuse, R14 ;  /* 0x0000000e000e7221 */ /* 0x040fe20000010100 */
[----:B------:R-:W-:Y:S01]  /*6c50*/  FADD.FTZ R26, -R0, R26 ;  /* 0x0000001a001a7221 */ /* 0x000fe20000010100 */
        /* <DEDUP_REMOVED lines=8> */
[----:B------:R-:W-:Y:S01]  /*6ce0*/  FADD.FTZ R38, -R105, R38 ;  /* 0x0000002669267221 */ /* 0x000fe20000010100 */
        /* <DEDUP_REMOVED lines=86> */
[----:B------:R-:W-:Y:S01]  /*7250*/  FMUL.FTZ R24, R24, R8 ;  /* 0x0000000818187220 */ /* 0x000fe20000410000 */
[----:B------:R-:W-:Y:S01]  /*7260*/  FMUL.FTZ R45, R203, R45 ;  /* 0x0000002dcb2d7220 */ /* 0x000fe20000410000 */
[----:B------:R-:W-:Y:S01]  /*7270*/  FMUL.FTZ R6, R6, UR5 ;  /* 0x0000000506067c20 */ /* 0x000fe20008410000 */
        /* <DEDUP_REMOVED lines=48> */
[----:B------:R-:W-:Y:S01]  /*7580*/  FMUL.FTZ R57, R195, R57 ;  /* 0x00000039c3397220 */ /* 0x000fe20000410000 */
[----:B-1----:R-:W-:Y:S01]  /*7590*/  FFMA.FTZ R4, -R230, R230, 1 ;  /* 0x3f800000e6047423 */ /* 0x002fe200000101e6 */
[----:B------:R-:W-:Y:S01]  /*75a0*/  FMUL.FTZ R7, R7, UR5 ;  /* 0x0000000507077c20 */ /* 0x000fe20008410000 */
[C---:B------:R-:W-:Y:S01]  /*75b0*/  FADD.FTZ R10, -R0.reuse, R10 ;  /* 0x0000000a000a7221 */ /* 0x040fe20000010100 */
[C---:B------:R-:W-:Y:S01]  /*75c0*/  FADD.FTZ R43, -R0.reuse, R43 ;  /* 0x0000002b002b7221 */ /* 0x040fe20000010100 */
[----:B------:R-:W-:Y:S01]  /*75d0*/  FADD.FTZ R30, -R0, R30 ;  /* 0x0000001e001e7221 */ /* 0x000fe20000010100 */
[----:B------:R-:W-:Y:S01]  /*75e0*/  FMUL.FTZ R12, R57, R7 ;  /* 0x00000007390c7220 */ /* 0x000fe20000410000 */
[----:B------:R-:W-:Y:S01]  /*75f0*/  FMUL.FTZ R7, R4, UR5 ;  /* 0x0000000504077c20 */ /* 0x000fe20008410000 */
[----:B------:R-:W-:Y:S01]  /*7600*/  FFMA.FTZ R4, -R227, R227, 1 ;  /* 0x3f800000e3047423 */ /* 0x000fe200000101e3 */
[----:B------:R-:W-:Y:S01]  /*7610*/  FMUL.FTZ R43, R235, R43 ;  /* 0x0000002beb2b7220 */ /* 0x000fe20000410000 */
[----:B------:R-:W-:Y:S01]  /*7620*/  FADD.FTZ R31, -R0, R31 ;  /* 0x0000001f001f7221 */ /* 0x000fe20000010100 */
[----:B------:R-:W-:Y:S01]  /*7630*/  FMUL.FTZ R30, R249, R30 ;  /* 0x0000001ef91e7220 */ /* 0x000fe20000410000 */
[----:B------:R-:W-:Y:S01]  /*7640*/  FMUL.FTZ R4, R4, UR5 ;  /* 0x0000000504047c20 */ /* 0x000fe20008410000 */
[----:B------:R-:W-:Y:S01]  /*7650*/  FADD.FTZ R58, -R0, R58 ;  /* 0x0000003a003a7221 */ /* 0x000fe20000010100 */
[----:B------:R-:W-:Y:S01]  /*7660*/  FMUL.FTZ R31, R248, R31 ;  /* 0x0000001ff81f7220 */ /* 0x000fe20000410000 */
        /* <DEDUP_REMOVED lines=11> */
[----:B------:R-:W4:Y:S01]  /*7720*/  LDL.LU R28, [R1+0x2c] ;  /* 0x00002c00011c7983 */ /* 0x000f220000300800 */
        /* <DEDUP_REMOVED lines=15> */
[----:B------:R-:W-:Y:S02]  /*7820*/  F2FP.BF16.F32.PACK_AB R11, R61, R60 ;  /* 0x0000003c3d0b723e */ /* 0x000fe400000010ff */
[----:B----4-:R-:W-:Y:S01]  /*7830*/  MOV R54, R28 ;  /* 0x0000001c00367202 */ /* 0x010fe20000000f00 */
[----:B------:R-:W-:Y:S01]  /*7840*/  FMUL.FTZ R6, R106, R5 ;  /* 0x000000056a067220 */ /* 0x000fe20000410000 */
[----:B------:R-:W-:Y:S01]  /*7850*/  FFMA.FTZ R5, -R231, R231, 1 ;  /* 0x3f800000e7057423 */ /* 0x000fe200000101e7 */
[----:B---3--:R-:W-:Y:S01]  /*7860*/  FMUL.FTZ R14, R103, R14 ;  /* 0x0000000e670e7220 */ /* 0x008fe20000410000 */
[----:B--2---:R-:W-:Y:S01]  /*7870*/  FMUL.FTZ R10, R107, R10 ;  /* 0x0000000a6b0a7220 */ /* 0x004fe20000410000 */
[----:B------:R-:W-:Y:S01]  /*7880*/  FMUL.FTZ R15, R101, R15 ;  /* 0x0000000f650f7220 */ /* 0x000fe20000410000 */
[----:B------:R-:W-:Y:S01]  /*7890*/  FMUL.FTZ R8, R5, UR5 ;  /* 0x0000000505087c20 */ /* 0x000fe20008410000 */
[----:B------:R-:W-:Y:S01]  /*78a0*/  FFMA.FTZ R5, -R228, R228, 1 ;  /* 0x3f800000e4057423 */ /* 0x000fe200000101e4 */
[----:B------:R-:W-:Y:S01]  /*78b0*/  FMUL.FTZ R7, R6, R7 ;  /* 0x0000000706077220 */ /* 0x000fe20000410000 */
[----:B------:R-:W-:Y:S01]  /*78c0*/  FMUL.FTZ R26, R53, R26 ;  /* 0x0000001a351a7220 */ /* 0x000fe20000410000 */
[----:B------:R-:W-:Y:S01]  /*78d0*/  FMUL.FTZ R10, R10, R8 ;  /* 0x000000080a0a7220 */ /* 0x000fe20000410000 */
[----:B------:R-:W-:Y:S01]  /*78e0*/  FMUL.FTZ R5, R5, UR5 ;  /* 0x0000000505057c20 */ /* 0x000fe20008410000 */
[----:B------:R-:W-:Y:S01]  /*78f0*/  FMUL.FTZ R9, R15, R4 ;  /* 0x000000040f097220 */ /* 0x000fe20000410000 */
[----:B------:R-:W-:Y:S01]  /*7900*/  FFMA.FTZ R4, -R221, R221, 1 ;  /* 0x3f800000dd047423 */ /* 0x000fe200000101dd */
[----:B------:R-:W-:Y:S01]  /*7910*/  FMUL.FTZ R27, R52, R27 ;  /* 0x0000001b341b7220 */ /* 0x000fe20000410000 */
[----:B------:R-:W-:Y:S01]  /*7920*/  FMUL.FTZ R14, R14, R5 ;  /* 0x000000050e0e7220 */ /* 0x000fe20000410000 */
[----:B------:R-:W-:Y:S01]  /*7930*/  FFMA.FTZ R5, -R222, R222, 1 ;  /* 0x3f800000de057423 */ /* 0x000fe200000101de */
[----:B------:R-:W-:Y:S01]  /*7940*/  F2FP.BF16.F32.PACK_AB R10, R7, R10 ;  /* 0x0000000a070a723e */ /* 0x000fe200000010ff */
[----:B------:R-:W-:Y:S01]  /*7950*/  FMUL.FTZ R8, R4, UR5 ;  /* 0x0000000504087c20 */ /* 0x000fe20008410000 */
        /* <DEDUP_REMOVED lines=8> */
[----:B------:R-:W-:Y:S01]  /*79e0*/  FMUL.FTZ R8, R27, R8 ;  /* 0x000000081b087220 */ /* 0x000fe20000410000 */
[----:B------:R-:W-:Y:S01]  /*79f0*/  FMUL.FTZ R5, R5, UR5 ;  /* 0x0000000505057c20 */ /* 0x000fe20008410000 */
[----:B------:R-:W-:Y:S01]  /*7a00*/  FMUL.FTZ R6, R6, UR5 ;  /* 0x0000000506067c20 */ /* 0x000fe20008410000 */
[----:B------:R-:W-:Y:S01]  /*7a10*/  STS [R243+0xa400], R9 ;  /* 0x00a40009f3007388 */ /* 0x000fe20000000800 */
[----:B------:R-:W-:Y:S01]  /*7a20*/  FMUL.FTZ R4, R4, UR5 ;  /* 0x0000000504047c20 */ /* 0x000fe20008410000 */
[----:B------:R-:W-:Y:S01]  /*7a30*/  F2FP.BF16.F32.PACK_AB R8, R8, R26 ;  /* 0x0000001a0808723e */ /* 0x000fe200000010ff */
[----:B------:R-:W-:Y:S01]  /*7a40*/  FMUL.FTZ R43, R43, R6 ;  /* 0x000000062b2b7220 */ /* 0x000fe20000410000 */
[----:B------:R-:W-:Y:S01]  /*7a50*/  STS [R244+0x8000], R102 ;  /* 0x00800066f4007388 */ /* 0x000fe20000000800 */
[----:B------:R-:W-:Y:S01]  /*7a60*/  FFMA.FTZ R6, -R190, R190, 1 ;  /* 0x3f800000be067423 */ /* 0x000fe200000101be */
[----:B------:R-:W-:Y:S01]  /*7a70*/  FMUL.FTZ R30, R30, R5 ;  /* 0x000000051e1e7220 */ /* 0x000fe20000410000 */
[----:B------:R-:W-:Y:S01]  /*7a80*/  FMUL.FTZ R31, R31, R4 ;  /* 0x000000041f1f7220 */ /* 0x000fe20000410000 */
[----:B------:R-:W-:Y:S01]  /*7a90*/  STS [R244+0x8400], R33 ;  /* 0x00840021f4007388 */ /* 0x000fe20000000800 */
[----:B------:R-:W-:Y:S01]  /*7aa0*/  FFMA.FTZ R5, -R200, R200, 1 ;  /* 0x3f800000c8057423 */ /* 0x000fe200000101c8 */
[----:B------:R-:W-:Y:S01]  /*7ab0*/  FMUL.FTZ R6, R6, UR5 ;  /* 0x0000000506067c20 */ /* 0x000fe20008410000 */
[----:B------:R-:W-:Y:S01]  /*7ac0*/  FFMA.FTZ R4, -R199, R199, 1 ;  /* 0x3f800000c7047423 */ /* 0x000fe200000101c7 */
[----:B------:R-:W-:Y:S01]  /*7ad0*/  STS [R241+0x8000], R100 ;  /* 0x00800064f1007388 */ /* 0x000fe20000000800 */
[----:B------:R-:W-:Y:S01]  /*7ae0*/  FMUL.FTZ R5, R5, UR5 ;  /* 0x0000000505057c20 */ /* 0x000fe20008410000 */
[----:B------:R-:W-:Y:S01]  /*7af0*/  FMUL.FTZ R58, R58, R6 ;  /* 0x000000063a3a7220 */ /* 0x000fe20000410000 */
[----:B------:R-:W-:Y:S01]  /*7b00*/  F2FP.BF16.F32.PACK_AB R6, R31, R30 ;  /* 0x0000001e1f06723e */ /* 0x000fe200000010ff */
[----:B------:R-:W-:Y:S01]  /*7b10*/  STS [R241+0x8400], R32 ;  /* 0x00840020f1007388 */ /* 0x000fe20000000800 */
[----:B------:R-:W-:Y:S01]  /*7b20*/  FFMA.FTZ R7, -R206, R206, 1 ;  /* 0x3f800000ce077423 */ /* 0x000fe200000101ce */
[----:B------:R-:W-:Y:S01]  /*7b30*/  FMUL.FTZ R46, R46, R5 ;  /* 0x000000052e2e7220 */ /* 0x000fe20000410000 */
[----:B------:R-:W-:Y:S01]  /*7b40*/  FMUL.FTZ R4, R4, UR5 ;  /* 0x0000000504047c20 */ /* 0x000fe20008410000 */
[----:B------:R-:W-:Y:S01]  /*7b50*/  STS [R244+0xa000], R18 ;  /* 0x00a00012f4007388 */ /* 0x000fe20000000800 */
[----:B------:R-:W-:Y:S01]  /*7b60*/  FMUL.FTZ R7, R7, UR5 ;  /* 0x0000000507077c20 */ /* 0x000fe20008410000 */
[----:B------:R-:W-:Y:S01]  /*7b70*/  FFMA.FTZ R5, -R189, R189, 1 ;  /* 0x3f800000bd057423 */ /* 0x000fe200000101bd */
[----:B------:R-:W-:Y:S01]  /*7b80*/  FMUL.FTZ R47, R47, R4 ;  /* 0x000000042f2f7220 */ /* 0x000fe20000410000 */
[----:B------:R-:W-:Y:S01]  /*7b90*/  STS [R244+0xa400], R8 ;  /* 0x00a40008f4007388 */ /* 0x000fe20000000800 */
[----:B------:R-:W-:Y:S01]  /*7ba0*/  FMUL.FTZ R42, R42, R7 ;  /* 0x000000072a2a7220 */ /* 0x000fe20000410000 */
[----:B------:R-:W-:Y:S01]  /*7bb0*/  FMUL.FTZ R5, R5, UR5 ;  /* 0x0000000505057c20 */ /* 0x000fe20008410000 */
[----:B------:R-:W-:Y:S01]  /*7bc0*/  FFMA.FTZ R4, -R182, R182, 1 ;  /* 0x3f800000b6047423 */ /* 0x000fe200000101b6 */
[----:B------:R-:W-:Y:S01]  /*7bd0*/  STS [R241+0xa000], R17 ;  /* 0x00a00011f1007388 */ /* 0x000fe20000000800 */
[----:B------:R-:W-:Y:S01]  /*7be0*/  FMUL.FTZ R7, R0, UR5 ;  /* 0x0000000500077c20 */ /* 0x000fe20008410000 */
[----:B------:R-:W-:Y:S01]  /*7bf0*/  FMUL.FTZ R0, R59, R5 ;  /* 0x000000053b007220 */ /* 0x000fe20000410000 */
[----:B------:R-:W-:Y:S01]  /*7c00*/  FMUL.FTZ R4, R4, UR5 ;  /* 0x0000000504047c20 */ /* 0x000fe20008410000 */
[----:B------:R-:W-:Y:S01]  /*7c10*/  STS [R241+0xa400], R6 ;  /* 0x00a40006f1007388 */ /* 0x000fe20000000800 */
[----:B------:R-:W-:Y:S01]  /*7c20*/  F2FP.BF16.F32.PACK_AB R5, R43, R42 ;  /* 0x0000002a2b05723e */ /* 0x000fe200000010ff */
[----:B------:R-:W-:Y:S01]  /*7c30*/  FMUL.FTZ R7, R63, R7 ;  /* 0x000000073f077220 */ /* 0x000fe20000410000 */
[----:B------:R-:W-:Y:S01]  /*7c40*/  FMUL.FTZ R62, R62, R4 ;  /* 0x000000043e3e7220 */ /* 0x000fe20000410000 */
[----:B------:R-:W-:Y:S01]  /*7c50*/  STS [R237+0x8000], R49 ;  /* 0x00800031ed007388 */ /* 0x000fe20000000800 */
[----:B------:R-:W-:Y:S02]  /*7c60*/  F2FP.BF16.F32.PACK_AB R4, R47, R46 ;  /* 0x0000002e2f04723e */ /* 0x000fe400000010ff */
[----:B------:R-:W-:Y:S01]  /*7c70*/  F2FP.BF16.F32.PACK_AB R0, R0, R58 ;  /* 0x0000003a0000723e */ /* 0x000fe200000010ff */
[----:B------:R-:W-:Y:S01]  /*7c80*/  STS [R237+0x8400], R23 ;  /* 0x00840017ed007388 */ /* 0x000fe20000000800 */
[----:B------:R-:W-:Y:S02]  /*7c90*/  F2FP.BF16.F32.PACK_AB R7, R7, R62 ;  /* 0x0000003e0707723e */ /* 0x000fe400000010ff */
[----:B------:R-:W-:Y:S01]  /*7ca0*/  LEA R52, R34, UR4, 0x1 ;  /* 0x0000000422347c11 */ /* 0x000fe2000f8e08ff */
[----:B------:R-:W-:Y:S01]  /*7cb0*/  STS [R238+0x8000], R48 ;  /* 0x00800030ee007388 */ /* 0x000fe20000000800 */
[----:B------:R-:W-:Y:S03]  /*7cc0*/  MOV R55, R29 ;  /* 0x0000001d00377202 */ /* 0x000fe60000000f00 */
        /* <DEDUP_REMOVED lines=76> */
[----:B------:R-:W1:Y:S01]  /*8190*/  LDC R7, c[0x0][0x420] ;  /* 0x00010800ff077b82 */ /* 0x000e620000000800 */
[----:B------:R-:W-:Y:S11]  /*81a0*/  ISETP.GE.AND P2, PT, R64, UR33, PT ;  /* 0x0000002140007c0c */ /* 0x000ff6000bf46270 */
[----:B------:R-:W-:Y:S02]  /*81b0*/  @!UPT UIADD3 URZ, URZ, URZ, URZ ;  /* 0x0000003f3f3ff290 */ /* 0x000fe4000fffe03f */
[----:B------:R3:W-:Y:S01]  /*81c0*/  @P2 STS [R52+0x4000], RZ ;  /* 0x004000ff34002388 */ /* 0x0007e20000000800 */
[----:B------:R-:W4:Y:S03]  /*81d0*/  @!P2 LDC R6, c[0x0][0x424] ;  /* 0x00010900ff06ab82 */ /* 0x000f260000000800 */
[----:B------:R3:W-:Y:S04]  /*81e0*/  @P2 STS [R52+0x4004], RZ ;  /* 0x004004ff34002388 */ /* 0x0007e80000000800 */
[----:B------:R3:W-:Y:S01]  /*81f0*/  @P2 STS.64 [R52+0x4008], RZ ;  /* 0x004008ff34002388 */ /* 0x0007e20000000a00 */
[C---:B-1----:R-:W-:Y:S05]  /*8200*/  IMAD.U32 R4, R7.reuse, -0x80, RZ ;  /* 0xffffff8007047824 */ /* 0x042fea00078e00ff */
[C---:B--2---:R-:W-:Y:S04]  /*8210*/  LEA R5, P0, R4.reuse, R28, 0x1 ;  /* 0x0000001c04057211 */ /* 0x044fe800078008ff */
        /* <DEDUP_REMOVED lines=8> */
[----:B----4-:R-:W-:Y:S03]  /*82a0*/  @!P2 LEA.HI.X R5, R7, R9, R6, 0x7, P0 ;  /* 0x000000090705a211 */ /* 0x010fe600000f3c06 */
[----:B------:R3:W-:Y:S04]  /*82b0*/  @P2 STS.128 [R52+0x5000], RZ ;  /* 0x005000ff34002388 */ /* 0x0007e80000000c00 */
[----:B------:R-:W-:Y:S01]  /*82c0*/  @!PT LDS RZ, [RZ] ;  /* 0x00000000fffff984 */ /* 0x000fe20000000800 */
[----:B------:R-:W-:Y:S01]  /*82d0*/  @!PT LDS RZ, [RZ] ;  /* 0x00000000fffff984 */ /* 0x000fe20000000800 */
[----:B------:R-:W-:Y:S01]  /*82e0*/  @!PT LDS RZ, [RZ] ;  /* 0x00000000fffff984 */ /* 0x000fe20000000800 */
[----:B------:R3:W-:Y:S04]  /*82f0*/  @!P2 LDGSTS.E.BYPASS.LTC128B.128 [R52+0x5000], desc[UR10][R4.64] ;  /* 0x050000000434afae */ /* 0x0007e8000b901d4a */
[----:B------:R3:W-:Y:S04]  /*8300*/  STL.64 [R1+0x8], R8 ;  /* 0x0000080801007387 */ /* 0x0007e80000100a00 */
[----:B------:R-:W0:Y:S02]  /*8310*/  LDGDEPBAR ;  /* 0x00000000000079af */ /* 0x000e240000000000 */
.L_x_397:
[----:B------:R-:W2:Y:S01]  /*8320*/  LDL R60, [R1+0x50] ;  /* 0x00005000013c7983 */ /* 0x000ea20000100800 */
[----:B------:R-:W-:Y:S03]  /*8330*/  ULOP3.LUT UR9, UR8, 0x1, URZ, 0xc0, !UPT ;  /* 0x0000000108097892 */ /* 0x000fe6000f8ec03f */
[----:B------:R-:W4:Y:S01]  /*8340*/  LDL R59, [R1+0x54] ;  /* 0x00005400013b7983 */ /* 0x000f220000100800 */
[----:B------:R-:W-:Y:S02]  /*8350*/  UISETP.NE.U32.AND UP1, UPT, UR9, 0x1, UPT ;  /* 0x000000010900788c */ /* 0x000fe4000bf25070 */
[----:B------:R-:W-:Y:S01]  /*8360*/  UIADD3 UR9, UR8, -0x1, URZ ;  /* 0xffffffff08097890 */ /* 0x000fe2000fffe03f */
[----:B------:R-:W5:Y:S04]  /*8370*/  LDL R58, [R1+0x48] ;  /* 0x00004800013a7983 */ /* 0x000f680000100800 */
[----:B------:R-:W5:Y:S04]  /*8380*/  LDL R57, [R1+0x4c] ;  /* 0x00004c0001397983 */ /* 0x000f680000100800 */
[----:B------:R-:W5:Y:S04]  /*8390*/  LDL R56, [R1+0x40] ;  /* 0x0000400001387983 */ /* 0x000f680000100800 */
[----:B------:R-:W5:Y:S04]  /*83a0*/  LDL R53, [R1+0x44] ;  /* 0x0000440001357983 */ /* 0x000f680000100800 */
[----:B------:R-:W-:Y:S04]  /*83b0*/  LDSM.16.M88.4 R16, [R151] ;  /* 0x000000009710783b */ /* 0x000fe80000000200 */
[----:B------:R-:W3:Y:S04]  /*83c0*/  LDSM.16.MT88.4 R20, [R0+0x6000] ;  /* 0x006000000014783b */ /* 0x000ee80000004200 */
        /* <DEDUP_REMOVED lines=8> */
[-C--:B---3--:R-:W-:Y:S06]  /*8450*/  HMMA.16816.F32.BF16 R4, R16, R20.reuse, RZ ;  /* 0x000000141004723c */ /* 0x088fec00000418ff */
[C---:B-1----:R-:W-:Y:S06]  /*8460*/  HMMA.16816.F32.BF16 R8, R12.reuse, R20, RZ ;  /* 0x000000140c08723c */ /* 0x042fec00000418ff */
[-C--:B------:R-:W-:Y:S06]  /*8470*/  HMMA.16816.F32.BF16 R12, R12, R22.reuse, RZ ;  /* 0x000000160c0c723c */ /* 0x080fec00000418ff */
[----:B------:R-:W-:Y:S01]  /*8480*/  HMMA.16816.F32.BF16 R16, R16, R22, RZ ;  /* 0x000000161010723c */ /* 0x000fe200000418ff */
[----:B------:R-:W1:Y:S05]  /*8490*/  LDSM.16.M88.4 R20, [R152] ;  /* 0x000000009814783b */ /* 0x000e6a0000000200 */
[-C--:B------:R-:W-:Y:S06]  /*84a0*/  HMMA.16816.F32.BF16 R4, R24, R28.reuse, R4 ;  /* 0x0000001c1804723c */ /* 0x080fec0000041804 */
[C---:B------:R-:W-:Y:S06]  /*84b0*/  HMMA.16816.F32.BF16 R8, R32.reuse, R28, R8 ;  /* 0x0000001c2008723c */ /* 0x040fec0000041808 */
[-C--:B------:R-:W-:Y:S01]  /*84c0*/  HMMA.16816.F32.BF16 R12, R32, R30.reuse, R12 ;  /* 0x0000001e200c723c */ /* 0x080fe2000004180c */
[----:B------:R-:W3:Y:S05]  /*84d0*/  LDSM.16.M88.4 R32, [R152+0x2000] ;  /* 0x002000009820783b */ /* 0x000eea0000000200 */
[----:B------:R-:W-:Y:S01]  /*84e0*/  HMMA.16816.F32.BF16 R16, R24, R30, R16 ;  /* 0x0000001e1810723c */ /* 0x000fe20000041810 */
[----:B------:R-:W-:Y:S04]  /*84f0*/  LDSM.16.M88.4 R24, [R151+0x4000] ;  /* 0x004000009718783b */ /* 0x000fe80000000200 */
[----:B------:R-:W3:Y:S01]  /*8500*/  LDSM.16.MT88.4 R28, [R0+0x7000] ;  /* 0x00700000001c783b */ /* 0x000ee20000004200 */
[-C--:B------:R-:W-:Y:S06]  /*8510*/  HMMA.16816.F32.BF16 R4, R36, R40.reuse, R4 ;  /* 0x000000282404723c */ /* 0x080fec0000041804 */
[C---:B------:R-:W-:Y:S06]  /*8520*/  HMMA.16816.F32.BF16 R8, R44.reuse, R40, R8 ;  /* 0x000000282c08723c */ /* 0x040fec0000041808 */
[-C--:B------:R-:W-:Y:S01]  /*8530*/  HMMA.16816.F32.BF16 R12, R44, R42.reuse, R12 ;  /* 0x0000002a2c0c723c */ /* 0x080fe2000004180c */
[----:B------:R-:W3:Y:S05]  /*8540*/  LDSM.16.M88.4 R44, [R151+0x6000] ;  /* 0x00600000972c783b */ /* 0x000eea0000000200 */
[----:B------:R-:W-:Y:S01]  /*8550*/  HMMA.16816.F32.BF16 R16, R36, R42, R16 ;  /* 0x0000002a2410723c */ /* 0x000fe20000041810 */
[----:B------:R-:W-:Y:S04]  /*8560*/  LDSM.16.M88.4 R36, [R159] ;  /* 0x000000009f24783b */ /* 0x000fe80000000200 */
[----:B------:R-:W3:Y:S01]  /*8570*/  LDSM.16.MT88.4 R40, [R0+0x7400] ;  /* 0x007400000028783b */ /* 0x000ee20000004200 */
[-C--:B-1----:R-:W-:Y:S06]  /*8580*/  HMMA.16816.F32.BF16 R4, R20, R48.reuse, R4 ;  /* 0x000000301404723c */ /* 0x082fec0000041804 */
[C---:B---3--:R-:W-:Y:S06]  /*8590*/  HMMA.16816.F32.BF16 R8, R32.reuse, R48, R8 ;  /* 0x000000302008723c */ /* 0x048fec0000041808 */
[-C--:B------:R-:W-:Y:S01]  /*85a0*/  HMMA.16816.F32.BF16 R12, R32, R50.reuse, R12 ;  /* 0x00000032200c723c */ /* 0x080fe2000004180c */
[----:B------:R-:W1:Y:S05]  /*85b0*/  LDSM.16.M88.4 R32, [R158] ;  /* 0x000000009e20783b */ /* 0x000e6a0000000200 */
        /* <DEDUP_REMOVED lines=16> */
[----:B---3--:R-:W-:Y:S05]  /*86c0*/  IMAD.U32 R0, RZ, RZ, UR16 ;  /* 0x00000010ff007e24 */ /* 0x008fea000f8e00ff */
        /* <DEDUP_REMOVED lines=39> */
[----:B----4-:R-:W-:Y:S01]  /*8940*/  @P1 IADD3.X R21, R59, UR12, RZ, P2, !PT ;  /* 0x0000000c3b151c10 */ /* 0x010fe200097fe4ff */
[----:B------:R-:W-:Y:S01]  /*8950*/  IMAD.U32 R59, RZ, RZ, UR23 ;  /* 0x00000017ff3b7e24 */ /* 0x000fe2000f8e00ff */
[----:B------:R-:W-:Y:S03]  /*8960*/  @UP3 UIADD3.X UR12, UR12, -0x1, URZ, UP2, !UPT ;  /* 0xffffffff0c0c3890 */ /* 0x000fe600097fe43f */
[----:B-----5:R-:W2:Y:S04]  /*8970*/  @P1 LDG.E R58, desc[UR10][R20.64] ;  /* 0x0000000a143a1981 */ /* 0x020ea8000c1e1900 */
[----:B------:R-:W4:Y:S04]  /*8980*/  @P1 LDG.E R57, desc[UR10][R20.64+0x20] ;  /* 0x0000200a14391981 */ /* 0x000f28000c1e1900 */
[----:B------:R-:W5:Y:S04]  /*8990*/  @P1 LDG.E R56, desc[UR10][R20.64+0x100] ;  /* 0x0001000a14381981 */ /* 0x000f68000c1e1900 */
[----:B------:R1:W3:Y:S02]  /*89a0*/  @P1 LDG.E R53, desc[UR10][R20.64+0x120] ;  /* 0x0001200a14351981 */ /* 0x0002e4000c1e1900 */
        /* <DEDUP_REMOVED lines=23> */
[-C--:B------:R-:W-:Y:S01]  /*8b20*/  LEA.HI.X.SX32 R37, R35, R21.reuse, 0x2, P0 ;  /* 0x0000001523257211 */ /* 0x080fe200000f16ff */
[----:B------:R-:W-:Y:S01]  /*8b30*/  REDG.E.ADD.F32.FTZ.RN.STRONG.GPU desc[UR10][R40.64], R10 ;  /* 0x0000000a280079a6 */ /* 0x000fe2000c10f38a */
[-C--:B------:R-:W-:Y:S02]  /*8b40*/  LEA R32, P5, R32, R20.reuse, 0x2 ;  /* 0x0000001420207211 */ /* 0x080fe400078a10ff */
[-C--:B------:R-:W-:Y:S01]  /*8b50*/  LEA.HI.X.SX32 R35, R59, R21.reuse, 0x2, P6 ;  /* 0x000000153b237211 */ /* 0x080fe200030f16ff */
[----:B------:R-:W-:Y:S01]  /*8b60*/  LDSM.16.MT88.4 R4, [R2+0x8000] ;  /* 0x008000000204783b */ /* 0x000fe20000004200 */
[-C--:B------:R-:W-:Y:S02]  /*8b70*/  LEA R22, P0, R33, R20.reuse, 0x2 ;  /* 0x0000001421167211 */ /* 0x080fe400078010ff */
[-C--:B------:R-:W-:Y:S02]  /*8b80*/  LEA R30, P4, R30, R20.reuse, 0x2 ;  /* 0x000000141e1e7211 */ /* 0x080fe400078810ff */
[-C--:B------:R-:W-:Y:S02]  /*8b90*/  LEA R28, P3, R28, R20.reuse, 0x2 ;  /* 0x000000141c1c7211 */ /* 0x080fe400078610ff */
[-C--:B------:R-:W-:Y:S04]  /*8ba0*/  LEA R26, P2, R26, R20.reuse, 0x2 ;  /* 0x000000141a1a7211 */ /* 0x080fe800078410ff */
[-C--:B------:R-:W-:Y:S01]  /*8bb0*/  LEA.HI.X.SX32 R27, R55, R21.reuse, 0x2, P2 ;  /* 0x00000015371b7211 */ /* 0x080fe200010f16ff */
[----:B--2---:R1:W-:Y:S04]  /*8bc0*/  @P1 STL [R1+0x48], R58 ;  /* 0x0000483a01001387 */ /* 0x0043e80000100800 */
[----:B----4-:R2:W-:Y:S04]  /*8bd0*/  @P1 STL [R1+0x4c], R57 ;  /* 0x00004c3901001387 */ /* 0x0105e80000100800 */
[----:B-----5:R4:W-:Y:S04]  /*8be0*/  @P1 STL [R1+0x40], R56 ;  /* 0x0000403801001387 */ /* 0x0209e80000100800 */
[----:B---3--:R3:W-:Y:S01]  /*8bf0*/  @P1 STL [R1+0x44], R53 ;  /* 0x0000443501001387 */ /* 0x0087e20000100800 */
        /* <DEDUP_REMOVED lines=12> */
[----:B----4-:R-:W-:Y:S02]  /*8cc0*/  MOV R56, UR20 ;  /* 0x0000001400387c02 */ /* 0x010fe40008000f00 */
[-C--:B------:R-:W-:Y:S01]  /*8cd0*/  LEA.HI.X.SX32 R31, R57, R21.reuse, 0x2, P4 ;  /* 0x00000015391f7211 */ /* 0x080fe200020f16ff */
[----:B------:R-:W-:Y:S01]  /*8ce0*/  REDG.E.ADD.F32.FTZ.RN.STRONG.GPU desc[UR10][R32.64], R18 ;  /* 0x00000012200079a6 */ /* 0x000fe2000c10f38a */
[-C--:B------:R-:W-:Y:S01]  /*8cf0*/  LEA.HI.X.SX32 R29, R56, R21.reuse, 0x2, P3 ;  /* 0x00000015381d7211 */ /* 0x080fe200018f16ff */
[----:B---3--:R-:W-:Y:S02]  /*8d00*/  IMAD.U32 R53, RZ, RZ, UR17 ;  /* 0x00000011ff357e24 */ /* 0x008fe4000f8e00ff */
[----:B------:R-:W-:Y:S03]  /*8d10*/  REDG.E.ADD.F32.FTZ.RN.STRONG.GPU desc[UR10][R30.64], R19 ;  /* 0x000000131e0079a6 */ /* 0x000fe6000c10f38a */
[----:B------:R-:W-:Y:S01]  /*8d20*/  LEA.HI.X.SX32 R23, R53, R21, 0x2, P0 ;  /* 0x0000001535177211 */ /* 0x000fe200000f16ff */
[----:B------:R-:W-:Y:S01]  /*8d30*/  REDG.E.ADD.F32.FTZ.RN.STRONG.GPU desc[UR10][R28.64], R12 ;  /* 0x0000000c1c0079a6 */ /* 0x000fe2000c10f38a */
[----:B------:R-:W-:Y:S01]  /*8d40*/  PLOP3.LUT P0, PT, PT, PT, UP1, 0x80, 0x0 ;  /* 0x000000000000781c */ /* 0x000fe20003f0f018 */
[----:B------:R-:W-:Y:S02]  /*8d50*/  @UP3 UIADD3 UR15, UP1, UR15, -0x200, URZ ;  /* 0xfffffe000f0f3890 */ /* 0x000fe4000ff3e03f */
[----:B------:R-:W-:Y:S02]  /*8d60*/  REDG.E.ADD.F32.FTZ.RN.STRONG.GPU desc[UR10][R26.64], R13 ;  /* 0x0000000d1a0079a6 */ /* 0x000fe4000c10f38a */
[----:B------:R-:W-:Y:S02]  /*8d70*/  @UP3 UIADD3.X UR14, UR14, -0x1, URZ, UP1, !UPT ;  /* 0xffffffff0e0e3890 */ /* 0x000fe40008ffe43f */
[----:B------:R-:W-:Y:S04]  /*8d80*/  REDG.E.ADD.F32.FTZ.RN.STRONG.GPU desc[UR10][R24.64], R14 ;  /* 0x0000000e180079a6 */ /* 0x000fe8000c10f38a */
[----:B------:R-:W-:Y:S02]  /*8d90*/  REDG.E.ADD.F32.FTZ.RN.STRONG.GPU desc[UR10][R22.64], R15 ;  /* 0x0000000f160079a6 */ /* 0x000fe4000c10f38a */
[----:B------:R-:W-:Y:S02]  /*8da0*/  @P0 VIADD R0, R3, 0x2000 ;  /* 0x0000200003000836 */ /* 0x000fe40000000000 */
        /* <DEDUP_REMOVED lines=135> */
.L_x_399:
        /* <DEDUP_REMOVED lines=19> */
.L_x_400:
        /* <DEDUP_REMOVED lines=32> */
[----:B------:R-:W5:Y:S01]  /*9950*/  LDS.128 R16, [R52+0x6000] ;  /* 0x0060000034107984 */ /* 0x000f620000000c00 */
        /* <DEDUP_REMOVED lines=9> */
[----:B-----5:R1:W-:Y:S04]  /*99f0*/  STG.E.128 desc[UR10][R10.64], R16 ;  /* 0x000000100a007986 */ /* 0x0203e8000c101d0a */
.L_x_402:
[----:B------:R-:W-:Y:S05]  /*9a00*/  BSYNC B0 ;  /* 0x0000000000007941 */ /* 0x000fea0003800000 */
.L_x_401:
[----:B------:R-:W-:Y:S04]  /*9a10*/  BSSY B0, `(.L_x_403) ;  /* 0x000000d000007945 */ /* 0x000fe80003800000 */
[----:B------:R-:W-:Y:S05]  /*9a20*/  @P1 BRA `(.L_x_404) ;  /* 0x00000000002c1947 */ /* 0x000fea0003800000 */
[----:B------:R-:W-:Y:S01]  /*9a30*/  IADD3 R3, P0, R0, 0x40, RZ ;  /* 0x0000004000037810 */ /* 0x000fe20007f1e0ff */
[----:B------:R-:W-:-:S03]  /*9a40*/  ULDC.64 UR16, c[0x0][0x3f0] ;  /* 0x0000fc0000107ab9 */ /* 0x000fc60000000a00 */
[----:B------:R-:W-:-:S05]  /*9a50*/  IADD3.X R7, RZ, R13, RZ, P0, !PT ;  /* 0x0000000dff077210 */ /* 0x000fca00007fe4ff */
[----:B-1----:R-:W-:Y:S01]  /*9a60*/  IMAD R10, R7, UR8, RZ ;  /* 0x00000008070a7c24 */ /* 0x002fe2000f8e02ff */
[----:B------:R-:W-:-:S03]  /*9a70*/  MOV R7, R12 ;  /* 0x0000000c00077202 */ /* 0x000fc60000000f00 */
[----:B------:R-:W-:-:S04]  /*9a80*/  IMAD.WIDE.U32 R8, R3, UR8, R6 ;  /* 0x0000000803087c25 */ /* 0x000fc8000f8e0006 */
[----:B------:R-:W-:Y:S01]  /*9a90*/  IMAD R3, R3, UR9, R10 ;  /* 0x0000000903037c24 */ /* 0x000fe2000f8e020a */
[----:B------:R-:W-:-:S04]  /*9aa0*/  LEA R6, P0, R8, UR16, 0x1 ;  /* 0x0000001008067c11 */ /* 0x000fc8000f8008ff */
[----:B------:R-:W-:-:S04]  /*9ab0*/  IADD3 R3, R9, R3, RZ ;  /* 0x0000000309037210 */ /* 0x000fc80007ffe0ff */
[----:B------:R-:W-:-:S05]  /*9ac0*/  LEA.HI.X R7, R8, UR17, R3, 0x1, P0 ;  /* 0x0000001108077c11 */ /* 0x000fca00080f0c03 */
[----:B---3--:R1:W-:Y:S02]  /*9ad0*/  STG.E.128 desc[UR10][R6.64], R20 ;  /* 0x0000001406007986 */ /* 0x0083e4000c101d0a */
.L_x_404:
[----:B------:R-:W-:Y:S05]  /*9ae0*/  BSYNC B0 ;  /* 0x0000000000007941 */ /* 0x000fea0003800000 */
.L_x_403:
        /* <DEDUP_REMOVED lines=27> */
.L_x_406:
[----:B------:R-:W-:Y:S05]  /*9ca0*/  BSYNC B0 ;  /* 0x0000000000007941 */ /* 0x000fea0003800000 */
.L_x_405:
        /* <DEDUP_REMOVED lines=14> */
.L_x_379:
        /* <DEDUP_REMOVED lines=24> */
.L_x_408:
        /* <DEDUP_REMOVED lines=23> */
.L_x_409:
[----:B------:R-:W2:Y:S01]  /*a080*/  LDL.64 R12, [R1+0x38] ;  /* 0x00003800010c7983 */ /* 0x000ea20000100a00 */
[----:B------:R-:W-:Y:S01]  /*a090*/  UIMAD UR5, UR19, UR8, URZ ;  /* 0x00000008130572a4 */ /* 0x000fe2000f8e023f */
[----:B------:R-:W-:Y:S01]  /*a0a0*/  SHF.R.S32.HI R0, RZ, 0x2, R0 ;  /* 0x00000002ff007819 */ /* 0x000fe20000011400 */
[----:B------:R-:W-:Y:S01]  /*a0b0*/  IMAD.U32 R4, RZ, RZ, UR8 ;  /* 0x00000008ff047e24 */ /* 0x000fe2000f8e00ff */
[----:B------:R-:W-:Y:S01]  /*a0c0*/  UIMAD UR6, UR34, -0x80, UR6 ;  /* 0xffffff80220678a4 */ /* 0x000fe2000f8e0206 */
[----:B------:R-:W-:Y:S01]  /*a0d0*/  BSSY B0, `(.L_x_410) ;  /* 0x000001e000007945 */ /* 0x000fe20003800000 */
[----:B------:R-:W-:Y:S01]  /*a0e0*/  UIMAD UR5, UR18, UR9, UR5 ;  /* 0x00000009120572a4 */ /* 0x000fe2000f8e0205 */
[----:B------:R-:W-:Y:S01]  /*a0f0*/  VIADD R6, R0, 0x40 ;  /* 0x0000004000067836 */ /* 0x000fe20000000000 */
[----:B------:R-:W-:Y:S01]  /*a100*/  USHF.R.S32.HI UR21, URZ, 0x1f, UR56 ;  /* 0x0000001f3f157899 */ /* 0x000fe20008011438 */
[----:B------:R-:W-:Y:S01]  /*a110*/  SHF.R.S32.HI R11, RZ, 0x1f, R0 ;  /* 0x0000001fff0b7819 */ /* 0x000fe20000011400 */
[----:B------:R-:W-:-:S02]  /*a120*/  ULDC.64 UR14, c[0x0][0x468] ;  /* 0x00011a00000e7ab9 */ /* 0x000fc40000000a00 */
[----:B------:R-:W-:Y:S01]  /*a130*/  IMAD.U32 R3, RZ, RZ, UR5 ;  /* 0x00000005ff037e24 */ /* 0x000fe2000f8e00ff */
[----:B------:R-:W-:Y:S01]  /*a140*/  ULDC UR5, c[0x0][0x2d0] ;  /* 0x0000b40000057ab9 */ /* 0x000fe20000000800 */
[----:B--2---:R-:W-:Y:S01]  /*a150*/  IMAD.WIDE.U32 R4, R4, UR18, R12 ;  /* 0x0000001204047c25 */ /* 0x004fe2000f8e000c */
[----:B------:R-:W-:Y:S01]  /*a160*/  ISETP.GE.AND P2, PT, R12, UR5, PT ;  /* 0x000000050c007c0c */ /* 0x000fe2000bf46270 */
[----:B------:R-:W-:Y:S01]  /*a170*/  UIMAD UR5, UR21, UR14, URZ ;  /* 0x0000000e150572a4 */ /* 0x000fe2000f8e023f */
[----:B------:R-:W-:-:S03]  /*a180*/  IADD3 R4, P0, R4, UR7, RZ ;  /* 0x0000000704047c10 */ /* 0x000fc6000ff1e0ff */
[----:B------:R-:W-:Y:S01]  /*a190*/  UIMAD UR15, UR56, UR15, UR5 ;  /* 0x0000000f380f72a4 */ /* 0x000fe2000f8e0205 */
[----:B------:R-:W-:Y:S02]  /*a1a0*/  ISETP.GE.OR P1, PT, R6, UR6, P2 ;  /* 0x0000000606007c0c */ /* 0x000fe40009726670 */
[----:B------:R-:W-:Y:S02]  /*a1b0*/  ISETP.GE.OR P2, PT, R0, UR6, P2 ;  /* 0x0000000600007c0c */ /* 0x000fe40009746670 */
[----:B------:R-:W-:Y:S01]  /*a1c0*/  IADD3.X R5, R5, UR20, R3, P0, !PT ;  /* 0x0000001405057c10 */ /* 0x000fe200087fe403 */
[----:B------:R-:W-:-:S04]  /*a1d0*/  IMAD.U32 R3, RZ, RZ, UR14 ;  /* 0x0000000eff037e24 */ /* 0x000fc8000f8e00ff */
[----:B------:R-:W-:-:S04]  /*a1e0*/  IMAD.WIDE.U32 R4, R3, UR56, R4 ;  /* 0x0000003803047c25 */ /* 0x000fc8000f8e0004 */
[----:B------:R-:W-:Y:S02]  /*a1f0*/  VIADD R10, R5, UR15 ;  /* 0x0000000f050a7c36 */ /* 0x000fe40008000000 */
        /* <DEDUP_REMOVED lines=11> */
.L_x_411:
[----:B------:R-:W-:Y:S05]  /*a2b0*/  BSYNC B0 ;  /* 0x0000000000007941 */ /* 0x000fea0003800000 */
.L_x_410:
        /* <DEDUP_REMOVED lines=14> */
.L_x_413:
[----:B------:R-:W-:Y:S05]  /*a3a0*/  BSYNC B0 ;  /* 0x0000000000007941 */ /* 0x000fea0003800000 */
.L_x_412:
        /* <DEDUP_REMOVED lines=26> */
.L_x_415:
[----:B------:R-:W-:Y:S05]  /*a550*/  BSYNC B0 ;  /* 0x0000000000007941 */ /* 0x000fea0003800000 */
.L_x_414:
        /* <DEDUP_REMOVED lines=13> */
.L_x_407:
[----:B------:R-:W-:Y:S05]  /*a630*/  BSYNC B1 ;  /* 0x0000000000017941 */ /* 0x000fea0003800000 */
.L_x_374:
        /* <DEDUP_REMOVED lines=11> */
.L_x_416:
[----:B------:R-:W-:Y:S05]  /*a6f0*/  EXIT ;  /* 0x000000000000794d */ /* 0x000fea0003800000 */
.L_x_418:
        /* <DEDUP_REMOVED lines=16> */
.L_x_1339:


//--------------------- .text._ZN5flash44flash_bwd_dq_dk_dv_loop_seqk_parallel_kernelI23Flash_bwd_kernel_traitsILi32ELi128ELi128ELi8ELi4ELi4ELi4ELb1ELb0EN7cutlass10bfloat16_tE19Flash_kernel_traitsILi32ELi128ELi128ELi8ES3_EELb1ELb0ELb1ELb0ELb0ELb0ELb0EEEvNS_16Flash_bwd_paramsE --------------------------
	.section	.text._ZN5flash44flash_bwd_dq_dk_dv_loop_seqk_parallel_kernelI23Flash_bwd_kernel_traitsILi32ELi128ELi128ELi8ELi4ELi4ELi4ELb1ELb0EN7cutlass10bfloat16_tE19Flash_kernel_traitsILi32ELi128ELi128ELi8ES3_EELb1ELb0ELb1ELb0ELb0ELb0ELb0EEEvNS_16Flash_bwd_paramsE,"ax",@progbits
	.align	128
        .global         _ZN5flash44flash_bwd_dq_dk_dv_loop_seqk_parallel_kernelI23Flash_bwd_kernel_traitsILi32ELi128ELi128ELi8ELi4ELi4ELi4ELb1ELb0EN7cutlass10bfloat16_tE19Flash_kernel_traitsILi32ELi128ELi128ELi8ES3_EELb1ELb0ELb1ELb0ELb0ELb0ELb0EEEvNS_16Flash_bwd_paramsE
        .type           _ZN5flash44flash_bwd_dq_dk_dv_loop_seqk_parallel_kernelI23Flash_bwd_kernel_traitsILi32ELi128ELi128ELi8ELi4ELi4ELi4ELb1ELb0EN7cutlass10bfloat16_tE19Flash_kernel_traitsILi32ELi128ELi128ELi8ES3_EELb1ELb0ELb1ELb0ELb0ELb0ELb0EEEvNS_16Flash_bwd_paramsE,@function
        .size           _ZN5flash44flash_bwd_dq_dk_dv_loop_seqk_parallel_kernelI23Flash_bwd_kernel_traitsILi32ELi128ELi128ELi8ELi4ELi4ELi4ELb1ELb0EN7cutlass10bfloat16_tE19Flash_kernel_traitsILi32ELi128ELi128ELi8ES3_EELb1ELb0ELb1ELb0ELb0ELb0ELb0EEEvNS_16Flash_bwd_paramsE,(.L_x_1340 - _ZN5flash44flash_bwd_dq_dk_dv_loop_seqk_parallel_kernelI23Flash_bwd_kernel_traitsILi32ELi128ELi128ELi8ELi4ELi4ELi4ELb1ELb0EN7cutlass10bfloat16_tE19Flash_kernel_traitsILi32ELi128ELi128ELi8ES3_EELb1ELb0ELb1ELb0ELb0ELb0ELb0EEEvNS_16Flash_bwd_paramsE)
        .other          _ZN5flash44flash_bwd_dq_dk_dv_loop_seqk_parallel_kernelI23Flash_bwd_kernel_traitsILi32ELi128ELi128ELi8ELi4ELi4ELi4ELb1ELb0EN7cutlass10bfloat16_tE19Flash_kernel_traitsILi32ELi128ELi128ELi8ES3_EELb1ELb0ELb1ELb0ELb0ELb0ELb0EEEvNS_16Flash_bwd_paramsE,@"STO_CUDA_ENTRY STV_DEFAULT"
_ZN5flash44flash_bwd_dq_dk_dv_loop_seqk_parallel_kernelI23Flash_bwd_kernel_traitsILi32ELi128ELi128ELi8ELi4ELi4ELi4ELb1ELb0EN7cutlass10bfloat16_tE19Flash_kernel_traitsILi32ELi128ELi128ELi8ES3_EELb1ELb0ELb1ELb0ELb0ELb0ELb0EEEvNS_16Flash_bwd_paramsE:
.text._ZN5flash44flash_bwd_dq_dk_dv_loop_seqk_parallel_kernelI23Flash_bwd_kernel_traitsILi32ELi128ELi128ELi8ELi4ELi4ELi4ELb1ELb0EN7cutlass10bfloat16_tE19Flash_kernel_traitsILi32ELi128ELi128ELi8ES3_EELb1ELb0ELb1ELb0ELb0ELb0ELb0EEEvNS_16Flash_bwd_paramsE:
        /* <DEDUP_REMOVED lines=16> */
[----:B------:R-:W-:Y:S01]  /*0100*/  IMAD.MOV.U32 R163, RZ, RZ, 0x40 ;  /* 0x00000040ffa37424 */ /* 0x000fe200078e00ff */
[----:B------:R-:W-:Y:S01]  /*0110*/  ULDC UR60, c[0x0][0x394] ;  /* 0x0000e500003c7ab9 */ /* 0x000fe20000000800 */
[----:B------:R-:W-:Y:S01]  /*0120*/  UMOV UR61, 0xffffe000 ;  /* 0xffffe000003d7882 */ /* 0x000fe20000000000 */
        /* <DEDUP_REMOVED lines=77> */
[----:B------:R-:W-:Y:S01]  /*0600*/  LOP3.LUT R2, R4, R3, RZ, 0x3c, !PT ;  /* 0x0000000304027212 */ /* 0x000fe200078e3cff */
[----:B------:R-:W-:Y:S01]  /*0610*/  IMAD.SHL.U32 R3, R249, 0x400, RZ ;  /* 0x00000400f9037824 */ /* 0x000fe200078e00ff */
[----:B------:R-:W-:Y:S02]  /*0620*/  LOP3.LUT R5, R5, 0x1c0, RZ, 0xc0, !PT ;  /* 0x000001c005057812 */ /* 0x000fe400078ec0ff */
[----:B------:R-:W-:Y:S01]  /*0630*/  SHF.R.S32.HI R4, RZ, 0x3, R13 ;  /* 0x00000003ff047819 */ /* 0x000fe2000001140d */
[----:B------:R-:W-:Y:S01]  /*0640*/  IMAD.U32 R168, R0, 0x20, R2 ;  /* 0x0000002000a87824 */ /* 0x000fe200078e0002 */
[----:B------:R-:W-:Y:S01]  /*0650*/  SHF.R.S32.HI R2, RZ, 0x1, R9 ;  /* 0x00000001ff027819 */ /* 0x000fe20000011409 */
[----:B------:R-:W-:Y:S01]  /*0660*/  IMAD.SHL.U32 R0, R246, 0x8, RZ ;  /* 0x00000008f6007824 */ /* 0x000fe200078e00ff */
[----:B------:R-:W-:Y:S01]  /*0670*/  SHF.R.U32.HI R7, RZ, 0x3, R6 ;  /* 0x00000003ff077819 */ /* 0x000fe20000011606 */
[C---:B------:R-:W-:Y:S01]  /*0680*/  IMAD R16, R4.reuse, 0x8, R16 ;  /* 0x0000000804107824 */ /* 0x040fe200078e0210 */
[----:B------:R-:W-:Y:S01]  /*0690*/  LEA.HI R6, R5, R5, RZ, 0x1d ;  /* 0x0000000505067211 */ /* 0x000fe200078fe8ff */
[----:B------:R-:W-:Y:S01]  /*06a0*/  IMAD R13, R4, 0x200, R3 ;  /* 0x00000200040d7824 */ /* 0x000fe200078e0203 */
[C---:B------:R-:W-:Y:S01]  /*06b0*/  LOP3.LUT P3, RZ, R2.reuse, 0x2, RZ, 0xc0, !PT ;  /* 0x0000000202ff7812 */ /* 0x040fe2000786c0ff */
[----:B------:R-:W-:Y:S01]  /*06c0*/  IMAD.SHL.U32 R2, R2, 0x40, RZ ;  /* 0x0000004002027824 */ /* 0x000fe200078e00ff */
[----:B------:R-:W-:Y:S01]  /*06d0*/  LOP3.LUT R4, R11, R7, RZ, 0x3c, !PT ;  /* 0x000000070b047212 */ /* 0x000fe200078e3cff */
[----:B------:R-:W-:Y:S01]  /*06e0*/  IMAD R5, R249, 0x200, R17 ;  /* 0x00000200f9057824 */ /* 0x000fe200078e0211 */
[----:B------:R-:W-:Y:S01]  /*06f0*/  LOP3.LUT R7, R0, 0x8, RZ, 0xc0, !PT ;  /* 0x0000000800077812 */ /* 0x000fe200078ec0ff */
[----:B------:R-:W-:Y:S01]  /*0700*/  IMAD.SHL.U32 R9, R12, 0x10, RZ ;  /* 0x000000100c097824 */ /* 0x000fe200078e00ff */
[----:B------:R-:W-:Y:S01]  /*0710*/  IADD3 R223, R6, R8, R3 ;  /* 0x0000000806df7210 */ /* 0x000fe20007ffe003 */
[----:B------:R-:W-:Y:S01]  /*0720*/  IMAD.SHL.U32 R3, R14, 0x40, RZ ;  /* 0x000000400e037824 */ /* 0x000fe200078e00ff */
[----:B------:R-:W-:Y:S01]  /*0730*/  SEL R0, R165, 0xffffffe0, !P0 ;  /* 0xffffffe0a5007807 */ /* 0x000fe20004000000 */
[----:B------:R-:W-:Y:S01]  /*0740*/  IMAD R10, R10, 0x20, R5 ;  /* 0x000000200a0a7824 */ /* 0x000fe200078e0205 */
[----:B------:R-:W-:Y:S01]  /*0750*/  R2P PR, R14, 0x6 ;  /* 0x000000060e007804 */ /* 0x000fe20000000000 */
[----:B------:R-:W-:Y:S01]  /*0760*/  IMAD.SHL.U32 R5, R12, 0x8, RZ ;  /* 0x000000080c057824 */ /* 0x000fe200078e00ff */
[C---:B------:R-:W-:Y:S01]  /*0770*/  LOP3.LUT P0, RZ, R166.reuse, 0x2, RZ, 0xc0, !PT ;  /* 0x00000002a6ff7812 */ /* 0x040fe2000780c0ff */
[----:B------:R-:W-:Y:S01]  /*0780*/  IMAD.SHL.U32 R166, R166, 0x40, RZ ;  /* 0x00000040a6a67824 */ /* 0x000fe200078e00ff */
[----:B------:R-:W-:Y:S01]  /*0790*/  LOP3.LUT R2, R2, 0xc0, RZ, 0xc0, !PT ;  /* 0x000000c002027812 */ /* 0x000fe200078ec0ff */
[----:B------:R-:W-:Y:S01]  /*07a0*/  IMAD R4, R12, 0x200, R4 ;  /* 0x000002000c047824 */ /* 0x000fe200078e0204 */
[----:B------:R-:W-:-:S02]  /*07b0*/  LOP3.LUT R3, R3, 0x1c0, RZ, 0xc0, !PT ;  /* 0x000001c003037812 */ /* 0x000fc400078ec0ff */
[----:B------:R-:W-:Y:S02]  /*07c0*/  LOP3.LUT R166, R166, 0xc0, RZ, 0xc0, !PT ;  /* 0x000000c0a6a67812 */ /* 0x000fe400078ec0ff */
[----:B------:R-:W-:Y:S02]  /*07d0*/  SHF.R.U32.HI R8, RZ, 0x3, R2 ;  /* 0x00000003ff087819 */ /* 0x000fe40000011602 */
[----:B------:R-:W-:Y:S02]  /*07e0*/  LOP3.LUT R5, R5, 0x8, RZ, 0xc0, !PT ;  /* 0x0000000805057812 */ /* 0x000fe400078ec0ff */
[----:B------:R-:W-:Y:S02]  /*07f0*/  SHF.R.U32.HI R162, RZ, 0x3, R3 ;  /* 0x00000003ffa27819 */ /* 0x000fe40000011603 */
[----:B------:R-:W-:Y:S02]  /*0800*/  LEA R161, R168, UR5, 0x1 ;  /* 0x00000005a8a17c11 */ /* 0x000fe4000f8e08ff */
[----:B------:R-:W-:-:S02]  /*0810*/  SHF.R.U32.HI R6, RZ, 0x3, R166 ;  /* 0x00000003ff067819 */ /* 0x000fc400000116a6 */
[----:B------:R-:W-:Y:S01]  /*0820*/  LOP3.LUT R8, R8, R2, R7, 0x1e, !PT ;  /* 0x0000000208087212 */ /* 0x000fe200078e1e07 */
[----:B------:R-:W-:Y:S01]  /*0830*/  IMAD.SHL.U32 R2, R16, 0x20, RZ ;  /* 0x0000002010027824 */ /* 0x000fe200078e00ff */
[--C-:B------:R-:W-:Y:S01]  /*0840*/  LOP3.LUT R162, R162, R3, R5.reuse, 0x1e, !PT ;  /* 0x00000003a2a27212 */ /* 0x100fe200078e1e05 */
[----:B------:R-:W-:Y:S01]  /*0850*/  IMAD.IADD R161, R161, 0x1, R0 ;  /* 0x00000001a1a17824 */ /* 0x000fe200078e0200 */
[----:B------:R-:W-:Y:S01]  /*0860*/  LOP3.LUT R3, R6, R166, R5, 0x1e, !PT ;  /* 0x000000a606037212 */ /* 0x000fe200078e1e05 */
[----:B------:R-:W-:Y:S01]  /*0870*/  IMAD R0, R249, 0x200, R2 ;  /* 0x00000200f9007824 */ /* 0x000fe200078e0202 */
[----:B------:R-:W-:Y:S01]  /*0880*/  LOP3.LUT R9, R7, 0x10, R9, 0xf8, !PT ;  /* 0x0000001007097812 */ /* 0x000fe200078ef809 */
[----:B------:R-:W-:Y:S01]  /*0890*/  IMAD.IADD R162, R13, 0x1, R162 ;  /* 0x000000010da27824 */ /* 0x000fe200078e02a2 */
[----:B------:R-:W-:Y:S01]  /*08a0*/  LEA R223, R223, UR4, 0x1 ;  /* 0x00000004dfdf7c11 */ /* 0x000fe2000f8e08ff */
[----:B------:R-:W-:Y:S01]  /*08b0*/  IMAD.IADD R167, R0, 0x1, R3 ;  /* 0x0000000100a77824 */ /* 0x000fe200078e0203 */
[----:B------:R-:W-:Y:S01]  /*08c0*/  LOP3.LUT R166, R6, R9, R166, 0x1e, !PT ;  /* 0x0000000906a67212 */ /* 0x000fe200078e1ea6 */
[----:B------:R-:W-:Y:S01]  /*08d0*/  IMAD.U32 R0, RZ, RZ, UR6 ;  /* 0x00000006ff007e24 */ /* 0x000fe2000f8e00ff */
[----:B------:R-:W-:Y:S01]  /*08e0*/  USHF.R.S32.HI UR6, URZ, 0x1f, UR57 ;  /* 0x0000001f3f067899 */ /* 0x000fe20008011439 */
[----:B------:R-:W-:Y:S01]  /*08f0*/  IMAD.IADD R8, R8, 0x1, R10 ;  /* 0x0000000108087824 */ /* 0x000fe200078e020a */
[----:B------:R-:W-:Y:S01]  /*0900*/  SEL R224, R224, 0x10, !P6 ;  /* 0x00000010e0e07807 */ /* 0x000fe20007000000 */
[----:B------:R-:W-:Y:S01]  /*0910*/  VIADD R222, R223, 0x40 ;  /* 0x00000040dfde7836 */ /* 0x000fe20000000000 */
[----:B------:R-:W-:Y:S01]  /*0920*/  LEA R162, R162, UR5, 0x1 ;  /* 0x00000005a2a27c11 */ /* 0x000fe2000f8e08ff */
[----:B------:R-:W-:Y:S01]  /*0930*/  IMAD.IADD R166, R2, 0x1, R166 ;  /* 0x0000000102a67824 */ /* 0x000fe200078e02a6 */
[----:B------:R-:W-:Y:S01]  /*0940*/  SEL R226, R165, 0xffffffe0, !P5 ;  /* 0xffffffe0a5e27807 */ /* 0x000fe20006800000 */
[----:B------:R-:W-:Y:S01]  /*0950*/  IMAD.U32 R0, RZ, RZ, UR6 ;  /* 0x00000006ff007e24 */ /* 0x000fe2000f8e00ff */
[----:B------:R-:W-:Y:S01]  /*0960*/  UIADD3 UR6, UR4, 0x6000, URZ ;  /* 0x0000600004067890 */ /* 0x000fe2000fffe03f */
[----:B------:R-:W-:Y:S01]  /*0970*/  @P4 VIADD R222, R223, 0xffffffc0 ;  /* 0xffffffc0dfde4836 */ /* 0x000fe20000000000 */
[----:B------:R-:W-:Y:S01]  /*0980*/  SEL R163, R163, 0xffffffc0, !P2 ;  /* 0xffffffc0a3a37807 */ /* 0x000fe20005000000 */
[----:B------:R-:W-:Y:S01]  /*0990*/  IMAD.U32 R2, RZ, RZ, UR7 ;  /* 0x00000007ff027e24 */ /* 0x000fe2000f8e00ff */
[----:B------:R-:W-:Y:S01]  /*09a0*/  USHF.R.S32.HI UR7, URZ, 0x1f, UR58 ;  /* 0x0000001f3f077899 */ /* 0x000fe2000801143a */
[----:B------:R-:W-:Y:S01]  /*09b0*/  IMAD.IADD R225, R223, 0x1, R224 ;  /* 0x00000001dfe17824 */ /* 0x000fe200078e02e0 */
[----:B------:R-:W-:Y:S01]  /*09c0*/  LEA R250, R8, UR6, 0x1 ;  /* 0x0000000608fa7c11 */ /* 0x000fe2000f8e08ff */
[----:B------:R-:W-:Y:S01]  /*09d0*/  VIADD R169, R162, 0x20 ;  /* 0x00000020a2a97836 */ /* 0x000fe20000000000 */
[----:B------:R-:W-:Y:S01]  /*09e0*/  SEL R165, R165, 0xffffffe0, !P0 ;  /* 0xffffffe0a5a57807 */ /* 0x000fe20004000000 */
[----:B------:R-:W-:Y:S01]  /*09f0*/  IMAD.IADD R224, R224, 0x1, R222 ;  /* 0x00000001e0e07824 */ /* 0x000fe200078e02de */
[----:B------:R-:W-:Y:S01]  /*0a00*/  LEA R2, R4, UR4, 0x1 ;  /* 0x0000000404027c11 */ /* 0x000fe2000f8e08ff */
[----:B------:R-:W-:-:S02]  /*0a10*/  @P1 VIADD R169, R162, 0xffffffe0 ;  /* 0xffffffe0a2a91836 */ /* 0x000fc40000000000 */
[--C-:B------:R-:W-:Y:S02]  /*0a20*/  IMAD.IADD R229, R223, 0x1, R226.reuse ;  /* 0x00000001dfe57824 */ /* 0x100fe400078e02e2 */
[----:B------:R-:W-:Y:S02]  /*0a30*/  IMAD.IADD R228, R225, 0x1, R226 ;  /* 0x00000001e1e47824 */ /* 0x000fe400078e02e2 */
[----:B------:R-:W-:Y:S02]  /*0a40*/  IMAD.IADD R227, R226, 0x1, R222 ;  /* 0x00000001e2e37824 */ /* 0x000fe400078e02de */
[----:B------:R-:W-:Y:S02]  /*0a50*/  VIADD R251, R250, 0x20 ;  /* 0x00000020fafb7836 */ /* 0x000fe40000000000 */
[----:B------:R-:W-:Y:S02]  /*0a60*/  IMAD.IADD R164, R162, 0x1, R163 ;  /* 0x00000001a2a47824 */ /* 0x000fe400078e02a3 */
[----:B------:R-:W-:-:S02]  /*0a70*/  IMAD.U32 R0, RZ, RZ, UR7 ;  /* 0x00000007ff007e24 */ /* 0x000fc4000f8e00ff */
[----:B------:R-:W-:Y:S02]  /*0a80*/  IMAD.IADD R226, R226, 0x1, R224 ;  /* 0x00000001e2e27824 */ /* 0x000fe400078e02e0 */
[----:B------:R-:W-:Y:S02]  /*0a90*/  @P3 VIADD R251, R250, 0xffffffe0 ;  /* 0xffffffe0fafb3836 */ /* 0x000fe40000000000 */
[----:B------:R-:W-:Y:S02]  /*0aa0*/  IMAD.IADD R163, R163, 0x1, R169 ;  /* 0x00000001a3a37824 */ /* 0x000fe400078e02a9 */
[C---:B------:R-:W-:Y:S02]  /*0ab0*/  VIADD R172, R169.reuse, 0x2000 ;  /* 0x00002000a9ac7836 */ /* 0x040fe40000000000 */
[C---:B------:R-:W-:Y:S02]  /*0ac0*/  VIADD R171, R169.reuse, 0x4000 ;  /* 0x00004000a9ab7836 */ /* 0x040fe40000000000 */
[----:B------:R-:W-:-:S07]  /*0ad0*/  VIADD R170, R169, 0x6000 ;  /* 0x00006000a9aa7836 */ /* 0x000fce0000000000 */
.L_x_465:
        /* <DEDUP_REMOVED lines=29> */
[----:B-1--4-:R-:W2:Y:S02]  /*0cb0*/  @P1 LDG.E R8, desc[UR12][R6.64] ;  /* 0x0000000c06081981 */ /* 0x012ea4000c1e1900 */
[----:B------:R-:W-:-:S02]  /*0cc0*/  UISETP.EQ.OR.EX UP4, UPT, UR7, URZ, !UP2, UP4 ;  /* 0x0000003f0700728c */ /* 0x000fc4000d782740 */
        /* <DEDUP_REMOVED lines=23> */
[----:B------:R-:W-:Y:S02]  /*0e40*/  ISETP.NE.AND.EX P0, PT, RZ, UR7, PT, P0 ;  /* 0x00000007ff007c0c */ /* 0x000fe4000bf05300 */
[----:B------:R-:W-:-:S05]  /*0e50*/  ULDC UR6, c[0x0][0x2c8] ;  /* 0x0000b20000067ab9 */ /* 0x000fca0000000800 */
        /* <DEDUP_REMOVED lines=11> */
.L_x_419:
        /* <DEDUP_REMOVED lines=17> */
[----:B------:R-:W-:Y:S01]  /*1020*/  ULDC.U8 UR29, c[0x0][0x480] ;  /* 0x00012000001d7ab9 */ /* 0x000fe20000000000 */
[----:B------:R-:W-:Y:S02]  /*1030*/  @!UP2 UIMAD UR6, UR56, UR8, URZ ;  /* 0x000000083806a2a4 */ /* 0x000fe4000f8e023f */
[----:B------:R-:W-:Y:S02]  /*1040*/  USHF.R.S32.HI UR37, URZ, 0x1f, UR59 ;  /* 0x0000001f3f257899 */ /* 0x000fe4000801143b */
[----:B------:R-:W-:Y:S02]  /*1050*/  @!UP2 UIMAD.WIDE.U32 UR38, UR57, UR8, URZ ;  /* 0x000000083926a2a5 */ /* 0x000fe4000f8e003f */
[----:B------:R-:W-:Y:S02]  /*1060*/  USHF.L.U32 UR18, UR57, 0x7, URZ ;  /* 0x0000000739127899 */ /* 0x000fe4000800063f */
[----:B------:R-:W-:Y:S01]  /*1070*/  UISETP.NE.AND UP4, UPT, UR29, URZ, UPT ;  /* 0x0000003f1d00728c */ /* 0x000fe2000bf85270 */
[----:B-1----:R-:W-:Y:S01]  /*1080*/  IABS R6, R7 ;  /* 0x0000000700067213 */ /* 0x002fe20000000000 */
[----:B------:R-:W-:Y:S01]  /*1090*/  ULDC UR8, c[0x0][0x394] ;  /* 0x0000e50000087ab9 */ /* 0x000fe20000000800 */
[----:B------:R-:W-:Y:S01]  /*10a0*/  ULDC.64 UR32, c[0x0][0x240] ;  /* 0x0000900000207ab9 */ /* 0x000fe20000000a00 */
[----:B------:R-:W-:Y:S01]  /*10b0*/  ULDC UR43, c[0x0][0x2dc] ;  /* 0x0000b700002b7ab9 */ /* 0x000fe20000000800 */
[----:B------:R-:W1:Y:S01]  /*10c0*/  I2F.RP R4, R6 ;  /* 0x0000000600047306 */ /* 0x000e620000209400 */
[----:B------:R-:W-:Y:S01]  /*10d0*/  ULDC UR41, c[0x0][0x270] ;  /* 0x00009c0000297ab9 */ /* 0x000fe20000000800 */
[----:B------:R-:W-:Y:S01]  /*10e0*/  USEL UR36, UR18, URZ, UP0 ;  /* 0x0000003f12247287 */ /* 0x000fe20008000000 */
[----:B------:R-:W-:Y:S01]  /*10f0*/  ISETP.NE.AND P3, PT, R7, RZ, PT ;  /* 0x000000ff0700720c */ /* 0x000fe20003f65270 */
[----:B--2---:R-:W-:-:S02]  /*1100*/  UIMAD.WIDE.U32 UR30, UR10, UR14, URZ ;  /* 0x0000000e0a1e72a5 */ /* 0x004fc4000f8e003f */
[----:B------:R-:W-:Y:S02]  /*1110*/  UIMAD.WIDE.U32 UR18, UR5, UR32, URZ ;  /* 0x00000020051272a5 */ /* 0x000fe4000f8e003f */
[----:B------:R-:W-:Y:S02]  /*1120*/  UIMAD UR42, UR10, UR15, UR31 ;  /* 0x0000000f0a2a72a4 */ /* 0x000fe4000f8e021f */
[----:B------:R-:W-:Y:S02]  /*1130*/  UIADD3 UR10, UR11, 0x7f, URZ ;  /* 0x0000007f0b0a7890 */ /* 0x000fe4000fffe03f */
[----:B------:R-:W-:Y:S02]  /*1140*/  @!UP2 UIMAD UR31, UR57, UR9, UR6 ;  /* 0x00000009391fa2a4 */ /* 0x000fe4000f8e0206 */
[----:B------:R-:W-:Y:S01]  /*1150*/  USHF.R.S32.HI UR22, URZ, 0x1f, UR10 ;  /* 0x0000001f3f167899 */ /* 0x000fe2000801140a */
[----:B-1----:R-:W1:Y:S01]  /*1160*/  MUFU.RCP R4, R4 ;  /* 0x0000000400047308 */ /* 0x002e620000001000 */
[----:B------:R-:W-:Y:S01]  /*1170*/  @UP2 ULDC.64 UR14, c[0x0][0x420] ;  /* 0x00010800000e2ab9 */ /* 0x000fe20000000a00 */
[----:B------:R-:W-:-:S02]  /*1180*/  UIADD3 UR6, UR11, 0x80, UR24 ;  /* 0x000000800b067890 */ /* 0x000fc4000fffe018 */
[----:B------:R-:W-:Y:S02]  /*1190*/  @UP2 UIMAD.WIDE.U32 UR44, UR5, UR14, URZ ;  /* 0x0000000e052c22a5 */ /* 0x000fe4000f8e003f */
[----:B------:R-:W-:Y:S02]  /*11a0*/  ULEA.HI UR29, UR22, UR10, URZ, 0x7 ;  /* 0x0000000a161d7291 */ /* 0x000fe4000f8f383f */
[----:B------:R-:W-:Y:S02]  /*11b0*/  UIMAD UR10, UR37, UR57, URZ ;  /* 0x00000039250a72a4 */ /* 0x000fe4000f8e023f */
[----:B------:R-:W-:Y:S02]  /*11c0*/  UIADD3 UR6, UR6, UR8, -UR7 ;  /* 0x0000000806067290 */ /* 0x000fe4000fffe807 */
[----:B------:R-:W-:Y:S02]  /*11d0*/  @UP2 UIMAD UR48, UR5, UR15, UR45 ;  /* 0x0000000f053022a4 */ /* 0x000fe4000f8e022d */
[----:B------:R-:W-:-:S02]  /*11e0*/  USHF.L.U64.HI UR17, UR57, 0x7, UR56 ;  /* 0x0000000739117899 */ /* 0x000fc40008010238 */
[----:B------:R-:W-:Y:S01]  /*11f0*/  UIMAD.WIDE UR8, UR43, UR41, URZ ;  /* 0x000000292b0872a5 */ /* 0x000fe2000f8e023f */
[----:B-1----:R-:W-:Y:S01]  /*1200*/  VIADD R4, R4, 0xffffffe ;  /* 0x0ffffffe04047836 */ /* 0x002fe20000000000 */
[----:B------:R-:W-:Y:S02]  /*1210*/  UIMAD.WIDE.U32 UR14, UR57, UR59, URZ ;  /* 0x0000003b390e72a5 */ /* 0x000fe4000f8e003f */
[----:B------:R-:W-:Y:S01]  /*1220*/  UIMAD UR10, UR56, UR59, UR10 ;  /* 0x0000003b380a72a4 */ /* 0x000fe2000f8e020a */
[----:B------:R-:W1:Y:S01]  /*1230*/  F2I.FTZ.U32.TRUNC.NTZ R5, R4 ;  /* 0x0000000400057305 */ /* 0x000e62000021f000 */
[----:B------:R-:W-:Y:S02]  /*1240*/  UIADD3 UR6, UR6, 0x7f, URZ ;  /* 0x0000007f06067890 */ /* 0x000fe4000fffe03f */
[----:B------:R-:W-:Y:S02]  /*1250*/  USEL UR52, UR20, UR18, !UP2 ;  /* 0x0000001214347287 */ /* 0x000fe4000d000000 */
[----:B------:R-:W-:-:S02]  /*1260*/  USEL UR34, UR17, URZ, UP0 ;  /* 0x0000003f11227287 */ /* 0x000fc40008000000 */
[----:B------:R-:W-:Y:S02]  /*1270*/  UIMAD UR18, UR9, UR14, URZ ;  /* 0x0000000e091272a4 */ /* 0x000fe4000f8e023f */
[----:B------:R-:W-:Y:S02]  /*1280*/  UIADD3 UR10, UR15, UR10, URZ ;  /* 0x0000000a0f0a7290 */ /* 0x000fe4000fffe03f */
[----:B------:R-:W-:Y:S01]  /*1290*/  USHF.R.S32.HI UR17, URZ, 0x1f, UR6 ;  /* 0x0000001f3f117899 */ /* 0x000fe20008011406 */
[----:B------:R-:W-:Y:S01]  /*12a0*/  ULDC.U8 UR23, c[0x0][0x3d8] ;  /* 0x0000f60000177ab9 */ /* 0x000fe20000000000 */
[----:B------:R-:W-:Y:S01]  /*12b0*/  UIADD3 UR46, UR21, UR26, URZ ;  /* 0x0000001a152e7290 */ /* 0x000fe2000fffe03f */
[----:B-1----:R-:W-:Y:S01]  /*12c0*/  IMAD.MOV R0, RZ, RZ, -R5 ;  /* 0x000000ffff007224 */ /* 0x002fe200078e0a05 */
[----:B------:R-:W-:Y:S01]  /*12d0*/  UIMAD.WIDE.U32 UR20, UR8, UR14, URZ ;  /* 0x0000000e081472a5 */ /* 0x000fe2000f8e003f */
[----:B------:R-:W-:Y:S01]  /*12e0*/  IMAD.MOV.U32 R4, RZ, RZ, RZ ;  /* 0x000000ffff047224 */ /* 0x000fe200078e00ff */
[----:B------:R-:W-:Y:S01]  /*12f0*/  UIMAD UR10, UR8, UR10, UR18 ;  /* 0x0000000a080a72a4 */ /* 0x000fe2000f8e0212 */
[----:B------:R-:W-:Y:S01]  /*1300*/  IMAD R0, R0, R6, RZ ;  /* 0x0000000600007224 */ /* 0x000fe200078e02ff */
[----:B------:R-:W-:-:S02]  /*1310*/  UISETP.NE.AND UP3, UPT, UR23, URZ, UPT ;  /* 0x0000003f1700728c */ /* 0x000fc4000bf65270 */
[----:B------:R-:W-:Y:S01]  /*1320*/  ULEA.HI UR6, UR17, UR6, URZ, 0x7 ;  /* 0x0000000611067291 */ /* 0x000fe2000f8f383f */
[----:B------:R-:W-:Y:S01]  /*1330*/  IMAD.HI.U32 R0, R5, R0, R4 ;  /* 0x0000000005007227 */ /* 0x000fe200078e0004 */
[----:B------:R-:W-:Y:S02]  /*1340*/  UIADD3 UR47, UR21, UR10, URZ ;  /* 0x0000000a152f7290 */ /* 0x000fe4000fffe03f */
[----:B------:R-:W-:Y:S02]  /*1350*/  USHF.R.S32.HI UR10, URZ, 0x7, UR29 ;  /* 0x000000073f0a7899 */ /* 0x000fe4000801141d */
[----:B------:R-:W-:Y:S01]  /*1360*/  USHF.R.S32.HI UR6, URZ, 0x7, UR6 ;  /* 0x000000073f067899 */ /* 0x000fe20008011406 */
[----:B------:R-:W-:Y:S01]  /*1370*/  IMAD.HI.U32 R0, R0, R3, RZ ;  /* 0x0000000300007227 */ /* 0x000fe200078e00ff */
[----:B------:R-:W-:Y:S01]  /*1380*/  ULDC UR40, c[0x0][0x2c4] ;  /* 0x0000b10000287ab9 */ /* 0x000fe20000000800 */
[----:B------:R-:W-:Y:S02]  /*1390*/  UISETP.NE.AND UP1, UPT, UR55, -0x1, UPT ;  /* 0xffffffff3700788c */ /* 0x000fe4000bf25270 */
[----:B------:R-:W-:Y:S01]  /*13a0*/  UISETP.LT.AND UP0, UPT, UR10, UR6, UPT ;  /* 0x000000060a00728c */ /* 0x000fe2000bf01270 */
[----:B------:R-:W-:Y:S01]  /*13b0*/  IADD3 R4, -R0, RZ, RZ ;  /* 0x000000ff00047210 */ /* 0x000fe20007ffe1ff */
[----:B------:R-:W-:-:S02]  /*13c0*/  @UP3 UIMAD UR17, UR57, UR40, URZ ;  /* 0x00000028391132a4 */ /* 0x000fc4000f8e023f */
[----:B------:R-:W-:Y:S02]  /*13d0*/  USEL UR37, UR10, UR6, UP0 ;  /* 0x000000060a257287 */ /* 0x000fe40008000000 */
[C---:B------:R-:W-:Y:S01]  /*13e0*/  IMAD R3, R6.reuse, R4, R3 ;  /* 0x0000000406037224 */ /* 0x040fe200078e0203 */
[----:B------:R-:W-:Y:S02]  /*13f0*/  @UP3 USEL UR17, UR17, UR5, !UP2 ;  /* 0x0000000511113287 */ /* 0x000fe4000d000000 */
[----:B------:R-:W-:Y:S02]  /*1400*/  ULEA UR6, UR37, 0xffffff80, 0x7 ;  /* 0xffffff8025067891 */ /* 0x000fe4000f8e383f */
[----:B------:R-:W-:Y:S01]  /*1410*/  ISETP.GT.U32.AND P1, PT, R6, R3, PT ;  /* 0x000000030600720c */ /* 0x000fe20003f24070 */
[----:B------:R-:W-:Y:S01]  /*1420*/  UIMAD.WIDE.U32 UR14, UR8, UR5, URZ ;  /* 0x00000005080e72a5 */ /* 0x000fe2000f8e003f */
[----:B------:R-:W-:Y:S01]  /*1430*/  @UP3 ULDC UR10, c[0x0][0x2e4] ;  /* 0x0000b900000a3ab9 */ /* 0x000fe20000000800 */
[----:B------:R-:W-:-:S02]  /*1440*/  USHF.R.S32.HI UR26, URZ, 0x1f, UR6 ;  /* 0x0000001f3f1a7899 */ /* 0x000fc40008011406 */
[----:B------:R-:W-:Y:S02]  /*1450*/  @UP3 UIMAD UR29, UR58, UR10, UR17 ;  /* 0x0000000a3a1d32a4 */ /* 0x000fe4000f8e0211 */
[----:B------:R-:W-:Y:S02]  /*1460*/  UIADD3 UR10, UP0, UR6, UR36, URZ ;  /* 0x00000024060a7290 */ /* 0x000fe4000ff1e03f */
[----:B------:R-:W-:Y:S02]  /*1470*/  USEL UR54, UR20, UR14, !UP2 ;  /* 0x0000000e14367287 */ /* 0x000fe4000d000000 */
[----:B------:R-:W-:Y:S02]  /*1480*/  UIMAD UR25, UR5, UR33, URZ ;  /* 0x00000021051972a4 */ /* 0x000fe4000f8e023f */
[----:B------:R-:W-:Y:S01]  /*1490*/  @!P1 IMAD.IADD R3, R3, 0x1, -R6 ;  /* 0x0000000103039824 */ /* 0x000fe200078e0a06 */
[----:B------:R-:W-:Y:S01]  /*14a0*/  @!UP3 UIMAD UR20, UR57, UR41, UR58 ;  /* 0x000000293914b2a4 */ /* 0x000fe2000f8e023a */
[----:B------:R-:W-:Y:S01]  /*14b0*/  @!P1 VIADD R0, R0, 0x1 ;  /* 0x0000000100009836 */ /* 0x000fe20000000000 */
[----:B------:R-:W-:Y:S01]  /*14c0*/  UIMAD UR14, UR9, UR5, URZ ;  /* 0x00000005090e72a4 */ /* 0x000fe2000f8e023f */
[----:B------:R-:W-:Y:S01]  /*14d0*/  PLOP3.LUT P1, PT, PT, PT, UP1, 0x80, 0x0 ;  /* 0x000000000000781c */ /* 0x000fe20003f2f018 */
[----:B------:R-:W-:Y:S01]  /*14e0*/  UIADD3.X UR17, UR26, UR34, URZ, UP0, !UPT ;  /* 0x000000221a117290 */ /* 0x000fe200087fe43f */
[----:B------:R-:W-:Y:S01]  /*14f0*/  ISETP.GE.U32.AND P0, PT, R3, R6, PT ;  /* 0x000000060300720c */ /* 0x000fe20003f06070 */
[----:B------:R-:W-:Y:S01]  /*1500*/  UIMAD UR9, UR9, UR10, URZ ;  /* 0x0000000a090972a4 */ /* 0x000fe2000f8e023f */
[----:B------:R-:W-:Y:S01]  /*1510*/  LOP3.LUT R3, R7, UR58, RZ, 0x3c, !PT ;  /* 0x0000003a07037c12 */ /* 0x000fe2000f8e3cff */
[----:B------:R-:W-:-:S02]  /*1520*/  @UP1 UIADD3 UR27, UR53, UR55, URZ ;  /* 0x00000037351b1290 */ /* 0x000fc4000fffe03f */
[----:B------:R-:W-:Y:S01]  /*1530*/  @UP1 UIADD3 UR28, UR53, UR55, URZ ;  /* 0x00000037351c1290 */ /* 0x000fe2000fffe03f */
[----:B------:R-:W-:Y:S01]  /*1540*/  ISETP.GE.AND P2, PT, R3, RZ, PT ;  /* 0x000000ff0300720c */ /* 0x000fe20003f46270 */
[----:B------:R-:W-:Y:S02]  /*1550*/  @UP2 UIADD3 UR46, UR19, UR25, URZ ;  /* 0x00000019132e2290 */ /* 0x000fe4000fffe03f */
[----:B------:R-:W-:Y:S01]  /*1560*/  @!UP3 UIMAD UR29, UR20, UR40, URZ ;  /* 0x00000028141db2a4 */ /* 0x000fe2000f8e023f */
[----:B------:R-:W-:Y:S01]  /*1570*/  @UP1 ULDC.64 UR22, c[0x0][0x248] ;  /* 0x0000920000161ab9 */ /* 0x000fe20000000a00 */
[----:B------:R-:W-:Y:S01]  /*1580*/  @UP1 ULDC.64 UR18, c[0x0][0x250] ;  /* 0x0000940000121ab9 */ /* 0x000fe20000000a00 */
[----:B------:R-:W-:Y:S01]  /*1590*/  UIMAD.WIDE.U32 UR40, UR8, UR10, URZ ;  /* 0x0000000a082872a5 */ /* 0x000fe2000f8e003f */
[----:B------:R-:W-:Y:S01]  /*15a0*/  @P0 IADD3 R0, R0, 0x1, RZ ;  /* 0x0000000100000810 */ /* 0x000fe20007ffe0ff */
[----:B------:R-:W-:Y:S01]  /*15b0*/  @UP2 UIADD3 UR47, UR15, UR14, URZ ;  /* 0x0000000e0f2f2290 */ /* 0x000fe2000fffe03f */
[----:B------:R-:W-:Y:S01]  /*15c0*/  PLOP3.LUT P0, PT, PT, PT, UP3, 0x80, 0x0 ;  /* 0x000000000000781c */ /* 0x000fe20003f0f038 */
[----:B------:R-:W-:-:S02]  /*15d0*/  UIMAD UR10, UR8, UR17, UR9 ;  /* 0x00000011080a72a4 */ /* 0x000fc4000f8e0209 */
[----:B------:R-:W-:Y:S01]  /*15e0*/  @UP1 UIMAD.WIDE.U32 UR14, UR27, UR22, URZ ;  /* 0x000000161b0e12a5 */ /* 0x000fe2000f8e003f */
[----:B------:R-:W-:Y:S01]  /*15f0*/  IMAD.MOV.U32 R10, RZ, RZ, R0 ;  /* 0x000000ffff0a7224 */ /* 0x000fe200078e0000 */
[----:B------:R-:W-:Y:S02]  /*1600*/  @UP1 UIMAD.WIDE.U32 UR8, UR28, UR18, URZ ;  /* 0x000000121c0812a5 */ /* 0x000fe4000f8e003f */
[----:B------:R-:W-:Y:S02]  /*1610*/  UIMAD UR49, UR58, UR43, URZ ;  /* 0x0000002b3a3172a4 */ /* 0x000fe4000f8e023f */
[----:B------:R-:W-:Y:S01]  /*1620*/  @UP1 UIMAD UR21, UR27, UR23, URZ ;  /* 0x000000171b1512a4 */ /* 0x000fe2000f8e023f */
[----:B------:R-:W-:Y:S01]  /*1630*/  @!P2 IADD3 R10, -R10, RZ, RZ ;  /* 0x000000ff0a0aa210 */ /* 0x000fe20007ffe1ff */
[----:B------:R-:W-:Y:S01]  /*1640*/  @UP1 UIMAD UR17, UR28, UR19, URZ ;  /* 0x000000131c1112a4 */ /* 0x000fe2000f8e023f */
[----:B------:R-:W-:Y:S01]  /*1650*/  @!P3 LOP3.LUT R10, RZ, R7, RZ, 0x33, !PT ;  /* 0x00000007ff0ab212 */ /* 0x000fe200078e33ff */
[----:B------:R-:W-:-:S02]  /*1660*/  @!UP2 UIADD3 UR48, UR39, UR31, URZ ;  /* 0x0000001f2730a290 */ /* 0x000fc4000fffe03f */
[----:B------:R-:W-:Y:S02]  /*1670*/  USEL UR50, UR42, URZ, UP4 ;  /* 0x0000003f2a327287 */ /* 0x000fe4000a000000 */
[----:B------:R-:W-:Y:S02]  /*1680*/  USHF.R.S32.HI UR35, URZ, 0x1f, UR24 ;  /* 0x0000001f3f237899 */ /* 0x000fe40008011418 */
[----:B------:R-:W-:Y:S02]  /*1690*/  USHF.R.S32.HI UR28, URZ, 0x1f, UR49 ;  /* 0x0000001f3f1c7899 */ /* 0x000fe40008011431 */
        /* <DEDUP_REMOVED lines=19> */
.L_x_421:
        /* <DEDUP_REMOVED lines=13> */
.L_x_422:
        /* <DEDUP_REMOVED lines=11> */
.L_x_423:
[----:B------:R-:W-:Y:S02]  /*1950*/  ULDC UR5, c[0x0][0x270] ;  /* 0x00009c0000057ab9 */ /* 0x000fe40000000800 */
[----:B------:R-:W-:-:S04]  /*1960*/  UIMAD UR5, UR57, UR5, UR58 ;  /* 0x00000005390572a4 */ /* 0x000fc8000f8e023a */
[----:B------:R-:W-:-:S12]  /*1970*/  UIMAD UR5, UR5, UR59, URZ ;  /* 0x0000003b050572a4 */ /* 0x000fd8000f8e023f */
.L_x_424:
[----:B------:R-:W-:Y:S01]  /*1980*/  SHF.R.S32.HI R16, RZ, 0x1f, R240 ;  /* 0x0000001fff107819 */ /* 0x000fe200000114f0 */
[----:B------:R-:W1:Y:S01]  /*1990*/  LDC.64 R12, c[0x0][0x420] ;  /* 0x00010800ff0c7b82 */ /* 0x000e620000000a00 */
[----:B------:R-:W-:Y:S01]  /*19a0*/  IADD3 R0, P0, R240, UR6, RZ ;  /* 0x00000006f0007c10 */ /* 0x000fe2000ff1e0ff */
[----:B------:R-:W2:Y:S01]  /*19b0*/  S2R R9, SR_TID.X ;  /* 0x0000000000097919 */ /* 0x000ea20000002100 */
[--C-:B------:R-:W-:Y:S01]  /*19c0*/  SHF.R.S32.HI R235, RZ, 0x1f, R234.reuse ;  /* 0x0000001fffeb7819 */ /* 0x100fe200000114ea */
[----:B------:R-:W-:Y:S01]  /*19d0*/  USHF.R.S32.HI UR34, URZ, 0x1f, UR58 ;  /* 0x0000001f3f227899 */ /* 0x000fe2000801143a */
[----:B------:R-:W-:Y:S01]  /*19e0*/  IADD3.X R3, R16, UR26, RZ, P0, !PT ;  /* 0x0000001a10037c10 */ /* 0x000fe200087fe4ff */
[----:B------:R-:W-:Y:S01]  /*19f0*/  ULDC UR8, c[0x0][0x2dc] ;  /* 0x0000b70000087ab9 */ /* 0x000fe20000000800 */
[----:B------:R-:W-:Y:S01]  /*1a00*/  ULDC UR10, c[0x0][0x270] ;  /* 0x00009c00000a7ab9 */ /* 0x000fe20000000800 */
[----:B------:R-:W-:Y:S01]  /*1a10*/  IMAD.WIDE.U32 R4, R0, UR32, R234 ;  /* 0x0000002000047c25 */ /* 0x000fe2000f8e00ea */
[----:B------:R-:W-:Y:S01]  /*1a20*/  UIADD3 UR17, UR6, UR5, URZ ;  /* 0x0000000506117290 */ /* 0x000fe2000fffe03f */
[----:B------:R-:W-:Y:S01]  /*1a30*/  BSSY B1, `(.L_x_420) ;  /* 0x00008fb000017945 */ /* 0x000fe20003800000 */
[----:B------:R-:W-:Y:S01]  /*1a40*/  ULDC.64 UR20, c[0x0][0x428] ;  /* 0x00010a0000147ab9 */ /* 0x000fe20000000a00 */
[----:B------:R-:W-:Y:S01]  /*1a50*/  IMAD R3, R3, UR32, RZ ;  /* 0x0000002003037c24 */ /* 0x000fe2000f8e02ff */
[----:B------:R-:W-:Y:S01]  /*1a60*/  IADD3 R6, P0, R4, UR52, RZ ;  /* 0x0000003404067c10 */ /* 0x000fe2000ff1e0ff */
[----:B------:R-:W-:-:S02]  /*1a70*/  UIMAD UR5, UR8, UR10, URZ ;  /* 0x0000000a080572a4 */ /* 0x000fc4000f8e023f */
[----:B------:R-:W-:Y:S01]  /*1a80*/  IMAD R0, R0, UR33, R3 ;  /* 0x0000002100007c24 */ /* 0x000fe2000f8e0203 */
[----:B------:R-:W-:Y:S01]  /*1a90*/  UIMAD UR10, UR34, UR20, URZ ;  /* 0x00000014220a72a4 */ /* 0x000fe2000f8e023f */
[----:B------:R-:W-:Y:S01]  /*1aa0*/  IMAD.U32 R3, RZ, RZ, UR20 ;  /* 0x00000014ff037e24 */ /* 0x000fe2000f8e00ff */
[----:B------:R-:W-:Y:S01]  /*1ab0*/  ULDC UR52, c[0x0][0x398] ;  /* 0x0000e60000347ab9 */ /* 0x000fe20000000800 */
[----:B------:R-:W-:Y:S01]  /*1ac0*/  UIADD3 UR30, UR6, UR29, URZ ;  /* 0x0000001d061e7290 */ /* 0x000fe2000fffe03f */
[----:B------:R-:W-:Y:S01]  /*1ad0*/  IADD3.X R7, R5, UR46, R0, P0, !PT ;  /* 0x0000002e05077c10 */ /* 0x000fe200087fe400 */
[----:B------:R-:W-:Y:S01]  /*1ae0*/  UIMAD UR21, UR58, UR21, UR10 ;  /* 0x000000153a1572a4 */ /* 0x000fe2000f8e020a */
[----:B------:R-:W-:Y:S01]  /*1af0*/  IADD3 R4, P0, R234, UR9, RZ ;  /* 0x00000009ea047c10 */ /* 0x000fe2000ff1e0ff */
[C---:B-1----:R-:W-:Y:S01]  /*1b00*/  IMAD R0, R12.reuse, UR26, RZ ;  /* 0x0000001a0c007c24 */ /* 0x042fe2000f8e02ff */
[----:B------:R-:W-:Y:S02]  /*1b10*/  UIADD3 UR10, -UR7, UR11, UR24 ;  /* 0x0000000b070a7290 */ /* 0x000fe4000fffe118 */
[----:B------:R-:W-:Y:S01]  /*1b20*/  IADD3.X R5, R235, UR48, RZ, P0, !PT ;  /* 0x00000030eb057c10 */ /* 0x000fe200087fe4ff */
[----:B------:R-:W-:Y:S01]  /*1b30*/  IMAD R0, R13, UR6, R0 ;  /* 0x000000060d007c24 */ /* 0x000fe2000f8e0200 */
[----:B------:R-:W-:Y:S01]  /*1b40*/  ULDC.64 UR14, c[0x0][0x258] ;  /* 0x00009600000e7ab9 */ /* 0x000fe20000000a00 */
[----:B------:R-:W-:Y:S01]  /*1b50*/  USHF.L.U32 UR36, UR5, 0x7, URZ ;  /* 0x0000000705247899 */ /* 0x000fe2000800063f */
[----:B------:R-:W-:Y:S01]  /*1b60*/  IMAD.U32 R8, RZ, RZ, UR14 ;  /* 0x0000000eff087e24 */ /* 0x000fe2000f8e00ff */
[----:B------:R-:W-:Y:S01]  /*1b70*/  UIMAD UR9, UR34, UR14, URZ ;  /* 0x0000000e220972a4 */ /* 0x000fe2000f8e023f */
[----:B------:R-:W-:Y:S01]  /*1b80*/  IMAD.WIDE.U32 R4, R12, UR6, R4 ;  /* 0x000000060c047c25 */ /* 0x000fe2000f8e0004 */
[----:B------:R-:W-:Y:S01]  /*1b90*/  UIADD3 UR6, UR10, -UR52, URZ ;  /* 0x800000340a067290 */ /* 0x000fe2000fffe03f */
[----:B--2---:R-:W-:Y:S01]  /*1ba0*/  SHF.R.S32.HI R11, RZ, 0x1f, R9 ;  /* 0x0000001fff0b7819 */ /* 0x004fe20000011409 */
[----:B------:R-:W-:Y:S01]  /*1bb0*/  UIMAD UR15, UR58, UR15, UR9 ;  /* 0x0000000f3a0f72a4 */ /* 0x000fe2000f8e0209 */
[----:B------:R-:W-:Y:S01]  /*1bc0*/  IMAD.IADD R5, R5, 0x1, R0 ;  /* 0x0000000105057824 */ /* 0x000fe200078e0200 */
[----:B------:R-:W-:Y:S01]  /*1bd0*/  USHF.R.S32.HI UR34, URZ, 0x1f, UR6 ;  /* 0x0000001f3f227899 */ /* 0x000fe20008011406 */
[----:B------:R-:W-:Y:S01]  /*1be0*/  LEA.HI R0, R11, R9, RZ, 0x5 ;  /* 0x000000090b007211 */ /* 0x000fe200078f28ff */
[----:B------:R-:W-:Y:S01]  /*1bf0*/  USHF.R.S32.HI UR9, URZ, 0x1f, UR36 ;  /* 0x0000001f3f097899 */ /* 0x000fe20008011424 */
[----:B------:R-:W-:Y:S01]  /*1c00*/  IMAD.WIDE.U32 R4, R3, UR58, R4 ;  /* 0x0000003a03047c25 */ /* 0x000fe2000f8e0004 */
[----:B------:R-:W-:Y:S01]  /*1c10*/  ULEA.HI UR34, UR34, UR6, URZ, 0x7 ;  /* 0x0000000622227291 */ /* 0x000fe2000f8f383f */
[----:B------:R-:W-:Y:S01]  /*1c20*/  LOP3.LUT R0, R0, 0xffffffe0, RZ, 0xc0, !PT ;  /* 0xffffffe000007812 */ /* 0x000fe200078ec0ff */
[----:B------:R-:W-:Y:S01]  /*1c30*/  UIADD3 UR10, UP2, UP0, UR40, UR36, UR49 ;  /* 0x00000024280a7290 */ /* 0x000fe2000f85e031 */
[----:B------:R-:W-:Y:S01]  /*1c40*/  IMAD.WIDE.U32 R6, R8, UR58, R6 ;  /* 0x0000003a08067c25 */ /* 0x000fe2000f8e0006 */
[----:B------:R-:W-:-:S02]  /*1c50*/  USHF.R.S32.HI UR34, URZ, 0x7, UR34 ;  /* 0x000000073f227899 */ /* 0x000fc40008011422 */
[----:B------:R-:W-:Y:S01]  /*1c60*/  UIADD3.X UR9, UR27, UR9, UR28, UP2, UP0 ;  /* 0x000000091b097290 */ /* 0x000fe200097e041c */
[----:B------:R-:W-:Y:S01]  /*1c70*/  IMAD.IADD R14, R9, 0x1, -R0 ;  /* 0x00000001090e7824 */ /* 0x000fe200078e0a00 */
[----:B------:R-:W-:Y:S01]  /*1c80*/  UISETP.LT.AND UP0, UPT, URZ, UR34, UPT ;  /* 0x000000223f00728c */ /* 0x000fe2000bf01270 */
[----:B------:R-:W-:Y:S01]  /*1c90*/  VIADD R5, R5, UR21 ;  /* 0x0000001505057c36 */ /* 0x000fe20008000000 */
[----:B------:R-:W-:Y:S01]  /*1ca0*/  UIADD3 UR10, UP3, UP2, UR51, UR10, UR54 ;  /* 0x0000000a330a7290 */ /* 0x000fe2000fa7e036 */
[----:B------:R-:W-:Y:S01]  /*1cb0*/  IMAD R3, R248, UR5, R14 ;  /* 0x00000005f8037c24 */ /* 0x000fe2000f8e020e */
[----:B------:R-:W-:Y:S01]  /*1cc0*/  USEL UR34, URZ, UR34, !UP0 ;  /* 0x000000223f227287 */ /* 0x000fe2000c000000 */
[-C--:B------:R-:W-:Y:S01]  /*1cd0*/  IMAD R8, R16, R12.reuse, RZ ;  /* 0x0000000c10087224 */ /* 0x080fe200078e02ff */
[----:B------:R-:W-:Y:S01]  /*1ce0*/  UIADD3.X UR9, UR50, UR9, UR47, UP3, UP2 ;  /* 0x0000000932097290 */ /* 0x000fe20009fe442f */
[C---:B------:R-:W-:Y:S01]  /*1cf0*/  IMAD.WIDE.U32 R4, R240.reuse, R12, R4 ;  /* 0x0000000cf0047225 */ /* 0x040fe200078e0004 */
[----:B------:R-:W-:Y:S01]  /*1d00*/  UISETP.GT.AND UP0, UPT, UR37, UR34, UPT ;  /* 0x000000222500728c */ /* 0x000fe2000bf04270 */
[C---:B------:R-:W-:Y:S01]  /*1d10*/  IADD3 R0, P0, R3.reuse, UR10, RZ ;  /* 0x0000000a03007c10 */ /* 0x040fe2000ff1e0ff */
[----:B------:R-:W-:Y:S01]  /*1d20*/  ULDC.64 UR44, c[0x0][0x478] ;  /* 0x00011e00002c7ab9 */ /* 0x000fe20000000a00 */
[----:B------:R-:W-:Y:S01]  /*1d30*/  IMAD R8, R240, R13, R8 ;  /* 0x0000000df0087224 */ /* 0x000fe200078e0208 */
[----:B------:R-:W-:Y:S01]  /*1d40*/  ULDC.64 UR28, c[0x0][0x3e0] ;  /* 0x0000f800001c7ab9 */ /* 0x000fe20000000a00 */
[----:B------:R-:W-:Y:S01]  /*1d50*/  LEA.HI.X.SX32 R177, R3, UR9, 0x1, P0 ;  /* 0x0000000903b17c11 */ /* 0x000fe200080f0eff */
[----:B------:R-:W-:Y:S01]  /*1d60*/  UIMAD.WIDE UR20, UR17, 0x4, UR44 ;  /* 0x00000004111478a5 */ /* 0x000fe2000f8e022c */
[----:B------:R-:W-:Y:S01]  /*1d70*/  PLOP3.LUT P0, PT, PT, PT, UP0, 0x80, 0x0 ;  /* 0x000000000000781c */ /* 0x000fe20003f0f008 */
[----:B------:R-:W-:Y:S01]  /*1d80*/  ULDC.64 UR38, c[0x0][0x210] ;  /* 0x0000840000267ab9 */ /* 0x000fe20000000a00 */
[----:B------:R-:W-:Y:S01]  /*1d90*/  ULDC.64 UR26, c[0x0][0x400] ;  /* 0x00010000001a7ab9 */ /* 0x000fe20000000a00 */
[----:B------:R-:W-:Y:S01]  /*1da0*/  IMAD.IADD R3, R5, 0x1, R8 ;  /* 0x0000000105037824 */ /* 0x000fe200078e0208 */
[----:B------:R-:W-:Y:S01]  /*1db0*/  LEA R230, P3, R4, UR28, 0x1 ;  /* 0x0000001c04e67c11 */ /* 0x000fe2000f8608ff */
[----:B------:R-:W-:Y:S01]  /*1dc0*/  VIADD R7, R7, UR15 ;  /* 0x0000000f07077c36 */ /* 0x000fe20008000000 */
[----:B------:R-:W-:Y:S01]  /*1dd0*/  LEA R232, P4, R6, UR38, 0x1 ;  /* 0x0000002606e87c11 */ /* 0x000fe2000f8808ff */
[----:B------:R-:W-:Y:S01]  /*1de0*/  ULDC.64 UR48, c[0x0][0x2b0] ;  /* 0x0000ac0000307ab9 */ /* 0x000fe20000000a00 */
[----:B------:R-:W-:Y:S01]  /*1df0*/  LEA R178, P2, R0, UR26, 0x2 ;  /* 0x0000001a00b27c11 */ /* 0x000fe2000f8410ff */
[----:B------:R-:W-:Y:S01]  /*1e00*/  UIMAD.WIDE UR14, UR30, 0x4, UR48 ;  /* 0x000000041e0e78a5 */ /* 0x000fe2000f8e0230 */
[----:B------:R-:W-:Y:S01]  /*1e10*/  LEA.HI.X R231, R4, UR29, R3, 0x1, P3 ;  /* 0x0000001d04e77c11 */ /* 0x000fe200098f0c03 */
[----:B------:R-:W-:Y:S01]  /*1e20*/  UIADD3 UR8, UR37, -0x1, URZ ;  /* 0xffffffff25087890 */ /* 0x000fe2000fffe03f */
[----:B------:R-:W-:Y:S01]  /*1e30*/  LEA.HI.X R233, R6, UR39, R7, 0x1, P4 ;  /* 0x0000002706e97c11 */ /* 0x000fe2000a0f0c07 */
[----:B------:R-:W-:Y:S01]  /*1e40*/  UMOV UR30, UR20 ;  /* 0x00000014001e7c82 */ /* 0x000fe20008000000 */
[----:B------:R-:W-:Y:S01]  /*1e50*/  LEA.HI.X R177, R0, UR27, R177, 0x2, P2 ;  /* 0x0000001b00b17c11 */ /* 0x000fe200090f14b1 */
[----:B------:R-:W-:Y:S01]  /*1e60*/  UMOV UR29, UR21 ;  /* 0x00000015001d7c82 */ /* 0x000fe20008000000 */
[----:B------:R-:W-:Y:S07]  /*1e70*/  @P0 BRA `(.L_x_425) ;  /* 0x0000000400fc0947 */ /* 0x000fee0003800000 */
        /* <DEDUP_REMOVED lines=19> */
.L_x_426:
        /* <DEDUP_REMOVED lines=19> */
.L_x_427:
        /* <DEDUP_REMOVED lines=32> */
.L_x_429:
[----:B------:R-:W-:Y:S05]  /*22e0*/  BSYNC B0 ;  /* 0x0000000000007941 */ /* 0x000fea0003800000 */
.L_x_428:
        /* <DEDUP_REMOVED lines=14> */
.L_x_431:
[----:B------:R-:W-:Y:S05]  /*23d0*/  BSYNC B0 ;  /* 0x0000000000007941 */ /* 0x000fea0003800000 */
.L_x_430:
        /* <DEDUP_REMOVED lines=26> */
.L_x_433:
[----:B------:R-:W-:Y:S05]  /*2580*/  BSYNC B0 ;  /* 0x0000000000007941 */ /* 0x000fea0003800000 */
.L_x_432:
        /* <DEDUP_REMOVED lines=14> */
.L_x_425:
[CC--:B------:R-:W-:Y:S01]  /*2670*/  LEA.HI R0, R11.reuse, R9.reuse, RZ, 0x3 ;  /* 0x000000090b007211 */ /* 0x0c0fe200078f18ff */
[----:B------:R-:W-:Y:S01]  /*2680*/  UIMAD UR9, UR16, -0x80, UR7 ;  /* 0xffffff80100978a4 */ /* 0x000fe2000f8e0207 */
[----:B------:R-:W-:Y:S01]  /*2690*/  PLOP3.LUT P3, PT, PT, PT, UP4, 0x80, 0x0 ;  /* 0x000000000000781c */ /* 0x000fe20003f6f048 */
[----:B------:R-:W-:Y:S01]  /*26a0*/  UIMAD UR6, UR8, -0x80, UR11 ;  /* 0xffffff80080678a4 */ /* 0x000fe2000f8e020b */
[----:B------:R-:W-:Y:S01]  /*26b0*/  SHF.R.S32.HI R0, RZ, 0x3, R0 ;  /* 0x00000003ff007819 */ /* 0x000fe20000011400 */
[C---:B------:R-:W-:Y:S01]  /*26c0*/  VIADD R3, R240.reuse, 0x40 ;  /* 0x00000040f0037836 */ /* 0x040fe20000000000 */
[----:B------:R-:W-:Y:S01]  /*26d0*/  LEA.HI R6, R11, R9, RZ, 0x2 ;  /* 0x000000090b067211 */ /* 0x000fe200078f10ff */
[----:B------:R-:W-:Y:S01]  /*26e0*/  UIMAD UR10, UR35, UR18, URZ ;  /* 0x00000012230a72a4 */ /* 0x000fe2000f8e023f */
[----:B------:R-:W-:Y:S01]  /*26f0*/  ISETP.GE.AND P1, PT, R240, UR9, PT ;  /* 0x00000009f0007c0c */ /* 0x000fe2000bf26270 */
[----:B------:R-:W-:Y:S01]  /*2700*/  IMAD.SHL.U32 R0, R0, 0x40, RZ ;  /* 0x0000004000007824 */ /* 0x000fe200078e00ff */
[C---:B------:R-:W-:Y:S01]  /*2710*/  ISETP.GE.AND P2, PT, R3.reuse, UR9, PT ;  /* 0x0000000903007c0c */ /* 0x040fe2000bf46270 */
[----:B------:R-:W-:Y:S01]  /*2720*/  UIMAD UR10, UR24, UR19, UR10 ;  /* 0x00000013180a72a4 */ /* 0x000fe2000f8e020a */
[----:B------:R-:W-:Y:S01]  /*2730*/  ISETP.GE.AND P4, PT, R3, UR6, PT ;  /* 0x0000000603007c0c */ /* 0x000fe2000bf86270 */
[----:B------:R-:W-:Y:S01]  /*2740*/  IMAD.U32 R4, RZ, RZ, UR18 ;  /* 0x00000012ff047e24 */ /* 0x000fe2000f8e00ff */
[----:B------:R-:W-:Y:S01]  /*2750*/  LEA.HI R3, R6, R240, RZ, 0x1 ;  /* 0x000000f006037211 */ /* 0x000fe200078f08ff */
[----:B------:R-:W-:Y:S01]  /*2760*/  @P3 BAR.SYNC.DEFER_BLOCKING 0x0 ;  /* 0x0000000000003b1d */ /* 0x000fe20000010000 */
[----:B------:R-:W-:Y:S01]  /*2770*/  LOP3.LUT R0, R0, 0xc0, RZ, 0xc0, !PT ;  /* 0x000000c000007812 */ /* 0x000fe200078ec0ff */
[----:B------:R-:W-:Y:S01]  /*2780*/  ULEA.HI UR17, UR8, UR8, URZ, 0x1 ;  /* 0x0000000808117291 */ /* 0x000fe2000f8f083f */
[----:B------:R-:W-:Y:S01]  /*2790*/  LOP3.LUT R3, R3, 0x7fffffe, RZ, 0xc0, !PT ;  /* 0x07fffffe03037812 */ /* 0x000fe200078ec0ff */
[----:B------:R-:W-:Y:S01]  /*27a0*/  IMAD.U32 R7, RZ, RZ, UR10 ;  /* 0x0000000aff077e24 */ /* 0x000fe2000f8e00ff */
[--C-:B------:R-:W-:Y:S01]  /*27b0*/  LOP3.LUT R6, R0, 0x18, R234.reuse, 0xf8, !PT ;  /* 0x0000001800067812 */ /* 0x100fe200078ef8ea */
[----:B------:R-:W-:Y:S01]  /*27c0*/  IMAD.WIDE.U32 R4, R4, UR24, R234 ;  /* 0x0000001804047c25 */ /* 0x000fe2000f8e00ea */
[----:B------:R-:W-:Y:S01]  /*27d0*/  SHF.R.U32.HI R0, RZ, 0x3, R0 ;  /* 0x00000003ff007819 */ /* 0x000fe20000011600 */
[----:B------:R-:W-:Y:S01]  /*27e0*/  ULOP3.LUT UR10, UR17, 0xfffffffe, URZ, 0xc0, !UPT ;  /* 0xfffffffe110a7892 */ /* 0x000fe2000f8ec03f */
[----:B------:R-:W-:Y:S01]  /*27f0*/  BSSY B0, `(.L_x_435) ;  /* 0x000002a000007945 */ /* 0x000fe20003800000 */
[----:B------:R-:W-:Y:S01]  /*2800*/  IMAD.IADD R3, R240, 0x1, -R3 ;  /* 0x00000001f0037824 */ /* 0x000fe200078e0a03 */
[----:B------:R-:W-:Y:S01]  /*2810*/  LOP3.LUT R0, R6, R0, RZ, 0x3c, !PT ;  /* 0x0000000006007212 */ /* 0x000fe200078e3cff */
[----:B------:R-:W-:Y:S01]  /*2820*/  UIADD3 UR10, UR8, -UR10, URZ ;  /* 0x8000000a080a7290 */ /* 0x000fe2000fffe03f */
[----:B------:R-:W-:Y:S01]  /*2830*/  IADD3 R4, P0, R4, UR42, RZ ;  /* 0x0000002a04047c10 */ /* 0x000fe2000ff1e0ff */
[----:B------:R-:W-:Y:S01]  /*2840*/  IMAD R3, R248, 0x8, R3 ;  /* 0x00000008f8037824 */ /* 0x000fe200078e0203 */
[----:B------:R-:W-:Y:S01]  /*2850*/  ULDC.64 UR20, c[0x0][0x268] ;  /* 0x00009a0000147ab9 */ /* 0x000fe20000000a00 */
[----:B------:R-:W-:Y:S01]  /*2860*/  UISETP.NE.AND UP0, UPT, UR10, 0x1, UPT ;  /* 0x000000010a00788c */ /* 0x000fe2000bf05270 */
[----:B------:R-:W-:Y:S01]  /*2870*/  IMAD R6, R15, UR20, RZ ;  /* 0x000000140f067c24 */ /* 0x000fe2000f8e02ff */
[----:B------:R-:W-:Y:S01]  /*2880*/  IADD3.X R5, R5, UR43, R7, P0, !PT ;  /* 0x0000002b05057c10 */ /* 0x000fe200087fe407 */
[----:B------:R-:W-:Y:S01]  /*2890*/  IMAD.U32 R3, R3, 0x20, R0 ;  /* 0x0000002003037824 */ /* 0x000fe200078e0000 */
[----:B------:R-:W-:Y:S01]  /*28a0*/  ISETP.GE.AND P5, PT, R240, UR6, PT ;  /* 0x00000006f0007c0c */ /* 0x000fe2000bfa6270 */
[C---:B------:R-:W-:Y:S01]  /*28b0*/  IMAD R11, R10.reuse, UR21, R6 ;  /* 0x000000150a0b7c24 */ /* 0x040fe2000f8e0206 */
[----:B------:R-:W-:Y:S01]  /*28c0*/  PLOP3.LUT P0, PT, PT, PT, UP0, 0x80, 0x0 ;  /* 0x000000000000781c */ /* 0x000fe20003f0f008 */
[C---:B------:R-:W-:Y:S01]  /*28d0*/  VIADD R6, R3.reuse, 0x1000 ;  /* 0x0000100003067836 */ /* 0x040fe20000000000 */
[----:B------:R-:W-:Y:S01]  /*28e0*/  LEA R0, R3, UR4, 0x1 ;  /* 0x0000000403007c11 */ /* 0x000fe2000f8e08ff */
[----:B------:R-:W-:-:S03]  /*28f0*/  IMAD.WIDE.U32 R4, R10, UR20, R4 ;  /* 0x000000140a047c25 */ /* 0x000fc6000f8e0004 */
[----:B------:R-:W-:Y:S01]  /*2900*/  SEL R221, R6, R3, !P0 ;  /* 0x0000000306dd7207 */ /* 0x000fe20004000000 */
[----:B------:R1:W-:Y:S01]  /*2910*/  @P1 STS [R0+0x8000], RZ ;  /* 0x008000ff00001388 */ /* 0x0003e20000000800 */
[----:B------:R-:W-:-:S03]  /*2920*/  IMAD.IADD R11, R5, 0x1, R11 ;  /* 0x00000001050b7824 */ /* 0x000fc600078e020b */
        /* <DEDUP_REMOVED lines=22> */
.L_x_436:
[----:B------:R-:W-:Y:S05]  /*2a90*/  BSYNC B0 ;  /* 0x0000000000007941 */ /* 0x000fea0003800000 */
.L_x_435:
        /* <DEDUP_REMOVED lines=22> */
.L_x_438:
[----:B------:R-:W-:Y:S05]  /*2c00*/  BSYNC B0 ;  /* 0x0000000000007941 */ /* 0x000fea0003800000 */
.L_x_437:
        /* <DEDUP_REMOVED lines=18> */
.L_x_440:
[----:B------:R-:W-:Y:S05]  /*2d30*/  BSYNC B0 ;  /* 0x0000000000007941 */ /* 0x000fea0003800000 */
.L_x_439:
        /* <DEDUP_REMOVED lines=13> */
.L_x_442:
[----:B------:R-:W-:Y:S05]  /*2e10*/  BSYNC B0 ;  /* 0x0000000000007941 */ /* 0x000fea0003800000 */
.L_x_441:
        /* <DEDUP_REMOVED lines=17> */
.L_x_444:
[----:B------:R-:W-:Y:S05]  /*2f30*/  BSYNC B0 ;  /* 0x0000000000007941 */ /* 0x000fea0003800000 */
.L_x_443:
        /* <DEDUP_REMOVED lines=21> */
.L_x_446:
[----:B------:R-:W-:Y:S05]  /*3090*/  BSYNC B0 ;  /* 0x0000000000007941 */ /* 0x000fea0003800000 */
.L_x_445:
        /* <DEDUP_REMOVED lines=12> */
[----:B------:R-:W-:Y:S02]  /*3160*/  IADD3 R11, R237, 0x48, RZ ;  /* 0x00000048ed0b7810 */ /* 0x000fe40007ffe0ff */
        /* <DEDUP_REMOVED lines=23> */
[----:B---3--:R-:W-:-:S04]  /*32e0*/  LEA R8, P1, R6, UR18, 0x1 ;  /* 0x0000001206087c11 */ /* 0x008fc8000f8208ff */
[----:B------:R-:W-:-:S05]  /*32f0*/  LEA.HI.X R9, R6, UR19, R3, 0x1, P1 ;  /* 0x0000001306097c11 */ /* 0x000fca00088f0c03 */
[----:B------:R-:W-:Y:S01]  /*3300*/  @!PT LDS RZ, [RZ] ;  /* 0x00000000fffff984 */ /* 0x000fe20000000800 */
[----:B------:R-:W-:Y:S01]  /*3310*/  @!PT LDS RZ, [RZ] ;  /* 0x00000000fffff984 */ /* 0x000fe20000000800 */
[----:B------:R-:W-:Y:S01]  /*3320*/  @!PT LDS RZ, [RZ] ;  /* 0x00000000fffff984 */ /* 0x000fe20000000800 */
[----:B------:R3:W-:Y:S04]  /*3330*/  LDGSTS.E.BYPASS.LTC128B.128 [R0+0x6000], desc[UR12][R8.64] ;  /* 0x0600000008007fae */ /* 0x0007e8000b901d4c */
.L_x_448:
[----:B------:R-:W-:Y:S05]  /*3340*/  BSYNC B0 ;  /* 0x0000000000007941 */ /* 0x000fea0003800000 */
.L_x_447:
        /* <DEDUP_REMOVED lines=22> */
.L_x_450:
[----:B------:R-:W-:Y:S05]  /*34b0*/  BSYNC B0 ;  /* 0x0000000000007941 */ /* 0x000fea0003800000 */
.L_x_449:
[----:B------:R-:W0:Y:S01]  /*34c0*/  LDGDEPBAR ;  /* 0x00000000000079af */ /* 0x000e220000000000 */
[----:B-1----:R-:W-:Y:S01]  /*34d0*/  IMAD.MOV.U32 R4, RZ, RZ, 0x4 ;  /* 0x00000004ff047424 */ /* 0x002fe200078e00ff */
[----:B---3--:R-:W1:Y:S01]  /*34e0*/  LDC.64 R8, c[0x0][0x3b8] ;  /* 0x0000ee00ff087b82 */ /* 0x008e620000000a00 */
[----:B------:R-:W-:Y:S01]  /*34f0*/  IMAD.MOV.U32 R6, RZ, RZ, 0x4 ;  /* 0x00000004ff067424 */ /* 0x000fe200078e00ff */
[----:B------:R-:W-:Y:S01]  /*3500*/  ULDC UR6, c[0x0][0x270] ;  /* 0x00009c0000067ab9 */ /* 0x000fe20000000800 */
[----:B------:R-:W-:Y:S02]  /*3510*/  IMAD.MOV.U32 R242, RZ, RZ, 0x7f800000 ;  /* 0x7f800000fff27424 */ /* 0x000fe400078e00ff */
[----:B------:R-:W-:Y:S02]  /*3520*/  IMAD.MOV.U32 R243, RZ, RZ, 0x7f800000 ;  /* 0x7f800000fff37424 */ /* 0x000fe400078e00ff */
[----:B------:R-:W-:Y:S02]  /*3530*/  IMAD.MOV.U32 R244, RZ, RZ, 0x7f800000 ;  /* 0x7f800000fff47424 */ /* 0x000fe400078e00ff */
[----:B------:R-:W-:Y:S01]  /*3540*/  IMAD.MOV.U32 R241, RZ, RZ, 0x7f800000 ;  /* 0x7f800000fff17424 */ /* 0x000fe200078e00ff */
[----:B--2-4-:R-:W-:Y:S01]  /*3550*/  SHF.R.S32.HI R0, RZ, 0x1f, R14 ;  /* 0x0000001fff007819 */ /* 0x014fe2000001140e */
[----:B------:R-:W-:Y:S01]  /*3560*/  IMAD.WIDE R4, R237, R4, UR14 ;  /* 0x0000000eed047e25 */ /* 0x000fe2000f8e0204 */
[----:B------:R-:W-:Y:S01]  /*3570*/  ULDC UR54, c[0x0][0x2d0] ;  /* 0x0000b40000367ab9 */ /* 0x000fe20000000800 */
[----:B------:R-:W-:-:S02]  /*3580*/  ULDC UR56, c[0x0][0x398] ;  /* 0x0000e60000387ab9 */ /* 0x000fc40000000800 */
[----:B------:R-:W-:Y:S01]  /*3590*/  @!P3 IMAD.WIDE R6, R11, R6, UR14 ;  /* 0x0000000e0b06be25 */ /* 0x000fe2000f8e0206 */
[----:B------:R2:W5:Y:S04]  /*35a0*/  @!P6 LDG.E R243, desc[UR12][R4.64] ;  /* 0x0000000c04f3e981 */ /* 0x000568000c1e1900 */
[----:B------:R2:W5:Y:S01]  /*35b0*/  @!P5 LDG.E R244, desc[UR12][R4.64+0x20] ;  /* 0x0000200c04f4d981 */ /* 0x000562000c1e1900 */
[----:B------:R-:W-:-:S04]  /*35c0*/  DEPBAR.LE SB0, 0x1 ;  /* 0x000080400000791a */ /* 0x000fc80000000000 */
[----:B------:R2:W5:Y:S04]  /*35d0*/  @!P4 LDG.E R241, desc[UR12][R4.64+0x100] ;  /* 0x0001000c04f1c981 */ /* 0x000568000c1e1900 */
[----:B------:R2:W5:Y:S01]  /*35e0*/  @!P3 LDG.E R242, desc[UR12][R6.64] ;  /* 0x0000000c06f2b981 */ /* 0x000562000c1e1900 */
[----:B------:R-:W-:Y:S06]  /*35f0*/  BAR.SYNC.DEFER_BLOCKING 0x0 ;  /* 0x0000000000007b1d */ /* 0x000fec0000010000 */
[----:B-1----:R-:W3:Y:S04]  /*3600*/  LDG.E.64 R4, desc[UR12][R8.64+0x8] ;  /* 0x0000080c08047981 */ /* 0x002ee8000c1e1b00 */
[----:B------:R-:W4:Y:S01]  /*3610*/  LDG.E.64 R6, desc[UR12][R8.64] ;  /* 0x0000000c08067981 */ /* 0x000f22000c1e1b00 */
[----:B------:R-:W-:Y:S01]  /*3620*/  LEA R140, R168, UR4, 0x1 ;  /* 0x00000004a88c7c11 */ /* 0x000fe2000f8e08ff */
[----:B------:R-:W-:Y:S01]  /*3630*/  UIMAD UR6, UR57, UR6, UR58 ;  /* 0x00000006390672a4 */ /* 0x000fe2000f8e023a */
[----:B------:R-:W-:Y:S01]  /*3640*/  VIADD R160, R167, 0x1000 ;  /* 0x00001000a7a07836 */ /* 0x000fe20000000000 */
[----:B------:R2:W1:Y:S01]  /*3650*/  LDSM.16.M88.4 R144, [R161] ;  /* 0x00000000a190783b */ /* 0x0004620000000200 */
[----:B------:R-:W-:Y:S01]  /*3660*/  VIADD R3, R166, 0x1000 ;  /* 0x00001000a6037836 */ /* 0x000fe20000000000 */
[----:B------:R-:W-:Y:S01]  /*3670*/  USHF.L.U32 UR6, UR6, 0x5, URZ ;  /* 0x0000000506067899 */ /* 0x000fe2000800063f */
[----:B------:R-:W-:Y:S01]  /*3680*/  IMAD.MOV.U32 R252, RZ, RZ, 0x4 ;  /* 0x00000004fffc7424 */ /* 0x000fe200078e00ff */
[----:B------:R2:W1:Y:S01]  /*3690*/  LDSM.16.M88.4 R128, [R140+0x8000] ;  /* 0x008000008c80783b */ /* 0x0004620000000200 */
[----:B------:R-:W-:Y:S01]  /*36a0*/  UIADD3 UR24, UR24, UR11, URZ ;  /* 0x0000000b18187290 */ /* 0x000fe2000fffe03f */
[----:B------:R-:W-:Y:S01]  /*36b0*/  SEL R160, R160, R167, !P0 ;  /* 0x000000a7a0a07207 */ /* 0x000fe20004000000 */
[----:B------:R-:W-:Y:S01]  /*36c0*/  USHF.R.S32.HI UR9, URZ, 0x1f, UR6 ;  /* 0x0000001f3f097899 */ /* 0x000fe20008011406 */
[----:B------:R2:W1:Y:S01]  /*36d0*/  LDSM.16.M88.4 R132, [R140+0x8400] ;  /* 0x008400008c84783b */ /* 0x0004620000000200 */
[----:B------:R-:W-:Y:S01]  /*36e0*/  SEL R3, R3, R166, !P0 ;  /* 0x000000a603037207 */ /* 0x000fe20004000000 */
[----:B------:R-:W-:Y:S01]  /*36f0*/  UIADD3 UR24, -UR7, 0x80, UR24 ;  /* 0x0000008007187890 */ /* 0x000fe2000fffe118 */
[----:B------:R-:W-:Y:S01]  /*3700*/  CS2R R94, SRZ ;  /* 0x00000000005e7805 */ /* 0x000fe2000001ff00 */
[----:B------:R2:W1:Y:S01]  /*3710*/  LDSM.16.M88.4 R136, [R140+0x8800] ;  /* 0x008800008c88783b */ /* 0x0004620000000200 */
[----:B------:R-:W-:-:S02]  /*3720*/  CS2R R92, SRZ ;  /* 0x00000000005c7805 */ /* 0x000fc4000001ff00 */
[----:B------:R-:W-:Y:S02]  /*3730*/  CS2R R98, SRZ ;  /* 0x0000000000627805 */ /* 0x000fe4000001ff00 */
[----:B------:R-:W-:Y:S01]  /*3740*/  CS2R R96, SRZ ;  /* 0x0000000000607805 */ /* 0x000fe2000001ff00 */
[----:B------:R-:W1:Y:S01]  /*3750*/  LDSM.16.M88.4 R140, [R140+0x8c00] ;  /* 0x008c00008c8c783b */ /* 0x000e620000000200 */
[----:B------:R-:W-:Y:S02]  /*3760*/  CS2R R90, SRZ ;  /* 0x00000000005a7805 */ /* 0x000fe4000001ff00 */
[----:B------:R-:W-:Y:S02]  /*3770*/  CS2R R88, SRZ ;  /* 0x0000000000587805 */ /* 0x000fe4000001ff00 */
[----:B------:R-:W-:Y:S01]  /*3780*/  CS2R R86, SRZ ;  /* 0x0000000000567805 */ /* 0x000fe2000001ff00 */
[----:B------:R2:W1:Y:S01]  /*3790*/  LDSM.16.M88.4 R148, [R161+0x400] ;  /* 0x00040000a194783b */ /* 0x0004620000000200 */
[----:B------:R-:W-:-:S02]  /*37a0*/  CS2R R84, SRZ ;  /* 0x0000000000547805 */ /* 0x000fc4000001ff00 */
[----:B------:R-:W-:Y:S02]  /*37b0*/  CS2R R78, SRZ ;  /* 0x00000000004e7805 */ /* 0x000fe4000001ff00 */
[----:B------:R-:W-:Y:S01]  /*37c0*/  CS2R R76, SRZ ;  /* 0x00000000004c7805 */ /* 0x000fe2000001ff00 */
[----:B------:R2:W1:Y:S01]  /*37d0*/  LDSM.16.M88.4 R152, [R161+0x800] ;  /* 0x00080000a198783b */ /* 0x0004620000000200 */
[----:B------:R-:W-:Y:S02]  /*37e0*/  CS2R R82, SRZ ;  /* 0x0000000000527805 */ /* 0x000fe4000001ff00 */
[----:B------:R-:W-:Y:S02]  /*37f0*/  CS2R R80, SRZ ;  /* 0x0000000000507805 */ /* 0x000fe4000001ff00 */
[----:B------:R-:W-:Y:S01]  /*3800*/  CS2R R74, SRZ ;  /* 0x00000000004a7805 */ /* 0x000fe2000001ff00 */
[----:B------:R2:W1:Y:S01]  /*3810*/  LDSM.16.M88.4 R156, [R161+0xc00] ;  /* 0x000c0000a19c783b */ /* 0x0004620000000200 */
[----:B------:R-:W-:-:S02]  /*3820*/  CS2R R72, SRZ ;  /* 0x0000000000487805 */ /* 0x000fc4000001ff00 */
[----:B------:R-:W-:Y:S02]  /*3830*/  CS2R R70, SRZ ;  /* 0x0000000000467805 */ /* 0x000fe4000001ff00 */
[----:B------:R-:W-:Y:S02]  /*3840*/  CS2R R68, SRZ ;  /* 0x0000000000447805 */ /* 0x000fe4000001ff00 */
[----:B------:R-:W-:Y:S01]  /*3850*/  LEA R160, R160, UR4, 0x1 ;  /* 0x00000004a0a07c11 */ /* 0x000fe2000f8e08ff */
[----:B------:R-:W-:Y:S01]  /*3860*/  IMAD.MOV.U32 R236, RZ, RZ, R221 ;  /* 0x000000ffffec7224 */ /* 0x000fe200078e00dd */
[----:B------:R-:W-:Y:S01]  /*3870*/  LEA R3, R3, UR4, 0x1 ;  /* 0x0000000403037c11 */ /* 0x000fe2000f8e08ff */
[----:B------:R-:W-:Y:S01]  /*3880*/  UIADD3 UR51, UR24, -UR52, URZ ;  /* 0x8000003418337290 */ /* 0x000fe2000fffe03f */
[----:B------:R-:W-:Y:S01]  /*3890*/  ULDC UR10, c[0x0][0x394] ;  /* 0x0000e500000a7ab9 */ /* 0x000fe20000000800 */
[----:B------:R-:W-:Y:S02]  /*38a0*/  USHF.L.U32 UR50, UR5, 0x3, URZ ;  /* 0x0000000305327899 */ /* 0x000fe4000800063f */
[----:B------:R-:W-:-:S02]  /*38b0*/  USHF.L.U32 UR49, UR5, 0x4, URZ ;  /* 0x0000000405317899 */ /* 0x000fc4000800063f */
[----:B------:R-:W-:Y:S02]  /*38c0*/  UIMAD UR48, UR5, 0x18, URZ ;  /* 0x00000018053078a4 */ /* 0x000fe4000f8e023f */
[----:B------:R-:W-:Y:S02]  /*38d0*/  USHF.L.U32 UR47, UR5, 0x5, URZ ;  /* 0x00000005052f7899 */ /* 0x000fe4000800063f */
[----:B------:R-:W-:Y:S02]  /*38e0*/  UIMAD UR46, UR5, 0x28, URZ ;  /* 0x00000028052e78a4 */ /* 0x000fe4000f8e023f */
[----:B------:R-:W-:Y:S02]  /*38f0*/  UIMAD UR45, UR5, 0x30, URZ ;  /* 0x00000030052d78a4 */ /* 0x000fe4000f8e023f */
[----:B------:R-:W-:Y:S02]  /*3900*/  UIMAD UR44, UR5, 0x38, URZ ;  /* 0x00000038052c78a4 */ /* 0x000fe4000f8e023f */
[----:B------:R-:W-:-:S02]  /*3910*/  USHF.L.U32 UR43, UR5, 0x6, URZ ;  /* 0x00000006052b7899 */ /* 0x000fc4000800063f */
[----:B------:R-:W-:Y:S02]  /*3920*/  UIMAD UR42, UR5, 0x48, URZ ;  /* 0x00000048052a78a4 */ /* 0x000fe4000f8e023f */
[----:B------:R-:W-:Y:S02]  /*3930*/  UIMAD UR41, UR5, 0x50, URZ ;  /* 0x00000050052978a4 */ /* 0x000fe4000f8e023f */
[----:B------:R-:W-:Y:S02]  /*3940*/  UIMAD UR40, UR5, 0x58, URZ ;  /* 0x00000058052878a4 */ /* 0x000fe4000f8e023f */
[----:B------:R-:W-:Y:S02]  /*3950*/  UIMAD UR39, UR5, 0x60, URZ ;  /* 0x00000060052778a4 */ /* 0x000fe4000f8e023f */
[----:B------:R-:W-:Y:S02]  /*3960*/  UIMAD UR38, UR5, 0x68, URZ ;  /* 0x00000068052678a4 */ /* 0x000fe4000f8e023f */
[----:B------:R-:W-:-:S02]  /*3970*/  UIMAD UR37, UR5, 0x70, URZ ;  /* 0x00000070052578a4 */ /* 0x000fc4000f8e023f */
[----:B------:R-:W-:Y:S02]  /*3980*/  UIMAD UR35, UR5, 0x78, URZ ;  /* 0x00000078052378a4 */ /* 0x000fe4000f8e023f */
[----:B------:R-:W-:Y:S01]  /*3990*/  UIADD3 UR36, -UR36, URZ, URZ ;  /* 0x0000003f24247290 */ /* 0x000fe2000fffe13f */
[----:B------:R-:W-:Y:S01]  /*39a0*/  UMOV UR28, UR10 ;  /* 0x0000000a001c7c82 */ /* 0x000fe20008000000 */
[----:B------:R-:W-:Y:S01]  /*39b0*/  ULDC UR5, c[0x0][0x2ec] ;  /* 0x0000bb0000057ab9 */ /* 0x000fe20000000800 */
[----:B---3--:R-:W-:Y:S02]  /*39c0*/  IADD3 R247, P2, P1, R4, UR6, R14 ;  /* 0x0000000604f77c10 */ /* 0x008fe4000f95e00e */
[----:B----4-:R-:W-:Y:S02]  /*39d0*/  R2UR UR6, R6 ;  /* 0x00000000060672ca */ /* 0x010fe400000e0000 */
[----:B------:R-:W-:Y:S02]  /*39e0*/  R2UR UR33, R7 ;  /* 0x00000000072172ca */ /* 0x000fe400000e0000 */
[----:B------:R-:W-:-:S09]  /*39f0*/  IADD3.X R0, R5, UR9, R0, P2, P1 ;  /* 0x0000000905007c10 */ /* 0x000fd200097e2400 */
[----:B------:R-:W-:Y:S01]  /*3a00*/  UIADD3 UR27, UR6, -0x61c88647, URZ ;  /* 0x9e3779b9061b7890 */ /* 0x000fe2000fffe03f */
[----:B------:R-:W-:Y:S01]  /*3a10*/  LOP3.LUT R245, R0, UR6, RZ, 0x3c, !PT ;  /* 0x0000000600f57c12 */ /* 0x000fe2000f8e3cff */
[----:B------:R-:W-:Y:S02]  /*3a20*/  UIADD3 UR26, UR6, 0x3c6ef372, URZ ;  /* 0x3c6ef372061a7890 */ /* 0x000fe4000fffe03f */
[----:B------:R-:W-:Y:S02]  /*3a30*/  UIADD3 UR24, UR6, -0x255992d5, URZ ;  /* 0xdaa66d2b06187890 */ /* 0x000fe4000fffe03f */
[----:B------:R-:W-:Y:S02]  /*3a40*/  UIADD3 UR22, UR6, 0x78dde6e4, URZ ;  /* 0x78dde6e406167890 */ /* 0x000fe4000fffe03f */
[----:B------:R-:W-:Y:S02]  /*3a50*/  UIADD3 UR20, UR6, 0x1715609d, URZ ;  /* 0x1715609d06147890 */ /* 0x000fe4000fffe03f */
[----:B------:R-:W-:-:S02]  /*3a60*/  UIADD3 UR18, UR6, -0x4ab325aa, URZ ;  /* 0xb54cda5606127890 */ /* 0x000fc4000fffe03f */
[----:B------:R-:W-:Y:S02]  /*3a70*/  UIADD3 UR52, UR33, -0x4498517b, URZ ;  /* 0xbb67ae8521347890 */ /* 0x000fe4000fffe03f */
[----:B------:R-:W-:Y:S02]  /*3a80*/  UIADD3 UR25, UR33, 0x76cf5d0a, URZ ;  /* 0x76cf5d0a21197890 */ /* 0x000fe4000fffe03f */
[----:B------:R-:W-:Y:S02]  /*3a90*/  UIADD3 UR23, UR33, 0x32370b8f, URZ ;  /* 0x32370b8f21177890 */ /* 0x000fe4000fffe03f */
[----:B------:R-:W-:Y:S02]  /*3aa0*/  UIADD3 UR21, UR33, -0x126145ec, URZ ;  /* 0xed9eba1421157890 */ /* 0x000fe4000fffe03f */
[----:B------:R-:W-:Y:S02]  /*3ab0*/  UIADD3 UR19, UR33, -0x56f99767, URZ ;  /* 0xa906689921137890 */ /* 0x000fe4000fffe03f */
[----:B------:R-:W-:Y:S01]  /*3ac0*/  UIADD3 UR17, UR33, 0x646e171e, URZ ;  /* 0x646e171e21117890 */ /* 0x000fe2000fffe03f */
[----:B-12---:R-:W-:-:S11]  /*3ad0*/  ULDC.U8 UR6, c[0x0][0x388] ;  /* 0x0000e20000067ab9 */ /* 0x006fd60000000000 */
.L_x_455:
[----:B------:R-:W0:Y:S01]  /*3ae0*/  LDGDEPBAR ;  /* 0x00000000000079af */ /* 0x000e220000000000 */
[----:B------:R-:W-:Y:S01]  /*3af0*/  IMAD.U32 R4, RZ, RZ, UR30 ;  /* 0x0000001eff047e24 */ /* 0x000fe2000f8e00ff */
[----:B------:R-:W-:Y:S01]  /*3b00*/  LEA R100, R168, UR4, 0x1 ;  /* 0x00000004a8647c11 */ /* 0x000fe2000f8e08ff */
[----:B------:R-:W-:Y:S01]  /*3b10*/  IMAD.U32 R5, RZ, RZ, UR29 ;  /* 0x0000001dff057e24 */ /* 0x000fe2000f8e00ff */
[----:B------:R-:W-:Y:S01]  /*3b20*/  IADD3 R112, R165, R160, RZ ;  /* 0x000000a0a5707210 */ /* 0x000fe20007ffe0ff */
[----:B------:R-:W-:Y:S01]  /*3b30*/  USHF.L.U32 UR9, UR8, 0x7, URZ ;  /* 0x0000000708097899 */ /* 0x000fe2000800063f */
[C---:B------:R-:W-:Y:S01]  /*3b40*/  LEA R4, P0, R237.reuse, R4, 0x2 ;  /* 0x00000004ed047211 */ /* 0x040fe200078010ff */
[----:B------:R-:W-:Y:S01]  /*3b50*/  UMOV UR10, UR60 ;  /* 0x0000003c000a7c82 */ /* 0x000fe20008000000 */
[----:B------:R-:W-:Y:S01]  /*3b60*/  IMAD.MOV.U32 R238, RZ, RZ, R178 ;  /* 0x000000ffffee7224 */ /* 0x000fe200078e00b2 */
[----:B------:R-:W-:Y:S01]  /*3b70*/  UISETP.GE.AND UP0, UPT, UR9, UR51, UPT ;  /* 0x000000330900728c */ /* 0x000fe2000bf06270 */
[----:B------:R-:W-:Y:S02]  /*3b80*/  LEA.HI.X.SX32 R5, R237, R5, 0x2, P0 ;  /* 0x00000005ed057211 */ /* 0x000fe400000f16ff */
[----:B------:R-:W-:Y:S03]  /*3b90*/  MOV R239, R177 ;  /* 0x000000b100ef7202 */ /* 0x000fe60000000f00 */
        /* <DEDUP_REMOVED lines=9> */
[----:B------:R-:W2:Y:S04]  /*3c30*/  LDSM.16.M88.4 R60, [R160+0x1000] ;  /* 0x00100000a03c783b */ /* 0x000ea80000000200 */
[----:B------:R-:W3:Y:S04]  /*3c40*/  LDSM.16.M88.4 R32, [R100+0x6400] ;  /* 0x006400006420783b */ /* 0x000ee80000000200 */
[----:B------:R-:W4:Y:S04]  /*3c50*/  LDSM.16.M88.4 R48, [R100+0x6800] ;  /* 0x006800006430783b */ /* 0x000f280000000200 */
[----:B------:R-:W4:Y:S04]  /*3c60*/  LDSM.16.M88.4 R100, [R100+0x6c00] ;  /* 0x006c00006464783b */ /* 0x000f280000000200 */
[----:B------:R-:W-:Y:S04]  /*3c70*/  LDSM.16.M88.4 R104, [R112] ;  /* 0x000000007068783b */ /* 0x000fe80000000200 */
[----:B------:R-:W4:Y:S04]  /*3c80*/  LDSM.16.M88.4 R108, [R161+-0x2000] ;  /* 0xffe00000a16c783b */ /* 0x000f280000000200 */
[----:B------:R-:W4:Y:S04]  /*3c90*/  LDSM.16.M88.4 R112, [R112+0x1000] ;  /* 0x001000007070783b */ /* 0x000f280000000200 */
[----:B------:R-:W4:Y:S04]  /*3ca0*/  LDSM.16.M88.4 R116, [R161+-0x1c00] ;  /* 0xffe40000a174783b */ /* 0x000f280000000200 */
[----:B------:R-:W4:Y:S01]  /*3cb0*/  LDSM.16.M88.4 R120, [R161+-0x1800] ;  /* 0xffe80000a178783b */ /* 0x000f220000000200 */
[-C--:B-1----:R-:W-:Y:S03]  /*3cc0*/  HMMA.16816.F32.BF16 R4, R64, R16.reuse, RZ ;  /* 0x000000104004723c */ /* 0x082fe600000418ff */
[----:B------:R-:W1:Y:S03]  /*3cd0*/  LDSM.16.M88.4 R124, [R161+-0x1400] ;  /* 0xffec0000a17c783b */ /* 0x000e660000000200 */
[C---:B--2---:R-:W-:Y:S06]  /*3ce0*/  HMMA.16816.F32.BF16 R8, R60.reuse, R16, RZ ;  /* 0x000000103c08723c */ /* 0x044fec00000418ff */
[-C--:B------:R-:W-:Y:S06]  /*3cf0*/  HMMA.16816.F32.BF16 R12, R60, R18.reuse, RZ ;  /* 0x000000123c0c723c */ /* 0x080fec00000418ff */
        /* <DEDUP_REMOVED lines=32> */
[----:B------:R-:W-:Y:S04]  /*3f00*/  USHF.L.U32 UR10, UR16, 0x7, URZ ;  /* 0x00000007100a7899 */ /* 0x000fe8000800063f */
[----:B------:R-:W-:Y:S02]  /*3f10*/  UIADD3 UR31, UR10, UR11, URZ ;  /* 0x0000000b0a1f7290 */ /* 0x000fe4000fffe03f */
[----:B------:R-:W-:Y:S02]  /*3f20*/  UIADD3 UR10, UR10, 0x80, URZ ;  /* 0x000000800a0a7890 */ /* 0x000fe4000fffe03f */
[----:B------:R-:W-:Y:S02]  /*3f30*/  UIADD3 UR32, UR28, UR31, -UR7 ;  /* 0x0000001f1c207290 */ /* 0x000fe4000fffe807 */
[----:B------:R-:W-:Y:S02]  /*3f40*/  UIADD3 UR31, UR9, 0x80, URZ ;  /* 0x00000080091f7890 */ /* 0x000fe4000fffe03f */
[----:B------:R-:W-:Y:S01]  /*3f50*/  IMAD.U32 R0, RZ, RZ, UR10 ;  /* 0x0000000aff007e24 */ /* 0x000fe2000f8e00ff */
[----:B------:R-:W-:Y:S01]  /*3f60*/  UMOV UR10, UR28 ;  /* 0x0000001c000a7c82 */ /* 0x000fe20008000000 */
[----:B------:R-:W-:Y:S03]  /*3f70*/  UISETP.GE.AND UP0, UPT, UR31, UR32, UPT ;  /* 0x000000201f00728c */ /* 0x000fe6000bf06270 */
[----:B------:R-:W-:Y:S03]  /*3f80*/  ISETP.LT.AND P0, PT, R0, UR7, PT ;  /* 0x0000000700007c0c */ /* 0x000fe6000bf01270 */
[----:B------:R-:W-:Y:S11]  /*3f90*/  PLOP3.LUT P1, PT, PT, PT, UP0, 0x80, 0x0 ;  /* 0x000000000000781c */ /* 0x000ff60003f2f008 */
[----:B------:R-:W-:Y:S02]  /*3fa0*/  @!UPT UIADD3 URZ, URZ, URZ, URZ ;  /* 0x0000003f3f3ff290 */ /* 0x000fe4000fffe03f */
[----:B------:R-:W-:Y:S05]  /*3fb0*/  @!P1 BRA P0, `(.L_x_452) ;  /* 0x0000000c00b09947 */ /* 0x000fea0000000000 */
.L_x_451:
[----:B------:R-:W1:Y:S01]  /*3fc0*/  S2R R110, SR_TID.X ;  /* 0x00000000006e7919 */ /* 0x000e620000002100 */
[----:B------:R-:W-:Y:S01]  /*3fd0*/  VIADD R106, R237, UR9 ;  /* 0x00000009ed6a7c36 */ /* 0x000fe20008000000 */
[----:B------:R-:W-:Y:S01]  /*3fe0*/  UIADD3 UR9, -UR10, UR7, -UR11 ;  /* 0x000000070a097290 */ /* 0x000fe2000fffe90b */
[----:B------:R-:W-:Y:S01]  /*3ff0*/  IMAD.U32 R108, RZ, RZ, UR16 ;  /* 0x00000010ff6c7e24 */ /* 0x000fe2000f8e00ff */
[----:B------:R-:W-:Y:S01]  /*4000*/  UMOV UR28, UR10 ;  /* 0x0000000a001c7c82 */ /* 0x000fe20008000000 */
[C---:B------:R-:W-:Y:S02]  /*4010*/  VIADD R105, R106.reuse, 0x8 ;  /* 0x000000086a697836 */ /* 0x040fe40000000000 */
[C---:B------:R-:W-:Y:S01]  /*4020*/  VIADD R103, R106.reuse, 0x40 ;  /* 0x000000406a677836 */ /* 0x040fe20000000000 */
[C---:B------:R-:W-:Y:S01]  /*4030*/  VIADDMNMX R107, R106.reuse, UR9, RZ, !PT ;  /* 0x000000096a6b7c46 */ /* 0x040fe2000f8001ff */
[----:B------:R-:W-:Y:S01]  /*4040*/  VIADD R101, R106, 0x48 ;  /* 0x000000486a657836 */ /* 0x000fe20000000000 */
[----:B------:R-:W-:Y:S02]  /*4050*/  VIADDMNMX R105, R105, UR9, RZ, !PT ;  /* 0x0000000969697c46 */ /* 0x000fe4000f8001ff */
[----:B------:R-:W-:Y:S02]  /*4060*/  VIADDMNMX R103, R103, UR9, RZ, !PT ;  /* 0x0000000967677c46 */ /* 0x000fe4000f8001ff */
[----:B------:R-:W-:Y:S01]  /*4070*/  VIADDMNMX R101, R101, UR9, RZ, !PT ;  /* 0x0000000965657c46 */ /* 0x000fe2000f8001ff */
[----:B------:R-:W-:Y:S04]  /*4080*/  UIADD3 UR9, UR7, 0x1, -UR11 ;  /* 0x0000000107097890 */ /* 0x000fe8000fffe80b */
[----:B------:R-:W-:Y:S06]  /*4090*/  UIADD3 UR9, UR9, UR56, URZ ;  /* 0x0000003809097290 */ /* 0x000fec000fffe03f */
[----:B------:R-:W-:Y:S02]  /*40a0*/  IMAD.U32 R102, RZ, RZ, UR9 ;  /* 0x00000009ff667e24 */ /* 0x000fe4000f8e00ff */
[----:B------:R-:W-:Y:S02]  /*40b0*/  IMAD.U32 R100, RZ, RZ, UR9 ;  /* 0x00000009ff647e24 */ /* 0x000fe4000f8e00ff */
[----:B------:R-:W-:Y:S01]  /*40c0*/  IMAD.U32 R0, RZ, RZ, UR9 ;  /* 0x00000009ff007e24 */ /* 0x000fe2000f8e00ff */
[--C-:B------:R-:W-:Y:S01]  /*40d0*/  IADD3 R109, R102, 0x8, R106.reuse ;  /* 0x00000008666d7810 */ /* 0x100fe20007ffe06a */
[----:B------:R-:W-:Y:S01]  /*40e0*/  IMAD.U32 R104, RZ, RZ, UR9 ;  /* 0x00000009ff687e24 */ /* 0x000fe2000f8e00ff */
[--C-:B------:R-:W-:Y:S01]  /*40f0*/  IADD3 R102, R100, 0x40, R106.reuse ;  /* 0x0000004064667810 */ /* 0x100fe20007ffe06a */
[----:B-1----:R-:W-:Y:S01]  /*4100*/  IMAD.SHL.U32 R110, R110, 0x2, RZ ;  /* 0x000000026e6e7824 */ /* 0x002fe200078e00ff */
[----:B------:R-:W-:Y:S02]  /*4110*/  IADD3 R100, R0, 0x48, R106 ;  /* 0x0000004800647810 */ /* 0x000fe40007ffe06a */
[----:B------:R-:W-:Y:S02]  /*4120*/  VIADDMNMX R106, R106, R104, UR7, PT ;  /* 0x000000076a6a7e46 */ /* 0x000fe4000b800168 */
[----:B------:R-:W-:Y:S02]  /*4130*/  LOP3.LUT R110, R110, 0x6, RZ, 0xc0, !PT ;  /* 0x000000066e6e7812 */ /* 0x000fe400078ec0ff */
[----:B------:R-:W-:Y:S02]  /*4140*/  VIMNMX R104, R109, UR7, PT ;  /* 0x000000076d687c48 */ /* 0x000fe4000bfe0100 */
[----:B------:R-:W-:Y:S01]  /*4150*/  VIMNMX R102, R102, UR7, PT ;  /* 0x0000000766667c48 */ /* 0x000fe2000bfe0100 */
[----:B------:R-:W-:Y:S01]  /*4160*/  IMAD R110, R246, 0x40, R110 ;  /* 0x00000040f66e7824 */ /* 0x000fe200078e026e */
[----:B------:R-:W-:Y:S03]  /*4170*/  VIMNMX R100, R100, UR7, PT ;  /* 0x0000000764647c48 */ /* 0x000fe6000bfe0100 */
[----:B------:R-:W-:Y:S04]  /*4180*/  IMAD R0, R108, 0x80, R110 ;  /* 0x000000806c007824 */ /* 0x000fe800078e026e */
[C---:B------:R-:W-:Y:S01]  /*4190*/  VIADD R121, R0.reuse, 0x1 ;  /* 0x0000000100797836 */ /* 0x040fe20000000000 */
[C---:B------:R-:W-:Y:S01]  /*41a0*/  ISETP.GE.AND P0, PT, R0.reuse, R107, PT ;  /* 0x0000006b0000720c */ /* 0x040fe20003f06270 */
[C---:B------:R-:W-:Y:S01]  /*41b0*/  VIADD R120, R0.reuse, 0x8 ;  /* 0x0000000800787836 */ /* 0x040fe20000000000 */
[C---:B------:R-:W-:Y:S01]  /*41c0*/  ISETP.GE.AND P6, PT, R0.reuse, R105, PT ;  /* 0x000000690000720c */ /* 0x040fe20003fc6270 */
[C---:B------:R-:W-:Y:S01]  /*41d0*/  VIADD R119, R0.reuse, 0x9 ;  /* 0x0000000900777836 */ /* 0x040fe20000000000 */
[C---:B------:R-:W-:Y:S01]  /*41e0*/  ISETP.GE.OR P0, PT, R0.reuse, R106, !P0 ;  /* 0x0000006a0000720c */ /* 0x040fe20004706670 */
[C---:B------:R-:W-:Y:S01]  /*41f0*/  VIADD R118, R0.reuse, 0x10 ;  /* 0x0000001000767836 */ /* 0x040fe20000000000 */
[C---:B------:R-:W-:Y:S01]  /*4200*/  ISETP.GE.AND P5, PT, R0.reuse, R103, PT ;  /* 0x000000670000720c */ /* 0x040fe20003fa6270 */
[----:B------:R-:W-:Y:S01]  /*4210*/  VIADD R117, R0, 0x11 ;  /* 0x0000001100757836 */ /* 0x000fe20000000000 */
[----:B------:R-:W-:Y:S01]  /*4220*/  FSEL R4, R4, -INF , !P0 ;  /* 0xff80000004047808 */ /* 0x000fe20004000000 */
[C---:B------:R-:W-:Y:S01]  /*4230*/  VIADD R116, R0.reuse, 0x18 ;  /* 0x0000001800747836 */ /* 0x040fe20000000000 */
[C---:B------:R-:W-:Y:S01]  /*4240*/  ISETP.GE.AND P4, PT, R0.reuse, R101, PT ;  /* 0x000000650000720c */ /* 0x040fe20003f86270 */
        /* <DEDUP_REMOVED lines=9> */
[C---:B------:R-:W-:Y:S01]  /*42e0*/  ISETP.GE.OR P6, PT, R0.reuse, R104, !P6 ;  /* 0x000000680000720c */ /* 0x040fe200077c6670 */
[C---:B------:R-:W-:Y:S01]  /*42f0*/  VIADD R110, R0.reuse, 0x30 ;  /* 0x00000030006e7836 */ /* 0x040fe20000000000 */
[C---:B------:R-:W-:Y:S01]  /*4300*/  ISETP.GE.OR P5, PT, R0.reuse, R102, !P5 ;  /* 0x000000660000720c */ /* 0x040fe20006fa6670 */
[C---:B------:R-:W-:Y:S01]  /*4310*/  VIADD R109, R0.reuse, 0x31 ;  /* 0x00000031006d7836 */ /* 0x040fe20000000000 */
[C---:B------:R-:W-:Y:S01]  /*4320*/  ISETP.GE.OR P4, PT, R0.reuse, R100, !P4 ;  /* 0x000000640000720c */ /* 0x040fe20006786670 */
[C---:B------:R-:W-:Y:S01]  /*4330*/  VIADD R108, R0.reuse, 0x38 ;  /* 0x00000038006c7836 */ /* 0x040fe20000000000 */
[-C--:B------:R-:W-:Y:S01]  /*4340*/  ISETP.GE.OR P3, PT, R121, R106.reuse, !P3 ;  /* 0x0000006a7900720c */ /* 0x080fe20005f66670 */
[----:B------:R-:W-:Y:S01]  /*4350*/  VIADD R0, R0, 0x39 ;  /* 0x0000003900007836 */ /* 0x000fe20000000000 */
        /* <DEDUP_REMOVED lines=35> */
[-C--:B------:R-:W-:Y:S02]  /*4590*/  ISETP.GE.AND P2, PT, R121, R105.reuse, PT ;  /* 0x000000697900720c */ /* 0x080fe40003f46270 */
[-C--:B------:R-:W-:Y:S02]  /*45a0*/  ISETP.GE.AND P1, PT, R120, R105.reuse, PT ;  /* 0x000000697800720c */ /* 0x080fe40003f26270 */
[-C--:B------:R-:W-:Y:S02]  /*45b0*/  ISETP.GE.AND P0, PT, R119, R105.reuse, PT ;  /* 0x000000697700720c */ /* 0x080fe40003f06270 */
[-C--:B------:R-:W-:Y:S02]  /*45c0*/  ISETP.GE.OR P6, PT, R110, R106.reuse, !P6 ;  /* 0x0000006a6e00720c */ /* 0x080fe400077c6670 */
[-C--:B------:R-:W-:Y:S02]  /*45d0*/  ISETP.GE.OR P5, PT, R109, R106.reuse, !P5 ;  /* 0x0000006a6d00720c */ /* 0x080fe40006fa6670 */
[-C--:B------:R-:W-:Y:S02]  /*45e0*/  ISETP.GE.OR P4, PT, R108, R106.reuse, !P4 ;  /* 0x0000006a6c00720c */ /* 0x080fe40006786670 */
[----:B------:R-:W-:Y:S02]  /*45f0*/  ISETP.GE.OR P3, PT, R0, R106, !P3 ;  /* 0x0000006a0000720c */ /* 0x000fe40005f66670 */
        /* <DEDUP_REMOVED lines=78> */
[----:B------:R-:W-:Y:S02]  /*4ae0*/  ISETP.GE.AND P1, PT, R0, R103, PT ;  /* 0x000000670000720c */ /* 0x000fe40003f26270 */
[-C--:B------:R-:W-:Y:S02]  /*4af0*/  ISETP.GE.AND P0, PT, R121, R101.reuse, PT ;  /* 0x000000657900720c */ /* 0x080fe40003f06270 */
[-C--:B------:R-:W-:Y:S02]  /*4b00*/  ISETP.GE.OR P6, PT, R112, R102.reuse, !P6 ;  /* 0x000000667000720c */ /* 0x080fe400077c6670 */
[-C--:B------:R-:W-:Y:S02]  /*4b10*/  ISETP.GE.OR P5, PT, R111, R102.reuse, !P5 ;  /* 0x000000666f00720c */ /* 0x080fe40006fa6670 */
[-C--:B------:R-:W-:Y:S02]  /*4b20*/  ISETP.GE.OR P4, PT, R110, R102.reuse, !P4 ;  /* 0x000000666e00720c */ /* 0x080fe40006786670 */
[-C--:B------:R-:W-:Y:S02]  /*4b30*/  ISETP.GE.OR P3, PT, R109, R102.reuse, !P3 ;  /* 0x000000666d00720c */ /* 0x080fe40005f66670 */
[-C--:B------:R-:W-:Y:S02]  /*4b40*/  ISETP.GE.OR P2, PT, R108, R102.reuse, !P2 ;  /* 0x000000666c00720c */ /* 0x080fe40005746670 */
[----:B------:R-:W-:Y:S02]  /*4b50*/  ISETP.GE.OR P1, PT, R0, R102, !P1 ;  /* 0x000000660000720c */ /* 0x000fe40004f26670 */
        /* <DEDUP_REMOVED lines=50> */
.L_x_452:
[C---:B------:R-:W-:Y:S01]  /*4e80*/  FSETP.NEU.FTZ.AND P1, PT, R243.reuse, -INF , PT ;  /* 0xff800000f300780b */ /* 0x040fe20003f3d000 */
[----:B------:R-:W-:Y:S01]  /*4e90*/  FMUL.FTZ R101, R243, 1.4426950216293334961 ;  /* 0x3fb8aa3bf3657820 */ /* 0x000fe20000410000 */
[C---:B------:R-:W-:Y:S01]  /*4ea0*/  FSETP.NEU.FTZ.AND P0, PT, R244.reuse, -INF , PT ;  /* 0xff800000f400780b */ /* 0x040fe20003f1d000 */
[----:B------:R-:W-:Y:S01]  /*4eb0*/  FMUL.FTZ R100, R244, 1.4426950216293334961 ;  /* 0x3fb8aa3bf4647820 */ /* 0x000fe20000410000 */
[----:B------:R-:W-:Y:S01]  /*4ec0*/  FMUL.FTZ R0, R242, 1.4426950216293334961 ;  /* 0x3fb8aa3bf2007820 */ /* 0x000fe20000410000 */
[----:B------:R-:W-:Y:S01]  /*4ed0*/  IMAD.U32 R104, RZ, RZ, UR4 ;  /* 0x00000004ff687e24 */ /* 0x000fe2000f8e00ff */
[----:B------:R-:W-:Y:S01]  /*4ee0*/  FSEL R101, R101, RZ, P1 ;  /* 0x000000ff65657208 */ /* 0x000fe20000800000 */
[----:B------:R-:W-:Y:S01]  /*4ef0*/  UISETP.GT.AND UP2, UPT, UR8, UR34, UPT ;  /* 0x000000220800728c */ /* 0x000fe2000bf44270 */
[----:B------:R-:W-:Y:S02]  /*4f00*/  FSEL R100, R100, RZ, P0 ;  /* 0x000000ff64647208 */ /* 0x000fe40000000000 */
[----:B------:R-:W-:Y:S01]  /*4f10*/  FSETP.NEU.FTZ.AND P1, PT, R241, -INF , PT ;  /* 0xff800000f100780b */ /* 0x000fe20003f3d000 */
[--C-:B------:R-:W-:Y:S01]  /*4f20*/  FFMA.FTZ R16, R16, UR5, -R101.reuse ;  /* 0x0000000510107c23 */ /* 0x100fe20008010865 */
[----:B------:R-:W-:Y:S01]  /*4f30*/  FSETP.NEU.FTZ.AND P0, PT, R242, -INF , PT ;  /* 0xff800000f200780b */ /* 0x000fe20003f1d000 */
[--C-:B------:R-:W-:Y:S01]  /*4f40*/  FFMA.FTZ R18, R18, UR5, -R100.reuse ;  /* 0x0000000512127c23 */ /* 0x100fe20008010864 */
[--C-:B------:R-:W-:Y:S01]  /*4f50*/  FFMA.FTZ R4, R4, UR5, -R101.reuse ;  /* 0x0000000504047c23 */ /* 0x100fe20008010865 */
[----:B------:R1:W-:Y:S01]  /*4f60*/  MUFU.EX2 R208, R16 ;  /* 0x0000001000d07308 */ /* 0x0003e20000000800 */
[----:B------:R-:W-:Y:S01]  /*4f70*/  FSEL R0, R0, RZ, P0 ;  /* 0x000000ff00007208 */ /* 0x000fe20000000000 */
[--C-:B------:R-:W-:Y:S01]  /*4f80*/  FFMA.FTZ R19, R19, UR5, -R100.reuse ;  /* 0x0000000513137c23 */ /* 0x100fe20008010864 */
[--C-:B------:R-:W-:Y:S01]  /*4f90*/  FFMA.FTZ R7, R7, UR5, -R100.reuse ;  /* 0x0000000507077c23 */ /* 0x100fe20008010864 */
[----:B------:R-:W-:Y:S01]  /*4fa0*/  FFMA.FTZ R192, R6, UR5, -R100 ;  /* 0x0000000506c07c23 */ /* 0x000fe20008010864 */
[----:B------:R-:W-:Y:S02]  /*4fb0*/  IMAD.U32 R6, RZ, RZ, UR8 ;  /* 0x00000008ff067e24 */ /* 0x000fe4000f8e00ff */
[--C-:B------:R-:W-:Y:S01]  /*4fc0*/  FFMA.FTZ R15, R15, UR5, -R0.reuse ;  /* 0x000000050f0f7c23 */ /* 0x100fe20008010800 */
[----:B------:R-:W-:Y:S02]  /*4fd0*/  FFMA.FTZ R126, R5, UR5, -R101 ;  /* 0x00000005057e7c23 */ /* 0x000fe40008010865 */
[----:B------:R2:W-:Y:S01]  /*4fe0*/  MUFU.EX2 R205, R18 ;  /* 0x0000001200cd7308 */ /* 0x0005e20000000800 */
[----:B------:R-:W-:Y:S02]  /*4ff0*/  IMAD R6, R6, 0x8, R249 ;  /* 0x0000000806067824 */ /* 0x000fe400078e02f9 */
[--C-:B------:R-:W-:Y:S01]  /*5000*/  FFMA.FTZ R191, R17, UR5, -R101.reuse ;  /* 0x0000000511bf7c23 */ /* 0x100fe20008010865 */
[--C-:B------:R-:W-:Y:S01]  /*5010*/  FFMA.FTZ R20, R20, UR5, -R101.reuse ;  /* 0x0000000514147c23 */ /* 0x100fe20008010865 */
[--C-:B------:R-:W-:Y:S01]  /*5020*/  FFMA.FTZ R30, R30, UR5, -R0.reuse ;  /* 0x000000051e1e7c23 */ /* 0x100fe20008010800 */
[--C-:B------:R-:W-:Y:S01]  /*5030*/  FFMA.FTZ R185, R14, UR5, -R0.reuse ;  /* 0x000000050eb97c23 */ /* 0x100fe20008010800 */
[--C-:B------:R-:W-:Y:S01]  /*5040*/  FFMA.FTZ R125, R10, UR5, -R0.reuse ;  /* 0x000000050a7d7c23 */ /* 0x100fe20008010800 */
[----:B------:R-:W-:Y:S02]  /*5050*/  FFMA.FTZ R31, R31, UR5, -R0 ;  /* 0x000000051f1f7c23 */ /* 0x000fe40008010800 */
[----:B------:R3:W-:Y:S01]  /*5060*/  MUFU.EX2 R194, R4 ;  /* 0x0000000400c27308 */ /* 0x0007e20000000800 */
[----:B-1----:R-:W-:Y:S01]  /*5070*/  FMUL.FTZ R16, R241, 1.4426950216293334961 ;  /* 0x3fb8aa3bf1107820 */ /* 0x002fe20000410000 */
[--C-:B------:R-:W-:Y:S01]  /*5080*/  FFMA.FTZ R64, R64, UR5, -R101.reuse ;  /* 0x0000000540407c23 */ /* 0x100fe20008010865 */
[--C-:B------:R-:W-:Y:S01]  /*5090*/  FFMA.FTZ R67, R67, UR5, -R100.reuse ;  /* 0x0000000543437c23 */ /* 0x100fe20008010864 */
[----:B------:R-:W-:Y:S01]  /*50a0*/  FFMA.FTZ R66, R66, UR5, -R100 ;  /* 0x0000000542427c23 */ /* 0x000fe20008010864 */
[--C-:B------:R-:W-:Y:S01]  /*50b0*/  FFMA.FTZ R65, R65, UR5, -R101.reuse ;  /* 0x0000000541417c23 */ /* 0x100fe20008010865 */
[----:B------:R-:W-:Y:S01]  /*50c0*/  FSEL R16, R16, RZ, P1 ;  /* 0x000000ff10107208 */ /* 0x000fe20000800000 */
[--C-:B------:R-:W-:Y:S03]  /*50d0*/  FFMA.FTZ R63, R63, UR5, -R0.reuse ;  /* 0x000000053f3f7c23 */ /* 0x100fe60008010800 */
[----:B------:R1:W4:Y:S01]  /*50e0*/  MUFU.EX2 R209, R19 ;  /* 0x0000001300d17308 */ /* 0x0003220000000800 */
[----:B--2---:R-:W-:Y:S02]  /*50f0*/  VIADD R18, R6, 0x4 ;  /* 0x0000000406127836 */ /* 0x004fe40000000000 */
[----:B------:R-:W-:Y:S01]  /*5100*/  FFMA.FTZ R187, R11, UR5, -R0 ;  /* 0x000000050bbb7c23 */ /* 0x000fe20008010800 */
[--C-:B------:R-:W-:Y:S01]  /*5110*/  FFMA.FTZ R12, R12, UR5, -R16.reuse ;  /* 0x000000050c0c7c23 */ /* 0x100fe20008010810 */
[--C-:B------:R-:W-:Y:S01]  /*5120*/  FFMA.FTZ R190, R8, UR5, -R16.reuse ;  /* 0x0000000508be7c23 */ /* 0x100fe20008010810 */
[----:B------:R-:W-:Y:S02]  /*5130*/  IMAD.U32 R8, RZ, RZ, UR16 ;  /* 0x00000010ff087e24 */ /* 0x000fe4000f8e00ff */
[--C-:B------:R-:W-:Y:S01]  /*5140*/  FFMA.FTZ R28, R28, UR5, -R16.reuse ;  /* 0x000000051c1c7c23 */ /* 0x100fe20008010810 */
[----:B------:R-:W-:Y:S01]  /*5150*/  FFMA.FTZ R124, R13, UR5, -R16 ;  /* 0x000000050d7c7c23 */ /* 0x000fe20008010810 */
[----:B------:R2:W-:Y:S01]  /*5160*/  MUFU.EX2 R195, R7 ;  /* 0x0000000700c37308 */ /* 0x0005e20000000800 */
[----:B------:R-:W-:Y:S02]  /*5170*/  IMAD R8, R8, 0x2, R246 ;  /* 0x0000000208087824 */ /* 0x000fe400078e02f6 */
[--C-:B------:R-:W-:Y:S01]  /*5180*/  FFMA.FTZ R60, R60, UR5, -R16.reuse ;  /* 0x000000053c3c7c23 */ /* 0x100fe20008010810 */
[----:B---3--:R-:W-:Y:S04]  /*5190*/  IMAD.WIDE.U32 R4, R247, -0x2daee0ad, RZ ;  /* 0xd2511f53f7047825 */ /* 0x008fe800078e00ff */
[----:B------:R-:W-:Y:S01]  /*51a0*/  FFMA.FTZ R117, R9, UR5, -R16 ;  /* 0x0000000509757c23 */ /* 0x000fe20008010810 */
[----:B------:R-:W-:Y:S01]  /*51b0*/  FFMA.FTZ R27, R27, UR5, -R0 ;  /* 0x000000051b1b7c23 */ /* 0x000fe20008010800 */
[----:B------:R-:W-:Y:S01]  /*51c0*/  IMAD.SHL.U32 R8, R8, 0x2, RZ ;  /* 0x0000000208087824 */ /* 0x000fe200078e00ff */
[----:B------:R-:W-:Y:S01]  /*51d0*/  LOP3.LUT R17, R4, UR52, RZ, 0x3c, !PT ;  /* 0x0000003404117c12 */ /* 0x000fe2000f8e3cff */
[----:B------:R3:W-:Y:S01]  /*51e0*/  MUFU.EX2 R200, R12 ;  /* 0x0000000c00c87308 */ /* 0x0007e20000000800 */
[----:B-1----:R-:W-:Y:S04]  /*51f0*/  IMAD.WIDE.U32 R18, R18, -0x326172a9, RZ ;  /* 0xcd9e8d5712127825 */ /* 0x002fe800078e00ff */
[----:B------:R-:W-:Y:S01]  /*5200*/  FFMA.FTZ R24, R24, UR5, -R16 ;  /* 0x0000000518187c23 */ /* 0x000fe20008010810 */
[----:B------:R-:W-:Y:S01]  /*5210*/  LOP3.LUT R10, R5, UR33, R8, 0x96, !PT ;  /* 0x00000021050a7c12 */ /* 0x000fe2000f8e9608 */
[----:B------:R-:W-:Y:S02]  /*5220*/  VIADD R4, R8, 0x1 ;  /* 0x0000000108047836 */ /* 0x000fe40000000000 */
[----:B------:R-:W-:Y:S01]  /*5230*/  FFMA.FTZ R182, R26, UR5, -R0 ;  /* 0x000000051ab67c23 */ /* 0x000fe20008010800 */
[----:B------:R-:W-:Y:S01]  /*5240*/  FFMA.FTZ R23, R23, UR5, -R100 ;  /* 0x0000000517177c23 */ /* 0x000fe20008010864 */
[----:B------:R1:W-:Y:S01]  /*5250*/  MUFU.EX2 R198, R15 ;  /* 0x0000000f00c67308 */ /* 0x0003e20000000800 */
[----:B--2---:R-:W-:Y:S01]  /*5260*/  IMAD.WIDE.U32 R6, R6, -0x326172a9, RZ ;  /* 0xcd9e8d5706067825 */ /* 0x004fe200078e00ff */
[----:B------:R-:W-:Y:S03]  /*5270*/  LOP3.LUT R4, R5, UR33, R4, 0x96, !PT ;  /* 0x0000002105047c12 */ /* 0x000fe6000f8e9604 */
[--C-:B------:R-:W-:Y:S01]  /*5280*/  FFMA.FTZ R123, R21, UR5, -R101.reuse ;  /* 0x00000005157b7c23 */ /* 0x100fe20008010865 */
[----:B------:R-:W-:Y:S01]  /*5290*/  FFMA.FTZ R181, R29, UR5, -R16 ;  /* 0x000000051db57c23 */ /* 0x000fe20008010810 */
[-C--:B------:R-:W-:Y:S01]  /*52a0*/  LOP3.LUT R14, R7, R245.reuse, RZ, 0x3c, !PT ;  /* 0x000000f5070e7212 */ /* 0x080fe200078e3cff */
[--C-:B------:R-:W-:Y:S02]  /*52b0*/  FFMA.FTZ R32, R32, UR5, -R101.reuse ;  /* 0x0000000520207c23 */ /* 0x100fe40008010865 */
[----:B------:R-:W-:Y:S01]  /*52c0*/  MUFU.EX2 R216, R64 ;  /* 0x0000004000d87308 */ /* 0x000fe20000000800 */
[----:B---3--:R-:W-:Y:S01]  /*52d0*/  LOP3.LUT R12, R19, R245, RZ, 0x3c, !PT ;  /* 0x000000f5130c7212 */ /* 0x008fe200078e3cff */
[----:B------:R-:W-:Y:S04]  /*52e0*/  IMAD.WIDE.U32 R10, R10, -0x326172a9, RZ ;  /* 0xcd9e8d570a0a7825 */ /* 0x000fe800078e00ff */
[----:B------:R-:W-:Y:S01]  /*52f0*/  FFMA.FTZ R184, R22, UR5, -R100 ;  /* 0x0000000516b87c23 */ /* 0x000fe20008010864 */
[----:B------:R-:W-:Y:S01]  /*5300*/  FFMA.FTZ R122, R25, UR5, -R16 ;  /* 0x00000005197a7c23 */ /* 0x000fe20008010810 */
[----:B------:R-:W-:Y:S04]  /*5310*/  IMAD.WIDE.U32 R12, R12, -0x2daee0ad, RZ ;  /* 0xd2511f530c0c7825 */ /* 0x000fe800078e00ff */
[--C-:B------:R-:W-:Y:S01]  /*5320*/  FFMA.FTZ R36, R36, UR5, -R101.reuse ;  /* 0x0000000524247c23 */ /* 0x100fe20008010865 */
[----:B------:R2:W-:Y:S01]  /*5330*/  MUFU.EX2 R202, R20 ;  /* 0x0000001400ca7308 */ /* 0x0005e20000000800 */
[--C-:B------:R-:W-:Y:S01]  /*5340*/  FFMA.FTZ R34, R34, UR5, -R100.reuse ;  /* 0x0000000522227c23 */ /* 0x100fe20008010864 */
[----:B-1----:R-:W-:Y:S04]  /*5350*/  IMAD.WIDE.U32 R14, R14, -0x2daee0ad, RZ ;  /* 0xd2511f530e0e7825 */ /* 0x002fe800078e00ff */
[--C-:B------:R-:W-:Y:S01]  /*5360*/  FFMA.FTZ R35, R35, UR5, -R100.reuse ;  /* 0x0000000523237c23 */ /* 0x100fe20008010864 */
[----:B------:R-:W-:Y:S01]  /*5370*/  FFMA.FTZ R39, R39, UR5, -R100 ;  /* 0x0000000527277c23 */ /* 0x000fe20008010864 */
[----:B------:R-:W-:Y:S01]  /*5380*/  IMAD.WIDE.U32 R8, R4, -0x326172a9, RZ ;  /* 0xcd9e8d5704087825 */ /* 0x000fe200078e00ff */
[C---:B------:R-:W-:Y:S01]  /*5390*/  LOP3.LUT R7, R17.reuse, R15, RZ, 0x3c, !PT ;  /* 0x0000000f11077212 */ /* 0x040fe200078e3cff */
[----:B------:R1:W-:Y:S01]  /*53a0*/  MUFU.EX2 R197, R30 ;  /* 0x0000001e00c57308 */ /* 0x0003e20000000800 */
[----:B------:R-:W-:Y:S01]  /*53b0*/  LOP3.LUT R4, R17, R13, RZ, 0x3c, !PT ;  /* 0x0000000d11047212 */ /* 0x000fe200078e3cff */
[--C-:B------:R-:W-:Y:S01]  /*53c0*/  FFMA.FTZ R183, R33, UR5, -R101.reuse ;  /* 0x0000000521b77c23 */ /* 0x100fe20008010865 */
[----:B------:R-:W-:Y:S01]  /*53d0*/  LOP3.LUT R15, R11, UR27, R6, 0x96, !PT ;  /* 0x0000001b0b0f7c12 */ /* 0x000fe2000f8e9606 */
[----:B------:R-:W-:Y:S01]  /*53e0*/  FFMA.FTZ R180, R38, UR5, -R100 ;  /* 0x0000000526b47c23 */ /* 0x000fe20008010864 */
[----:B------:R-:W-:Y:S01]  /*53f0*/  LOP3.LUT R13, R9, UR27, R6, 0x96, !PT ;  /* 0x0000001b090d7c12 */ /* 0x000fe2000f8e9606 */
[----:B------:R-:W-:Y:S04]  /*5400*/  IMAD.WIDE.U32 R6, R7, -0x326172a9, RZ ;  /* 0xcd9e8d5707067825 */ /* 0x000fe800078e00ff */
[--C-:B------:R-:W-:Y:S01]  /*5410*/  FFMA.FTZ R48, R48, UR5, -R101.reuse ;  /* 0x0000000530307c23 */ /* 0x100fe20008010865 */
[----:B------:R3:W-:Y:S01]  /*5420*/  MUFU.EX2 R214, R28 ;  /* 0x0000001c00d67308 */ /* 0x0007e20000000800 */
[----:B--2---:R-:W-:Y:S01]  /*5430*/  LOP3.LUT R20, R11, UR27, R18, 0x96, !PT ;  /* 0x0000001b0b147c12 */ /* 0x004fe2000f8e9612 */
[----:B------:R-:W-:Y:S01]  /*5440*/  IMAD.WIDE.U32 R4, R4, -0x326172a9, RZ ;  /* 0xcd9e8d5704047825 */ /* 0x000fe200078e00ff */
[----:B------:R-:W-:Y:S02]  /*5450*/  LOP3.LUT R17, R7, UR26, R10, 0x96, !PT ;  /* 0x0000001a07117c12 */ /* 0x000fe4000f8e960a */
[----:B------:R-:W-:Y:S01]  /*5460*/  LOP3.LUT R18, R9, UR27, R18, 0x96, !PT ;  /* 0x0000001b09127c12 */ /* 0x000fe2000f8e9612 */
[--C-:B------:R-:W-:Y:S01]  /*5470*/  FFMA.FTZ R121, R37, UR5, -R101.reuse ;  /* 0x0000000525797c23 */ /* 0x100fe20008010865 */
[----:B------:R-:W-:Y:S03]  /*5480*/  LOP3.LUT R26, R5, UR26, R10, 0x96, !PT ;  /* 0x0000001a051a7c12 */ /* 0x000fe6000f8e960a */
[----:B------:R2:W-:Y:S01]  /*5490*/  MUFU.EX2 R215, R31 ;  /* 0x0000001f00d77308 */ /* 0x0005e20000000800 */
[----:B-1----:R-:W-:Y:S01]  /*54a0*/  LOP3.LUT R30, R7, UR26, R8, 0x96, !PT ;  /* 0x0000001a071e7c12 */ /* 0x002fe2000f8e9608 */
[----:B------:R-:W-:Y:S04]  /*54b0*/  IMAD.WIDE.U32 R10, R15, -0x2daee0ad, RZ ;  /* 0xd2511f530f0a7825 */ /* 0x000fe800078e00ff */
[----:B------:R-:W-:Y:S01]  /*54c0*/  FFMA.FTZ R51, R51, UR5, -R100 ;  /* 0x0000000533337c23 */ /* 0x000fe20008010864 */
[----:B------:R-:W-:Y:S01]  /*54d0*/  FFMA.FTZ R44, R44, UR5, -R16 ;  /* 0x000000052c2c7c23 */ /* 0x000fe20008010810 */
[----:B------:R-:W-:Y:S01]  /*54e0*/  FFMA.FTZ R50, R50, UR5, -R100 ;  /* 0x0000000532327c23 */ /* 0x000fe20008010864 */
[----:B------:R-:W-:Y:S01]  /*54f0*/  LOP3.LUT R7, R11, UR25, R14, 0x96, !PT ;  /* 0x000000190b077c12 */ /* 0x000fe2000f8e960e */
[----:B------:R1:W-:Y:S01]  /*5500*/  MUFU.EX2 R196, R27 ;  /* 0x0000001b00c47308 */ /* 0x0003e20000000800 */
[----:B---3--:R-:W-:Y:S01]  /*5510*/  LOP3.LUT R28, R5, UR26, R8, 0x96, !PT ;  /* 0x0000001a051c7c12 */ /* 0x008fe2000f8e9608 */
[----:B------:R-:W-:Y:S04]  /*5520*/  IMAD.WIDE.U32 R8, R13, -0x2daee0ad, RZ ;  /* 0xd2511f530d087825 */ /* 0x000fe800078e00ff */
[----:B------:R-:W-:Y:S01]  /*5530*/  FFMA.FTZ R47, R47, UR5, -R0 ;  /* 0x000000052f2f7c23 */ /* 0x000fe20008010800 */
[----:B------:R-:W-:Y:S01]  /*5540*/  FFMA.FTZ R40, R40, UR5, -R16 ;  /* 0x0000000528287c23 */ /* 0x000fe20008010810 */
[--C-:B------:R-:W-:Y:S01]  /*5550*/  FFMA.FTZ R49, R49, UR5, -R101.reuse ;  /* 0x0000000531317c23 */ /* 0x100fe20008010865 */
[----:B------:R-:W-:Y:S01]  /*5560*/  LOP3.LUT R5, R9, UR25, R14, 0x96, !PT ;  /* 0x0000001909057c12 */ /* 0x000fe2000f8e960e */
[----:B------:R3:W-:Y:S01]  /*5570*/  MUFU.EX2 R199, R24 ;  /* 0x0000001800c77308 */ /* 0x0007e20000000800 */
[----:B--2---:R-:W-:Y:S04]  /*5580*/  IMAD.WIDE.U32 R30, R30, -0x2daee0ad, RZ ;  /* 0xd2511f531e1e7825 */ /* 0x004fe800078e00ff */
[--C-:B------:R-:W-:Y:S01]  /*5590*/  FFMA.FTZ R43, R43, UR5, -R0.reuse ;  /* 0x000000052b2b7c23 */ /* 0x100fe20008010800 */
[----:B------:R-:W-:Y:S01]  /*55a0*/  FFMA.FTZ R46, R46, UR5, -R0 ;  /* 0x000000052e2e7c23 */ /* 0x000fe20008010800 */
[--C-:B------:R-:W-:Y:S01]  /*55b0*/  FFMA.FTZ R52, R52, UR5, -R101.reuse ;  /* 0x0000000534347c23 */ /* 0x100fe20008010865 */
[----:B------:R-:W-:Y:S01]  /*55c0*/  LOP3.LUT R13, R31, UR23, R8, 0x96, !PT ;  /* 0x000000171f0d7c12 */ /* 0x000fe2000f8e9608 */
[----:B------:R-:W-:Y:S01]  /*55d0*/  IMAD.WIDE.U32 R20, R20, -0x2daee0ad, RZ ;  /* 0xd2511f5314147825 */ /* 0x000fe200078e00ff */
[----:B------:R2:W-:Y:S03]  /*55e0*/  MUFU.EX2 R201, R23 ;  /* 0x0000001700c97308 */ /* 0x0005e60000000800 */
[----:B------:R-:W-:Y:S01]  /*55f0*/  FFMA.FTZ R101, R53, UR5, -R101 ;  /* 0x0000000535657c23 */ /* 0x000fe20008010865 */
[----:B------:R-:W-:Y:S01]  /*5600*/  IMAD.WIDE.U32 R8, R7, -0x326172a9, RZ ;  /* 0xcd9e8d5707087825 */ /* 0x000fe200078e00ff */
[----:B------:R-:W-:Y:S03]  /*5610*/  LOP3.LUT R11, R21, UR25, R12, 0x96, !PT ;  /* 0x00000019150b7c12 */ /* 0x000fe6000f8e960c */
[----:B------:R-:W-:Y:S01]  /*5620*/  FFMA.FTZ R55, R55, UR5, -R100 ;  /* 0x0000000537377c23 */ /* 0x000fe20008010864 */
[----:B-1----:R-:W-:Y:S01]  /*5630*/  IMAD.WIDE.U32 R26, R26, -0x2daee0ad, RZ ;  /* 0xd2511f531a1a7825 */ /* 0x002fe200078e00ff */
[----:B------:R-:W-:Y:S02]  /*5640*/  MUFU.EX2 R213, R67 ;  /* 0x0000004300d57308 */ /* 0x000fe40000000800 */
[----:B---3--:R-:W-:Y:S01]  /*5650*/  LOP3.LUT R24, R9, UR24, R6, 0x96, !PT ;  /* 0x0000001809187c12 */ /* 0x008fe2000f8e9606 */
[----:B------:R-:W-:Y:S01]  /*5660*/  IMAD.WIDE.U32 R14, R17, -0x2daee0ad, RZ ;  /* 0xd2511f53110e7825 */ /* 0x000fe200078e00ff */
[----:B------:R-:W-:Y:S03]  /*5670*/  LOP3.LUT R17, R27, UR23, R20, 0x96, !PT ;  /* 0x000000171b117c12 */ /* 0x000fe6000f8e9614 */
[----:B------:R-:W-:Y:S01]  /*5680*/  FFMA.FTZ R100, R54, UR5, -R100 ;  /* 0x0000000536647c23 */ /* 0x000fe20008010864 */
[----:B------:R-:W-:Y:S01]  /*5690*/  IMAD.WIDE.U32 R28, R28, -0x2daee0ad, RZ ;  /* 0xd2511f531c1c7825 */ /* 0x000fe200078e00ff */
[----:B------:R-:W-:Y:S01]  /*56a0*/  LOP3.LUT R22, R15, UR23, R10, 0x96, !PT ;  /* 0x000000170f167c12 */ /* 0x000fe2000f8e960a */
[----:B------:R1:W-:Y:S02]  /*56b0*/  MUFU.EX2 R218, R32 ;  /* 0x0000002000da7308 */ /* 0x0003e40000000800 */
[----:B------:R-:W-:Y:S01]  /*56c0*/  FFMA.FTZ R42, R42, UR5, -R0 ;  /* 0x000000052a2a7c23 */ /* 0x000fe20008010800 */
[----:B------:R-:W-:Y:S04]  /*56d0*/  IMAD.WIDE.U32 R18, R18, -0x2daee0ad, RZ ;  /* 0xd2511f5312127825 */ /* 0x000fe800078e00ff */
[--C-:B------:R-:W-:Y:S01]  /*56e0*/  FFMA.FTZ R45, R45, UR5, -R16.reuse ;  /* 0x000000052d2d7c23 */ /* 0x100fe20008010810 */
[----:B------:R-:W-:Y:S01]  /*56f0*/  FFMA.FTZ R41, R41, UR5, -R16 ;  /* 0x0000000529297c23 */ /* 0x000fe20008010810 */
[----:B------:R-:W-:Y:S01]  /*5700*/  IMAD.WIDE.U32 R20, R5, -0x326172a9, RZ ;  /* 0xcd9e8d5705147825 */ /* 0x000fe200078e00ff */
[----:B------:R-:W-:Y:S01]  /*5710*/  LOP3.LUT R12, R19, UR25, R12, 0x96, !PT ;  /* 0x00000019130c7c12 */ /* 0x000fe2000f8e960c */
[----:B------:R-:W-:Y:S01]  /*5720*/  MUFU.EX2 R210, R60 ;  /* 0x0000003c00d27308 */ /* 0x000fe20000000800 */
[----:B------:R-:W-:Y:S01]  /*5730*/  LOP3.LUT R15, R29, UR23, R18, 0x96, !PT ;  /* 0x000000171d0f7c12 */ /* 0x000fe2000f8e9612 */
[----:B------:R-:W-:Y:S01]  /*5740*/  IMAD.WIDE.U32 R18, R11, -0x326172a9, RZ ;  /* 0xcd9e8d570b127825 */ /* 0x000fe200078e00ff */
[----:B------:R-:W-:Y:S03]  /*5750*/  LOP3.LUT R5, R21, UR24, R6, 0x96, !PT ;  /* 0x0000001815057c12 */ /* 0x000fe6000f8e9606 */
[----:B------:R-:W-:Y:S01]  /*5760*/  FFMA.FTZ R59, R59, UR5, -R0 ;  /* 0x000000053b3b7c23 */ /* 0x000fe20008010800 */
[----:B------:R-:W-:Y:S01]  /*5770*/  IMAD.WIDE.U32 R24, R24, -0x2daee0ad, RZ ;  /* 0xd2511f5318187825 */ /* 0x000fe200078e00ff */
[----:B------:R-:W-:Y:S02]  /*5780*/  LOP3.LUT R10, R19, UR24, R4, 0x96, !PT ;  /* 0x00000018130a7c12 */ /* 0x000fe4000f8e9604 */
[----:B------:R-:W-:Y:S01]  /*5790*/  MUFU.EX2 R193, R66 ;  /* 0x0000004200c17308 */ /* 0x000fe20000000800 */
[----:B------:R-:W-:Y:S01]  /*57a0*/  FFMA.FTZ R58, R58, UR5, -R0 ;  /* 0x000000053a3a7c23 */ /* 0x000fe20008010800 */
[----:B------:R-:W-:Y:S01]  /*57b0*/  IMAD.WIDE.U32 R6, R12, -0x326172a9, RZ ;  /* 0xcd9e8d570c067825 */ /* 0x000fe200078e00ff */
[----:B------:R-:W-:Y:S03]  /*57c0*/  LOP3.LUT R21, R25, UR21, R14, 0x96, !PT ;  /* 0x0000001519157c12 */ /* 0x000fe6000f8e960e */
[----:B------:R-:W-:Y:S01]  /*57d0*/  FFMA.FTZ R0, R62, UR5, -R0 ;  /* 0x000000053e007c23 */ /* 0x000fe20008010800 */
[----:B--2---:R-:W-:Y:S01]  /*57e0*/  IMAD.WIDE.U32 R22, R22, -0x326172a9, RZ ;  /* 0xcd9e8d5716167825 */ /* 0x004fe200078e00ff */
[----:B------:R-:W-:Y:S02]  /*57f0*/  LOP3.LUT R4, R7, UR24, R4, 0x96, !PT ;  /* 0x0000001807047c12 */ /* 0x000fe4000f8e9604 */
[----:B------:R-:W-:Y:S01]  /*5800*/  MUFU.EX2 R120, R100 ;  /* 0x0000006400787308 */ /* 0x000fe20000000800 */
[----:B------:R-:W-:Y:S01]  /*5810*/  FFMA.FTZ R56, R56, UR5, -R16 ;  /* 0x0000000538387c23 */ /* 0x000fe20008010810 */
        /* <DEDUP_REMOVED lines=9> */
[----:B------:R-:W-:Y:S01]  /*58b0*/  IMAD.WIDE.U32 R8, R17, -0x326172a9, RZ ;  /* 0xcd9e8d5711087825 */ /* 0x000fe200078e00ff */
[----:B-1----:R-:W-:Y:S03]  /*58c0*/  LOP3.LUT R32, R13, UR22, R20, 0x96, !PT ;  /* 0x000000160d207c12 */ /* 0x002fe6000f8e9614 */
[----:B------:R1:W-:Y:S01]  /*58d0*/  MUFU.EX2 R206, R36 ;  /* 0x0000002400ce7308 */ /* 0x0003e20000000800 */
[----:B------:R-:W-:Y:S01]  /*58e0*/  IMAD.WIDE.U32 R6, R5, -0x2daee0ad, RZ ;  /* 0xd2511f5305067825 */ /* 0x000fe200078e00ff */
[----:B------:R-:W-:Y:S03]  /*58f0*/  LOP3.LUT R23, R9, UR22, R18, 0x96, !PT ;  /* 0x0000001609177c12 */ /* 0x000fe6000f8e9612 */
[----:B------:R-:W-:Y:S01]  /*5900*/  IMAD.WIDE.U32 R4, R4, -0x2daee0ad, RZ ;  /* 0xd2511f5304047825 */ /* 0x000fe200078e00ff */
[----:B------:R-:W-:Y:S04]  /*5910*/  LOP3.LUT R18, R7, UR21, R30, 0x96, !PT ;  /* 0x0000001507127c12 */ /* 0x000fe8000f8e961e */
[----:B------:R2:W-:Y:S01]  /*5920*/  MUFU.EX2 R211, R34 ;  /* 0x0000002200d37308 */ /* 0x0005e20000000800 */
[----:B------:R-:W-:Y:S01]  /*5930*/  IMAD.WIDE.U32 R20, R21, -0x326172a9, RZ ;  /* 0xcd9e8d5715147825 */ /* 0x000fe200078e00ff */
[----:B------:R-:W-:Y:S03]  /*5940*/  LOP3.LUT R25, R5, UR21, R28, 0x96, !PT ;  /* 0x0000001505197c12 */ /* 0x000fe6000f8e961c */
[----:B------:R-:W-:Y:S01]  /*5950*/  IMAD.WIDE.U32 R26, R27, -0x2daee0ad, RZ ;  /* 0xd2511f531b1a7825 */ /* 0x000fe200078e00ff */
[----:B------:R-:W-:Y:S04]  /*5960*/  LOP3.LUT R11, R21, UR20, R22, 0x96, !PT ;  /* 0x00000014150b7c12 */ /* 0x000fe8000f8e9616 */
[----:B------:R3:W4:Y:S01]  /*5970*/  MUFU.EX2 R217, R35 ;  /* 0x0000002300d97308 */ /* 0x0007220000000800 */
        /* <DEDUP_REMOVED lines=9> */
[----:B------:R-:W-:Y:S01]  /*5a10*/  MUFU.EX2 R115, R101 ;  /* 0x0000006500737308 */ /* 0x000fe20000000800 */
[----:B------:R-:W-:Y:S01]  /*5a20*/  IMAD.WIDE.U32 R24, R25, -0x326172a9, RZ ;  /* 0xcd9e8d5719187825 */ /* 0x000fe200078e00ff */
[----:B------:R-:W-:Y:S03]  /*5a30*/  LOP3.LUT R23, R31, UR19, R4, 0x96, !PT ;  /* 0x000000131f177c12 */ /* 0x000fe6000f8e9604 */
[----:B------:R-:W-:Y:S01]  /*5a40*/  IMAD.WIDE.U32 R8, R9, -0x326172a9, RZ ;  /* 0xcd9e8d5709087825 */ /* 0x000fe200078e00ff */
[----:B------:R-:W-:Y:S04]  /*5a50*/  LOP3.LUT R21, R25, UR20, R14, 0x96, !PT ;  /* 0x0000001419157c12 */ /* 0x000fe8000f8e960e */
[----:B------:R-:W-:Y:S01]  /*5a60*/  MUFU.EX2 R116, R63 ;  /* 0x0000003f00747308 */ /* 0x000fe20000000800 */
[----:B------:R-:W-:Y:S01]  /*5a70*/  IMAD.WIDE.U32 R4, R5, -0x2daee0ad, RZ ;  /* 0xd2511f5305047825 */ /* 0x000fe200078e00ff */
[----:B------:R-:W-:Y:S02]  /*5a80*/  LOP3.LUT R20, R9, UR18, R20, 0x96, !PT ;  /* 0x0000001209147c12 */ /* 0x000fe4000f8e9614 */
[----:B------:R-:W-:Y:S01]  /*5a90*/  LOP3.LUT R14, R8, 0xff, RZ, 0xc0, !PT ;  /* 0x000000ff080e7812 */ /* 0x000fe200078ec0ff */
[----:B------:R-:W-:Y:S01]  /*5aa0*/  IMAD.WIDE.U32 R6, R6, -0x326172a9, RZ ;  /* 0xcd9e8d5706067825 */ /* 0x000fe200078e00ff */
[--C-:B------:R-:W-:Y:S04]  /*5ab0*/  SHF.R.U32.HI R15, RZ, 0x18, R8.reuse ;  /* 0x00000018ff0f7819 */ /* 0x100fe80000011608 */
[----:B------:R-:W-:Y:S01]  /*5ac0*/  MUFU.EX2 R108, R0 ;  /* 0x00000000006c7308 */ /* 0x000fe20000000800 */
[----:B------:R-:W-:Y:S01]  /*5ad0*/  SHF.R.U32.HI R31, RZ, 0x10, R8 ;  /* 0x00000010ff1f7819 */ /* 0x000fe20000011608 */
[----:B------:R-:W-:Y:S01]  /*5ae0*/  IMAD.WIDE.U32 R18, R18, -0x326172a9, RZ ;  /* 0xcd9e8d5712127825 */ /* 0x000fe200078e00ff */
[----:B-1----:R-:W-:Y:S02]  /*5af0*/  LOP3.LUT R36, R8, 0xffff, RZ, 0xc0, !PT ;  /* 0x0000ffff08247812 */ /* 0x002fe400078ec0ff */
[C---:B------:R-:W-:Y:S01]  /*5b00*/  LOP3.LUT R9, R4.reuse, 0xff, RZ, 0xc0, !PT ;  /* 0x000000ff04097812 */ /* 0x040fe200078ec0ff */
[----:B------:R-:W-:Y:S01]  /*5b10*/  IMAD.WIDE.U32 R10, R11, -0x2daee0ad, RZ ;  /* 0xd2511f530b0a7825 */ /* 0x000fe200078e00ff */
[--C-:B------:R-:W-:Y:S03]  /*5b20*/  SHF.R.U32.HI R8, RZ, 0x18, R4.reuse ;  /* 0x00000018ff087819 */ /* 0x100fe60000011604 */
[----:B------:R-:W1:Y:S01]  /*5b30*/  MUFU.EX2 R219, R48 ;  /* 0x0000003000db7308 */ /* 0x000e620000000800 */
[----:B--2---:R-:W-:Y:S02]  /*5b40*/  SHF.R.U32.HI R34, RZ, 0x10, R4 ;  /* 0x00000010ff227819 */ /* 0x004fe40000011604 */
[----:B------:R-:W-:Y:S02]  /*5b50*/  LOP3.LUT R38, R4, 0xffff, RZ, 0xc0, !PT ;  /* 0x0000ffff04267812 */ /* 0x000fe400078ec0ff */
[----:B------:R-:W-:Y:S02]  /*5b60*/  LOP3.LUT R4, R6, 0xff, RZ, 0xc0, !PT ;  /* 0x000000ff06047812 */ /* 0x000fe400078ec0ff */
[----:B------:R-:W-:Y:S03]  /*5b70*/  LOP3.LUT R27, R19, UR20, R12, 0x96, !PT ;  /* 0x00000014131b7c12 */ /* 0x000fe6000f8e960c */
[----:B------:R-:W2:Y:S01]  /*5b80*/  MUFU.EX2 R220, R51 ;  /* 0x0000003300dc7308 */ /* 0x000ea20000000800 */
[----:B------:R-:W-:Y:S02]  /*5b90*/  ISETP.LE.U32.AND P4, PT, R15, UR6, PT ;  /* 0x000000060f007c0c */ /* 0x000fe4000bf83070 */
[----:B------:R-:W-:Y:S02]  /*5ba0*/  SHF.R.U32.HI R12, RZ, 0x18, R10 ;  /* 0x00000018ff0c7819 */ /* 0x000fe4000001160a */
[----:B------:R-:W-:Y:S02]  /*5bb0*/  ISETP.LE.U32.AND P3, PT, R14, UR6, PT ;  /* 0x000000060e007c0c */ /* 0x000fe4000bf63070 */
[----:B------:R-:W-:Y:S03]  /*5bc0*/  LOP3.LUT R17, R5, UR17, R22, 0x96, !PT ;  /* 0x0000001105117c12 */ /* 0x000fe6000f8e9616 */
[----:B------:R-:W2:Y:S01]  /*5bd0*/  MUFU.EX2 R207, R44 ;  /* 0x0000002c00cf7308 */ /* 0x000ea20000000800 */
[----:B------:R-:W-:Y:S02]  /*5be0*/  LOP3.LUT R18, R7, UR18, R18, 0x96, !PT ;  /* 0x0000001207127c12 */ /* 0x000fe4000f8e9612 */
[----:B------:R-:W-:Y:S02]  /*5bf0*/  LOP3.LUT R13, R10, 0xff, RZ, 0xc0, !PT ;  /* 0x000000ff0a0d7812 */ /* 0x000fe400078ec0ff */
[--C-:B------:R-:W-:Y:S02]  /*5c00*/  SHF.R.U32.HI R14, RZ, 0x18, R6.reuse ;  /* 0x00000018ff0e7819 */ /* 0x100fe40000011606 */
[----:B---3--:R-:W-:Y:S03]  /*5c10*/  SHF.R.U32.HI R35, RZ, 0x10, R6 ;  /* 0x00000010ff237819 */ /* 0x008fe60000011606 */
[----:B------:R-:W3:Y:S01]  /*5c20*/  MUFU.EX2 R212, R50 ;  /* 0x0000003200d47308 */ /* 0x000ee20000000800 */
[----:B----4-:R-:W-:Y:S01]  /*5c30*/  LOP3.LUT R39, R6, 0xffff, RZ, 0xc0, !PT ;  /* 0x0000ffff06277812 */ /* 0x010fe200078ec0ff */
[----:B------:R-:W-:Y:S01]  /*5c40*/  IMAD.WIDE.U32 R6, R21, -0x2daee0ad, RZ ;  /* 0xd2511f5315067825 */ /* 0x000fe200078e00ff */
[----:B------:R-:W-:Y:S02]  /*5c50*/  ISETP.LE.U32.AND P0, PT, R4, UR6, PT ;  /* 0x0000000604007c0c */ /* 0x000fe4000bf03070 */
[----:B------:R-:W-:Y:S01]  /*5c60*/  ISETP.LE.U32.AND P1, PT, R12, UR6, PT ;  /* 0x000000060c007c0c */ /* 0x000fe2000bf23070 */
[----:B------:R-:W-:Y:S01]  /*5c70*/  IMAD.WIDE.U32 R4, R23, -0x326172a9, RZ ;  /* 0xcd9e8d5717047825 */ /* 0x000fe200078e00ff */
[----:B------:R-:W-:Y:S03]  /*5c80*/  ISETP.LE.U32.AND P2, PT, R13, UR6, PT ;  /* 0x000000060d007c0c */ /* 0x000fe6000bf43070 */
[----:B------:R-:W4:Y:S01]  /*5c90*/  MUFU.EX2 R203, R47 ;  /* 0x0000002f00cb7308 */ /* 0x000f220000000800 */
[----:B------:R-:W-:Y:S02]  /*5ca0*/  LOP3.LUT R19, R11, UR17, R26, 0x96, !PT ;  /* 0x000000110b137c12 */ /* 0x000fe4000f8e961a */
[----:B------:R-:W-:Y:S02]  /*5cb0*/  SHF.R.U32.HI R33, RZ, 0x10, R10 ;  /* 0x00000010ff217819 */ /* 0x000fe4000001160a */
[----:B------:R-:W-:Y:S01]  /*5cc0*/  LOP3.LUT R37, R10, 0xffff, RZ, 0xc0, !PT ;  /* 0x0000ffff0a257812 */ /* 0x000fe200078ec0ff */
[----:B------:R-:W-:Y:S01]  /*5cd0*/  IMAD.WIDE.U32 R10, R27, -0x2daee0ad, RZ ;  /* 0xd2511f531b0a7825 */ /* 0x000fe200078e00ff */
[----:B------:R-:W-:Y:S03]  /*5ce0*/  LOP3.LUT R13, R5, UR18, R24, 0x96, !PT ;  /* 0x00000012050d7c12 */ /* 0x000fe6000f8e9618 */
[----:B------:R-:W-:Y:S01]  /*5cf0*/  MUFU.EX2 R192, R192 ;  /* 0x000000c000c07308 */ /* 0x000fe20000000800 */
[----:B------:R-:W-:Y:S02]  /*5d00*/  LOP3.LUT R12, R7, UR17, R30, 0x96, !PT ;  /* 0x00000011070c7c12 */ /* 0x000fe4000f8e961e */
[C---:B------:R-:W-:Y:S02]  /*5d10*/  LOP3.LUT R25, R4.reuse, 0xff, RZ, 0xc0, !PT ;  /* 0x000000ff04197812 */ /* 0x040fe400078ec0ff */
[--C-:B------:R-:W-:Y:S02]  /*5d20*/  SHF.R.U32.HI R24, RZ, 0x18, R4.reuse ;  /* 0x00000018ff187819 */ /* 0x100fe40000011604 */
[----:B------:R-:W-:Y:S03]  /*5d30*/  SHF.R.U32.HI R27, RZ, 0x10, R4 ;  /* 0x00000010ff1b7819 */ /* 0x000fe60000011604 */
[----:B------:R-:W4:Y:S01]  /*5d40*/  MUFU.EX2 R191, R191 ;  /* 0x000000bf00bf7308 */ /* 0x000f220000000800 */
[----:B------:R-:W-:Y:S02]  /*5d50*/  LOP3.LUT R30, R4, 0xffff, RZ, 0xc0, !PT ;  /* 0x0000ffff041e7812 */ /* 0x000fe400078ec0ff */
[----:B------:R-:W-:Y:S02]  /*5d60*/  SHF.R.U32.HI R4, RZ, 0x18, R20 ;  /* 0x00000018ff047819 */ /* 0x000fe40000011614 */
[----:B------:R-:W-:Y:S02]  /*5d70*/  ISETP.LE.U32.AND P6, PT, R9, UR6, PT ;  /* 0x0000000609007c0c */ /* 0x000fe4000bfc3070 */
[----:B------:R-:W-:Y:S03]  /*5d80*/  LOP3.LUT R5, R20, 0xff, RZ, 0xc0, !PT ;  /* 0x000000ff14057812 */ /* 0x000fe600078ec0ff */
[----:B------:R-:W-:Y:S01]  /*5d90*/  MUFU.EX2 R190, R190 ;  /* 0x000000be00be7308 */ /* 0x000fe20000000800 */
[----:B------:R-:W-:Y:S01]  /*5da0*/  ISETP.LE.U32.AND P5, PT, R8, UR6, PT ;  /* 0x0000000608007c0c */ /* 0x000fe2000bfa3070 */
[----:B------:R-:W-:Y:S01]  /*5db0*/  IMAD.WIDE.U32 R8, R29, -0x326172a9, RZ ;  /* 0xcd9e8d571d087825 */ /* 0x000fe200078e00ff */
[----:B------:R-:W-:Y:S02]  /*5dc0*/  LOP3.LUT R23, R10, 0xff, RZ, 0xc0, !PT ;  /* 0x000000ff0a177812 */ /* 0x000fe400078ec0ff */
[----:B------:R-:W-:Y:S02]  /*5dd0*/  LOP3.LUT R15, R11, UR17, R32, 0x96, !PT ;  /* 0x000000110b0f7c12 */ /* 0x000fe4000f8e9620 */
[C---:B------:R-:W-:Y:S03]  /*5de0*/  LOP3.LUT R21, R8.reuse, 0xff, RZ, 0xc0, !PT ;  /* 0x000000ff08157812 */ /* 0x040fe600078ec0ff */
[----:B------:R-:W-:Y:S01]  /*5df0*/  MUFU.EX2 R185, R185 ;  /* 0x000000b900b97308 */ /* 0x000fe20000000800 */
[--C-:B------:R-:W-:Y:S02]  /*5e00*/  SHF.R.U32.HI R22, RZ, 0x18, R8.reuse ;  /* 0x00000018ff167819 */ /* 0x100fe40000011608 */
[----:B------:R-:W-:Y:S02]  /*5e10*/  LOP3.LUT R29, R8, 0xffff, RZ, 0xc0, !PT ;  /* 0x0000ffff081d7812 */ /* 0x000fe400078ec0ff */
[----:B------:R-:W-:Y:S02]  /*5e20*/  SHF.R.U32.HI R26, RZ, 0x10, R8 ;  /* 0x00000010ff1a7819 */ /* 0x000fe40000011608 */
[----:B------:R-:W-:Y:S03]  /*5e30*/  LOP3.LUT R8, R6, 0xff, RZ, 0xc0, !PT ;  /* 0x000000ff06087812 */ /* 0x000fe600078ec0ff */
[----:B------:R-:W4:Y:S01]  /*5e40*/  MUFU.EX2 R187, R187 ;  /* 0x000000bb00bb7308 */ /* 0x000f220000000800 */
[----:B------:R-:W-:Y:S02]  /*5e50*/  LOP3.LUT R32, R10, 0xffff, RZ, 0xc0, !PT ;  /* 0x0000ffff0a207812 */ /* 0x000fe400078ec0ff */
[----:B------:R-:W-:Y:S02]  /*5e60*/  SHF.R.U32.HI R11, RZ, 0x10, R6 ;  /* 0x00000010ff0b7819 */ /* 0x000fe40000011606 */
[----:B------:R-:W-:Y:S05]  /*5e70*/  LOP3.LUT R7, R6, 0xffff, RZ, 0xc0, !PT ;  /* 0x0000ffff06077812 */ /* 0x000fea00078ec0ff */
[----:B------:R-:W-:Y:S10]  /*5e80*/  MUFU.EX2 R183, R183 ;  /* 0x000000b700b77308 */ /* 0x000ff40000000800 */
[----:B------:R-:W4:Y:S10]  /*5e90*/  MUFU.EX2 R184, R184 ;  /* 0x000000b800b87308 */ /* 0x000f340000000800 */
[----:B------:R-:W4:Y:S10]  /*5ea0*/  MUFU.EX2 R182, R182 ;  /* 0x000000b600b67308 */ /* 0x000f340000000800 */
[----:B------:R-:W-:Y:S10]  /*5eb0*/  MUFU.EX2 R180, R180 ;  /* 0x000000b400b47308 */ /* 0x000ff40000000800 */
[----:B------:R-:W4:Y:S10]  /*5ec0*/  MUFU.EX2 R181, R181 ;  /* 0x000000b500b57308 */ /* 0x000f340000000800 */
[----:B------:R-:W-:Y:S10]  /*5ed0*/  MUFU.EX2 R179, R40 ;  /* 0x0000002800b37308 */ /* 0x000ff40000000800 */
[----:B------:R-:W4:Y:S10]  /*5ee0*/  MUFU.EX2 R186, R49 ;  /* 0x0000003100ba7308 */ /* 0x000f340000000800 */
[----:B------:R-:W4:Y:S10]  /*5ef0*/  MUFU.EX2 R178, R43 ;  /* 0x0000002b00b27308 */ /* 0x000f340000000800 */
[----:B------:R-:W4:Y:S10]  /*5f00*/  MUFU.EX2 R177, R46 ;  /* 0x0000002e00b17308 */ /* 0x000f340000000800 */
        /* <DEDUP_REMOVED lines=13> */
[----:B------:R-:W4:Y:S10]  /*5fe0*/  MUFU.EX2 R112, R59 ;  /* 0x0000003b00707308 */ /* 0x000f340000000800 */
[----:B------:R-:W-:Y:S10]  /*5ff0*/  MUFU.EX2 R111, R57 ;  /* 0x00000039006f7308 */ /* 0x000ff40000000800 */
[----:B------:R-:W4:Y:S10]  /*6000*/  MUFU.EX2 R110, R58 ;  /* 0x0000003a006e7308 */ /* 0x000f340000000800 */
[----:B------:R-:W4:Y:S01]  /*6010*/  MUFU.EX2 R109, R16 ;  /* 0x00000010006d7308 */ /* 0x000f220000000800 */
[----:B------:R-:W-:Y:S01]  /*6020*/  @!P4 FADD.FTZ R209, -R209, -RZ ;  /* 0x800000ffd1d1c221 */ /* 0x000fe20000010100 */
[----:B------:R-:W-:Y:S01]  /*6030*/  ISETP.LE.U32.AND P4, PT, R4, UR6, PT ;  /* 0x0000000604007c0c */ /* 0x000fe2000bf83070 */
[----:B------:R-:W-:Y:S01]  /*6040*/  @!P3 FADD.FTZ R208, -R208, -RZ ;  /* 0x800000ffd0d0b221 */ /* 0x000fe20000010100 */
[----:B------:R-:W-:Y:S01]  /*6050*/  ISETP.LE.U32.AND P3, PT, R14, UR6, PT ;  /* 0x000000060e007c0c */ /* 0x000fe2000bf63070 */
[----:B------:R-:W-:Y:S01]  /*6060*/  @!P1 FADD.FTZ R217, -R217, -RZ ;  /* 0x800000ffd9d99221 */ /* 0x000fe20000010100 */
[----:B------:R-:W-:Y:S01]  /*6070*/  LOP3.LUT R4, R31, 0xff, RZ, 0xc0, !PT ;  /* 0x000000ff1f047812 */ /* 0x000fe200078ec0ff */
[----:B------:R-:W-:Y:S01]  /*6080*/  @!P2 FADD.FTZ R218, -R218, -RZ ;  /* 0x800000ffdadaa221 */ /* 0x000fe20000010100 */
[----:B------:R-:W-:Y:S01]  /*6090*/  ISETP.LE.U32.AND P2, PT, R5, UR6, PT ;  /* 0x0000000605007c0c */ /* 0x000fe2000bf43070 */
[----:B-1----:R-:W-:Y:S01]  /*60a0*/  @!P0 FADD.FTZ R219, -R219, -RZ ;  /* 0x800000ffdbdb8221 */ /* 0x002fe20000010100 */
[----:B------:R-:W-:Y:S01]  /*60b0*/  ISETP.LE.U32.AND P1, PT, R4, UR6, PT ;  /* 0x0000000604007c0c */ /* 0x000fe2000bf23070 */
[----:B------:R-:W-:Y:S01]  /*60c0*/  @!P6 FADD.FTZ R214, -R214, -RZ ;  /* 0x800000ffd6d6e221 */ /* 0x000fe20000010100 */
[----:B------:R-:W-:Y:S01]  /*60d0*/  LOP3.LUT R4, R19, 0xff, RZ, 0xc0, !PT ;  /* 0x000000ff13047812 */ /* 0x000fe200078ec0ff */
[----:B------:R-:W-:Y:S01]  /*60e0*/  @!P5 FADD.FTZ R215, -R215, -RZ ;  /* 0x800000ffd7d7d221 */ /* 0x000fe20000010100 */
[----:B------:R-:W-:Y:S01]  /*60f0*/  ISETP.LE.U32.AND P6, PT, R21, UR6, PT ;  /* 0x0000000615007c0c */ /* 0x000fe2000bfc3070 */
[----:B------:R-:W-:Y:S01]  /*6100*/  @!P4 FADD.FTZ R195, -R195, -RZ ;  /* 0x800000ffc3c3c221 */ /* 0x000fe20000010100 */
[----:B------:R-:W-:Y:S01]  /*6110*/  ISETP.LE.U32.AND P0, PT, R4, UR6, PT ;  /* 0x0000000604007c0c */ /* 0x000fe2000bf03070 */
[----:B--2---:R-:W-:Y:S01]  /*6120*/  @!P3 FADD.FTZ R220, -R220, -RZ ;  /* 0x800000ffdcdcb221 */ /* 0x004fe20000010100 */
[----:B------:R-:W-:Y:S02]  /*6130*/  SHF.R.U32.HI R4, RZ, 0x18, R19 ;  /* 0x00000018ff047819 */ /* 0x000fe40000011613 */
[----:B------:R-:W-:Y:S01]  /*6140*/  LOP3.LUT R5, R33, 0xff, RZ, 0xc0, !PT ;  /* 0x000000ff21057812 */ /* 0x000fe200078ec0ff */
[----:B------:R-:W-:Y:S01]  /*6150*/  @!P2 FADD.FTZ R194, -R194, -RZ ;  /* 0x800000ffc2c2a221 */ /* 0x000fe20000010100 */
[----:B------:R-:W-:Y:S01]  /*6160*/  ISETP.LE.U32.AND P3, PT, R4, UR6, PT ;  /* 0x0000000604007c0c */ /* 0x000fe2000bf63070 */
[----:B------:R-:W-:Y:S01]  /*6170*/  @!P1 FADD.FTZ R205, -R205, -RZ ;  /* 0x800000ffcdcd9221 */ /* 0x000fe20000010100 */
[----:B------:R-:W-:Y:S02]  /*6180*/  LOP3.LUT R4, R17, 0xff, RZ, 0xc0, !PT ;  /* 0x000000ff11047812 */ /* 0x000fe400078ec0ff */
[----:B------:R-:W-:Y:S01]  /*6190*/  ISETP.LE.U32.AND P5, PT, R22, UR6, PT ;  /* 0x0000000616007c0c */ /* 0x000fe2000bfa3070 */
[----:B------:R-:W-:Y:S01]  /*61a0*/  @!P6 FADD.FTZ R200, -R200, -RZ ;  /* 0x800000ffc8c8e221 */ /* 0x000fe20000010100 */
[----:B------:R-:W-:Y:S01]  /*61b0*/  ISETP.LE.U32.AND P4, PT, R5, UR6, PT ;  /* 0x0000000605007c0c */ /* 0x000fe2000bf83070 */
[----:B------:R-:W-:Y:S01]  /*61c0*/  @!P0 FADD.FTZ R202, -R202, -RZ ;  /* 0x800000ffcaca8221 */ /* 0x000fe20000010100 */
[----:B------:R-:W-:Y:S02]  /*61d0*/  ISETP.LE.U32.AND P2, PT, R4, UR6, PT ;  /* 0x0000000604007c0c */ /* 0x000fe4000bf43070 */
[----:B------:R-:W-:Y:S02]  /*61e0*/  SHF.R.U32.HI R4, RZ, 0x18, R17 ;  /* 0x00000018ff047819 */ /* 0x000fe40000011611 */
[----:B------:R-:W-:Y:S01]  /*61f0*/  LOP3.LUT R5, R34, 0xff, RZ, 0xc0, !PT ;  /* 0x000000ff22057812 */ /* 0x000fe200078ec0ff */
[----:B------:R-:W-:Y:S01]  /*6200*/  @!P3 FADD.FTZ R201, -R201, -RZ ;  /* 0x800000ffc9c9b221 */ /* 0x000fe20000010100 */
[----:B------:R-:W-:Y:S02]  /*6210*/  ISETP.LE.U32.AND P1, PT, R4, UR6, PT ;  /* 0x0000000604007c0c */ /* 0x000fe4000bf23070 */
[----:B------:R-:W-:Y:S01]  /*6220*/  LOP3.LUT R4, R18, 0xff, RZ, 0xc0, !PT ;  /* 0x000000ff12047812 */ /* 0x000fe200078ec0ff */
[----:B------:R-:W-:Y:S01]  /*6230*/  @!P5 FADD.FTZ R198, -R198, -RZ ;  /* 0x800000ffc6c6d221 */ /* 0x000fe20000010100 */
[----:B------:R-:W-:Y:S01]  /*6240*/  ISETP.LE.U32.AND P6, PT, R5, UR6, PT ;  /* 0x0000000605007c0c */ /* 0x000fe2000bfc3070 */
[----:B------:R-:W-:Y:S01]  /*6250*/  @!P4 FADD.FTZ R211, -R211, -RZ ;  /* 0x800000ffd3d3c221 */ /* 0x000fe20000010100 */
[----:B------:R-:W-:Y:S01]  /*6260*/  ISETP.LE.U32.AND P5, PT, R4, UR6, PT ;  /* 0x0000000604007c0c */ /* 0x000fe2000bfa3070 */
[----:B------:R-:W-:Y:S01]  /*6270*/  @!P2 FADD.FTZ R199, -R199, -RZ ;  /* 0x800000ffc7c7a221 */ /* 0x000fe20000010100 */
[----:B------:R-:W-:Y:S02]  /*6280*/  ISETP.LE.U32.AND P4, PT, R25, UR6, PT ;  /* 0x0000000619007c0c */ /* 0x000fe4000bf83070 */
[----:B------:R-:W-:Y:S02]  /*6290*/  LOP3.LUT R4, R35, 0xff, RZ, 0xc0, !PT ;  /* 0x000000ff23047812 */ /* 0x000fe400078ec0ff */
[----:B------:R-:W-:Y:S01]  /*62a0*/  LOP3.LUT R14, R9, UR18, R28, 0x96, !PT ;  /* 0x00000012090e7c12 */ /* 0x000fe2000f8e961c */
[----:B------:R-:W-:Y:S01]  /*62b0*/  @!P1 FADD.FTZ R196, -R196, -RZ ;  /* 0x800000ffc4c49221 */ /* 0x000fe20000010100 */
[----:B------:R-:W-:Y:S02]  /*62c0*/  ISETP.LE.U32.AND P3, PT, R4, UR6, PT ;  /* 0x0000000604007c0c */ /* 0x000fe4000bf63070 */
[----:B------:R-:W-:Y:S01]  /*62d0*/  ISETP.LE.U32.AND P1, PT, R23, UR6, PT ;  /* 0x0000000617007c0c */ /* 0x000fe2000bf23070 */
[----:B------:R-:W-:Y:S01]  /*62e0*/  @!P6 FADD.FTZ R197, -R197, -RZ ;  /* 0x800000ffc5c5e221 */ /* 0x000fe20000010100 */
[----:B------:R-:W-:Y:S01]  /*62f0*/  SHF.R.U32.HI R9, RZ, 0x18, R10 ;  /* 0x00000018ff097819 */ /* 0x000fe2000001160a */
[----:B------:R-:W-:Y:S01]  /*6300*/  @!P5 FADD.FTZ R206, -R206, -RZ ;  /* 0x800000ffceced221 */ /* 0x000fe20000010100 */
[----:B------:R-:W-:Y:S01]  /*6310*/  SHF.R.U32.HI R5, RZ, 0x18, R18 ;  /* 0x00000018ff057819 */ /* 0x000fe20000011612 */
[----:B------:R-:W-:Y:S01]  /*6320*/  @!P4 FADD.FTZ R207, -R207, -RZ ;  /* 0x800000ffcfcfc221 */ /* 0x000fe20000010100 */
[----:B------:R-:W-:Y:S02]  /*6330*/  SHF.R.U32.HI R4, RZ, 0x8, R36 ;  /* 0x00000008ff047819 */ /* 0x000fe40000011624 */
[----:B------:R-:W-:Y:S02]  /*6340*/  ISETP.LE.U32.AND P0, PT, R5, UR6, PT ;  /* 0x0000000605007c0c */ /* 0x000fe4000bf03070 */
[----:B------:R-:W-:Y:S01]  /*6350*/  ISETP.LE.U32.AND P2, PT, R24, UR6, PT ;  /* 0x0000000618007c0c */ /* 0x000fe2000bf43070 */
[----:B---3--:R-:W-:Y:S01]  /*6360*/  @!P3 FADD.FTZ R212, -R212, -RZ ;  /* 0x800000ffd4d4b221 */ /* 0x008fe20000010100 */
[----:B------:R-:W-:Y:S01]  /*6370*/  ISETP.LE.U32.AND P6, PT, R9, UR6, PT ;  /* 0x0000000609007c0c */ /* 0x000fe2000bfc3070 */
[----:B------:R-:W-:Y:S01]  /*6380*/  @!P1 FADD.FTZ R216, -R216, -RZ ;  /* 0x800000ffd8d89221 */ /* 0x000fe20000010100 */
[----:B------:R-:W-:Y:S02]  /*6390*/  LOP3.LUT R4, R4, 0xffff, RZ, 0xc0, !PT ;  /* 0x0000ffff04047812 */ /* 0x000fe400078ec0ff */
[----:B------:R-:W-:Y:S02]  /*63a0*/  SHF.R.U32.HI R5, RZ, 0x10, R20 ;  /* 0x00000010ff057819 */ /* 0x000fe40000011614 */
[----:B------:R-:W-:Y:S02]  /*63b0*/  ISETP.LE.U32.AND P4, PT, R4, UR6, PT ;  /* 0x0000000604007c0c */ /* 0x000fe4000bf83070 */
[----:B------:R-:W-:Y:S01]  /*63c0*/  LOP3.LUT R5, R5, 0xff, RZ, 0xc0, !PT ;  /* 0x000000ff05057812 */ /* 0x000fe200078ec0ff */
[----:B------:R-:W-:Y:S01]  /*63d0*/  @!P0 FADD.FTZ R204, -R204, -RZ ;  /* 0x800000ffcccc8221 */ /* 0x000fe20000010100 */
[----:B------:R-:W-:Y:S01]  /*63e0*/  SHF.R.U32.HI R4, RZ, 0x18, R14 ;  /* 0x00000018ff047819 */ /* 0x000fe2000001160e */
[----:B----4-:R-:W-:Y:S01]  /*63f0*/  @!P2 FADD.FTZ R203, -R203, -RZ ;  /* 0x800000ffcbcba221 */ /* 0x010fe20000010100 */
[----:B------:R-:W-:Y:S01]  /*6400*/  ISETP.LE.U32.AND P5, PT, R8, UR6, PT ;  /* 0x0000000608007c0c */ /* 0x000fe2000bfa3070 */
[----:B------:R-:W-:Y:S01]  /*6410*/  @!P6 FADD.FTZ R213, -R213, -RZ ;  /* 0x800000ffd5d5e221 */ /* 0x000fe20000010100 */
[----:B------:R-:W-:Y:S02]  /*6420*/  ISETP.LE.U32.AND P3, PT, R5, UR6, PT ;  /* 0x0000000605007c0c */ /* 0x000fe4000bf63070 */
[----:B------:R-:W-:Y:S02]  /*6430*/  ISETP.LE.U32.AND P1, PT, R4, UR6, PT ;  /* 0x0000000604007c0c */ /* 0x000fe4000bf23070 */
[----:B------:R-:W-:Y:S01]  /*6440*/  LOP3.LUT R5, R14, 0xff, RZ, 0xc0, !PT ;  /* 0x000000ff0e057812 */ /* 0x000fe200078ec0ff */
[----:B------:R-:W-:Y:S01]  /*6450*/  @!P4 FADD.FTZ R191, -R191, -RZ ;  /* 0x800000ffbfbfc221 */ /* 0x000fe20000010100 */
[----:B------:R-:W-:Y:S02]  /*6460*/  LOP3.LUT R4, R26, 0xff, RZ, 0xc0, !PT ;  /* 0x000000ff1a047812 */ /* 0x000fe400078ec0ff */
        /* <DEDUP_REMOVED lines=8> */
[----:B------:R-:W-:Y:S02]  /*64f0*/  SHF.R.U32.HI R10, RZ, 0x18, R6 ;  /* 0x00000018ff0a7819 */ /* 0x000fe40000011606 */
[----:B------:R-:W-:Y:S01]  /*6500*/  LOP3.LUT R5, R5, 0xff, RZ, 0xc0, !PT ;  /* 0x000000ff05057812 */ /* 0x000fe200078ec0ff */
[----:B------:R-:W-:Y:S01]  /*6510*/  @!P2 FADD.FTZ R190, -R190, -RZ ;  /* 0x800000ffbebea221 */ /* 0x000fe20000010100 */
[----:B------:R-:W-:Y:S01]  /*6520*/  LOP3.LUT R4, R4, 0xffff, RZ, 0xc0, !PT ;  /* 0x0000ffff04047812 */ /* 0x000fe200078ec0ff */
[----:B------:R-:W-:Y:S01]  /*6530*/  @!P6 FADD.FTZ R185, -R185, -RZ ;  /* 0x800000ffb9b9e221 */ /* 0x000fe20000010100 */
[----:B------:R-:W-:Y:S02]  /*6540*/  SHF.R.U32.HI R6, RZ, 0x10, R17 ;  /* 0x00000010ff067819 */ /* 0x000fe40000011611 */
[----:B------:R-:W-:Y:S02]  /*6550*/  ISETP.LE.U32.AND P5, PT, R5, UR6, PT ;  /* 0x0000000605007c0c */ /* 0x000fe4000bfa3070 */
[----:B------:R-:W-:Y:S02]  /*6560*/  ISETP.LE.U32.AND P3, PT, R4, UR6, PT ;  /* 0x0000000604007c0c */ /* 0x000fe4000bf63070 */
[----:B------:R-:W-:Y:S02]  /*6570*/  LOP3.LUT R5, R6, 0xff, RZ, 0xc0, !PT ;  /* 0x000000ff06057812 */ /* 0x000fe400078ec0ff */
[----:B------:R-:W-:Y:S02]  /*6580*/  SHF.R.U32.HI R4, RZ, 0x8, R38 ;  /* 0x00000008ff047819 */ /* 0x000fe40000011626 */
[----:B------:R-:W-:Y:S02]  /*6590*/  ISETP.LE.U32.AND P4, PT, R5, UR6, PT ;  /* 0x0000000605007c0c */ /* 0x000fe4000bf83070 */
[----:B------:R-:W-:Y:S02]  /*65a0*/  LOP3.LUT R4, R4, 0xffff, RZ, 0xc0, !PT ;  /* 0x0000ffff04047812 */ /* 0x000fe400078ec0ff */
[----:B------:R-:W-:Y:S01]  /*65b0*/  SHF.R.U32.HI R5, RZ, 0x8, R39 ;  /* 0x00000008ff057819 */ /* 0x000fe20000011627 */
[----:B------:R-:W-:Y:S01]  /*65c0*/  @!P5 FADD.FTZ R184, -R184, -RZ ;  /* 0x800000ffb8b8d221 */ /* 0x000fe20000010100 */
[----:B------:R-:W-:Y:S01]  /*65d0*/  SHF.R.U32.HI R6, RZ, 0x10, R18 ;  /* 0x00000010ff067819 */ /* 0x000fe20000011612 */
[----:B------:R-:W-:Y:S01]  /*65e0*/  @!P3 FADD.FTZ R183, -R183, -RZ ;  /* 0x800000ffb7b7b221 */ /* 0x000fe20000010100 */
[----:B------:R-:W-:Y:S02]  /*65f0*/  ISETP.LE.U32.AND P2, PT, R4, UR6, PT ;  /* 0x0000000604007c0c */ /* 0x000fe4000bf43070 */
[----:B------:R-:W-:Y:S02]  /*6600*/  LOP3.LUT R4, R5, 0xffff, RZ, 0xc0, !PT ;  /* 0x0000ffff05047812 */ /* 0x000fe400078ec0ff */
[----:B------:R-:W-:Y:S01]  /*6610*/  LOP3.LUT R6, R6, 0xff, RZ, 0xc0, !PT ;  /* 0x000000ff06067812 */ /* 0x000fe200078ec0ff */
[----:B------:R-:W-:Y:S01]  /*6620*/  @!P4 FADD.FTZ R182, -R182, -RZ ;  /* 0x800000ffb6b6c221 */ /* 0x000fe20000010100 */
[----:B------:R-:W-:Y:S02]  /*6630*/  ISETP.LE.U32.AND P6, PT, R4, UR6, PT ;  /* 0x0000000604007c0c */ /* 0x000fe4000bfc3070 */
[----:B------:R-:W-:Y:S02]  /*6640*/  ISETP.LE.U32.AND P1, PT, R6, UR6, PT ;  /* 0x0000000606007c0c */ /* 0x000fe4000bf23070 */
[----:B------:R-:W-:Y:S02]  /*6650*/  SHF.R.U32.HI R4, RZ, 0x18, R13 ;  /* 0x00000018ff047819 */ /* 0x000fe4000001160d */
[----:B------:R-:W-:Y:S01]  /*6660*/  LOP3.LUT R5, R13, 0xff, RZ, 0xc0, !PT ;  /* 0x000000ff0d057812 */ /* 0x000fe200078ec0ff */
[----:B------:R-:W-:Y:S01]  /*6670*/  @!P2 FADD.FTZ R181, -R181, -RZ ;  /* 0x800000ffb5b5a221 */ /* 0x000fe20000010100 */
[----:B------:R-:W-:Y:S02]  /*6680*/  ISETP.LE.U32.AND P3, PT, R4, UR6, PT ;  /* 0x0000000604007c0c */ /* 0x000fe4000bf63070 */
[----:B------:R-:W-:Y:S02]  /*6690*/  ISETP.LE.U32.AND P5, PT, R5, UR6, PT ;  /* 0x0000000605007c0c */ /* 0x000fe4000bfa3070 */
[----:B------:R-:W-:Y:S01]  /*66a0*/  LOP3.LUT R4, R27, 0xff, RZ, 0xc0, !PT ;  /* 0x000000ff1b047812 */ /* 0x000fe200078ec0ff */
[----:B------:R-:W-:Y:S01]  /*66b0*/  @!P6 FADD.FTZ R186, -R186, -RZ ;  /* 0x800000ffbabae221 */ /* 0x000fe20000010100 */
[----:B------:R-:W-:Y:S01]  /*66c0*/  LOP3.LUT R5, R15, 0xff, RZ, 0xc0, !PT ;  /* 0x000000ff0f057812 */ /* 0x000fe200078ec0ff */
[----:B------:R-:W-:Y:S01]  /*66d0*/  @!P1 FADD.FTZ R180, -R180, -RZ ;  /* 0x800000ffb4b49221 */ /* 0x000fe20000010100 */
[----:B------:R-:W-:Y:S02]  /*66e0*/  ISETP.LE.U32.AND P4, PT, R4, UR6, PT ;  /* 0x0000000604007c0c */ /* 0x000fe4000bf83070 */
[----:B------:R-:W-:Y:S02]  /*66f0*/  SHF.R.U32.HI R4, RZ, 0x18, R15 ;  /* 0x00000018ff047819 */ /* 0x000fe4000001160f */
[----:B------:R-:W-:Y:S01]  /*6700*/  LOP3.LUT R20, R20, 0xffff, RZ, 0xc0, !PT ;  /* 0x0000ffff14147812 */ /* 0x000fe200078ec0ff */
[----:B------:R-:W-:Y:S01]  /*6710*/  @!P3 FADD.FTZ R178, -R178, -RZ ;  /* 0x800000ffb2b2b221 */ /* 0x000fe20000010100 */
[----:B------:R-:W-:Y:S01]  /*6720*/  ISETP.LE.U32.AND P1, PT, R4, UR6, PT ;  /* 0x0000000604007c0c */ /* 0x000fe2000bf23070 */
[----:B------:R-:W-:Y:S01]  /*6730*/  @!P5 FADD.FTZ R179, -R179, -RZ ;  /* 0x800000ffb3b3d221 */ /* 0x000fe20000010100 */
[----:B------:R-:W-:Y:S02]  /*6740*/  LOP3.LUT R4, R12, 0xff, RZ, 0xc0, !PT ;  /* 0x000000ff0c047812 */ /* 0x000fe400078ec0ff */
[----:B------:R-:W-:Y:S02]  /*6750*/  ISETP.LE.U32.AND P2, PT, R5, UR6, PT ;  /* 0x0000000605007c0c */ /* 0x000fe4000bf43070 */
[----:B------:R-:W-:Y:S01]  /*6760*/  LOP3.LUT R5, R28, 0xff, RZ, 0xc0, !PT ;  /* 0x000000ff1c057812 */ /* 0x000fe200078ec0ff */
[----:B------:R-:W-:Y:S01]  /*6770*/  @!P4 FADD.FTZ R177, -R177, -RZ ;  /* 0x800000ffb1b1c221 */ /* 0x000fe20000010100 */
[----:B------:R-:W-:Y:S02]  /*6780*/  ISETP.LE.U32.AND P5, PT, R4, UR6, PT ;  /* 0x0000000604007c0c */ /* 0x000fe4000bfa3070 */
[----:B------:R-:W-:Y:S02]  /*6790*/  SHF.R.U32.HI R4, RZ, 0x8, R20 ;  /* 0x00000008ff047819 */ /* 0x000fe40000011614 */
[----:B------:R-:W-:Y:S01]  /*67a0*/  ISETP.LE.U32.AND P6, PT, R5, UR6, PT ;  /* 0x0000000605007c0c */ /* 0x000fe2000bfc3070 */
[----:B------:R-:W-:Y:S01]  /*67b0*/  @!P1 FADD.FTZ R188, -R188, -RZ ;  /* 0x800000ffbcbc9221 */ /* 0x000fe20000010100 */
[----:B------:R-:W-:Y:S02]  /*67c0*/  SHF.R.U32.HI R5, RZ, 0x18, R12 ;  /* 0x00000018ff057819 */ /* 0x000fe4000001160c */
[----:B------:R-:W-:Y:S01]  /*67d0*/  SHF.R.U32.HI R6, RZ, 0x10, R14 ;  /* 0x00000010ff067819 */ /* 0x000fe2000001160e */
[----:B------:R-:W-:Y:S01]  /*67e0*/  @!P2 FADD.FTZ R189, -R189, -RZ ;  /* 0x800000ffbdbda221 */ /* 0x000fe20000010100 */
[----:B------:R-:W-:Y:S02]  /*67f0*/  LOP3.LUT R4, R4, 0xffff, RZ, 0xc0, !PT ;  /* 0x0000ffff04047812 */ /* 0x000fe400078ec0ff */
[----:B------:R-:W-:Y:S01]  /*6800*/  ISETP.LE.U32.AND P3, PT, R5, UR6, PT ;  /* 0x0000000605007c0c */ /* 0x000fe2000bf63070 */
[----:B------:R-:W-:Y:S01]  /*6810*/  @!P5 FADD.FTZ R113, -R113, -RZ ;  /* 0x800000ff7171d221 */ /* 0x000fe20000010100 */
[----:B------:R-:W-:Y:S02]  /*6820*/  LOP3.LUT R5, R6, 0xff, RZ, 0xc0, !PT ;  /* 0x000000ff06057812 */ /* 0x000fe400078ec0ff */
[----:B------:R-:W-:Y:S01]  /*6830*/  ISETP.LE.U32.AND P4, PT, R4, UR6, PT ;  /* 0x0000000604007c0c */ /* 0x000fe2000bf83070 */
[----:B------:R-:W-:Y:S01]  /*6840*/  @!P6 FADD.FTZ R193, -R193, -RZ ;  /* 0x800000ffc1c1e221 */ /* 0x000fe20000010100 */
[----:B------:R-:W-:Y:S02]  /*6850*/  SHF.R.U32.HI R4, RZ, 0x8, R29 ;  /* 0x00000008ff047819 */ /* 0x000fe4000001161d */
[----:B------:R-:W-:Y:S02]  /*6860*/  LOP3.LUT R19, R19, 0xffff, RZ, 0xc0, !PT ;  /* 0x0000ffff13137812 */ /* 0x000fe400078ec0ff */
[----:B------:R-:W-:Y:S02]  /*6870*/  ISETP.LE.U32.AND P2, PT, R5, UR6, PT ;  /* 0x0000000605007c0c */ /* 0x000fe4000bf43070 */
[----:B------:R-:W-:Y:S01]  /*6880*/  LOP3.LUT R5, R4, 0xffff, RZ, 0xc0, !PT ;  /* 0x0000ffff04057812 */ /* 0x000fe200078ec0ff */
[----:B------:R-:W-:Y:S01]  /*6890*/  @!P3 FADD.FTZ R112, -R112, -RZ ;  /* 0x800000ff7070b221 */ /* 0x000fe20000010100 */
[----:B------:R-:W-:Y:S02]  /*68a0*/  SHF.R.U32.HI R6, RZ, 0x8, R19 ;  /* 0x00000008ff067819 */ /* 0x000fe40000011613 */
[----:B------:R-:W-:Y:S01]  /*68b0*/  LOP3.LUT R4, R17, 0xffff, RZ, 0xc0, !PT ;  /* 0x0000ffff11047812 */ /* 0x000fe200078ec0ff */
[----:B------:R-:W-:Y:S01]  /*68c0*/  @!P4 FADD.FTZ R126, -R126, -RZ ;  /* 0x800000ff7e7ec221 */ /* 0x000fe20000010100 */
[----:B------:R-:W-:Y:S02]  /*68d0*/  LOP3.LUT R6, R6, 0xffff, RZ, 0xc0, !PT ;  /* 0x0000ffff06067812 */ /* 0x000fe400078ec0ff */
[----:B------:R-:W-:Y:S02]  /*68e0*/  SHF.R.U32.HI R4, RZ, 0x8, R4 ;  /* 0x00000008ff047819 */ /* 0x000fe40000011604 */
[----:B------:R-:W-:Y:S01]  /*68f0*/  LOP3.LUT R18, R18, 0xffff, RZ, 0xc0, !PT ;  /* 0x0000ffff12127812 */ /* 0x000fe200078ec0ff */
[----:B------:R-:W-:Y:S01]  /*6900*/  @!P2 FADD.FTZ R125, -R125, -RZ ;  /* 0x800000ff7d7da221 */ /* 0x000fe20000010100 */
        /* <DEDUP_REMOVED lines=8> */
[----:B------:R-:W-:Y:S01]  /*6990*/  ISETP.LE.U32.AND P2, PT, R5, UR6, PT ;  /* 0x0000000605007c0c */ /* 0x000fe2000bf43070 */
[----:B------:R-:W-:Y:S01]  /*69a0*/  @!P6 FADD.FTZ R123, -R123, -RZ ;  /* 0x800000ff7b7be221 */ /* 0x000fe20000010100 */
[----:B------:R-:W-:Y:S02]  /*69b0*/  LOP3.LUT R4, R11, 0xff, RZ, 0xc0, !PT ;  /* 0x000000ff0b047812 */ /* 0x000fe400078ec0ff */
[----:B------:R-:W-:Y:S02]  /*69c0*/  LOP3.LUT R6, R6, 0xff, RZ, 0xc0, !PT ;  /* 0x000000ff06067812 */ /* 0x000fe400078ec0ff */
[----:B------:R-:W-:Y:S01]  /*69d0*/  SHF.R.U32.HI R5, RZ, 0x8, R30 ;  /* 0x00000008ff057819 */ /* 0x000fe2000001161e */
[----:B------:R-:W-:Y:S01]  /*69e0*/  @!P4 FADD.FTZ R122, -R122, -RZ ;  /* 0x800000ff7a7ac221 */ /* 0x000fe20000010100 */
[----:B------:R-:W-:Y:S02]  /*69f0*/  ISETP.LE.U32.AND P1, PT, R4, UR6, PT ;  /* 0x0000000604007c0c */ /* 0x000fe4000bf23070 */
[----:B------:R-:W-:Y:S02]  /*6a00*/  ISETP.LE.U32.AND P6, PT, R6, UR6, PT ;  /* 0x0000000606007c0c */ /* 0x000fe4000bfc3070 */
[----:B------:R-:W-:Y:S01]  /*6a10*/  LOP3.LUT R4, R5, 0xffff, RZ, 0xc0, !PT ;  /* 0x0000ffff05047812 */ /* 0x000fe200078ec0ff */
[----:B------:R-:W-:Y:S01]  /*6a20*/  @!P2 FADD.FTZ R121, -R121, -RZ ;  /* 0x800000ff7979a221 */ /* 0x000fe20000010100 */
[----:B------:R-:W-:Y:S02]  /*6a30*/  FSETP.GE.FTZ.AND P3, PT, R194, RZ, PT ;  /* 0x000000ffc200720b */ /* 0x000fe40003f76000 */
[----:B------:R-:W-:Y:S02]  /*6a40*/  ISETP.LE.U32.AND P4, PT, R4, UR6, PT ;  /* 0x0000000604007c0c */ /* 0x000fe4000bf83070 */
[----:B------:R-:W-:Y:S02]  /*6a50*/  SHF.R.U32.HI R4, RZ, 0x8, R32 ;  /* 0x00000008ff047819 */ /* 0x000fe40000011620 */
[----:B------:R-:W-:Y:S01]  /*6a60*/  SHF.R.U32.HI R5, RZ, 0x10, R15 ;  /* 0x00000010ff057819 */ /* 0x000fe2000001160f */
[----:B------:R-:W-:Y:S01]  /*6a70*/  @!P1 FADD.FTZ R108, -R108, -RZ ;  /* 0x800000ff6c6c9221 */ /* 0x000fe20000010100 */
[----:B------:R-:W-:Y:S01]  /*6a80*/  LOP3.LUT R4, R4, 0xffff, RZ, 0xc0, !PT ;  /* 0x0000ffff04047812 */ /* 0x000fe200078ec0ff */
[----:B------:R-:W-:Y:S01]  /*6a90*/  @!P6 FADD.FTZ R119, -R119, -RZ ;  /* 0x800000ff7777e221 */ /* 0x000fe20000010100 */
[----:B------:R-:W-:Y:S02]  /*6aa0*/  FSETP.GE.FTZ.AND P1, PT, R192, RZ, PT ;  /* 0x000000ffc000720b */ /* 0x000fe40003f36000 */
[----:B------:R-:W-:Y:S02]  /*6ab0*/  ISETP.LE.U32.AND P6, PT, R4, UR6, PT ;  /* 0x0000000604007c0c */ /* 0x000fe4000bfc3070 */
[----:B------:R-:W-:Y:S01]  /*6ac0*/  LOP3.LUT R5, R5, 0xff, RZ, 0xc0, !PT ;  /* 0x000000ff05057812 */ /* 0x000fe200078ec0ff */
[----:B------:R-:W-:Y:S01]  /*6ad0*/  @!P4 FADD.FTZ R118, -R118, -RZ ;  /* 0x800000ff7676c221 */ /* 0x000fe20000010100 */
[----:B------:R-:W-:Y:S02]  /*6ae0*/  LOP3.LUT R6, R14, 0xffff, RZ, 0xc0, !PT ;  /* 0x0000ffff0e067812 */ /* 0x000fe400078ec0ff */
[----:B------:R-:W-:Y:S02]  /*6af0*/  ISETP.LE.U32.AND P2, PT, R5, UR6, PT ;  /* 0x0000000605007c0c */ /* 0x000fe4000bf43070 */
[----:B------:R-:W-:Y:S02]  /*6b00*/  SHF.R.U32.HI R6, RZ, 0x8, R6 ;  /* 0x00000008ff067819 */ /* 0x000fe40000011606 */
[----:B------:R-:W-:Y:S02]  /*6b10*/  LOP3.LUT R13, R13, 0xffff, RZ, 0xc0, !PT ;  /* 0x0000ffff0d0d7812 */ /* 0x000fe400078ec0ff */
[----:B------:R-:W-:Y:S01]  /*6b20*/  LOP3.LUT R4, R6, 0xffff, RZ, 0xc0, !PT ;  /* 0x0000ffff06047812 */ /* 0x000fe200078ec0ff */
[----:B------:R-:W-:Y:S01]  /*6b30*/  @!P6 FADD.FTZ R127, -R127, -RZ ;  /* 0x800000ff7f7fe221 */ /* 0x000fe20000010100 */
[----:B------:R-:W-:Y:S02]  /*6b40*/  SHF.R.U32.HI R5, RZ, 0x8, R13 ;  /* 0x00000008ff057819 */ /* 0x000fe4000001160d */
[----:B------:R-:W-:Y:S02]  /*6b50*/  ISETP.LE.U32.AND P4, PT, R4, UR6, PT ;  /* 0x0000000604007c0c */ /* 0x000fe4000bf83070 */
[----:B------:R-:W-:Y:S01]  /*6b60*/  F2FP.RELU.BF16.F32.PACK_AB R0, R127, R216 ;  /* 0x000000d87f00723e */ /* 0x000fe200000018ff */
[----:B------:R-:W-:Y:S01]  /*6b70*/  @!P2 FADD.FTZ R120, -R120, -RZ ;  /* 0x800000ff7878a221 */ /* 0x000fe20000010100 */
[----:B------:R-:W-:Y:S02]  /*6b80*/  LOP3.LUT R5, R5, 0xffff, RZ, 0xc0, !PT ;  /* 0x0000ffff05057812 */ /* 0x000fe400078ec0ff */
[----:B------:R-:W-:Y:S02]  /*6b90*/  LOP3.LUT R15, R15, 0xffff, RZ, 0xc0, !PT ;  /* 0x0000ffff0f0f7812 */ /* 0x000fe400078ec0ff */
[----:B------:R-:W-:Y:S02]  /*6ba0*/  ISETP.LE.U32.AND P2, PT, R5, UR6, PT ;  /* 0x0000000605007c0c */ /* 0x000fe4000bf43070 */
[----:B------:R-:W-:Y:S02]  /*6bb0*/  SHF.R.U32.HI R5, RZ, 0x10, R12 ;  /* 0x00000010ff057819 */ /* 0x000fe4000001160c */
[----:B------:R-:W-:Y:S01]  /*6bc0*/  SHF.R.U32.HI R4, RZ, 0x8, R15 ;  /* 0x00000008ff047819 */ /* 0x000fe2000001160f */
[----:B------:R-:W-:Y:S01]  /*6bd0*/  @!P4 FADD.FTZ R117, -R117, -RZ ;  /* 0x800000ff7575c221 */ /* 0x000fe20000010100 */
[----:B------:R-:W-:Y:S02]  /*6be0*/  LOP3.LUT R5, R5, 0xff, RZ, 0xc0, !PT ;  /* 0x000000ff05057812 */ /* 0x000fe400078ec0ff */
[----:B------:R-:W-:Y:S02]  /*6bf0*/  LOP3.LUT R4, R4, 0xffff, RZ, 0xc0, !PT ;  /* 0x0000ffff04047812 */ /* 0x000fe400078ec0ff */
[----:B------:R-:W-:Y:S02]  /*6c00*/  ISETP.LE.U32.AND P4, PT, R5, UR6, PT ;  /* 0x0000000605007c0c */ /* 0x000fe4000bf83070 */
[----:B------:R-:W-:Y:S01]  /*6c10*/  F2FP.RELU.BF16.F32.PACK_AB R5, R126, R194 ;  /* 0x000000c27e05723e */ /* 0x000fe200000018ff */
[----:B------:R-:W-:Y:S01]  /*6c20*/  @!P2 FADD.FTZ R114, -R114, -RZ ;  /* 0x800000ff7272a221 */ /* 0x000fe20000010100 */
[----:B------:R-:W-:Y:S02]  /*6c30*/  ISETP.LE.U32.AND P6, PT, R4, UR6, PT ;  /* 0x0000000604007c0c */ /* 0x000fe4000bfc3070 */
[----:B------:R-:W-:Y:S01]  /*6c40*/  SHF.R.U32.HI R4, RZ, 0x8, R7 ;  /* 0x00000008ff047819 */ /* 0x000fe20000011607 */
[----:B------:R1:W-:Y:S01]  /*6c50*/  STS [R223+0x10000], R5 ;  /* 0x01000005df007388 */ /* 0x0003e20000000800 */
[----:B------:R-:W-:Y:S02]  /*6c60*/  LOP3.LUT R6, R12, 0xffff, RZ, 0xc0, !PT ;  /* 0x0000ffff0c067812 */ /* 0x000fe400078ec0ff */
[----:B------:R-:W-:Y:S02]  /*6c70*/  LOP3.LUT R7, R4, 0xffff, RZ, 0xc0, !PT ;  /* 0x0000ffff04077812 */ /* 0x000fe400078ec0ff */
[----:B------:R-:W-:Y:S01]  /*6c80*/  F2FP.RELU.BF16.F32.PACK_AB R4, R195, R192 ;  /* 0x000000c0c304723e */ /* 0x000fe200000018ff */
[----:B------:R-:W-:Y:S01]  /*6c90*/  @!P4 FADD.FTZ R110, -R110, -RZ ;  /* 0x800000ff6e6ec221 */ /* 0x000fe20000010100 */
[----:B------:R-:W-:Y:S02]  /*6ca0*/  SHF.R.U32.HI R6, RZ, 0x8, R6 ;  /* 0x00000008ff067819 */ /* 0x000fe40000011606 */
[----:B------:R-:W-:Y:S01]  /*6cb0*/  F2FP.RELU.BF16.F32.PACK_AB R8, R117, R190 ;  /* 0x000000be7508723e */ /* 0x000fe200000018ff */
[----:B------:R2:W-:Y:S01]  /*6cc0*/  STS [R223+0x10400], R4 ;  /* 0x01040004df007388 */ /* 0x0005e20000000800 */
[----:B------:R-:W-:Y:S01]  /*6cd0*/  LOP3.LUT R6, R6, 0xffff, RZ, 0xc0, !PT ;  /* 0x0000ffff06067812 */ /* 0x000fe200078ec0ff */
[----:B------:R-:W-:Y:S01]  /*6ce0*/  @!P6 FADD.FTZ R115, -R115, -RZ ;  /* 0x800000ff7373e221 */ /* 0x000fe20000010100 */
[----:B------:R-:W-:Y:S02]  /*6cf0*/  ISETP.LE.U32.AND P2, PT, R7, UR6, PT ;  /* 0x0000000607007c0c */ /* 0x000fe4000bf43070 */
[----:B------:R-:W-:Y:S02]  /*6d00*/  ISETP.LE.U32.AND P6, PT, R6, UR6, PT ;  /* 0x0000000606007c0c */ /* 0x000fe4000bfc3070 */
[----:B------:R-:W-:Y:S02]  /*6d10*/  F2FP.RELU.BF16.F32.PACK_AB R6, R191, R208 ;  /* 0x000000d0bf06723e */ /* 0x000fe400000018ff */
[----:B------:R-:W-:Y:S02]  /*6d20*/  F2FP.RELU.BF16.F32.PACK_AB R7, R187, R125 ;  /* 0x0000007dbb07723e */ /* 0x000fe400000018ff */
[----:B------:R-:W-:Y:S01]  /*6d30*/  ISETP.LE.U32.AND P0, PT, R10, UR6, PT ;  /* 0x000000060a007c0c */ /* 0x000fe2000bf03070 */
[----:B------:R3:W-:Y:S01]  /*6d40*/  STS [R225+0x10000], R6 ;  /* 0x01000006e1007388 */ /* 0x0007e20000000800 */
[----:B-1----:R-:W-:Y:S03]  /*6d50*/  F2FP.RELU.BF16.F32.PACK_AB R5, R209, R205 ;  /* 0x000000cdd105723e */ /* 0x002fe600000018ff */
[----:B------:R-:W-:Y:S01]  /*6d60*/  @!P2 FADD.FTZ R109, -R109, -RZ ;  /* 0x800000ff6d6da221 */ /* 0x000fe20000010100 */
[----:B------:R-:W-:Y:S01]  /*6d70*/  FSETP.GE.FTZ.AND P2, PT, R126, RZ, PT ;  /* 0x000000ff7e00720b */ /* 0x000fe20003f56000 */
[----:B------:R-:W-:Y:S01]  /*6d80*/  @!P6 FADD.FTZ R111, -R111, -RZ ;  /* 0x800000ff6f6fe221 */ /* 0x000fe20000010100 */
[----:B------:R1:W-:Y:S04]  /*6d90*/  STS [R225+0x10400], R5 ;  /* 0x01040005e1007388 */ /* 0x0003e80000000800 */
[----:B------:R4:W-:Y:S01]  /*6da0*/  STS [R223+0x12000], R8 ;  /* 0x01200008df007388 */ /* 0x0009e20000000800 */
[----:B--2---:R-:W-:Y:S01]  /*6db0*/  F2FP.RELU.BF16.F32.PACK_AB R4, R124, R200 ;  /* 0x000000c87c04723e */ /* 0x004fe200000018ff */
[----:B------:R-:W-:Y:S01]  /*6dc0*/  @!P0 FADD.FTZ R116, -R116, -RZ ;  /* 0x800000ff74748221 */ /* 0x000fe20000010100 */
[----:B------:R-:W-:Y:S01]  /*6dd0*/  FSETP.GE.FTZ.AND P0, PT, R195, RZ, PT ;  /* 0x000000ffc300720b */ /* 0x000fe20003f16000 */
[----:B------:R2:W-:Y:S04]  /*6de0*/  STS [R223+0x12400], R7 ;  /* 0x01240007df007388 */ /* 0x0005e80000000800 */
[----:B------:R2:W-:Y:S01]  /*6df0*/  STS [R225+0x12000], R4 ;  /* 0x01200004e1007388 */ /* 0x0005e20000000800 */
[----:B---3--:R-:W-:Y:S02]  /*6e00*/  F2FP.RELU.BF16.F32.PACK_AB R6, R201, R184 ;  /* 0x000000b8c906723e */ /* 0x008fe400000018ff */
[----:B-1----:R-:W-:Y:S02]  /*6e10*/  F2FP.RELU.BF16.F32.PACK_AB R5, R183, R218 ;  /* 0x000000dab705723e */ /* 0x002fe400000018ff */
[----:B----4-:R-:W-:Y:S02]  /*6e20*/  F2FP.RELU.BF16.F32.PACK_AB R8, R198, R185 ;  /* 0x000000b9c608723e */ /* 0x010fe400000018ff */
[----:B--2---:R-:W-:Y:S03]  /*6e30*/  F2FP.RELU.BF16.F32.PACK_AB R7, R123, R202 ;  /* 0x000000ca7b07723e */ /* 0x004fe600000018ff */
[----:B------:R1:W-:Y:S01]  /*6e40*/  STS [R225+0x12400], R8 ;  /* 0x01240008e1007388 */ /* 0x0003e20000000800 */
[----:B------:R-:W-:Y:S03]  /*6e50*/  F2FP.RELU.BF16.F32.PACK_AB R4, R217, R211 ;  /* 0x000000d3d904723e */ /* 0x000fe600000018ff */
[----:B------:R2:W-:Y:S04]  /*6e60*/  STS [R229+0x10000], R7 ;  /* 0x01000007e5007388 */ /* 0x0005e80000000800 */
[----:B------:R3:W-:Y:S04]  /*6e70*/  STS [R229+0x10400], R6 ;  /* 0x01040006e5007388 */ /* 0x0007e80000000800 */
[----:B------:R4:W-:Y:S04]  /*6e80*/  STS [R228+0x10000], R5 ;  /* 0x01000005e4007388 */ /* 0x0009e80000000800 */
[----:B------:R4:W-:Y:S01]  /*6e90*/  STS [R228+0x10400], R4 ;  /* 0x01040004e4007388 */ /* 0x0009e20000000800 */
[----:B-1----:R-:W-:Y:S02]  /*6ea0*/  F2FP.RELU.BF16.F32.PACK_AB R8, R122, R199 ;  /* 0x000000c77a08723e */ /* 0x002fe400000018ff */
[----:B--2---:R-:W-:Y:S03]  /*6eb0*/  F2FP.RELU.BF16.F32.PACK_AB R7, R196, R182 ;  /* 0x000000b6c407723e */ /* 0x004fe600000018ff */
[----:B------:R1:W-:Y:S01]  /*6ec0*/  STS [R229+0x12000], R8 ;  /* 0x01200008e5007388 */ /* 0x0003e20000000800 */
[----:B---3--:R-:W-:Y:S03]  /*6ed0*/  F2FP.RELU.BF16.F32.PACK_AB R6, R181, R214 ;  /* 0x000000d6b506723e */ /* 0x008fe600000018ff */
[----:B------:R2:W-:Y:S01]  /*6ee0*/  STS [R229+0x12400], R7 ;  /* 0x01240007e5007388 */ /* 0x0005e20000000800 */
[----:B----4-:R-:W-:Y:S03]  /*6ef0*/  F2FP.RELU.BF16.F32.PACK_AB R5, R215, R197 ;  /* 0x000000c5d705723e */ /* 0x010fe600000018ff */
[----:B------:R3:W-:Y:S01]  /*6f00*/  STS [R228+0x12000], R6 ;  /* 0x01200006e4007388 */ /* 0x0007e20000000800 */
[----:B------:R-:W-:Y:S03]  /*6f10*/  F2FP.RELU.BF16.F32.PACK_AB R4, R121, R206 ;  /* 0x000000ce7904723e */ /* 0x000fe600000018ff */
[----:B------:R4:W-:Y:S04]  /*6f20*/  STS [R228+0x12400], R5 ;  /* 0x01240005e4007388 */ /* 0x0009e80000000800 */
[----:B------:R4:W-:Y:S01]  /*6f30*/  STS [R222+0x10000], R4 ;  /* 0x01000004de007388 */ /* 0x0009e20000000800 */
[----:B-1----:R-:W-:Y:S02]  /*6f40*/  F2FP.RELU.BF16.F32.PACK_AB R8, R204, R180 ;  /* 0x000000b4cc08723e */ /* 0x002fe400000018ff */
[----:B--2---:R-:W-:Y:S03]  /*6f50*/  F2FP.RELU.BF16.F32.PACK_AB R7, R114, R179 ;  /* 0x000000b37207723e */ /* 0x004fe600000018ff */
[----:B------:R-:W-:Y:S01]  /*6f60*/  STS [R222+0x10400], R8 ;  /* 0x01040008de007388 */ /* 0x000fe20000000800 */
[----:B---3--:R-:W-:Y:S02]  /*6f70*/  F2FP.RELU.BF16.F32.PACK_AB R6, R178, R119 ;  /* 0x00000077b206723e */ /* 0x008fe400000018ff */
[----:B----4-:R-:W-:Y:S02]  /*6f80*/  F2FP.RELU.BF16.F32.PACK_AB R5, R186, R219 ;  /* 0x000000dbba05723e */ /* 0x010fe400000018ff */
[----:B------:R-:W-:Y:S03]  /*6f90*/  F2FP.RELU.BF16.F32.PACK_AB R4, R220, R212 ;  /* 0x000000d4dc04723e */ /* 0x000fe600000018ff */
        /* <DEDUP_REMOVED lines=16> */
[----:B----4-:R-:W-:Y:S02]  /*70a0*/  F2FP.RELU.BF16.F32.PACK_AB R4, R116, R108 ;  /* 0x0000006c7404723e */ /* 0x010fe400000018ff */
[----:B------:R-:W-:Y:S05]  /*70b0*/  F2FP.RELU.BF16.F32.PACK_AB R0, R213, R193 ;  /* 0x000000c1d500723e */ /* 0x000fea00000018ff */
[----:B------:R1:W-:Y:S04]  /*70c0*/  STS [R226+0x10400], R0 ;  /* 0x01040000e2007388 */ /* 0x0003e80000000800 */
[----:B------:R-:W-:Y:S04]  /*70d0*/  STS [R227+0x12000], R7 ;  /* 0x01200007e3007388 */ /* 0x000fe80000000800 */
[----:B------:R-:W-:Y:S04]  /*70e0*/  STS [R227+0x12400], R6 ;  /* 0x01240006e3007388 */ /* 0x000fe80000000800 */
[----:B------:R-:W-:Y:S04]  /*70f0*/  STS [R226+0x12000], R5 ;  /* 0x01200005e2007388 */ /* 0x000fe80000000800 */
[----:B------:R-:W-:Y:S01]  /*7100*/  STS [R226+0x12400], R4 ;  /* 0x01240004e2007388 */ /* 0x000fe20000000800 */
[----:B-1----:R-:W-:Y:S05]  /*7110*/  IMAD.SHL.U32 R0, R167, 0x2, RZ ;  /* 0x00000002a7007824 */ /* 0x002fea00078e00ff */
[----:B------:R-:W-:Y:S01]  /*7120*/  IADD3 R104, R0, 0x4000, R104 ;  /* 0x0000400000687810 */ /* 0x000fe20007ffe068 */
[----:B------:R-:W1:Y:S04]  /*7130*/  LDSM.16.M88.4 R64, [R0+UR4+0x4000] ;  /* 0x004000040040783b */ /* 0x000e680008000200 */
[----:B------:R-:W-:Y:S04]  /*7140*/  IMAD.IADD R104, R104, 0x1, R165 ;  /* 0x0000000168687824 */ /* 0x000fe800078e02a5 */
        /* <DEDUP_REMOVED lines=23> */
[----:B-----5:R-:W-:Y:S01]  /*72c0*/  FADD.FTZ R7, -R175, R7 ;  /* 0x00000007af077221 */ /* 0x020fe20000010100 */
[-C--:B------:R-:W-:Y:S04]  /*72d0*/  HMMA.16816.F32.BF16 R20, R100, R148.reuse, R20 ;  /* 0x000000946414723c */ /* 0x080fe80000041814 */
[-C--:B------:R-:W-:Y:S01]  /*72e0*/  FSEL R7, R7, R175.reuse, P0 ;  /* 0x000000af07077208 */ /* 0x080fe20000000000 */
[----:B------:R-:W-:Y:S01]  /*72f0*/  FADD.FTZ R6, -R175, R6 ;  /* 0x00000006af067221 */ /* 0x000fe20000010100 */
[----:B------:R-:W-:Y:S01]  /*7300*/  FSETP.GE.FTZ.AND P0, PT, R187, RZ, PT ;  /* 0x000000ffbb00720b */ /* 0x000fe20003f16000 */
[C---:B------:R-:W-:Y:S04]  /*7310*/  HMMA.16816.F32.BF16 R24, R104.reuse, R148, R24 ;  /* 0x000000946818723c */ /* 0x040fe80000041818 */
[----:B------:R-:W-:Y:S01]  /*7320*/  FSEL R6, R6, R175, P1 ;  /* 0x000000af06067208 */ /* 0x000fe20000800000 */
[----:B------:R-:W-:Y:S01]  /*7330*/  FADD.FTZ R4, -R176, R4 ;  /* 0x00000004b0047221 */ /* 0x000fe20000010100 */
[----:B------:R-:W-:Y:S01]  /*7340*/  FSETP.GE.FTZ.AND P1, PT, R125, RZ, PT ;  /* 0x000000ff7d00720b */ /* 0x000fe20003f36000 */
[-C--:B------:R-:W-:Y:S04]  /*7350*/  HMMA.16816.F32.BF16 R28, R104, R150.reuse, R28 ;  /* 0x00000096681c723c */ /* 0x080fe8000004181c */
[-C--:B------:R-:W-:Y:S01]  /*7360*/  FSEL R4, R4, R176.reuse, P3 ;  /* 0x000000b004047208 */ /* 0x080fe20001800000 */
[----:B------:R-:W-:Y:S01]  /*7370*/  FADD.FTZ R11, -R173, R11 ;  /* 0x0000000bad0b7221 */ /* 0x000fe20000010100 */
[----:B------:R-:W-:Y:S01]  /*7380*/  FSETP.GE.FTZ.AND P3, PT, R190, RZ, PT ;  /* 0x000000ffbe00720b */ /* 0x000fe20003f76000 */
[C---:B------:R-:W-:Y:S04]  /*7390*/  HMMA.16816.F32.BF16 R32, R100.reuse, R150, R32 ;  /* 0x000000966420723c */ /* 0x040fe80000041820 */
[-C--:B------:R-:W-:Y:S01]  /*73a0*/  FSEL R11, R11, R173.reuse, P0 ;  /* 0x000000ad0b0b7208 */ /* 0x080fe20000000000 */
[----:B------:R-:W-:Y:S01]  /*73b0*/  FADD.FTZ R5, -R176, R5 ;  /* 0x00000005b0057221 */ /* 0x000fe20000010100 */
[----:B------:R-:W-:Y:S01]  /*73c0*/  FSETP.GE.FTZ.AND P0, PT, R198, RZ, PT ;  /* 0x000000ffc600720b */ /* 0x000fe20003f16000 */
[-C--:B------:R-:W-:Y:S04]  /*73d0*/  HMMA.16816.F32.BF16 R36, R100, R152.reuse, R36 ;  /* 0x000000986424723c */ /* 0x080fe80000041824 */
[----:B------:R-:W-:Y:S01]  /*73e0*/  FSEL R5, R5, R176, P2 ;  /* 0x000000b005057208 */ /* 0x000fe20001000000 */
[----:B------:R-:W-:Y:S01]  /*73f0*/  FADD.FTZ R8, -R174, R8 ;  /* 0x00000008ae087221 */ /* 0x000fe20000010100 */
[----:B------:R-:W-:Y:S01]  /*7400*/  FSETP.GE.FTZ.AND P2, PT, R117, RZ, PT ;  /* 0x000000ff7500720b */ /* 0x000fe20003f56000 */
[C---:B------:R-:W-:Y:S04]  /*7410*/  HMMA.16816.F32.BF16 R40, R104.reuse, R152, R40 ;  /* 0x000000986828723c */ /* 0x040fe80000041828 */
[----:B------:R-:W-:Y:S01]  /*7420*/  FSEL R8, R8, R174, P3 ;  /* 0x000000ae08087208 */ /* 0x000fe20001800000 */
[C---:B------:R-:W-:Y:S01]  /*7430*/  FADD.FTZ R0, -R173.reuse, R15 ;  /* 0x0000000fad007221 */ /* 0x040fe20000010100 */
[----:B------:R-:W-:Y:S01]  /*7440*/  FSETP.GE.FTZ.AND P3, PT, R200, RZ, PT ;  /* 0x000000ffc800720b */ /* 0x000fe20003f76000 */
[-C--:B------:R-:W-:Y:S04]  /*7450*/  HMMA.16816.F32.BF16 R44, R104, R154.reuse, R44 ;  /* 0x0000009a682c723c */ /* 0x080fe8000004182c */
[-C--:B------:R-:W-:Y:S01]  /*7460*/  FSEL R0, R0, R173.reuse, P0 ;  /* 0x000000ad00007208 */ /* 0x080fe20000000000 */
[----:B------:R-:W-:Y:S01]  /*7470*/  FADD.FTZ R10, -R173, R10 ;  /* 0x0000000aad0a7221 */ /* 0x000fe20000010100 */
[----:B------:R-:W-:Y:S01]  /*7480*/  FSETP.GE.FTZ.AND P0, PT, R209, RZ, PT ;  /* 0x000000ffd100720b */ /* 0x000fe20003f16000 */
[C---:B------:R-:W-:Y:S04]  /*7490*/  HMMA.16816.F32.BF16 R48, R100.reuse, R154, R48 ;  /* 0x0000009a6430723c */ /* 0x040fe80000041830 */
[----:B------:R-:W-:Y:S01]  /*74a0*/  FSEL R10, R10, R173, P1 ;  /* 0x000000ad0a0a7208 */ /* 0x000fe20000800000 */
[----:B------:R-:W-:Y:S01]  /*74b0*/  FMUL.FTZ R192, R192, R6 ;  /* 0x00000006c0c07220 */ /* 0x000fe20000410000 */
[----:B------:R-:W-:Y:S01]  /*74c0*/  FSETP.GE.FTZ.AND P1, PT, R185, RZ, PT ;  /* 0x000000ffb900720b */ /* 0x000fe20003f36000 */
[-C--:B------:R-:W-:Y:S04]  /*74d0*/  HMMA.16816.F32.BF16 R52, R100, R156.reuse, R52 ;  /* 0x0000009c6434723c */ /* 0x080fe80000041834 */
[C---:B------:R-:W-:Y:S01]  /*74e0*/  FADD.FTZ R9, -R174.reuse, R9 ;  /* 0x00000009ae097221 */ /* 0x040fe20000010100 */
[----:B------:R-:W-:Y:S01]  /*74f0*/  FADD.FTZ R6, -R174, R12 ;  /* 0x0000000cae067221 */ /* 0x000fe20000010100 */
[C---:B------:R-:W-:Y:S05]  /*7500*/  HMMA.16816.F32.BF16 R56, R104.reuse, R156, R56 ;  /* 0x0000009c6838723c */ /* 0x040fea0000041838 */
[-C--:B------:R-:W-:Y:S01]  /*7510*/  FSEL R9, R9, R174.reuse, P2 ;  /* 0x000000ae09097208 */ /* 0x080fe20001000000 */
[-C--:B------:R-:W-:Y:S03]  /*7520*/  HMMA.16816.F32.BF16 R60, R104, R158.reuse, R60 ;  /* 0x0000009e683c723c */ /* 0x080fe6000004183c */
[----:B------:R-:W-:Y:S02]  /*7530*/  FSETP.GE.FTZ.AND P2, PT, R124, RZ, PT ;  /* 0x000000ff7c00720b */ /* 0x000fe40003f56000 */
[----:B------:R-:W-:Y:S01]  /*7540*/  FSEL R6, R6, R174, P3 ;  /* 0x000000ae06067208 */ /* 0x000fe20001800000 */
[----:B------:R-:W-:Y:S01]  /*7550*/  FADD.FTZ R19, -R175, R19 ;  /* 0x00000013af137221 */ /* 0x000fe20000010100 */
[----:B------:R-:W-:Y:S01]  /*7560*/  FSETP.GE.FTZ.AND P3, PT, R208, RZ, PT ;  /* 0x000000ffd000720b */ /* 0x000fe20003f76000 */
[----:B------:R-:W-:Y:S01]  /*7570*/  FMUL.FTZ R104, R194, R4 ;  /* 0x00000004c2687220 */ /* 0x000fe20000410000 */
[----:B------:R-:W-:Y:S04]  /*7580*/  HMMA.16816.F32.BF16 R64, R100, R158, R64 ;  /* 0x0000009e6440723c */ /* 0x000fe80000041840 */
[----:B------:R-:W-:Y:S01]  /*7590*/  FSEL R19, R19, R175, P0 ;  /* 0x000000af13137208 */ /* 0x000fe20000000000 */
[----:B------:R-:W-:Y:S01]  /*75a0*/  FMUL.FTZ R126, R126, R5 ;  /* 0x000000057e7e7220 */ /* 0x000fe20000410000 */
[----:B------:R-:W-:Y:S01]  /*75b0*/  FSETP.GE.FTZ.AND P0, PT, R201, RZ, PT ;  /* 0x000000ffc900720b */ /* 0x000fe20003f16000 */
[----:B------:R-:W-:Y:S01]  /*75c0*/  FADD.FTZ R4, -R173, R14 ;  /* 0x0000000ead047221 */ /* 0x000fe20000010100 */
[----:B------:R-:W-:Y:S03]  /*75d0*/  FADD.FTZ R5, -R174, R13 ;  /* 0x0000000dae057221 */ /* 0x000fe60000010100 */
[----:B------:R-:W-:Y:S01]  /*75e0*/  F2FP.BF16.F32.PACK_AB R126, R126, R104 ;  /* 0x000000687e7e723e */ /* 0x000fe200000010ff */
[----:B------:R-:W-:Y:S01]  /*75f0*/  FADD.FTZ R16, -R176, R16 ;  /* 0x00000010b0107221 */ /* 0x000fe20000010100 */
[----:B------:R-:W-:Y:S01]  /*7600*/  FSEL R4, R4, R173, P1 ;  /* 0x000000ad04047208 */ /* 0x000fe20000800000 */
[----:B------:R-:W-:Y:S01]  /*7610*/  FADD.FTZ R23, -R175, R23 ;  /* 0x00000017af177221 */ /* 0x000fe20000010100 */
[----:B------:R-:W-:Y:S01]  /*7620*/  FSEL R5, R5, R174, P2 ;  /* 0x000000ae05057208 */ /* 0x000fe20001000000 */
[----:B------:R-:W-:Y:S01]  /*7630*/  FADD.FTZ R18, -R175, R18 ;  /* 0x00000012af127221 */ /* 0x000fe20000010100 */
[----:B------:R-:W-:Y:S01]  /*7640*/  FSETP.GE.FTZ.AND P1, PT, R205, RZ, PT ;  /* 0x000000ffcd00720b */ /* 0x000fe20003f36000 */
[----:B------:R-:W-:Y:S01]  /*7650*/  FADD.FTZ R17, -R176, R17 ;  /* 0x00000011b0117221 */ /* 0x000fe20000010100 */
[-C--:B------:R-:W-:Y:S01]  /*7660*/  FSEL R16, R16, R176.reuse, P3 ;  /* 0x000000b010107208 */ /* 0x080fe20001800000 */
[----:B------:R-:W-:Y:S01]  /*7670*/  FADD.FTZ R20, -R176, R20 ;  /* 0x00000014b0147221 */ /* 0x000fe20000010100 */
[----:B------:R-:W-:Y:S01]  /*7680*/  FSETP.GE.FTZ.AND P2, PT, R191, RZ, PT ;  /* 0x000000ffbf00720b */ /* 0x000fe20003f56000 */
[----:B------:R-:W-:Y:S01]  /*7690*/  FADD.FTZ R27, -R173, R27 ;  /* 0x0000001bad1b7221 */ /* 0x000fe20000010100 */
[----:B------:R-:W-:Y:S01]  /*76a0*/  FSETP.GE.FTZ.AND P3, PT, R202, RZ, PT ;  /* 0x000000ffca00720b */ /* 0x000fe20003f76000 */
[----:B------:R-:W-:Y:S01]  /*76b0*/  FADD.FTZ R22, -R175, R22 ;  /* 0x00000016af167221 */ /* 0x000fe20000010100 */
[-C--:B------:R-:W-:Y:S01]  /*76c0*/  FSEL R23, R23, R175.reuse, P0 ;  /* 0x000000af17177208 */ /* 0x080fe20000000000 */
        /* <DEDUP_REMOVED lines=9> */
[----:B------:R-:W-:Y:S01]  /*7760*/  FSEL R20, R20, R176, P3 ;  /* 0x000000b014147208 */ /* 0x000fe20001800000 */
[C---:B------:R-:W-:Y:S01]  /*7770*/  FADD.FTZ R28, -R174.reuse, R28 ;  /* 0x0000001cae1c7221 */ /* 0x040fe20000010100 */
[----:B------:R-:W-:Y:S01]  /*7780*/  FSETP.GE.FTZ.AND P2, PT, R123, RZ, PT ;  /* 0x000000ff7b00720b */ /* 0x000fe20003f56000 */
[----:B------:R-:W-:Y:S01]  /*7790*/  FADD.FTZ R35, -R175, R35 ;  /* 0x00000023af237221 */ /* 0x000fe20000010100 */
[----:B------:R-:W-:Y:S01]  /*77a0*/  FSETP.GE.FTZ.AND P3, PT, R199, RZ, PT ;  /* 0x000000ffc700720b */ /* 0x000fe20003f76000 */
[----:B------:R-:W-:Y:S01]  /*77b0*/  FADD.FTZ R30, -R173, R30 ;  /* 0x0000001ead1e7221 */ /* 0x000fe20000010100 */
[----:B------:R-:W-:Y:S01]  /*77c0*/  FSEL R27, R27, R173, P0 ;  /* 0x000000ad1b1b7208 */ /* 0x000fe20000000000 */
[----:B------:R-:W-:Y:S01]  /*77d0*/  FADD.FTZ R29, -R174, R29 ;  /* 0x0000001dae1d7221 */ /* 0x000fe20000010100 */
[----:B------:R-:W-:Y:S01]  /*77e0*/  FSEL R22, R22, R175, P1 ;  /* 0x000000af16167208 */ /* 0x000fe20000800000 */
[----:B------:R-:W-:Y:S01]  /*77f0*/  FADD.FTZ R32, -R176, R32 ;  /* 0x00000020b0207221 */ /* 0x000fe20000010100 */
[----:B------:R-:W-:Y:S01]  /*7800*/  FSETP.GE.FTZ.AND P0, PT, R215, RZ, PT ;  /* 0x000000ffd700720b */ /* 0x000fe20003f16000 */
[----:B------:R-:W-:Y:S01]  /*7810*/  FMUL.FTZ R4, R185, R4 ;  /* 0x00000004b9047220 */ /* 0x000fe20000410000 */
[----:B------:R-:W-:Y:S01]  /*7820*/  FSEL R21, R21, R176, P2 ;  /* 0x000000b015157208 */ /* 0x000fe20001000000 */
[----:B------:R-:W-:Y:S01]  /*7830*/  FMUL.FTZ R0, R198, R0 ;  /* 0x00000000c6007220 */ /* 0x000fe20000410000 */
[----:B------:R-:W-:Y:S01]  /*7840*/  FSETP.GE.FTZ.AND P1, PT, R182, RZ, PT ;  /* 0x000000ffb600720b */ /* 0x000fe20003f36000 */
[C---:B------:R-:W-:Y:S01]  /*7850*/  FADD.FTZ R39, -R175.reuse, R39 ;  /* 0x00000027af277221 */ /* 0x040fe20000010100 */
[----:B------:R-:W-:Y:S01]  /*7860*/  FSEL R24, R24, R174, P3 ;  /* 0x000000ae18187208 */ /* 0x000fe20001800000 */
[----:B------:R-:W-:Y:S01]  /*7870*/  FADD.FTZ R34, -R175, R34 ;  /* 0x00000022af227221 */ /* 0x000fe20000010100 */
[----:B------:R-:W-:Y:S01]  /*7880*/  FSETP.GE.FTZ.AND P2, PT, R122, RZ, PT ;  /* 0x000000ff7a00720b */ /* 0x000fe20003f56000 */
[----:B------:R-:W-:Y:S01]  /*7890*/  FADD.FTZ R33, -R176, R33 ;  /* 0x00000021b0217221 */ /* 0x000fe20000010100 */
[----:B------:R-:W-:Y:S01]  /*78a0*/  FSETP.GE.FTZ.AND P3, PT, R214, RZ, PT ;  /* 0x000000ffd600720b */ /* 0x000fe20003f76000 */
[----:B------:R-:W-:Y:S01]  /*78b0*/  FADD.FTZ R36, -R176, R36 ;  /* 0x00000024b0247221 */ /* 0x000fe20000010100 */
[-C--:B------:R-:W-:Y:S01]  /*78c0*/  FSEL R31, R31, R173.reuse, P0 ;  /* 0x000000ad1f1f7208 */ /* 0x080fe20000000000 */
[----:B------:R-:W-:Y:S01]  /*78d0*/  FMUL.FTZ R6, R200, R6 ;  /* 0x00000006c8067220 */ /* 0x000fe20000410000 */
[----:B------:R-:W-:Y:S01]  /*78e0*/  FSEL R26, R26, R173, P1 ;  /* 0x000000ad1a1a7208 */ /* 0x000fe20000800000 */
[----:B------:R-:W-:Y:S01]  /*78f0*/  FMUL.FTZ R5, R124, R5 ;  /* 0x000000057c057220 */ /* 0x000fe20000410000 */
[----:B------:R-:W-:Y:S01]  /*7900*/  FSETP.GE.FTZ.AND P0, PT, R217, RZ, PT ;  /* 0x000000ffd900720b */ /* 0x000fe20003f16000 */
[----:B------:R-:W-:Y:S01]  /*7910*/  FADD.FTZ R38, -R175, R38 ;  /* 0x00000026af267221 */ /* 0x000fe20000010100 */
[-C--:B------:R-:W-:Y:S01]  /*7920*/  FSEL R25, R25, R174.reuse, P2 ;  /* 0x000000ae19197208 */ /* 0x080fe20001000000 */
[----:B------:R-:W-:Y:S01]  /*7930*/  FADD.FTZ R37, -R176, R37 ;  /* 0x00000025b0257221 */ /* 0x000fe20000010100 */
[----:B------:R-:W-:Y:S01]  /*7940*/  FSETP.GE.FTZ.AND P1, PT, R197, RZ, PT ;  /* 0x000000ffc500720b */ /* 0x000fe20003f36000 */
[----:B------:R-:W-:Y:S01]  /*7950*/  FADD.FTZ R40, -R174, R40 ;  /* 0x00000028ae287221 */ /* 0x000fe20000010100 */
[----:B------:R-:W-:Y:S01]  /*7960*/  FSEL R28, R28, R174, P3 ;  /* 0x000000ae1c1c7208 */ /* 0x000fe20001800000 */
[----:B------:R-:W-:Y:S01]  /*7970*/  FMUL.FTZ R16, R208, R16 ;  /* 0x00000010d0107220 */ /* 0x000fe20000410000 */
[----:B------:R-:W-:Y:S01]  /*7980*/  FSETP.GE.FTZ.AND P2, PT, R181, RZ, PT ;  /* 0x000000ffb500720b */ /* 0x000fe20003f56000 */
[----:B------:R-:W-:Y:S01]  /*7990*/  FMUL.FTZ R17, R191, R17 ;  /* 0x00000011bf117220 */ /* 0x000fe20000410000 */
[----:B------:R-:W-:Y:S01]  /*79a0*/  FSETP.GE.FTZ.AND P3, PT, R218, RZ, PT ;  /* 0x000000ffda00720b */ /* 0x000fe20003f76000 */
[----:B------:R-:W-:Y:S01]  /*79b0*/  FADD.FTZ R47, -R173, R47 ;  /* 0x0000002fad2f7221 */ /* 0x000fe20000010100 */
[----:B------:R-:W-:Y:S01]  /*79c0*/  FSEL R35, R35, R175, P0 ;  /* 0x000000af23237208 */ /* 0x000fe20000000000 */
[----:B------:R-:W-:Y:S01]  /*79d0*/  FADD.FTZ R41, -R174, R41 ;  /* 0x00000029ae297221 */ /* 0x000fe20000010100 */
[----:B------:R-:W-:Y:S01]  /*79e0*/  FSEL R30, R30, R173, P1 ;  /* 0x000000ad1e1e7208 */ /* 0x000fe20000800000 */
[----:B------:R-:W-:Y:S01]  /*79f0*/  FMUL.FTZ R7, R195, R7 ;  /* 0x00000007c3077220 */ /* 0x000fe20000410000 */
[----:B------:R-:W-:Y:S01]  /*7a00*/  FSETP.GE.FTZ.AND P0, PT, R204, RZ, PT ;  /* 0x000000ffcc00720b */ /* 0x000fe20003f16000 */
        /* <DEDUP_REMOVED lines=8> */
[----:B------:R-:W-:Y:S01]  /*7a90*/  FADD.FTZ R48, -R176, R48 ;  /* 0x00000030b0307221 */ /* 0x000fe20000010100 */
[----:B------:R-:W-:Y:S01]  /*7aa0*/  FSETP.GE.FTZ.AND P3, PT, R206, RZ, PT ;  /* 0x000000ffce00720b */ /* 0x000fe20003f76000 */
[----:B------:R-:W-:Y:S01]  /*7ab0*/  FMUL.FTZ R9, R117, R9 ;  /* 0x0000000975097220 */ /* 0x000fe20000410000 */
[----:B------:R-:W-:Y:S01]  /*7ac0*/  F2FP.BF16.F32.PACK_AB R106, R0, R4 ;  /* 0x00000004006a723e */ /* 0x000fe200000010ff */
[----:B------:R-:W-:Y:S01]  /*7ad0*/  FADD.FTZ R0, -R173, R43 ;  /* 0x0000002bad007221 */ /* 0x000fe20000010100 */
[-C--:B------:R-:W-:Y:S01]  /*7ae0*/  FSEL R39, R39, R175.reuse, P0 ;  /* 0x000000af27277208 */ /* 0x080fe20000000000 */
[----:B------:R-:W-:Y:S01]  /*7af0*/  FADD.FTZ R4, -R173, R46 ;  /* 0x0000002ead047221 */ /* 0x000fe20000010100 */
[----:B------:R-:W-:Y:S01]  /*7b00*/  FSEL R34, R34, R175, P1 ;  /* 0x000000af22227208 */ /* 0x000fe20000800000 */
[----:B------:R-:W-:Y:S01]  /*7b10*/  FADD.FTZ R50, -R175, R50 ;  /* 0x00000032af327221 */ /* 0x000fe20000010100 */
[----:B------:R-:W-:Y:S01]  /*7b20*/  FSETP.GE.FTZ.AND P0, PT, R178, RZ, PT ;  /* 0x000000ffb200720b */ /* 0x000fe20003f16000 */
        /* <DEDUP_REMOVED lines=8> */
[----:B------:R-:W-:Y:S01]  /*7bb0*/  FADD.FTZ R49, -R176, R49 ;  /* 0x00000031b0317221 */ /* 0x000fe20000010100 */
[----:B------:R-:W-:Y:S01]  /*7bc0*/  FSETP.GE.FTZ.AND P3, PT, R179, RZ, PT ;  /* 0x000000ffb300720b */ /* 0x000fe20003f76000 */
[----:B------:R-:W-:Y:S01]  /*7bd0*/  FADD.FTZ R58, -R173, R58 ;  /* 0x0000003aad3a7221 */ /* 0x000fe20000010100 */
[----:B------:R-:W-:Y:S01]  /*7be0*/  F2FP.BF16.F32.PACK_AB R107, R5, R6 ;  /* 0x00000006056b723e */ /* 0x000fe200000010ff */
[----:B------:R-:W-:Y:S01]  /*7bf0*/  FADD.FTZ R5, -R173, R42 ;  /* 0x0000002aad057221 */ /* 0x000fe20000010100 */
[----:B------:R-:W-:Y:S01]  /*7c00*/  FSEL R0, R0, R173, P0 ;  /* 0x000000ad00007208 */ /* 0x000fe20000000000 */
[----:B------:R-:W-:Y:S01]  /*7c10*/  FADD.FTZ R6, -R174, R44 ;  /* 0x0000002cae067221 */ /* 0x000fe20000010100 */
[----:B------:R-:W-:Y:S01]  /*7c20*/  FSEL R38, R38, R175, P1 ;  /* 0x000000af26267208 */ /* 0x000fe20000800000 */
[----:B------:R-:W-:Y:S01]  /*7c30*/  FADD.FTZ R64, -R176, R64 ;  /* 0x00000040b0407221 */ /* 0x000fe20000010100 */
[----:B------:R-:W-:Y:S01]  /*7c40*/  FSEL R37, R37, R176, P2 ;  /* 0x000000b025257208 */ /* 0x000fe20001000000 */
[----:B------:R-:W-:Y:S01]  /*7c50*/  FMUL.FTZ R18, R205, R18 ;  /* 0x00000012cd127220 */ /* 0x000fe20000410000 */
[----:B------:R-:W-:Y:S01]  /*7c60*/  FSETP.GE.FTZ.AND P1, PT, R119, RZ, PT ;  /* 0x000000ff7700720b */ /* 0x000fe20003f36000 */
[----:B------:R-:W-:Y:S01]  /*7c70*/  FMUL.FTZ R19, R209, R19 ;  /* 0x00000013d1137220 */ /* 0x000fe20000410000 */
[----:B------:R-:W-:Y:S01]  /*7c80*/  FSEL R40, R40, R174, P3 ;  /* 0x000000ae28287208 */ /* 0x000fe20001800000 */
[----:B------:R-:W-:Y:S01]  /*7c90*/  FADD.FTZ R66, -R175, R66 ;  /* 0x00000042af427221 */ /* 0x000fe20000010100 */
[----:B------:R-:W-:Y:S01]  /*7ca0*/  FSETP.GE.FTZ.AND P0, PT, R203, RZ, PT ;  /* 0x000000ffcb00720b */ /* 0x000fe20003f16000 */
[----:B------:R-:W-:Y:S01]  /*7cb0*/  FMUL.FTZ R20, R202, R20 ;  /* 0x00000014ca147220 */ /* 0x000fe20000410000 */
[----:B------:R-:W-:Y:S01]  /*7cc0*/  FSETP.GE.FTZ.AND P2, PT, R114, RZ, PT ;  /* 0x000000ff7200720b */ /* 0x000fe20003f56000 */
[----:B------:R-:W-:Y:S01]  /*7cd0*/  FMUL.FTZ R21, R123, R21 ;  /* 0x000000157b157220 */ /* 0x000fe20000410000 */
[----:B------:R-:W-:Y:S01]  /*7ce0*/  FSETP.GE.FTZ.AND P3, PT, R207, RZ, PT ;  /* 0x000000ffcf00720b */ /* 0x000fe20003f76000 */
[----:B------:R-:W-:Y:S01]  /*7cf0*/  FMUL.FTZ R22, R184, R22 ;  /* 0x00000016b8167220 */ /* 0x000fe20000410000 */
[----:B------:R-:W-:Y:S01]  /*7d00*/  F2FP.BF16.F32.PACK_AB R105, R17, R16 ;  /* 0x000000101169723e */ /* 0x000fe200000010ff */
[----:B------:R-:W-:Y:S01]  /*7d10*/  FMUL.FTZ R16, R178, R0 ;  /* 0x00000000b2107220 */ /* 0x000fe20000410000 */
[----:B------:R-:W-:Y:S01]  /*7d20*/  FSEL R5, R5, R173, P1 ;  /* 0x000000ad05057208 */ /* 0x000fe20000800000 */
[----:B------:R-:W-:Y:S01]  /*7d30*/  FMUL.FTZ R23, R201, R23 ;  /* 0x00000017c9177220 */ /* 0x000fe20000410000 */
[----:B------:R-:W-:Y:S01]  /*7d40*/  FSEL R0, R47, R173, P0 ;  /* 0x000000ad2f007208 */ /* 0x000fe20000000000 */
[----:B------:R-:W-:Y:S01]  /*7d50*/  FMUL.FTZ R24, R199, R24 ;  /* 0x00000018c7187220 */ /* 0x000fe20000410000 */
[-C--:B------:R-:W-:Y:S01]  /*7d60*/  FSEL R41, R41, R174.reuse, P2 ;  /* 0x000000ae29297208 */ /* 0x080fe20001000000 */
[----:B------:R-:W-:Y:S01]  /*7d70*/  FMUL.FTZ R119, R119, R5 ;  /* 0x0000000577777220 */ /* 0x000fe20000410000 */
[----:B------:R-:W-:Y:S01]  /*7d80*/  FSEL R6, R6, R174, P3 ;  /* 0x000000ae06067208 */ /* 0x000fe20001800000 */
[----:B------:R-:W-:Y:S01]  /*7d90*/  FMUL.FTZ R14, R203, R0 ;  /* 0x00000000cb0e7220 */ /* 0x000fe20000410000 */
[----:B------:R-:W-:Y:S01]  /*7da0*/  FSETP.GE.FTZ.AND P2, PT, R118, RZ, PT ;  /* 0x000000ff7600720b */ /* 0x000fe20003f56000 */
[----:B------:R-:W-:Y:S01]  /*7db0*/  FMUL.FTZ R25, R122, R25 ;  /* 0x000000197a197220 */ /* 0x000fe20000410000 */
        /* <DEDUP_REMOVED lines=12> */
[----:B------:R-:W-:Y:S01]  /*7e80*/  FSEL R0, R51, R175, P0 ;  /* 0x000000af33007208 */ /* 0x000fe20000000000 */
[----:B------:R-:W-:Y:S01]  /*7e90*/  FMUL.FTZ R15, R118, R5 ;  /* 0x00000005760f7220 */ /* 0x000fe20000410000 */
[----:B------:R-:W-:Y:S01]  /*7ea0*/  F2FP.BF16.F32.PACK_AB R117, R11, R10 ;  /* 0x0000000a0b75723e */ /* 0x000fe200000010ff */
[----:B------:R-:W-:Y:S01]  /*7eb0*/  FADD.FTZ R10, -R175, R55 ;  /* 0x00000037af0a7221 */ /* 0x000fe20000010100 */
[----:B------:R-:W-:Y:S01]  /*7ec0*/  FSEL R6, R48, R176, P3 ;  /* 0x000000b030067208 */ /* 0x000fe20001800000 */
[----:B------:R-:W-:Y:S01]  /*7ed0*/  FMUL.FTZ R177, R177, R4 ;  /* 0x00000004b1b17220 */ /* 0x000fe20000410000 */
[----:B------:R-:W-:Y:S01]  /*7ee0*/  FSETP.GE.FTZ.AND P1, PT, R212, RZ, PT ;  /* 0x000000ffd400720b */ /* 0x000fe20003f36000 */
[----:B------:R-:W-:Y:S01]  /*7ef0*/  FMUL.FTZ R12, R220, R0 ;  /* 0x00000000dc0c7220 */ /* 0x000fe20000410000 */
[----:B------:R-:W-:Y:S01]  /*7f00*/  FSETP.GE.FTZ.AND P3, PT, R189, RZ, PT ;  /* 0x000000ffbd00720b */ /* 0x000fe20003f76000 */
[----:B------:R-:W-:Y:S01]  /*7f10*/  FADD.FTZ R11, -R176, R53 ;  /* 0x00000035b00b7221 */ /* 0x000fe20000010100 */
[----:B------:R-:W-:Y:S01]  /*7f20*/  FSETP.GE.FTZ.AND P0, PT, R188, RZ, PT ;  /* 0x000000ffbc00720b */ /* 0x000fe20003f16000 */
[----:B------:R-:W-:Y:S01]  /*7f30*/  FMUL.FTZ R31, R215, R31 ;  /* 0x0000001fd71f7220 */ /* 0x000fe20000410000 */
[----:B------:R-:W-:Y:S01]  /*7f40*/  FSEL R4, R50, R175, P1 ;  /* 0x000000af32047208 */ /* 0x000fe20000800000 */
[----:B------:R-:W-:Y:S01]  /*7f50*/  FMUL.FTZ R32, R218, R32 ;  /* 0x00000020da207220 */ /* 0x000fe20000410000 */
[----:B------:R-:W-:Y:S01]  /*7f60*/  FSEL R0, R52, R176, P3 ;  /* 0x000000b034007208 */ /* 0x000fe20001800000 */
[----:B------:R-:W-:Y:S01]  /*7f70*/  FMUL.FTZ R33, R183, R33 ;  /* 0x00000021b7217220 */ /* 0x000fe20000410000 */
[----:B------:R-:W-:Y:S01]  /*7f80*/  FSEL R10, R10, R175, P0 ;  /* 0x000000af0a0a7208 */ /* 0x000fe20000000000 */
[----:B------:R-:W-:Y:S01]  /*7f90*/  FMUL.FTZ R34, R211, R34 ;  /* 0x00000022d3227220 */ /* 0x000fe20000410000 */
[----:B------:R-:W-:Y:S01]  /*7fa0*/  FSETP.GE.FTZ.AND P1, PT, R120, RZ, PT ;  /* 0x000000ff7800720b */ /* 0x000fe20003f36000 */
[----:B------:R-:W-:Y:S01]  /*7fb0*/  FMUL.FTZ R35, R217, R35 ;  /* 0x00000023d9237220 */ /* 0x000fe20000410000 */
[----:B------:R-:W-:Y:S01]  /*7fc0*/  FSETP.GE.FTZ.AND P0, PT, R112, RZ, PT ;  /* 0x000000ff7000720b */ /* 0x000fe20003f16000 */
[----:B------:R-:W-:Y:S01]  /*7fd0*/  FMUL.FTZ R36, R206, R36 ;  /* 0x00000024ce247220 */ /* 0x000fe20000410000 */
[----:B------:R-:W-:Y:S01]  /*7fe0*/  F2FP.BF16.F32.PACK_AB R124, R9, R8 ;  /* 0x00000008097c723e */ /* 0x000fe200000010ff */
[----:B------:R-:W-:Y:S01]  /*7ff0*/  FMUL.FTZ R8, R212, R4 ;  /* 0x00000004d4087220 */ /* 0x000fe20000410000 */
[----:B------:R-:W-:Y:S01]  /*8000*/  F2FP.BF16.F32.PACK_AB R15, R15, R7 ;  /* 0x000000070f0f723e */ /* 0x000fe200000010ff */
[----:B------:R-:W-:Y:S01]  /*8010*/  FMUL.FTZ R7, R189, R0 ;  /* 0x00000000bd077220 */ /* 0x000fe20000410000 */
[----:B------:R-:W-:Y:S01]  /*8020*/  FSEL R4, R54, R175, P1 ;  /* 0x000000af36047208 */ /* 0x000fe20000800000 */
[----:B------:R-:W-:Y:S01]  /*8030*/  FMUL.FTZ R9, R219, R6 ;  /* 0x00000006db097220 */ /* 0x000fe20000410000 */
[-C--:B------:R-:W-:Y:S01]  /*8040*/  FSEL R0, R59, R173.reuse, P0 ;  /* 0x000000ad3b007208 */ /* 0x080fe20000000000 */
[----:B------:R-:W-:Y:S01]  /*8050*/  FADD.FTZ R6, -R174, R56 ;  /* 0x00000038ae067221 */ /* 0x000fe20000010100 */
[----:B------:R-:W-:Y:S01]  /*8060*/  FSETP.GE.FTZ.AND P2, PT, R186, RZ, PT ;  /* 0x000000ffba00720b */ /* 0x000fe20003f56000 */
[----:B------:R-:W-:Y:S01]  /*8070*/  FMUL.FTZ R120, R120, R4 ;  /* 0x0000000478787220 */ /* 0x000fe20000410000 */
[----:B------:R-:W-:Y:S01]  /*8080*/  FSETP.GE.FTZ.AND P1, PT, R110, RZ, PT ;  /* 0x000000ff6e00720b */ /* 0x000fe20003f36000 */
[----:B------:R-:W-:Y:S01]  /*8090*/  FMUL.FTZ R38, R180, R38 ;  /* 0x00000026b4267220 */ /* 0x000fe20000410000 */
[----:B------:R-:W-:Y:S01]  /*80a0*/  F2FP.BF16.F32.PACK_AB R12, R12, R8 ;  /* 0x000000080c0c723e */ /* 0x000fe200000010ff */
[----:B------:R-:W-:Y:S01]  /*80b0*/  FMUL.FTZ R8, R112, R0 ;  /* 0x0000000070087220 */ /* 0x000fe20000410000 */
[----:B------:R-:W-:Y:S01]  /*80c0*/  FSEL R5, R49, R176, P2 ;  /* 0x000000b031057208 */ /* 0x000fe20001000000 */
        /* <DEDUP_REMOVED lines=9> */
[----:B------:R-:W-:Y:S01]  /*8160*/  FSETP.GE.FTZ.AND P0, PT, R116, RZ, PT ;  /* 0x000000ff7400720b */ /* 0x000fe20003f16000 */
[----:B------:R-:W-:Y:S01]  /*8170*/  FADD.FTZ R4, -R174, R60 ;  /* 0x0000003cae047221 */ /* 0x000fe20000010100 */
        /* <DEDUP_REMOVED lines=8> */
[-C--:B------:R-:W-:Y:S02]  /*8200*/  FSEL R6, R6, R174.reuse, P3 ;  /* 0x000000ae06067208 */ /* 0x080fe40001800000 */
[----:B------:R-:W-:Y:S01]  /*8210*/  FSETP.GE.FTZ.AND P3, PT, R210, RZ, PT ;  /* 0x000000ffd200720b */ /* 0x000fe20003f76000 */
[----:B------:R-:W-:Y:S01]  /*8220*/  @P0 FADD.FTZ R173, -R173, R63 ;  /* 0x0000003fadad0221 */ /* 0x000fe20000010100 */
[----:B------:R-:W-:Y:S01]  /*8230*/  FSEL R5, R5, R174, P2 ;  /* 0x000000ae05057208 */ /* 0x000fe20001000000 */
[----:B------:R-:W-:Y:S01]  /*8240*/  FMUL.FTZ R6, R113, R6 ;  /* 0x0000000671067220 */ /* 0x000fe20000410000 */
[----:B------:R-:W-:Y:S02]  /*8250*/  FSETP.GE.FTZ.AND P2, PT, R109, RZ, PT ;  /* 0x000000ff6d00720b */ /* 0x000fe40003f56000 */
[----:B------:R-:W-:Y:S01]  /*8260*/  FSEL R4, R4, R174, P3 ;  /* 0x000000ae04047208 */ /* 0x000fe20001800000 */
[----:B------:R-:W-:Y:S01]  /*8270*/  FMUL.FTZ R5, R111, R5 ;  /* 0x000000056f057220 */ /* 0x000fe20000410000 */
[----:B------:R-:W-:Y:S02]  /*8280*/  FSETP.GE.FTZ.AND P3, PT, R216, RZ, PT ;  /* 0x000000ffd800720b */ /* 0x000fe40003f76000 */
[----:B------:R-:W-:Y:S01]  /*8290*/  FSETP.GE.FTZ.AND P0, PT, R213, RZ, PT ;  /* 0x000000ffd500720b */ /* 0x000fe20003f16000 */
[----:B------:R-:W-:Y:S01]  /*82a0*/  FMUL.FTZ R4, R210, R4 ;  /* 0x00000004d2047220 */ /* 0x000fe20000410000 */
[----:B------:R-:W-:Y:S01]  /*82b0*/  FSEL R64, R64, R176, P3 ;  /* 0x000000b040407208 */ /* 0x000fe20001800000 */
[----:B------:R-:W-:Y:S01]  /*82c0*/  @P1 FADD.FTZ R176, -R176, R65 ;  /* 0x00000041b0b01221 */ /* 0x000fe20000010100 */
[----:B------:R-:W-:Y:S02]  /*82d0*/  PLOP3.LUT P1, PT, PT, PT, UP2, 0x80, 0x0 ;  /* 0x000000000000781c */ /* 0x000fe40003f2f028 */
[----:B------:R-:W-:Y:S01]  /*82e0*/  F2FP.BF16.F32.PACK_AB R13, R13, R9 ;  /* 0x000000090d0d723e */ /* 0x000fe200000010ff */
[----:B------:R-:W-:Y:S01]  /*82f0*/  @P2 FADD.FTZ R174, -R174, R61 ;  /* 0x0000003daeae2221 */ /* 0x000fe20000010100 */
[----:B------:R-:W-:Y:S01]  /*8300*/  FSETP.GE.FTZ.AND P2, PT, R193, RZ, PT ;  /* 0x000000ffc100720b */ /* 0x000fe20003f56000 */
[----:B------:R-:W-:Y:S01]  /*8310*/  FMUL.FTZ R64, R216, R64 ;  /* 0x00000040d8407220 */ /* 0x000fe20000410000 */
[----:B------:R-:W-:Y:S01]  /*8320*/  F2FP.BF16.F32.PACK_AB R104, R19, R18 ;  /* 0x000000121368723e */ /* 0x000fe200000010ff */
[----:B------:R-:W-:Y:S01]  /*8330*/  FMUL.FTZ R19, R121, R37 ;  /* 0x0000002579137220 */ /* 0x000fe20000410000 */
[----:B------:R-:W-:Y:S01]  /*8340*/  F2FP.BF16.F32.PACK_AB R11, R11, R7 ;  /* 0x000000070b0b723e */ /* 0x000fe200000010ff */
[----:B------:R-:W-:Y:S01]  /*8350*/  FMUL.FTZ R18, R204, R39 ;  /* 0x00000027cc127220 */ /* 0x000fe20000410000 */
[----:B------:R-:W-:Y:S01]  /*8360*/  F2FP.BF16.F32.PACK_AB R9, R5, R6 ;  /* 0x000000060509723e */ /* 0x000fe200000010ff */
[----:B------:R-:W-:Y:S01]  /*8370*/  FMUL.FTZ R7, R109, R174 ;  /* 0x000000ae6d077220 */ /* 0x000fe20000410000 */
[----:B------:R-:W-:Y:S01]  /*8380*/  FSEL R66, R66, R175, P2 ;  /* 0x000000af42427208 */ /* 0x000fe20001000000 */
[----:B------:R-:W-:Y:S01]  /*8390*/  FMUL.FTZ R6, R116, R173 ;  /* 0x000000ad74067220 */ /* 0x000fe20000410000 */
[----:B------:R-:W-:Y:S01]  /*83a0*/  F2FP.BF16.F32.PACK_AB R20, R21, R20 ;  /* 0x000000141514723e */ /* 0x000fe200000010ff */
[----:B------:R-:W-:Y:S01]  /*83b0*/  @P0 FADD.FTZ R175, -R175, R67 ;  /* 0x00000043afaf0221 */ /* 0x000fe20000010100 */
[----:B------:R-:W-:Y:S01]  /*83c0*/  F2FP.BF16.F32.PACK_AB R22, R23, R22 ;  /* 0x000000161716723e */ /* 0x000fe200000010ff */
        /* <DEDUP_REMOVED lines=25> */
[----:B------:R-:W-:Y:S02]  /*8560*/  VIADD R221, R221, UR9 ;  /* 0x00000009dddd7c36 */ /* 0x000fe40008000000 */
[----:B------:R-:W-:Y:S02]  /*8570*/  VIADD R236, R236, UR9 ;  /* 0x00000009ecec7c36 */ /* 0x000fe40008000000 */
[----:B------:R-:W-:Y:S01]  /*8580*/  VIADD R160, R160, UR9 ;  /* 0x00000009a0a07c36 */ /* 0x000fe20008000000 */
[----:B------:R3:W-:Y:S04]  /*8590*/  @P2 STS [R221], RZ ;  /* 0x000000ffdd002388 */ /* 0x0007e80000000800 */
[----:B------:R3:W-:Y:S04]  /*85a0*/  @P2 STS [R221+0x4], RZ ;  /* 0x000004ffdd002388 */ /* 0x0007e80000000800 */
[----:B------:R3:W-:Y:S04]  /*85b0*/  @P2 STS [R221+0x8], RZ ;  /* 0x000008ffdd002388 */ /* 0x0007e80000000800 */
[----:B------:R3:W-:Y:S01]  /*85c0*/  @P2 STS [R221+0xc], RZ ;  /* 0x00000cffdd002388 */ /* 0x0007e20000000800 */
[C---:B-1----:R-:W-:Y:S04]  /*85d0*/  LEA R0, -R21.reuse, RZ, 0x7 ;  /* 0x000000ff15007211 */ /* 0x042fe800078e39ff */
[C---:B------:R-:W-:Y:S04]  /*85e0*/  LEA R4, P0, R0.reuse, R232, 0x1 ;  /* 0x000000e800047211 */ /* 0x040fe800078008ff */
[----:B------:R-:W-:Y:S01]  /*85f0*/  LEA.HI.X.SX32 R0, R0, R233, 0x1, P0 ;  /* 0x000000e900007211 */ /* 0x000fe200000f0eff */
[----:B------:R-:W-:Y:S03]  /*8600*/  IMAD.MOV.U32 R232, RZ, RZ, R4 ;  /* 0x000000ffffe87224 */ /* 0x000fe600078e0004 */
[----:B------:R-:W-:Y:S02]  /*8610*/  MOV R233, R0 ;  /* 0x0000000000e97202 */ /* 0x000fe40000000f00 */
[C---:B------:R-:W-:Y:S03]  /*8620*/  @!P2 LEA R4, P0, R21.reuse, R232, 0x7 ;  /* 0x000000e81504a211 */ /* 0x040fe600078038ff */
        /* <DEDUP_REMOVED lines=14> */
.L_x_453:
[----:B------:R-:W-:Y:S01]  /*8710*/  STS [R223+0x8000], R126 ;  /* 0x0080007edf007388 */ /* 0x000fe20000000800 */
[----:B---3--:R-:W-:Y:S02]  /*8720*/  F2FP.BF16.F32.PACK_AB R4, R176, R64 ;  /* 0x00000040b004723e */ /* 0x008fe400000010ff */
        /* <DEDUP_REMOVED lines=81> */
[----:B------:R-:W5:Y:S01]  /*8c40*/  LDSM.16.MT88.4 R28, [R2+0x17800] ;  /* 0x01780000021c783b */ /* 0x000f620000004200 */
        /* <DEDUP_REMOVED lines=8> */
[C---:B-----5:R-:W-:Y:S05]  /*8cd0*/  HMMA.16816.F32.BF16 R72, R28.reuse, R20, R72 ;  /* 0x000000141c48723c */ /* 0x060fea0000041848 */
        /* <DEDUP_REMOVED lines=41> */
.L_x_454:
[----:B------:R-:W-:Y:S01]  /*8f70*/  LDSM.16.M88.4 R16, [R162] ;  /* 0x00000000a210783b */ /* 0x000fe20000000200 */
[----:B--2---:R-:W-:Y:S01]  /*8f80*/  @P1 VIADD R4, R237, 0xffffff80 ;  /* 0xffffff80ed041836 */ /* 0x004fe20000000000 */
[----:B------:R-:W-:Y:S01]  /*8f90*/  @UP2 UIADD3 UR10, UP0, UR14, -0x200, URZ ;  /* 0xfffffe000e0a2890 */ /* 0x000fe2000ff1e03f */
[----:B------:R-:W-:Y:S01]  /*8fa0*/  IMAD.U32 R58, RZ, RZ, UR42 ;  /* 0x0000002aff3a7e24 */ /* 0x000fe2000f8e00ff */
[----:B------:R-:W1:Y:S01]  /*8fb0*/  LDSM.16.MT88.4 R20, [R0+0x6000] ;  /* 0x006000000014783b */ /* 0x000e620000004200 */
[----:B------:R-:W-:Y:S01]  /*8fc0*/  @P1 IMAD.WIDE R52, R4, R252, UR14 ;  /* 0x0000000e04341e25 */ /* 0x000fe2000f8e02fc */
[----:B------:R-:W-:Y:S02]  /*8fd0*/  @UP2 UIADD3.X UR9, UR15, -0x1, URZ, UP0, !UPT ;  /* 0xffffffff0f092890 */ /* 0x000fe400087fe43f */
[----:B------:R-:W2:Y:S01]  /*8fe0*/  LDSM.16.M88.4 R12, [R162+0x2000] ;  /* 0x00200000a20c783b */ /* 0x000ea20000000200 */
[----:B------:R-:W-:Y:S01]  /*8ff0*/  IMAD.U32 R57, RZ, RZ, UR41 ;  /* 0x00000029ff397e24 */ /* 0x000fe2000f8e00ff */
[----:B------:R-:W-:Y:S01]  /*9000*/  UISETP.GT.AND UP1, UPT, UR8, UR34, UPT ;  /* 0x000000220800728c */ /* 0x000fe2000bf24270 */
[----:B------:R-:W-:Y:S01]  /*9010*/  IMAD.U32 R56, RZ, RZ, UR40 ;  /* 0x00000028ff387e24 */ /* 0x000fe2000f8e00ff */
[----:B------:R-:W-:Y:S01]  /*9020*/  LDSM.16.M88.4 R24, [R169] ;  /* 0x00000000a918783b */ /* 0x000fe20000000200 */
[----:B------:R-:W-:Y:S01]  /*9030*/  IMAD.U32 R55, RZ, RZ, UR39 ;  /* 0x00000027ff377e24 */ /* 0x000fe2000f8e00ff */
[----:B------:R-:W-:Y:S01]  /*9040*/  @UP2 UMOV UR15, UR9 ;  /* 0x00000009000f2c82 */ /* 0x000fe20008000000 */
[----:B------:R-:W-:Y:S01]  /*9050*/  IMAD.U32 R54, RZ, RZ, UR38 ;  /* 0x00000026ff367e24 */ /* 0x000fe2000f8e00ff */
[----:B------:R-:W3:Y:S01]  /*9060*/  LDSM.16.MT88.4 R28, [R0+0x6400] ;  /* 0x00640000001c783b */ /* 0x000ee20000004200 */
[----:B------:R-:W-:Y:S01]  /*9070*/  ULOP3.LUT UR9, UR8, 0x1, URZ, 0xc0, !UPT ;  /* 0x0000000108097892 */ /* 0x000fe2000f8ec03f */
[----:B------:R-:W-:Y:S02]  /*9080*/  @UP2 UMOV UR14, UR10 ;  /* 0x0000000a000e2c82 */ /* 0x000fe40008000000 */
[----:B------:R-:W4:Y:S01]  /*9090*/  LDSM.16.M88.4 R32, [R172] ;  /* 0x00000000ac20783b */ /* 0x000f220000000200 */
[----:B------:R-:W-:Y:S02]  /*90a0*/  UISETP.NE.U32.AND UP0, UPT, UR9, 0x1, UPT ;  /* 0x000000010900788c */ /* 0x000fe4000bf05070 */
[----:B------:R-:W-:Y:S01]  /*90b0*/  UIADD3 UR8, UR8, -0x1, URZ ;  /* 0xffffffff08087890 */ /* 0x000fe2000fffe03f */
[----:B------:R-:W-:Y:S04]  /*90c0*/  LDSM.16.M88.4 R36, [R164] ;  /* 0x00000000a424783b */ /* 0x000fe80000000200 */
[----:B------:R-:W4:Y:S04]  /*90d0*/  LDSM.16.MT88.4 R40, [R0+0x6800] ;  /* 0x006800000028783b */ /* 0x000f280000004200 */
[----:B------:R-:W4:Y:S04]  /*90e0*/  LDSM.16.M88.4 R44, [R164+0x2000] ;  /* 0x00200000a42c783b */ /* 0x000f280000000200 */
[----:B------:R-:W-:Y:S04]  /*90f0*/  LDSM.16.M88.4 R48, [R163+0x2000] ;  /* 0x00200000a330783b */ /* 0x000fe80000000200 */
[----:B------:R-:W5:Y:S01]  /*9100*/  @P1 LDG.E R243, desc[UR12][R52.64] ;  /* 0x0000000c34f31981 */ /* 0x000f62000c1e1900 */
[-C--:B-1----:R-:W-:Y:S03]  /*9110*/  HMMA.16816.F32.BF16 R4, R16, R20.reuse, RZ ;  /* 0x000000141004723c */ /* 0x082fe600000418ff */
[----:B------:R-:W5:Y:S04]  /*9120*/  @P1 LDG.E R244, desc[UR12][R52.64+0x20] ;  /* 0x0000200c34f41981 */ /* 0x000f68000c1e1900 */
[----:B------:R-:W5:Y:S01]  /*9130*/  @P1 LDG.E R241, desc[UR12][R52.64+0x100] ;  /* 0x0001000c34f11981 */ /* 0x000f62000c1e1900 */
[C---:B--2---:R-:W-:Y:S03]  /*9140*/  HMMA.16816.F32.BF16 R8, R12.reuse, R20, RZ ;  /* 0x000000140c08723c */ /* 0x044fe600000418ff */
[----:B------:R1:W5:Y:S03]  /*9150*/  @P1 LDG.E R242, desc[UR12][R52.64+0x120] ;  /* 0x0001200c34f21981 */ /* 0x000366000c1e1900 */
[-C--:B------:R-:W-:Y:S06]  /*9160*/  HMMA.16816.F32.BF16 R12, R12, R22.reuse, RZ ;  /* 0x000000160c0c723c */ /* 0x080fec00000418ff */
[----:B------:R-:W-:Y:S01]  /*9170*/  HMMA.16816.F32.BF16 R16, R16, R22, RZ ;  /* 0x000000161010723c */ /* 0x000fe200000418ff */
[----:B------:R-:W-:Y:S05]  /*9180*/  LDSM.16.M88.4 R20, [R163] ;  /* 0x00000000a314783b */ /* 0x000fea0000000200 */
[-C--:B---3--:R-:W-:Y:S06]  /*9190*/  HMMA.16816.F32.BF16 R4, R24, R28.reuse, R4 ;  /* 0x0000001c1804723c */ /* 0x088fec0000041804 */
[C---:B----4-:R-:W-:Y:S01]  /*91a0*/  HMMA.16816.F32.BF16 R8, R32.reuse, R28, R8 ;  /* 0x0000001c2008723c */ /* 0x050fe20000041808 */
[----:B-1----:R-:W-:Y:S05]  /*91b0*/  IMAD.U32 R53, RZ, RZ, UR37 ;  /* 0x00000025ff357e24 */ /* 0x002fea000f8e00ff */
[-C--:B------:R-:W-:Y:S01]  /*91c0*/  HMMA.16816.F32.BF16 R12, R32, R30.reuse, R12 ;  /* 0x0000001e200c723c */ /* 0x080fe2000004180c */
[----:B------:R-:W1:Y:S01]  /*91d0*/  LDSM.16.MT88.4 R32, [R0+0x6c00] ;  /* 0x006c00000020783b */ /* 0x000e620000004200 */
[----:B------:R-:W-:Y:S04]  /*91e0*/  MOV R52, UR35 ;  /* 0x0000002300347c02 */ /* 0x000fe80008000f00 */
[----:B------:R-:W-:Y:S01]  /*91f0*/  HMMA.16816.F32.BF16 R16, R24, R30, R16 ;  /* 0x0000001e1810723c */ /* 0x000fe20000041810 */
[----:B------:R-:W-:Y:S04]  /*9200*/  LDSM.16.M88.4 R24, [R162+0x4000] ;  /* 0x00400000a218783b */ /* 0x000fe80000000200 */
[----:B------:R-:W2:Y:S01]  /*9210*/  LDSM.16.MT88.4 R28, [R0+0x7000] ;  /* 0x00700000001c783b */ /* 0x000ea20000004200 */
[-C--:B------:R-:W-:Y:S06]  /*9220*/  HMMA.16816.F32.BF16 R4, R36, R40.reuse, R4 ;  /* 0x000000282404723c */ /* 0x080fec0000041804 */
[C---:B------:R-:W-:Y:S06]  /*9230*/  HMMA.16816.F32.BF16 R8, R44.reuse, R40, R8 ;  /* 0x000000282c08723c */ /* 0x040fec0000041808 */
[-C--:B------:R-:W-:Y:S01]  /*9240*/  HMMA.16816.F32.BF16 R12, R44, R42.reuse, R12 ;  /* 0x0000002a2c0c723c */ /* 0x080fe2000004180c */
[----:B------:R-:W3:Y:S05]  /*9250*/  LDSM.16.M88.4 R44, [R162+0x6000] ;  /* 0x00600000a22c783b */ /* 0x000eea0000000200 */
[----:B------:R-:W-:Y:S01]  /*9260*/  HMMA.16816.F32.BF16 R16, R36, R42, R16 ;  /* 0x0000002a2410723c */ /* 0x000fe20000041810 */
[----:B------:R-:W-:Y:S04]  /*9270*/  LDSM.16.M88.4 R36, [R171] ;  /* 0x00000000ab24783b */ /* 0x000fe80000000200 */
[----:B------:R-:W4:Y:S01]  /*9280*/  LDSM.16.MT88.4 R40, [R0+0x7400] ;  /* 0x007400000028783b */ /* 0x000f220000004200 */
[-C--:B-1----:R-:W-:Y:S06]  /*9290*/  HMMA.16816.F32.BF16 R4, R20, R32.reuse, R4 ;  /* 0x000000201404723c */ /* 0x082fec0000041804 */
[C---:B------:R-:W-:Y:S06]  /*92a0*/  HMMA.16816.F32.BF16 R8, R48.reuse, R32, R8 ;  /* 0x000000203008723c */ /* 0x040fec0000041808 */
[-C--:B------:R-:W-:Y:S01]  /*92b0*/  HMMA.16816.F32.BF16 R12, R48, R34.reuse, R12 ;  /* 0x00000022300c723c */ /* 0x080fe2000004180c */
[----:B------:R-:W1:Y:S05]  /*92c0*/  LDSM.16.M88.4 R48, [R170] ;  /* 0x00000000aa30783b */ /* 0x000e6a0000000200 */
[----:B------:R-:W-:Y:S01]  /*92d0*/  HMMA.16816.F32.BF16 R16, R20, R34, R16 ;  /* 0x000000221410723c */ /* 0x000fe20000041810 */
[----:B------:R-:W-:Y:S04]  /*92e0*/  LDSM.16.M88.4 R20, [R164+0x4000] ;  /* 0x00400000a414783b */ /* 0x000fe80000000200 */
[----:B------:R-:W1:Y:S01]  /*92f0*/  LDSM.16.MT88.4 R32, [R0+0x7800] ;  /* 0x007800000020783b */ /* 0x000e620000004200 */
[-C--:B--2---:R-:W-:Y:S06]  /*9300*/  HMMA.16816.F32.BF16 R4, R24, R28.reuse, R4 ;  /* 0x0000001c1804723c */ /* 0x084fec0000041804 */
[C---:B---3--:R-:W-:Y:S06]  /*9310*/  HMMA.16816.F32.BF16 R8, R44.reuse, R28, R8 ;  /* 0x0000001c2c08723c */ /* 0x048fec0000041808 */
[-C--:B------:R-:W-:Y:S01]  /*9320*/  HMMA.16816.F32.BF16 R12, R44, R30.reuse, R12 ;  /* 0x0000001e2c0c723c */ /* 0x080fe2000004180c */
[----:B------:R-:W2:Y:S05]  /*9330*/  LDSM.16.M88.4 R44, [R164+0x6000] ;  /* 0x00600000a42c783b */ /* 0x000eaa0000000200 */
[----:B------:R-:W-:Y:S01]  /*9340*/  HMMA.16816.F32.BF16 R16, R24, R30, R16 ;  /* 0x0000001e1810723c */ /* 0x000fe20000041810 */
[----:B------:R3:W-:Y:S04]  /*9350*/  LDSM.16.MT88.4 R28, [R0+0x7c00] ;  /* 0x007c0000001c783b */ /* 0x0007e80000004200 */
[----:B------:R-:W2:Y:S01]  /*9360*/  LDSM.16.M88.4 R24, [R163+0x4000] ;  /* 0x00400000a318783b */ /* 0x000ea20000000200 */
[-C--:B----4-:R-:W-:Y:S06]  /*9370*/  HMMA.16816.F32.BF16 R4, R36, R40.reuse, R4 ;  /* 0x000000282404723c */ /* 0x090fec0000041804 */
[C---:B-1----:R-:W-:Y:S06]  /*9380*/  HMMA.16816.F32.BF16 R8, R48.reuse, R40, R8 ;  /* 0x000000283008723c */ /* 0x042fec0000041808 */
[-C--:B------:R-:W-:Y:S01]  /*9390*/  HMMA.16816.F32.BF16 R12, R48, R42.reuse, R12 ;  /* 0x0000002a300c723c */ /* 0x080fe2000004180c */
[----:B------:R-:W1:Y:S01]  /*93a0*/  LDSM.16.M88.4 R48, [R163+0x6000] ;  /* 0x00600000a330783b */ /* 0x000e620000000200 */
[----:B------:R-:W-:Y:S04]  /*93b0*/  IMAD.U32 R40, RZ, RZ, UR45 ;  /* 0x0000002dff287e24 */ /* 0x000fe8000f8e00ff */
[----:B------:R-:W-:Y:S01]  /*93c0*/  HMMA.16816.F32.BF16 R16, R36, R42, R16 ;  /* 0x0000002a2410723c */ /* 0x000fe20000041810 */
[----:B---3--:R-:W-:Y:S05]  /*93d0*/  IMAD.U32 R0, RZ, RZ, UR36 ;  /* 0x00000024ff007e24 */ /* 0x008fea000f8e00ff */
[-C--:B------:R-:W-:Y:S01]  /*93e0*/  HMMA.16816.F32.BF16 R4, R20, R32.reuse, R4 ;  /* 0x000000201404723c */ /* 0x080fe20000041804 */
[----:B------:R-:W-:Y:S01]  /*93f0*/  IMAD.U32 R42, RZ, RZ, UR46 ;  /* 0x0000002eff2a7e24 */ /* 0x000fe2000f8e00ff */
[----:B------:R-:W-:Y:S03]  /*9400*/  MOV R38, UR44 ;  /* 0x0000002c00267c02 */ /* 0x000fe60008000f00 */
[----:B------:R-:W-:Y:S01]  /*9410*/  IMAD.U32 R36, RZ, RZ, UR43 ;  /* 0x0000002bff247e24 */ /* 0x000fe2000f8e00ff */
[C---:B--2---:R-:W-:Y:S06]  /*9420*/  HMMA.16816.F32.BF16 R8, R44.reuse, R32, R8 ;  /* 0x000000202c08723c */ /* 0x044fec0000041808 */
[-C--:B------:R-:W-:Y:S01]  /*9430*/  HMMA.16816.F32.BF16 R12, R44, R34.reuse, R12 ;  /* 0x000000222c0c723c */ /* 0x080fe2000004180c */
[----:B------:R-:W-:Y:S01]  /*9440*/  IMAD.U32 R32, RZ, RZ, UR41 ;  /* 0x00000029ff207e24 */ /* 0x000fe2000f8e00ff */
[----:B------:R-:W-:Y:S04]  /*9450*/  MOV R33, UR35 ;  /* 0x0000002300217c02 */ /* 0x000fe80008000f00 */
        /* <DEDUP_REMOVED lines=10> */
[----:B------:R-:W-:Y:S04]  /*9500*/  IMAD.U32 R34, RZ, RZ, UR42 ;  /* 0x0000002aff227e24 */ /* 0x000fe8000f8e00ff */
[----:B------:R-:W-:Y:S01]  /*9510*/  LEA.HI.X.SX32 R177, R0, R239, 0x2, P0 ;  /* 0x000000ef00b17211 */ /* 0x000fe200000f16ff */
[----:B------:R-:W-:Y:S01]  /*9520*/  HMMA.16816.F32.BF16 R16, R24, R30, R16 ;  /* 0x0000001e1810723c */ /* 0x000fe20000041810 */
[----:B------:R-:W-:Y:S04]  /*9530*/  IMAD.U32 R50, RZ, RZ, UR50 ;  /* 0x00000032ff327e24 */ /* 0x000fe8000f8e00ff */
[----:B------:R-:W-:Y:S02]  /*9540*/  IMAD.MOV.U32 R20, RZ, RZ, R178 ;  /* 0x000000ffff147224 */ /* 0x000fe400078e00b2 */
[----:B------:R-:W-:Y:S01]  /*9550*/  IMAD.MOV.U32 R21, RZ, RZ, R177 ;  /* 0x000000ffff157224 */ /* 0x000fe200078e00b1 */
[----:B------:R-:W-:Y:S03]  /*9560*/  MOV R30, UR40 ;  /* 0x00000028001e7c02 */ /* 0x000fe60008000f00 */
[----:B------:R-:W-:Y:S01]  /*9570*/  IMAD.U32 R48, RZ, RZ, UR49 ;  /* 0x00000031ff307e24 */ /* 0x000fe2000f8e00ff */
[-C--:B------:R-:W-:Y:S01]  /*9580*/  LEA R50, P0, R50, R20.reuse, 0x2 ;  /* 0x0000001432327211 */ /* 0x080fe200078010ff */
[----:B------:R-:W-:Y:S01]  /*9590*/  IMAD.U32 R0, RZ, RZ, UR50 ;  /* 0x00000032ff007e24 */ /* 0x000fe2000f8e00ff */
[----:B------:R-:W-:Y:S01]  /*95a0*/  REDG.E.ADD.F32.FTZ.RN.STRONG.GPU desc[UR12][R20.64], R4 ;  /* 0x00000004140079a6 */ /* 0x000fe2000c10f38c */
[-C--:B------:R-:W-:Y:S01]  /*95b0*/  LEA R46, P5, R46, R20.reuse, 0x2 ;  /* 0x000000142e2e7211 */ /* 0x080fe200078a10ff */
[----:B------:R-:W-:Y:S01]  /*95c0*/  IMAD.U32 R24, RZ, RZ, UR47 ;  /* 0x0000002fff187e24 */ /* 0x000fe2000f8e00ff */
[-C--:B------:R-:W-:Y:S01]  /*95d0*/  LEA R48, P6, R48, R20.reuse, 0x2 ;  /* 0x0000001430307211 */ /* 0x080fe200078c10ff */
[----:B------:R-:W-:Y:S01]  /*95e0*/  IMAD.U32 R25, RZ, RZ, UR46 ;  /* 0x0000002eff197e24 */ /* 0x000fe2000f8e00ff */
[-C--:B------:R-:W-:Y:S01]  /*95f0*/  LEA.HI.X.SX32 R51, R0, R21.reuse, 0x2, P0 ;  /* 0x0000001500337211 */ /* 0x080fe200000f16ff */
[----:B------:R-:W-:Y:S01]  /*9600*/  IMAD.U32 R27, RZ, RZ, UR45 ;  /* 0x0000002dff1b7e24 */ /* 0x000fe2000f8e00ff */
[-C--:B------:R-:W-:Y:S01]  /*9610*/  LEA.HI.X.SX32 R49, R22, R21.reuse, 0x2, P6 ;  /* 0x0000001516317211 */ /* 0x080fe200030f16ff */
[----:B------:R-:W-:Y:S01]  /*9620*/  IMAD.U32 R31, RZ, RZ, UR44 ;  /* 0x0000002cff1f7e24 */ /* 0x000fe2000f8e00ff */
        /* <DEDUP_REMOVED lines=19> */
[----:B------:R-:W-:Y:S01]  /*9760*/  VIADD R0, R3, 0xffffe000 ;  /* 0xffffe00003007836 */ /* 0x000fe20000000000 */
[-C--:B------:R-:W-:Y:S01]  /*9770*/  LEA R34, P6, R34, R20.reuse, 0x2 ;  /* 0x0000001422227211 */ /* 0x080fe200078c10ff */
[----:B------:R-:W-:Y:S01]  /*9780*/  REDG.E.ADD.F32.FTZ.RN.STRONG.GPU desc[UR12][R40.64], R10 ;  /* 0x0000000a280079a6 */ /* 0x000fe2000c10f38c */
[-C--:B------:R-:W-:Y:S02]  /*9790*/  LEA.HI.X.SX32 R37, R35, R21.reuse, 0x2, P0 ;  /* 0x0000001523257211 */ /* 0x080fe400000f16ff */
[-C--:B------:R-:W-:Y:S01]  /*97a0*/  LEA R32, P5, R32, R20.reuse, 0x2 ;  /* 0x0000001420207211 */ /* 0x080fe200078a10ff */
        /* <DEDUP_REMOVED lines=11> */
[----:B------:R-:W-:Y:S01]  /*9860*/  LEA R26, P2, R26, R20, 0x2 ;  /* 0x000000141a1a7211 */ /* 0x000fe200078410ff */
[----:B------:R-:W-:Y:S01]  /*9870*/  REDG.E.ADD.F32.FTZ.RN.STRONG.GPU desc[UR12][R30.64], R19 ;  /* 0x000000131e0079a6 */ /* 0x000fe2000c10f38c */
[-C--:B------:R-:W-:Y:S02]  /*9880*/  LEA.HI.X.SX32 R29, R55, R21.reuse, 0x2, P3 ;  /* 0x00000015371d7211 */ /* 0x080fe400018f16ff */
[-C--:B------:R-:W-:Y:S01]  /*9890*/  LEA.HI.X.SX32 R27, R54, R21.reuse, 0x2, P2 ;  /* 0x00000015361b7211 */ /* 0x080fe200010f16ff */
[----:B------:R-:W-:Y:S01]  /*98a0*/  LDSM.16.MT88.4 R4, [R2+0x8000] ;  /* 0x008000000204783b */ /* 0x000fe20000004200 */
        /* <DEDUP_REMOVED lines=57> */
[----:B------:R2:W3:Y:S01]  /*9c40*/  LDSM.16.MT88.4 R20, [R3+0x1c00] ;  /* 0x001c00000314783b */ /* 0x0004e20000004200 */
[-C--:B-1----:R-:W-:Y:S06]  /*9c50*/  HMMA.16816.F32.BF16 R84, R4, R8.reuse, R84 ;  /* 0x000000080454723c */ /* 0x082fec0000041854 */
[C---:B------:R-:W-:Y:S05]  /*9c60*/  HMMA.16816.F32.BF16 R88, R12.reuse, R8, R88 ;  /* 0x000000080c58723c */ /* 0x040fea0000041858 */
[----:B--2---:R-:W-:Y:S01]  /*9c70*/  IMAD.MOV.U32 R3, RZ, RZ, R0 ;  /* 0x000000ffff037224 */ /* 0x004fe200078e0000 */
[-C--:B------:R-:W-:Y:S06]  /*9c80*/  HMMA.16816.F32.BF16 R92, R12, R10.reuse, R92 ;  /* 0x0000000a0c5c723c */ /* 0x080fec000004185c */
[----:B------:R-:W-:Y:S06]  /*9c90*/  HMMA.16816.F32.BF16 R96, R4, R10, R96 ;  /* 0x0000000a0460723c */ /* 0x000fec0000041860 */
[-C--:B---3--:R-:W-:Y:S06]  /*9ca0*/  HMMA.16816.F32.BF16 R84, R16, R20.reuse, R84 ;  /* 0x000000141054723c */ /* 0x088fec0000041854 */
[C---:B------:R-:W-:Y:S06]  /*9cb0*/  HMMA.16816.F32.BF16 R88, R24.reuse, R20, R88 ;  /* 0x000000141858723c */ /* 0x040fec0000041858 */
        /* <DEDUP_REMOVED lines=95> */
.L_x_456:
        /* <DEDUP_REMOVED lines=19> */
.L_x_457:
        /* <DEDUP_REMOVED lines=40> */
.L_x_459:
[----:B------:R-:W-:Y:S05]  /*a660*/  BSYNC B0 ;  /* 0x0000000000007941 */ /* 0x000fea0003800000 */
.L_x_458:
        /* <DEDUP_REMOVED lines=13> */
.L_x_461:
[----:B------:R-:W-:Y:S05]  /*a740*/  BSYNC B0 ;  /* 0x0000000000007941 */ /* 0x000fea0003800000 */
.L_x_460:
        /* <DEDUP_REMOVED lines=27> */
.L_x_463:
[----:B------:R-:W-:Y:S05]  /*a900*/  BSYNC B0 ;  /* 0x0000000000007941 */ /* 0x000fea0003800000 */
.L_x_462:
        /* <DEDUP_REMOVED lines=13> */
.L_x_434:
[----:B------:R-:W-:Y:S05]  /*a9e0*/  BSYNC B1 ;  /* 0x0000000000017941 */ /* 0x000fea0003800000 */
.L_x_420:
        /* <DEDUP_REMOVED lines=11> */
.L_x_464:
[----:B------:R-:W-:Y:S05]  /*aaa0*/  EXIT ;  /* 0x000000000000794d */ /* 0x000fea0003800000 */
.L_x_466:
        /* <DEDUP_REMOVED lines=13> */
.L_x_1340:


//--------------------- .text._ZN5flash44flash_bwd_dq_dk_dv_loop_seqk_parallel_kernelI23Flash_bwd_kernel_traitsILi32ELi128ELi128ELi8ELi4ELi4ELi4ELb1ELb0EN7cutlass10bfloat16_tE19Flash_kernel_traitsILi32ELi128ELi128ELi8ES3_EELb0ELb0ELb1ELb0ELb0ELb0ELb1EEEvNS_16Flash_bwd_paramsE --------------------------
	.section	.text._ZN5flash44flash_bwd_dq_dk_dv_loop_seqk_parallel_kernelI23Flash_bwd_kernel_traitsILi32ELi128ELi128ELi8ELi4ELi4ELi4ELb1ELb0EN7cutlass10bfloat16_tE19Flash_kernel_traitsILi32ELi128ELi128ELi8ES3_EELb0ELb0ELb1ELb0ELb0ELb0ELb1EEEvNS_16Flash_bwd_paramsE,"ax",@progbits
	.align	128
        .global         _ZN5flash44flash_bwd_dq_dk_dv_loop_seqk_parallel_kernelI23Flash_bwd_kernel_traitsILi32ELi128ELi128ELi8ELi4ELi4ELi4ELb1ELb0EN7cutlass10bfloat16_tE19Flash_kernel_traitsILi32ELi128ELi128ELi8ES3_EELb0ELb0ELb1ELb0ELb0ELb0ELb1EEEvNS_16Flash_bwd_paramsE
        .type           _ZN5flash44flash_bwd_dq_dk_dv_loop_seqk_parallel_kernelI23Flash_bwd_kernel_traitsILi32ELi128ELi128ELi8ELi4ELi4ELi4ELb1ELb0EN7cutlass10bfloat16_tE19Flash_kernel_traitsILi32ELi128ELi128ELi8ES3_EELb0ELb0ELb1ELb0ELb0ELb0ELb1EEEvNS_16Flash_bwd_paramsE,@function
        .size           _ZN5flash44flash_bwd_dq_dk_dv_loop_seqk_parallel_kernelI23Flash_bwd_kernel_traitsILi32ELi128ELi128ELi8ELi4ELi4ELi4ELb1ELb0EN7cutlass10bfloat16_tE19Flash_kernel_traitsILi32ELi128ELi128ELi8ES3_EELb0ELb0ELb1ELb0ELb0ELb0ELb1EEEvNS_16Flash_bwd_paramsE,(.L_x_1341 - _ZN5flash44flash_bwd_dq_dk_dv_loop_seqk_parallel_kernelI23Flash_bwd_kernel_traitsILi32ELi128ELi128ELi8ELi4ELi4ELi4ELb1ELb0EN7cutlass10bfloat16_tE19Flash_kernel_traitsILi32ELi128ELi128ELi8ES3_EELb0ELb0ELb1ELb0ELb0ELb0ELb1EEEvNS_16Flash_bwd_paramsE)
        .other          _ZN5flash44flash_bwd_dq_dk_dv_loop_seqk_parallel_kernelI23Flash_bwd_kernel_traitsILi32ELi128ELi128ELi8ELi4ELi4ELi4ELb1ELb0EN7cutlass10bfloat16_tE19Flash_kernel_traitsILi32ELi128ELi128ELi8ES3_EELb0ELb0ELb1ELb0ELb0ELb0ELb1EEEvNS_16Flash_bwd_paramsE,@"STO_CUDA_ENTRY STV_DEFAULT"
_ZN5flash44flash_bwd_dq_dk_dv_loop_seqk_parallel_kernelI23Flash_bwd_kernel_traitsILi32ELi128ELi128ELi8ELi4ELi4ELi4ELb1ELb0EN7cutlass10bfloat16_tE19Flash_kernel_traitsILi32ELi128ELi128ELi8ES3_EELb0ELb0ELb1ELb0ELb0ELb0ELb1EEEvNS_16Flash_bwd_paramsE:
.text._ZN5flash44flash_bwd_dq_dk_dv_loop_seqk_parallel_kernelI23Flash_bwd_kernel_traitsILi32ELi128ELi128ELi8ELi4ELi4ELi4ELb1ELb0EN7cutlass10bfloat16_tE19Flash_kernel_traitsILi32ELi128ELi128ELi8ES3_EELb0ELb0ELb1ELb0ELb0ELb0ELb1EEEvNS_16Flash_bwd_paramsE:
        /* <DEDUP_REMOVED lines=12> */
[----:B------:R-:W2:Y:S01]  /*00c0*/  S2UR UR48, SR_CTAID.Y ;  /* 0x00000000003079c3 */ /* 0x000ea20000002600 */
[----:B------:R-:W-:Y:S01]  /*00d0*/  UMOV UR5, 0x400 ;  /* 0x0000040000057882 */ /* 0x000fe20000000000 */
[----:B------:R-:W-:Y:S01]  /*00e0*/  IMAD.MOV.U32 R158, RZ, RZ, 0x20 ;  /* 0x00000020ff9e7424 */ /* 0x000fe200078e00ff */
[----:B------:R-:W-:Y:S01]  /*00f0*/  ULDC.64 UR14, c[0x0][0x208] ;  /* 0x00008200000e7ab9 */ /* 0x000fe20000000a00 */
[----:B------:R-:W-:Y:S01]  /*0100*/  IMAD.MOV.U32 R230, RZ, RZ, -0x10 ;  /* 0xfffffff0ffe67424 */ /* 0x000fe200078e00ff */
[----:B------:R-:W-:Y:S01]  /*0110*/  ULDC UR60, c[0x0][0x394] ;  /* 0x0000e500003c7ab9 */ /* 0x000fe20000000800 */
[----:B------:R-:W-:Y:S01]  /*0120*/  IMAD.MOV.U32 R152, RZ, RZ, 0x40 ;  /* 0x00000040ff987424 */ /* 0x000fe200078e00ff */
[----:B------:R-:W-:Y:S01]  /*0130*/  UMOV UR61, 0xffffe000 ;  /* 0xffffe000003d7882 */ /* 0x000fe20000000000 */
[----:B------:R-:W-:Y:S08]  /*0140*/  S2UR UR57, SR_CTAID.Z ;  /* 0x00000000003979c3 */ /* 0x000ff00000002700 */
[----:B------:R-:W3:Y:S01]  /*0150*/  S2UR UR4, SR_CgaCtaId ;  /* 0x00000000000479c3 */ /* 0x000ee20000008800 */
[----:B--2---:R-:W-:Y:S01]  /*0160*/  USHF.L.U32 UR6, UR48, 0x7, URZ ;  /* 0x0000000730067899 */ /* 0x004fe2000800063f */
[----:B-1----:R-:W-:-:S04]  /*0170*/  SHF.R.S32.HI R10, RZ, 0x1f, R20 ;  /* 0x0000001fff0a7819 */ /* 0x002fc80000011414 */
[CC--:B------:R-:W-:Y:S02]  /*0180*/  LEA.HI R8, R10.reuse, R20.reuse, RZ, 0x5 ;  /* 0x000000140a087211 */ /* 0x0c0fe400078f28ff */
[-C--:B------:R-:W-:Y:S02]  /*0190*/  LEA.HI R11, R10, R20.reuse, RZ, 0x4 ;  /* 0x000000140a0b7211 */ /* 0x080fe400078f20ff */
[----:B------:R-:W-:Y:S01]  /*01a0*/  LOP3.LUT R0, R8, 0xffffffe0, RZ, 0xc0, !PT ;  /* 0xffffffe008007812 */ /* 0x000fe200078ec0ff */
[----:B---3--:R-:W-:Y:S01]  /*01b0*/  ULEA UR4, UR4, UR5, 0x18 ;  /* 0x0000000504047291 */ /* 0x008fe2000f8ec03f */
[----:B------:R-:W-:Y:S01]  /*01c0*/  SHF.R.S32.HI R7, RZ, 0x4, R11 ;  /* 0x00000004ff077819 */ /* 0x000fe2000001140b */
[----:B------:R-:W-:Y:S01]  /*01d0*/  USHF.R.S32.HI UR5, URZ, 0x1f, UR57 ;  /* 0x0000001f3f057899 */ /* 0x000fe20008011439 */
[----:B------:R-:W-:Y:S01]  /*01e0*/  LEA.HI R6, R10, R20, RZ, 0x2 ;  /* 0x000000140a067211 */ /* 0x000fe200078f10ff */
[----:B------:R-:W-:Y:S01]  /*01f0*/  IMAD.IADD R0, R20, 0x1, -R0 ;  /* 0x0000000114007824 */ /* 0x000fe200078e0a00 */
[----:B------:R-:W-:Y:S01]  /*0200*/  LEA.HI R5, R11, R7, RZ, 0x1 ;  /* 0x000000070b057211 */ /* 0x000fe200078f08ff */
[----:B------:R-:W-:Y:S01]  /*0210*/  IMAD.U32 R155, RZ, RZ, UR4 ;  /* 0x00000004ff9b7e24 */ /* 0x000fe2000f8e00ff */
[----:B------:R-:W-:-:S02]  /*0220*/  SHF.R.S32.HI R9, RZ, 0x2, R6 ;  /* 0x00000002ff097819 */ /* 0x000fc40000011406 */
[----:B------:R-:W-:Y:S02]  /*0230*/  SHF.R.S32.HI R2, RZ, 0x1f, R0 ;  /* 0x0000001fff027819 */ /* 0x000fe40000011400 */
[----:B------:R-:W-:Y:S02]  /*0240*/  SHF.R.S32.HI R4, RZ, 0x1f, R6 ;  /* 0x0000001fff047819 */ /* 0x000fe40000011406 */
[----:B------:R-:W-:Y:S02]  /*0250*/  LEA.HI R19, R2, R0, RZ, 0x2 ;  /* 0x0000000002137211 */ /* 0x000fe400078f10ff */
[----:B------:R-:W-:Y:S02]  /*0260*/  LOP3.LUT R0, R5, 0xfffffffe, RZ, 0xc0, !PT ;  /* 0xfffffffe05007812 */ /* 0x000fe400078ec0ff */
[--C-:B------:R-:W-:Y:S02]  /*0270*/  SHF.R.S32.HI R3, RZ, 0x5, R8.reuse ;  /* 0x00000005ff037819 */ /* 0x100fe40000011408 */
[----:B------:R-:W-:Y:S01]  /*0280*/  SHF.R.S32.HI R2, RZ, 0x1f, R8 ;  /* 0x0000001fff027819 */ /* 0x000fe20000011408 */
[----:B------:R-:W-:Y:S01]  /*0290*/  IMAD.IADD R16, R7, 0x1, -R0 ;  /* 0x0000000107107824 */ /* 0x000fe200078e0a00 */
[----:B------:R-:W-:-:S02]  /*02a0*/  LEA.HI R5, R6, R9, RZ, 0x1 ;  /* 0x0000000906057211 */ /* 0x000fc400078f08ff */
[----:B------:R-:W-:Y:S02]  /*02b0*/  LEA.HI R4, R4, R9, RZ, 0x3 ;  /* 0x0000000904047211 */ /* 0x000fe400078f18ff */
[----:B------:R-:W-:Y:S02]  /*02c0*/  LEA.HI R0, R2, R3, RZ, 0x2 ;  /* 0x0000000302007211 */ /* 0x000fe400078f10ff */
[----:B------:R-:W-:Y:S02]  /*02d0*/  LOP3.LUT R2, R5, 0x7fffffe, RZ, 0xc0, !PT ;  /* 0x07fffffe05027812 */ /* 0x000fe400078ec0ff */
[----:B------:R-:W-:Y:S02]  /*02e0*/  LOP3.LUT R4, R4, 0xfffffff8, RZ, 0xc0, !PT ;  /* 0xfffffff804047812 */ /* 0x000fe400078ec0ff */
        /* <DEDUP_REMOVED lines=57> */
[----:B------:R-:W-:Y:S01]  /*0680*/  SEL R150, R158, 0xffffffe0, !P0 ;  /* 0xffffffe09e967807 */ /* 0x000fe20004000000 */
        /* <DEDUP_REMOVED lines=10> */
[--C-:B------:R-:W-:Y:S01]  /*0730*/  IMAD R151, R4, 0x200, R2.reuse ;  /* 0x0000020004977824 */ /* 0x100fe200078e0202 */
[----:B------:R-:W-:Y:S01]  /*0740*/  IADD3 R13, R3, R13, R2 ;  /* 0x0000000d030d7210 */ /* 0x000fe20007ffe002 */
[----:B------:R-:W-:Y:S01]  /*0750*/  STL [R1+0x28], R11 ;  /* 0x0000280b01007387 */ /* 0x000fe20000100800 */
        /* <DEDUP_REMOVED lines=13> */
[----:B------:R-:W-:Y:S01]  /*0830*/  LOP3.LUT R7, R0, 0x8, RZ, 0xc0, !PT ;  /* 0x0000000800077812 */ /* 0x000fe200078ec0ff */
[----:B------:R-:W-:Y:S01]  /*0840*/  IMAD R3, R16, 0x200, R3 ;  /* 0x0000020010037824 */ /* 0x000fe200078e0203 */
[----:B------:R-:W-:Y:S01]  /*0850*/  SHF.R.S32.HI R0, RZ, 0x1, R9 ;  /* 0x00000001ff007819 */ /* 0x000fe20000011409 */
[----:B------:R-:W-:Y:S01]  /*0860*/  IMAD R2, R10, 0x40, R2 ;  /* 0x000000400a027824 */ /* 0x000fe200078e0202 */
[----:B------:R-:W-:Y:S01]  /*0870*/  R2P PR, R15, 0x6 ;  /* 0x000000060f007804 */ /* 0x000fe20000000000 */
[----:B------:R-:W-:Y:S01]  /*0880*/  IMAD.SHL.U32 R10, R16, 0x10, RZ ;  /* 0x00000010100a7824 */ /* 0x000fe200078e00ff */
[C---:B------:R-:W-:Y:S01]  /*0890*/  LOP3.LUT P3, RZ, R0.reuse, 0x2, RZ, 0xc0, !PT ;  /* 0x0000000200ff7812 */ /* 0x040fe2000786c0ff */
[----:B------:R-:W-:Y:S01]  /*08a0*/  IMAD.SHL.U32 R0, R0, 0x40, RZ ;  /* 0x0000004000007824 */ /* 0x000fe200078e00ff */
[----:B------:R1:W-:Y:S01]  /*08b0*/  STL [R1+0x40], R2 ;  /* 0x0000400201007387 */ /* 0x0003e20000100800 */
[----:B------:R-:W-:-:S02]  /*08c0*/  LOP3.LUT R6, R6, 0x1c0, RZ, 0xc0, !PT ;  /* 0x000001c006067812 */ /* 0x000fc400078ec0ff */
[----:B------:R-:W-:Y:S02]  /*08d0*/  LOP3.LUT R5, R5, 0x8, RZ, 0xc0, !PT ;  /* 0x0000000805057812 */ /* 0x000fe400078ec0ff */
[----:B------:R-:W-:Y:S02]  /*08e0*/  LOP3.LUT R0, R0, 0xc0, RZ, 0xc0, !PT ;  /* 0x000000c000007812 */ /* 0x000fe400078ec0ff */
[----:B------:R-:W-:Y:S02]  /*08f0*/  SHF.R.U32.HI R9, RZ, 0x3, R6 ;  /* 0x00000003ff097819 */ /* 0x000fe40000011606 */
[----:B------:R-:W-:Y:S02]  /*0900*/  SHF.R.U32.HI R8, RZ, 0x3, R0 ;  /* 0x00000003ff087819 */ /* 0x000fe40000011600 */
[----:B------:R-:W-:Y:S02]  /*0910*/  LOP3.LUT R10, R7, 0x10, R10, 0xf8, !PT ;  /* 0x00000010070a7812 */ /* 0x000fe400078ef80a */
[----:B------:R-:W-:-:S02]  /*0920*/  LOP3.LUT R9, R9, R6, R5, 0x1e, !PT ;  /* 0x0000000609097212 */ /* 0x000fc400078e1e05 */
[----:B------:R-:W-:Y:S01]  /*0930*/  LOP3.LUT R8, R8, R0, R7, 0x1e, !PT ;  /* 0x0000000008087212 */ /* 0x000fe200078e1e07 */
[----:B------:R-:W-:Y:S01]  /*0940*/  IMAD.SHL.U32 R0, R17, 0x20, RZ ;  /* 0x0000002011007824 */ /* 0x000fe200078e00ff */
[----:B------:R-:W-:Y:S01]  /*0950*/  LEA R236, R13, UR4, 0x1 ;  /* 0x000000040dec7c11 */ /* 0x000fe2000f8e08ff */
[----:B------:R-:W-:Y:S01]  /*0960*/  IMAD.IADD R151, R151, 0x1, R9 ;  /* 0x0000000197977824 */ /* 0x000fe200078e0209 */
[----:B------:R-:W-:Y:S01]  /*0970*/  SEL R230, R230, 0x10, !P6 ;  /* 0x00000010e6e67807 */ /* 0x000fe20007000000 */
[----:B------:R-:W-:Y:S01]  /*0980*/  IMAD R162, R162, 0x200, R0 ;  /* 0x00000200a2a27824 */ /* 0x000fe200078e0200 */
[----:B------:R-:W-:Y:S01]  /*0990*/  LOP3.LUT P0, RZ, R14, 0x2, RZ, 0xc0, !PT ;  /* 0x000000020eff7812 */ /* 0x000fe2000780c0ff */
[----:B------:R-:W-:Y:S01]  /*09a0*/  IMAD.IADD R8, R8, 0x1, R12 ;  /* 0x0000000108087824 */ /* 0x000fe200078e020c */
[----:B------:R-:W-:Y:S01]  /*09b0*/  SEL R152, R152, 0xffffffc0, !P2 ;  /* 0xffffffc098987807 */ /* 0x000fe20005000000 */
[----:B------:R-:W-:Y:S01]  /*09c0*/  VIADD R231, R236, 0x40 ;  /* 0x00000040ece77836 */ /* 0x000fe20000000000 */
[----:B------:R-:W-:Y:S01]  /*09d0*/  SEL R158, R158, 0xffffffe0, !P0 ;  /* 0xffffffe09e9e7807 */ /* 0x000fe20004000000 */
[----:B-1----:R-:W-:Y:S01]  /*09e0*/  IMAD.SHL.U32 R2, R14, 0x40, RZ ;  /* 0x000000400e027824 */ /* 0x002fe200078e00ff */
[----:B------:R-:W-:Y:S01]  /*09f0*/  LEA R149, R149, UR4, 0x1 ;  /* 0x0000000495957c11 */ /* 0x000fe2000f8e08ff */
[----:B------:R-:W-:-:S02]  /*0a00*/  @P4 VIADD R231, R236, 0xffffffc0 ;  /* 0xffffffc0ece74836 */ /* 0x000fc40000000000 */
[----:B------:R-:W-:Y:S01]  /*0a10*/  IMAD.IADD R235, R236, 0x1, R230 ;  /* 0x00000001eceb7824 */ /* 0x000fe200078e02e6 */
[----:B------:R-:W-:Y:S01]  /*0a20*/  LOP3.LUT R2, R2, 0xc0, RZ, 0xc0, !PT ;  /* 0x000000c002027812 */ /* 0x000fe200078ec0ff */
[--C-:B------:R-:W-:Y:S02]  /*0a30*/  IMAD.IADD R230, R230, 0x1, R231.reuse ;  /* 0x00000001e6e67824 */ /* 0x100fe400078e02e7 */
[----:B------:R-:W-:Y:S01]  /*0a40*/  IMAD.IADD R237, R236, 0x1, R232 ;  /* 0x00000001eced7824 */ /* 0x000fe200078e02e8 */
[----:B------:R-:W-:Y:S01]  /*0a50*/  SHF.R.U32.HI R4, RZ, 0x3, R2 ;  /* 0x00000003ff047819 */ /* 0x000fe20000011602 */
[----:B------:R-:W-:Y:S02]  /*0a60*/  IMAD.IADD R234, R235, 0x1, R232 ;  /* 0x00000001ebea7824 */ /* 0x000fe400078e02e8 */
[----:B------:R-:W-:Y:S01]  /*0a70*/  IMAD.IADD R233, R232, 0x1, R231 ;  /* 0x00000001e8e97824 */ /* 0x000fe200078e02e7 */
[----:B------:R-:W-:Y:S01]  /*0a80*/  LOP3.LUT R5, R4, R2, R5, 0x1e, !PT ;  /* 0x0000000204057212 */ /* 0x000fe200078e1e05 */
[----:B------:R-:W-:Y:S01]  /*0a90*/  IMAD.IADD R150, R150, 0x1, R149 ;  /* 0x0000000196967824 */ /* 0x000fe200078e0295 */
[----:B------:R-:W-:Y:S01]  /*0aa0*/  LOP3.LUT R2, R4, R10, R2, 0x1e, !PT ;  /* 0x0000000a04027212 */ /* 0x000fe200078e1e02 */
[----:B------:R-:W-:Y:S01]  /*0ab0*/  IMAD.U32 R4, RZ, RZ, UR5 ;  /* 0x00000005ff047e24 */ /* 0x000fe2000f8e00ff */
[----:B------:R-:W-:Y:S01]  /*0ac0*/  USHF.R.S32.HI UR5, URZ, 0x1f, UR48 ;  /* 0x0000001f3f057899 */ /* 0x000fe20008011430 */
[----:B------:R-:W-:-:S02]  /*0ad0*/  IMAD.IADD R162, R162, 0x1, R5 ;  /* 0x00000001a2a27824 */ /* 0x000fc400078e0205 */
[----:B------:R-:W-:Y:S02]  /*0ae0*/  IMAD.IADD R156, R0, 0x1, R2 ;  /* 0x00000001009c7824 */ /* 0x000fe400078e0202 */
[----:B------:R-:W-:Y:S01]  /*0af0*/  IMAD.U32 R0, RZ, RZ, UR6 ;  /* 0x00000006ff007e24 */ /* 0x000fe2000f8e00ff */
[----:B------:R-:W-:Y:S01]  /*0b00*/  USHF.R.S32.HI UR6, URZ, 0x1f, UR57 ;  /* 0x0000001f3f067899 */ /* 0x000fe20008011439 */
[----:B------:R-:W-:Y:S01]  /*0b10*/  IMAD.U32 R2, RZ, RZ, UR5 ;  /* 0x00000005ff027e24 */ /* 0x000fe2000f8e00ff */
[----:B------:R-:W-:Y:S01]  /*0b20*/  UIADD3 UR5, UR4, 0x8000, URZ ;  /* 0x0000800004057890 */ /* 0x000fe2000fffe03f */
[----:B------:R-:W-:Y:S01]  /*0b30*/  IMAD.SHL.U32 R154, R162, 0x2, RZ ;  /* 0x00000002a29a7824 */ /* 0x000fe200078e00ff */
[----:B------:R-:W-:Y:S01]  /*0b40*/  LEA R2, R3, UR4, 0x1 ;  /* 0x0000000403027c11 */ /* 0x000fe2000f8e08ff */
[----:B------:R-:W-:Y:S02]  /*0b50*/  IMAD.IADD R232, R232, 0x1, R230 ;  /* 0x00000001e8e87824 */ /* 0x000fe400078e02e6 */
[----:B------:R-:W-:Y:S01]  /*0b60*/  IMAD.U32 R0, RZ, RZ, UR6 ;  /* 0x00000006ff007e24 */ /* 0x000fe2000f8e00ff */
[----:B------:R-:W-:Y:S01]  /*0b70*/  UIADD3 UR6, UR4, 0x6000, URZ ;  /* 0x0000600004067890 */ /* 0x000fe2000fffe03f */
[----:B------:R-:W-:-:S02]  /*0b80*/  LEA R151, R151, UR5, 0x1 ;  /* 0x0000000597977c11 */ /* 0x000fc4000f8e08ff */
[----:B------:R-:W-:-:S03]  /*0b90*/  IADD3 R155, R154, 0x4000, R155 ;  /* 0x000040009a9b7810 */ /* 0x000fc60007ffe09b */
[----:B------:R-:W-:Y:S01]  /*0ba0*/  LEA R4, R8, UR6, 0x1 ;  /* 0x0000000608047c11 */ /* 0x000fe2000f8e08ff */
[C---:B------:R-:W-:Y:S02]  /*0bb0*/  VIADD R157, R151.reuse, 0x20 ;  /* 0x00000020979d7836 */ /* 0x040fe40000000000 */
[C---:B------:R-:W-:Y:S02]  /*0bc0*/  @P1 VIADD R157, R151.reuse, 0xffffffe0 ;  /* 0xffffffe0979d1836 */ /* 0x040fe40000000000 */
[C---:B------:R-:W-:Y:S01]  /*0bd0*/  VIADD R0, R4.reuse, 0x20 ;  /* 0x0000002004007836 */ /* 0x040fe20000000000 */
[----:B------:R1:W-:Y:S01]  /*0be0*/  STL [R1+0x44], R4 ;  /* 0x0000440401007387 */ /* 0x0003e20000100800 */
[----:B------:R-:W-:Y:S02]  /*0bf0*/  @P3 VIADD R0, R4, 0xffffffe0 ;  /* 0xffffffe004003836 */ /* 0x000fe40000000000 */
[----:B------:R-:W-:Y:S02]  /*0c00*/  IMAD.IADD R153, R151, 0x1, R152 ;  /* 0x0000000197997824 */ /* 0x000fe400078e0298 */
[----:B------:R-:W-:Y:S01]  /*0c10*/  IMAD.IADD R155, R155, 0x1, R158 ;  /* 0x000000019b9b7824 */ /* 0x000fe200078e029e */
[----:B------:R1:W-:Y:S01]  /*0c20*/  STL [R1+0x48], R0 ;  /* 0x0000480001007387 */ /* 0x0003e20000100800 */
[----:B------:R-:W-:-:S02]  /*0c30*/  IMAD.IADD R152, R152, 0x1, R157 ;  /* 0x0000000198987824 */ /* 0x000fc400078e029d */
[C---:B------:R-:W-:Y:S02]  /*0c40*/  VIADD R161, R157.reuse, 0x2000 ;  /* 0x000020009da17836 */ /* 0x040fe40000000000 */
[C---:B------:R-:W-:Y:S02]  /*0c50*/  VIADD R160, R157.reuse, 0x4000 ;  /* 0x000040009da07836 */ /* 0x040fe40000000000 */
[----:B------:R-:W-:-:S07]  /*0c60*/  VIADD R159, R157, 0x6000 ;  /* 0x000060009d9f7836 */ /* 0x000fce0000000000 */
.L_x_513:
        /* <DEDUP_REMOVED lines=16> */
[----:B-1-3--:R-:W-:Y:S01]  /*0d70*/  IMAD.U32 R4, RZ, RZ, UR8 ;  /* 0x00000008ff047e24 */ /* 0x00afe2000f8e00ff */
        /* <DEDUP_REMOVED lines=12> */
[----:B--2---:R-:W2:Y:S02]  /*0e40*/  @P1 LDG.E R8, desc[UR14][R6.64] ;  /* 0x0000000e06081981 */ /* 0x004ea4000c1e1900 */
        /* <DEDUP_REMOVED lines=8> */
[----:B------:R1:W5:Y:S02]  /*0ed0*/  @P3 LDG.E R0, desc[UR14][R4.64+0x4] ;  /* 0x0000040e04003981 */ /* 0x000364000c1e1900 */
        /* <DEDUP_REMOVED lines=28> */
.L_x_467:
        /* <DEDUP_REMOVED lines=14> */
[----:B------:R-:W-:Y:S02]  /*1180*/  UIMAD UR24, UR48, UR9, UR6 ;  /* 0x00000009301872a4 */ /* 0x000fe4000f8e0206 */
[----:B------:R-:W-:Y:S01]  /*1190*/  USHF.L.U32 UR16, UR48, 0x7, URZ ;  /* 0x0000000730107899 */ /* 0x000fe2000800063f */
[----:B------:R-:W-:Y:S01]  /*11a0*/  @!UP2 ULDC.64 UR8, c[0x0][0x418] ;  /* 0x000106000008aab9 */ /* 0x000fe20000000a00 */
[----:B------:R-:W-:Y:S01]  /*11b0*/  ULDC UR59, c[0x0][0x2d4] ;  /* 0x0000b500003b7ab9 */ /* 0x000fe20000000800 */
[----:B------:R-:W-:-:S02]  /*11c0*/  @!UP2 UIMAD UR6, UR58, UR8, URZ ;  /* 0x000000083a06a2a4 */ /* 0x000fc4000f8e023f */
[----:B------:R-:W-:Y:S02]  /*11d0*/  @!UP2 UIMAD.WIDE.U32 UR42, UR48, UR8, URZ ;  /* 0x00000008302aa2a5 */ /* 0x000fe4000f8e003f */
[----:B------:R-:W-:Y:S02]  /*11e0*/  @!UP2 UIMAD UR34, UR48, UR9, UR6 ;  /* 0x000000093022a2a4 */ /* 0x000fe4000f8e0206 */
[----:B------:R-:W-:Y:S01]  /*11f0*/  UIADD3 UR6, UR12, 0x80, UR30 ;  /* 0x000000800c067890 */ /* 0x000fe2000fffe01e */
[----:B------:R-:W-:Y:S01]  /*1200*/  ULDC UR8, c[0x0][0x394] ;  /* 0x0000e50000087ab9 */ /* 0x000fe20000000800 */
[----:B-1----:R-:W-:Y:S01]  /*1210*/  IABS R6, R7 ;  /* 0x0000000700067213 */ /* 0x002fe20000000000 */
[----:B------:R-:W-:Y:S01]  /*1220*/  ULDC.64 UR32, c[0x0][0x240] ;  /* 0x0000900000207ab9 */ /* 0x000fe20000000a00 */
[----:B------:R-:W-:Y:S01]  /*1230*/  USHF.R.S32.HI UR26, URZ, 0x1f, UR59 ;  /* 0x0000001f3f1a7899 */ /* 0x000fe2000801143b */
[----:B------:R-:W-:Y:S01]  /*1240*/  ISETP.NE.AND P3, PT, R7, RZ, PT ;  /* 0x000000ff0700720c */ /* 0x000fe20003f65270 */
[----:B------:R-:W1:Y:S01]  /*1250*/  I2F.RP R4, R6 ;  /* 0x0000000600047306 */ /* 0x000e620000209400 */
[----:B------:R-:W-:Y:S01]  /*1260*/  ULDC UR29, c[0x0][0x2dc] ;  /* 0x0000b700001d7ab9 */ /* 0x000fe20000000800 */
[----:B------:R-:W-:Y:S01]  /*1270*/  ULDC UR46, c[0x0][0x270] ;  /* 0x00009c00002e7ab9 */ /* 0x000fe20000000800 */
[----:B------:R-:W-:-:S02]  /*1280*/  USEL UR40, UR16, URZ, UP0 ;  /* 0x0000003f10287287 */ /* 0x000fc40008000000 */
[----:B--2---:R-:W-:Y:S02]  /*1290*/  UIMAD.WIDE.U32 UR36, UR13, UR10, URZ ;  /* 0x0000000a0d2472a5 */ /* 0x004fe4000f8e003f */
[----:B------:R-:W-:Y:S02]  /*12a0*/  UIADD3 UR6, UR6, UR8, -UR7 ;  /* 0x0000000806067290 */ /* 0x000fe4000fffe807 */
[----:B------:R-:W-:Y:S02]  /*12b0*/  UIMAD UR51, UR13, UR11, UR37 ;  /* 0x0000000b0d3372a4 */ /* 0x000fe4000f8e0225 */
[----:B------:R-:W-:Y:S01]  /*12c0*/  UIADD3 UR13, UR12, 0x7f, URZ ;  /* 0x0000007f0c0d7890 */ /* 0x000fe2000fffe03f */
[----:B------:R-:W-:Y:S01]  /*12d0*/  @UP2 ULDC.64 UR10, c[0x0][0x420] ;  /* 0x00010800000a2ab9 */ /* 0x000fe20000000a00 */
[----:B------:R-:W-:Y:S01]  /*12e0*/  UIMAD.WIDE.U32 UR16, UR5, UR32, URZ ;  /* 0x00000020051072a5 */ /* 0x000fe2000f8e003f */
[----:B-1----:R-:W1:Y:S01]  /*12f0*/  MUFU.RCP R4, R4 ;  /* 0x0000000400047308 */ /* 0x002e620000001000 */
[----:B------:R-:W-:-:S02]  /*1300*/  @UP2 UIMAD.WIDE.U32 UR44, UR5, UR10, URZ ;  /* 0x0000000a052c22a5 */ /* 0x000fc4000f8e003f */
[----:B------:R-:W-:Y:S02]  /*1310*/  USHF.R.S32.HI UR22, URZ, 0x1f, UR13 ;  /* 0x0000001f3f167899 */ /* 0x000fe4000801140d */
[----:B------:R-:W-:Y:S02]  /*1320*/  @UP2 UIMAD UR53, UR5, UR11, UR45 ;  /* 0x0000000b053522a4 */ /* 0x000fe4000f8e022d */
[----:B------:R-:W-:Y:S02]  /*1330*/  UIMAD UR23, UR5, UR33, URZ ;  /* 0x00000021051772a4 */ /* 0x000fe4000f8e023f */
[----:B------:R-:W-:Y:S02]  /*1340*/  UIMAD.WIDE UR8, UR29, UR46, URZ ;  /* 0x0000002e1d0872a5 */ /* 0x000fe4000f8e023f */
[----:B------:R-:W-:Y:S02]  /*1350*/  UIMAD.WIDE.U32 UR10, UR48, UR59, URZ ;  /* 0x0000003b300a72a5 */ /* 0x000fe4000f8e003f */
[----:B------:R-:W-:-:S02]  /*1360*/  ULEA.HI UR22, UR22, UR13, URZ, 0x7 ;  /* 0x0000000d16167291 */ /* 0x000fc4000f8f383f */
[----:B------:R-:W-:Y:S01]  /*1370*/  UIMAD UR13, UR26, UR48, URZ ;  /* 0x000000301a0d72a4 */ /* 0x000fe2000f8e023f */
[----:B-1----:R-:W-:Y:S01]  /*1380*/  VIADD R4, R4, 0xffffffe ;  /* 0x0ffffffe04047836 */ /* 0x002fe20000000000 */
[----:B------:R-:W-:Y:S02]  /*1390*/  UIADD3 UR50, UR19, UR24, URZ ;  /* 0x0000001813327290 */ /* 0x000fe4000fffe03f */
[----:B------:R-:W-:Y:S01]  /*13a0*/  USEL UR56, UR18, UR16, !UP2 ;  /* 0x0000001012387287 */ /* 0x000fe2000d000000 */
[----:B------:R-:W1:Y:S01]  /*13b0*/  F2I.FTZ.U32.TRUNC.NTZ R5, R4 ;  /* 0x0000000400057305 */ /* 0x000e62000021f000 */
[----:B------:R-:W-:Y:S02]  /*13c0*/  @UP2 UIADD3 UR50, UR17, UR23, URZ ;  /* 0x0000001711322290 */ /* 0x000fe4000fffe03f */
[----:B------:R-:W-:Y:S02]  /*13d0*/  UIMAD.WIDE.U32 UR18, UR8, UR10, URZ ;  /* 0x0000000a081272a5 */ /* 0x000fe4000f8e003f */
[----:B------:R-:W-:-:S02]  /*13e0*/  UIMAD UR17, UR9, UR10, URZ ;  /* 0x0000000a091172a4 */ /* 0x000fc4000f8e023f */
[----:B------:R-:W-:Y:S02]  /*13f0*/  UIMAD UR10, UR58, UR59, UR13 ;  /* 0x0000003b3a0a72a4 */ /* 0x000fe4000f8e020d */
[----:B------:R-:W-:Y:S02]  /*1400*/  UIADD3 UR6, UR6, 0x7f, URZ ;  /* 0x0000007f06067890 */ /* 0x000fe4000fffe03f */
[----:B------:R-:W-:Y:S02]  /*1410*/  UIADD3 UR13, UR11, UR10, URZ ;  /* 0x0000000a0b0d7290 */ /* 0x000fe4000fffe03f */
[----:B------:R-:W-:Y:S01]  /*1420*/  USHF.R.S32.HI UR16, URZ, 0x1f, UR6 ;  /* 0x0000001f3f107899 */ /* 0x000fe20008011406 */
[----:B-1----:R-:W-:Y:S01]  /*1430*/  IMAD.MOV R0, RZ, RZ, -R5 ;  /* 0x000000ffff007224 */ /* 0x002fe200078e0a05 */
[----:B------:R-:W-:Y:S01]  /*1440*/  ULDC.U8 UR27, c[0x0][0x3d8] ;  /* 0x0000f600001b7ab9 */ /* 0x000fe20000000000 */
[----:B------:R-:W-:Y:S01]  /*1450*/  IMAD.MOV.U32 R4, RZ, RZ, RZ ;  /* 0x000000ffff047224 */ /* 0x000fe200078e00ff */
[----:B------:R-:W-:Y:S01]  /*1460*/  UIMAD UR13, UR8, UR13, UR17 ;  /* 0x0000000d080d72a4 */ /* 0x000fe2000f8e0211 */
[----:B------:R-:W-:Y:S01]  /*1470*/  IMAD R0, R0, R6, RZ ;  /* 0x0000000600007224 */ /* 0x000fe200078e02ff */
[----:B------:R-:W-:-:S02]  /*1480*/  UISETP.NE.AND UP3, UPT, UR27, URZ, UPT ;  /* 0x0000003f1b00728c */ /* 0x000fc4000bf65270 */
[----:B------:R-:W-:Y:S01]  /*1490*/  ULEA.HI UR6, UR16, UR6, URZ, 0x7 ;  /* 0x0000000610067291 */ /* 0x000fe2000f8f383f */
[----:B------:R-:W-:Y:S01]  /*14a0*/  IMAD.HI.U32 R4, R5, R0, R4 ;  /* 0x0000000005047227 */ /* 0x000fe200078e0004 */
[----:B------:R-:W-:Y:S01]  /*14b0*/  MOV R0, R3 ;  /* 0x0000000300007202 */ /* 0x000fe20000000f00 */
[----:B------:R-:W-:Y:S02]  /*14c0*/  USHF.L.U64.HI UR21, UR48, 0x7, UR58 ;  /* 0x0000000730157899 */ /* 0x000fe4000801023a */
[----:B------:R-:W-:Y:S02]  /*14d0*/  UIADD3 UR47, UR19, UR13, URZ ;  /* 0x0000000d132f7290 */ /* 0x000fe4000fffe03f */
[----:B------:R-:W-:Y:S01]  /*14e0*/  IMAD.HI.U32 R4, R4, R0, RZ ;  /* 0x0000000004047227 */ /* 0x000fe200078e00ff */
[----:B------:R-:W-:Y:S02]  /*14f0*/  USHF.R.S32.HI UR13, URZ, 0x7, UR22 ;  /* 0x000000073f0d7899 */ /* 0x000fe40008011416 */
[----:B------:R-:W-:Y:S01]  /*1500*/  USHF.R.S32.HI UR6, URZ, 0x7, UR6 ;  /* 0x000000073f067899 */ /* 0x000fe20008011406 */
[----:B------:R-:W-:Y:S01]  /*1510*/  IMAD.MOV R3, RZ, RZ, -R4 ;  /* 0x000000ffff037224 */ /* 0x000fe200078e0a04 */
[----:B------:R-:W-:-:S02]  /*1520*/  USEL UR35, UR21, URZ, UP0 ;  /* 0x0000003f15237287 */ /* 0x000fc40008000000 */
[----:B------:R-:W-:Y:S01]  /*1530*/  UISETP.LT.AND UP0, UPT, UR13, UR6, UPT ;  /* 0x000000060d00728c */ /* 0x000fe2000bf01270 */
[C---:B------:R-:W-:Y:S01]  /*1540*/  IMAD R0, R6.reuse, R3, R0 ;  /* 0x0000000306007224 */ /* 0x040fe200078e0200 */
[----:B------:R-:W-:Y:S01]  /*1550*/  ULDC UR52, c[0x0][0x2c4] ;  /* 0x0000b10000347ab9 */ /* 0x000fe20000000800 */
[----:B------:R-:W-:Y:S02]  /*1560*/  UISETP.NE.AND UP1, UPT, UR41, -0x1, UPT ;  /* 0xffffffff2900788c */ /* 0x000fe4000bf25270 */
[----:B------:R-:W-:Y:S01]  /*1570*/  @UP3 UIMAD UR16, UR48, UR52, URZ ;  /* 0x00000034301032a4 */ /* 0x000fe2000f8e023f */
[----:B------:R-:W-:Y:S01]  /*1580*/  ISETP.GT.U32.AND P1, PT, R6, R0, PT ;  /* 0x000000000600720c */ /* 0x000fe20003f24070 */
[----:B------:R-:W-:Y:S02]  /*1590*/  USEL UR38, UR13, UR6, UP0 ;  /* 0x000000060d267287 */ /* 0x000fe40008000000 */
[----:B------:R-:W-:Y:S02]  /*15a0*/  @UP3 USEL UR13, UR16, UR5, !UP2 ;  /* 0x00000005100d3287 */ /* 0x000fe4000d000000 */
[----:B------:R-:W-:Y:S01]  /*15b0*/  ULEA UR16, UR38, 0xffffff80, 0x7 ;  /* 0xffffff8026107891 */ /* 0x000fe2000f8e383f */
[----:B------:R-:W-:Y:S01]  /*15c0*/  @UP3 ULDC UR6, c[0x0][0x2e4] ;  /* 0x0000b90000063ab9 */ /* 0x000fe20000000800 */
[----:B------:R-:W-:-:S02]  /*15d0*/  UIMAD.WIDE.U32 UR10, UR8, UR5, URZ ;  /* 0x00000005080a72a5 */ /* 0x000fc4000f8e003f */
[----:B------:R-:W-:Y:S02]  /*15e0*/  @!UP3 UIMAD UR17, UR48, UR46, UR57 ;  /* 0x0000002e3011b2a4 */ /* 0x000fe4000f8e0239 */
[----:B------:R-:W-:Y:S02]  /*15f0*/  @UP3 UIMAD UR46, UR57, UR6, UR13 ;  /* 0x00000006392e32a4 */ /* 0x000fe4000f8e020d */
[----:B------:R-:W-:Y:S01]  /*1600*/  @!P1 IMAD.IADD R0, R0, 0x1, -R6 ;  /* 0x0000000100009824 */ /* 0x000fe200078e0a06 */
[----:B------:R-:W-:Y:S01]  /*1610*/  USHF.R.S32.HI UR21, URZ, 0x1f, UR16 ;  /* 0x0000001f3f157899 */ /* 0x000fe20008011410 */
[----:B------:R-:W-:Y:S01]  /*1620*/  @!P1 IADD3 R4, R4, 0x1, RZ ;  /* 0x0000000104049810 */ /* 0x000fe20007ffe0ff */
[----:B------:R-:W-:Y:S01]  /*1630*/  UIADD3 UR6, UP0, UR16, UR40, URZ ;  /* 0x0000002810067290 */ /* 0x000fe2000ff1e03f */
[----:B------:R-:W-:Y:S01]  /*1640*/  PLOP3.LUT P1, PT, PT, PT, UP1, 0x80, 0x0 ;  /* 0x000000000000781c */ /* 0x000fe20003f2f018 */
[----:B------:R-:W-:Y:S01]  /*1650*/  USEL UR55, UR18, UR10, !UP2 ;  /* 0x0000000a12377287 */ /* 0x000fe2000d000000 */
[----:B------:R-:W-:Y:S01]  /*1660*/  ISETP.GE.U32.AND P0, PT, R0, R6, PT ;  /* 0x000000060000720c */ /* 0x000fe20003f06070 */
[----:B------:R-:W-:Y:S01]  /*1670*/  UIMAD UR10, UR9, UR5, URZ ;  /* 0x00000005090a72a4 */ /* 0x000fe2000f8e023f */
[----:B------:R-:W-:Y:S01]  /*1680*/  LOP3.LUT R0, R7, UR57, RZ, 0x3c, !PT ;  /* 0x0000003907007c12 */ /* 0x000fe2000f8e3cff */
[----:B------:R-:W-:Y:S01]  /*1690*/  ULDC.U8 UR28, c[0x0][0x480] ;  /* 0x00012000001c7ab9 */ /* 0x000fe20000000000 */
[----:B------:R-:W-:-:S02]  /*16a0*/  UIADD3.X UR13, UR21, UR35, URZ, UP0, !UPT ;  /* 0x00000023150d7290 */ /* 0x000fc400087fe43f */
[----:B------:R-:W-:Y:S01]  /*16b0*/  UIMAD UR9, UR9, UR6, URZ ;  /* 0x00000006090972a4 */ /* 0x000fe2000f8e023f */
[----:B------:R-:W-:Y:S01]  /*16c0*/  ISETP.GE.AND P2, PT, R0, RZ, PT ;  /* 0x000000ff0000720c */ /* 0x000fe20003f46270 */
[----:B------:R-:W-:Y:S02]  /*16d0*/  @UP1 UIADD3 UR25, UR39, UR41, URZ ;  /* 0x0000002927191290 */ /* 0x000fe4000fffe03f */
[----:B------:R-:W-:Y:S02]  /*16e0*/  @UP1 UIADD3 UR31, UR39, UR41, URZ ;  /* 0x00000029271f1290 */ /* 0x000fe4000fffe03f */
[----:B------:R-:W-:Y:S01]  /*16f0*/  UIMAD UR49, UR57, UR29, URZ ;  /* 0x0000001d393172a4 */ /* 0x000fe2000f8e023f */
[----:B------:R-:W-:Y:S01]  /*1700*/  @P0 VIADD R4, R4, 0x1 ;  /* 0x0000000104040836 */ /* 0x000fe20000000000 */
[----:B------:R-:W-:Y:S01]  /*1710*/  UISETP.NE.AND UP4, UPT, UR28, URZ, UPT ;  /* 0x0000003f1c00728c */ /* 0x000fe2000bf85270 */
[----:B------:R-:W-:Y:S01]  /*1720*/  PLOP3.LUT P0, PT, PT, PT, UP3, 0x80, 0x0 ;  /* 0x000000000000781c */ /* 0x000fe20003f0f038 */
[----:B------:R-:W-:Y:S01]  /*1730*/  @!UP2 UIADD3 UR53, UR43, UR34, URZ ;  /* 0x000000222b35a290 */ /* 0x000fe2000fffe03f */
        /* <DEDUP_REMOVED lines=34> */
.L_x_469:
        /* <DEDUP_REMOVED lines=13> */
.L_x_470:
        /* <DEDUP_REMOVED lines=11> */
.L_x_471:
[----:B------:R-:W-:Y:S02]  /*1ae0*/  ULDC UR5, c[0x0][0x270] ;  /* 0x00009c0000057ab9 */ /* 0x000fe40000000800 */
[----:B------:R-:W-:-:S04]  /*1af0*/  UIMAD UR5, UR48, UR5, UR57 ;  /* 0x00000005300572a4 */ /* 0x000fc8000f8e0239 */
[----:B------:R-:W-:-:S12]  /*1b00*/  UIMAD UR5, UR5, UR59, URZ ;  /* 0x0000003b050572a4 */ /* 0x000fd8000f8e023f */
.L_x_472:
[----:B------:R-:W2:Y:S01]  /*1b10*/  LDL.64 R8, [R1+0x10] ;  /* 0x0000100001087983 */ /* 0x000ea20000100a00 */
[----:B------:R-:W1:Y:S01]  /*1b20*/  LDC.64 R14, c[0x0][0x420] ;  /* 0x00010800ff0e7b82 */ /* 0x000e620000000a00 */
[----:B------:R-:W-:Y:S01]  /*1b30*/  ULDC UR8, c[0x0][0x2dc] ;  /* 0x0000b70000087ab9 */ /* 0x000fe20000000800 */
[----:B------:R-:W-:Y:S01]  /*1b40*/  ULDC UR9, c[0x0][0x270] ;  /* 0x00009c0000097ab9 */ /* 0x000fe20000000800 */
[----:B------:R3:W2:Y:S01]  /*1b50*/  LDL.64 R20, [R1+0x10] ;  /* 0x0000100001147983 */ /* 0x0006a20000100a00 */
[----:B------:R-:W-:Y:S01]  /*1b60*/  UIADD3 UR35, UR16, UR5, URZ ;  /* 0x0000000510237290 */ /* 0x000fe2000fffe03f */
[----:B------:R-:W-:Y:S01]  /*1b70*/  BSSY B1, `(.L_x_468) ;  /* 0x00008f1000017945 */ /* 0x000fe20003800000 */
[----:B------:R-:W-:Y:S01]  /*1b80*/  UIMAD UR5, UR8, UR9, URZ ;  /* 0x00000009080572a4 */ /* 0x000fe2000f8e023f */
[----:B------:R-:W4:Y:S01]  /*1b90*/  S2R R5, SR_TID.X ;  /* 0x0000000000057919 */ /* 0x000f220000002100 */
[----:B------:R-:W-:Y:S02]  /*1ba0*/  UIADD3 UR8, -UR7, UR12, UR30 ;  /* 0x0000000c07087290 */ /* 0x000fe4000fffe11e */
[----:B------:R-:W-:Y:S01]  /*1bb0*/  USHF.L.U32 UR23, UR5, 0x7, URZ ;  /* 0x0000000705177899 */ /* 0x000fe2000800063f */
[----:B------:R-:W-:Y:S01]  /*1bc0*/  ULDC UR43, c[0x0][0x398] ;  /* 0x0000e600002b7ab9 */ /* 0x000fe20000000800 */
[----:B------:R-:W-:-:S02]  /*1bd0*/  ULDC.64 UR24, c[0x0][0x400] ;  /* 0x0001000000187ab9 */ /* 0x000fc40000000a00 */
[----:B------:R-:W-:Y:S02]  /*1be0*/  UIADD3 UR9, UP2, UP0, UR34, UR23, UR49 ;  /* 0x0000001722097290 */ /* 0x000fe4000f85e031 */
[----:B------:R-:W-:Y:S01]  /*1bf0*/  USHF.R.S32.HI UR42, URZ, 0x1f, UR57 ;  /* 0x0000001f3f2a7899 */ /* 0x000fe20008011439 */
[----:B------:R-:W-:Y:S01]  /*1c00*/  ULDC.64 UR18, c[0x0][0x258] ;  /* 0x0000960000127ab9 */ /* 0x000fe20000000a00 */
[----:B------:R-:W-:Y:S01]  /*1c10*/  ULDC.64 UR10, c[0x0][0x428] ;  /* 0x00010a00000a7ab9 */ /* 0x000fe20000000a00 */
[----:B------:R-:W-:Y:S01]  /*1c20*/  ULDC.64 UR44, c[0x0][0x2b0] ;  /* 0x0000ac00002c7ab9 */ /* 0x000fe20000000a00 */
[----:B------:R-:W-:Y:S01]  /*1c30*/  UIMAD UR13, UR42, UR10, URZ ;  /* 0x0000000a2a0d72a4 */ /* 0x000fe2000f8e023f */
[----:B-1----:R-:W-:-:S03]  /*1c40*/  IMAD R10, R14, UR21, RZ ;  /* 0x000000150e0a7c24 */ /* 0x002fc6000f8e02ff */
[----:B------:R-:W-:Y:S01]  /*1c50*/  UIMAD UR11, UR57, UR11, UR13 ;  /* 0x0000000b390b72a4 */ /* 0x000fe2000f8e020d */
[----:B------:R-:W-:Y:S01]  /*1c60*/  IMAD R10, R15, UR16, R10 ;  /* 0x000000100f0a7c24 */ /* 0x000fe2000f8e020a */
[----:B----4-:R-:W-:-:S04]  /*1c70*/  SHF.R.S32.HI R3, RZ, 0x1f, R5 ;  /* 0x0000001fff037819 */ /* 0x010fc80000011405 */
[CC--:B------:R-:W-:Y:S02]  /*1c80*/  LEA.HI R0, R3.reuse, R5.reuse, RZ, 0x5 ;  /* 0x0000000503007211 */ /* 0x0c0fe400078f28ff */
[----:B------:R-:W-:Y:S02]  /*1c90*/  LEA.HI R3, R3, R5, RZ, 0x2 ;  /* 0x0000000503037211 */ /* 0x000fe400078f10ff */
[----:B------:R-:W-:Y:S02]  /*1ca0*/  LOP3.LUT R7, R0, 0xffffffe0, RZ, 0xc0, !PT ;  /* 0xffffffe000077812 */ /* 0x000fe400078ec0ff */
[----:B------:R-:W-:-:S03]  /*1cb0*/  SHF.R.S32.HI R3, RZ, 0x2, R3 ;  /* 0x00000002ff037819 */ /* 0x000fc60000011403 */
[----:B------:R-:W-:Y:S01]  /*1cc0*/  IMAD.IADD R7, R5, 0x1, -R7 ;  /* 0x0000000105077824 */ /* 0x000fe200078e0a07 */
[----:B------:R-:W-:Y:S02]  /*1cd0*/  SHF.R.S32.HI R5, RZ, 0x5, R0 ;  /* 0x00000005ff057819 */ /* 0x000fe40000011400 */
[----:B------:R-:W-:Y:S02]  /*1ce0*/  SHF.R.S32.HI R17, RZ, 0x1f, R3 ;  /* 0x0000001fff117819 */ /* 0x000fe40000011403 */
[----:B------:R-:W-:Y:S01]  /*1cf0*/  IADD3 R0, P2, R3, UR16, RZ ;  /* 0x0000001003007c10 */ /* 0x000fe2000ff5e0ff */
[----:B------:R-:W-:Y:S02]  /*1d00*/  IMAD R5, R5, UR5, R7 ;  /* 0x0000000505057c24 */ /* 0x000fe4000f8e0207 */
[----:B--2---:R-:W-:Y:S01]  /*1d10*/  IMAD.MOV.U32 R20, RZ, RZ, R8 ;  /* 0x000000ffff147224 */ /* 0x004fe200078e0008 */
[----:B------:R-:W-:-:S04]  /*1d20*/  IADD3.X R8, R17, UR21, RZ, P2, !PT ;  /* 0x0000001511087c10 */ /* 0x000fc800097fe4ff */
[----:B------:R-:W-:Y:S01]  /*1d30*/  IADD3 R6, P0, R20, UR6, RZ ;  /* 0x0000000614067c10 */ /* 0x000fe2000ff1e0ff */
[----:B------:R-:W-:Y:S01]  /*1d40*/  UIADD3 UR6, UR8, -UR43, URZ ;  /* 0x8000002b08067290 */ /* 0x000fe2000fffe03f */
[----:B------:R-:W-:Y:S01]  /*1d50*/  SHF.R.S32.HI R21, RZ, 0x1f, R20 ;  /* 0x0000001fff157819 */ /* 0x000fe20000011414 */
[----:B------:R-:W-:Y:S01]  /*1d60*/  USHF.R.S32.HI UR8, URZ, 0x1f, UR23 ;  /* 0x0000001f3f087899 */ /* 0x000fe20008011417 */
[----:B------:R-:W-:Y:S01]  /*1d70*/  IMAD R8, R8, UR32, RZ ;  /* 0x0000002008087c24 */ /* 0x000fe2000f8e02ff */
[----:B------:R-:W-:Y:S01]  /*1d80*/  USHF.R.S32.HI UR21, URZ, 0x1f, UR6 ;  /* 0x0000001f3f157899 */ /* 0x000fe20008011406 */
[----:B------:R-:W-:Y:S01]  /*1d90*/  IADD3.X R7, R21, UR53, RZ, P0, !PT ;  /* 0x0000003515077c10 */ /* 0x000fe200087fe4ff */
[----:B------:R-:W-:Y:S01]  /*1da0*/  UIADD3.X UR8, UR17, UR8, UR54, UP2, UP0 ;  /* 0x0000000811087290 */ /* 0x000fe200097e0436 */
[C---:B------:R-:W-:Y:S01]  /*1db0*/  IMAD R11, R0.reuse, UR33, R8 ;  /* 0x00000021000b7c24 */ /* 0x040fe2000f8e0208 */
[----:B------:R-:W-:Y:S01]  /*1dc0*/  UIADD3 UR9, UP2, UP0, UR52, UR9, UR55 ;  /* 0x0000000934097290 */ /* 0x000fe2000f85e037 */
[----:B------:R-:W-:Y:S01]  /*1dd0*/  IMAD.WIDE.U32 R8, R0, UR32, R20 ;  /* 0x0000002000087c25 */ /* 0x000fe2000f8e0014 */
[----:B------:R-:W-:Y:S01]  /*1de0*/  ULEA.HI UR21, UR21, UR6, URZ, 0x7 ;  /* 0x0000000615157291 */ /* 0x000fe2000f8f383f */
[----:B------:R3:W-:Y:S01]  /*1df0*/  STL [R1+0x14], R21 ;  /* 0x0000141501007387 */ /* 0x0007e20000100800 */
[----:B------:R-:W-:Y:S01]  /*1e00*/  UIADD3.X UR8, UR51, UR8, UR47, UP2, UP0 ;  /* 0x0000000833087290 */ /* 0x000fe200097e042f */
[----:B------:R-:W-:Y:S01]  /*1e10*/  IMAD.WIDE.U32 R6, R14, UR16, R6 ;  /* 0x000000100e067c25 */ /* 0x000fe2000f8e0006 */
[C---:B------:R-:W-:Y:S01]  /*1e20*/  IADD3 R0, P0, R5.reuse, UR9, RZ ;  /* 0x0000000905007c10 */ /* 0x040fe2000ff1e0ff */
[----:B------:R-:W-:Y:S01]  /*1e30*/  USHF.R.S32.HI UR21, URZ, 0x7, UR21 ;  /* 0x000000073f157899 */ /* 0x000fe20008011415 */
[----:B------:R-:W-:Y:S01]  /*1e40*/  IADD3 R8, P2, R8, UR56, RZ ;  /* 0x0000003808087c10 */ /* 0x000fe2000ff5e0ff */
[----:B------:R-:W-:Y:S01]  /*1e50*/  UIMAD UR9, UR42, UR18, URZ ;  /* 0x000000122a0972a4 */ /* 0x000fe2000f8e023f */
[----:B------:R-:W-:Y:S01]  /*1e60*/  LEA.HI.X.SX32 R5, R5, UR8, 0x1, P0 ;  /* 0x0000000805057c11 */ /* 0x000fe200080f0eff */
[----:B------:R-:W-:Y:S01]  /*1e70*/  UISETP.LT.AND UP0, UPT, URZ, UR21, UPT ;  /* 0x000000153f00728c */ /* 0x000fe2000bf01270 */
[C---:B------:R-:W-:Y:S01]  /*1e80*/  LEA R181, P0, R0.reuse, UR24, 0x2 ;  /* 0x0000001800b57c11 */ /* 0x040fe2000f8010ff */
[----:B------:R-:W-:Y:S01]  /*1e90*/  UIMAD UR19, UR57, UR19, UR9 ;  /* 0x00000013391372a4 */ /* 0x000fe2000f8e0209 */
[----:B------:R-:W-:Y:S01]  /*1ea0*/  IADD3.X R9, R9, UR50, R11, P2, !PT ;  /* 0x0000003209097c10 */ /* 0x000fe200097fe40b */
[----:B------:R-:W-:Y:S01]  /*1eb0*/  IMAD.IADD R7, R7, 0x1, R10 ;  /* 0x0000000107077824 */ /* 0x000fe200078e020a */
[----:B------:R-:W-:Y:S01]  /*1ec0*/  LEA.HI.X R177, R0, UR25, R5, 0x2, P0 ;  /* 0x0000001900b17c11 */ /* 0x000fe200080f1405 */
[----:B------:R-:W-:Y:S01]  /*1ed0*/  IMAD.U32 R5, RZ, RZ, UR18 ;  /* 0x00000012ff057e24 */ /* 0x000fe2000f8e00ff */
[----:B------:R-:W-:Y:S01]  /*1ee0*/  USEL UR21, URZ, UR21, !UP0 ;  /* 0x000000153f157287 */ /* 0x000fe2000c000000 */
[----:B------:R-:W-:Y:S01]  /*1ef0*/  IMAD.U32 R0, RZ, RZ, UR10 ;  /* 0x0000000aff007e24 */ /* 0x000fe2000f8e00ff */
[----:B------:R-:W-:Y:S01]  /*1f00*/  ULDC.64 UR8, c[0x0][0x210] ;  /* 0x0000840000087ab9 */ /* 0x000fe20000000a00 */
[----:B------:R-:W-:Y:S01]  /*1f10*/  IMAD.WIDE.U32 R8, R5, UR57, R8 ;  /* 0x0000003905087c25 */ /* 0x000fe2000f8e0008 */
[----:B------:R-:W-:-:S02]  /*1f20*/  UISETP.GT.AND UP0, UPT, UR38, UR21, UPT ;  /* 0x000000152600728c */ /* 0x000fc4000bf04270 */
[----:B------:R-:W-:Y:S01]  /*1f30*/  UIADD3 UR10, UR16, UR46, URZ ;  /* 0x0000002e100a7290 */ /* 0x000fe2000fffe03f */
[----:B------:R-:W-:Y:S01]  /*1f40*/  IMAD.WIDE.U32 R6, R0, UR57, R6 ;  /* 0x0000003900067c25 */ /* 0x000fe2000f8e0006 */
[C---:B------:R-:W-:Y:S01]  /*1f50*/  LEA R240, P0, R8.reuse, UR8, 0x1 ;  /* 0x0000000808f07c11 */ /* 0x040fe2000f8008ff */
[----:B------:R-:W-:Y:S01]  /*1f60*/  ULDC.64 UR24, c[0x0][0x478] ;  /* 0x00011e0000187ab9 */ /* 0x000fe20000000a00 */
[----:B------:R-:W-:Y:S01]  /*1f70*/  ULDC.64 UR16, c[0x0][0x3e0] ;  /* 0x0000f80000107ab9 */ /* 0x000fe20000000a00 */
[----:B------:R-:W-:Y:S01]  /*1f80*/  VIADD R5, R9, UR19 ;  /* 0x0000001309057c36 */ /* 0x000fe20008000000 */
[----:B------:R-:W-:Y:S01]  /*1f90*/  UIMAD.WIDE UR24, UR35, 0x4, UR24 ;  /* 0x00000004231878a5 */ /* 0x000fe2000f8e0218 */
[----:B------:R-:W-:Y:S01]  /*1fa0*/  VIADD R7, R7, UR11 ;  /* 0x0000000b07077c36 */ /* 0x000fe20008000000 */
[----:B------:R-:W-:Y:S01]  /*1fb0*/  UIMAD.WIDE UR10, UR10, 0x4, UR44 ;  /* 0x000000040a0a78a5 */ /* 0x000fe2000f8e022c */
[-C--:B------:R-:W-:Y:S01]  /*1fc0*/  IMAD R0, R17, R14.reuse, RZ ;  /* 0x0000000e11007224 */ /* 0x080fe200078e02ff */
[----:B------:R-:W-:Y:S01]  /*1fd0*/  LEA.HI.X R241, R8, UR9, R5, 0x1, P0 ;  /* 0x0000000908f17c11 */ /* 0x000fe200080f0c05 */
[----:B------:R-:W-:Y:S01]  /*1fe0*/  IMAD.WIDE.U32 R6, R3, R14, R6 ;  /* 0x0000000e03067225 */ /* 0x000fe200078e0006 */
[----:B------:R-:W-:Y:S01]  /*1ff0*/  PLOP3.LUT P0, PT, PT, PT, UP0, 0x80, 0x0 ;  /* 0x000000000000781c */ /* 0x000fe20003f0f008 */
[----:B------:R-:W-:-:S02]  /*2000*/  UIADD3 UR8, UR38, -0x1, URZ ;  /* 0xffffffff26087890 */ /* 0x000fc4000fffe03f */
[----:B------:R-:W-:Y:S01]  /*2010*/  IMAD R0, R3, R15, R0 ;  /* 0x0000000f03007224 */ /* 0x000fe200078e0200 */
[----:B------:R-:W-:Y:S01]  /*2020*/  LEA R238, P2, R6, UR16, 0x1 ;  /* 0x0000001006ee7c11 */ /* 0x000fe2000f8408ff */
[----:B------:R-:W-:Y:S01]  /*2030*/  UMOV UR16, UR11 ;  /* 0x0000000b00107c82 */ /* 0x000fe20008000000 */
[----:B------:R-:W-:Y:S01]  /*2040*/  UMOV UR19, UR24 ;  /* 0x0000001800137c82 */ /* 0x000fe20008000000 */
[----:B------:R-:W-:Y:S01]  /*2050*/  IMAD.IADD R0, R7, 0x1, R0 ;  /* 0x0000000107007824 */ /* 0x000fe200078e0200 */
[----:B------:R-:W-:-:S04]  /*2060*/  UMOV UR18, UR25 ;  /* 0x0000001900127c82 */ /* 0x000fc80008000000 */
[----:B------:R-:W-:Y:S01]  /*2070*/  LEA.HI.X R239, R6, UR17, R0, 0x1, P2 ;  /* 0x0000001106ef7c11 */ /* 0x000fe200090f0c00 */
[----:B------:R-:W-:Y:S01]  /*2080*/  UMOV UR17, UR10 ;  /* 0x0000000a00117c82 */ /* 0x000fe20008000000 */
[----:B---3--:R-:W-:Y:S05]  /*2090*/  @P0 BRA `(.L_x_473) ;  /* 0x0000000400fc0947 */ /* 0x008fea0003800000 */
        /* <DEDUP_REMOVED lines=19> */
.L_x_474:
        /* <DEDUP_REMOVED lines=19> */
.L_x_475:
        /* <DEDUP_REMOVED lines=32> */
.L_x_477:
[----:B------:R-:W-:Y:S05]  /*2500*/  BSYNC B0 ;  /* 0x0000000000007941 */ /* 0x000fea0003800000 */
.L_x_476:
        /* <DEDUP_REMOVED lines=14> */
.L_x_479:
[----:B------:R-:W-:Y:S05]  /*25f0*/  BSYNC B0 ;  /* 0x0000000000007941 */ /* 0x000fea0003800000 */
.L_x_478:
        /* <DEDUP_REMOVED lines=26> */
.L_x_481:
[----:B------:R-:W-:Y:S05]  /*27a0*/  BSYNC B0 ;  /* 0x0000000000007941 */ /* 0x000fea0003800000 */
.L_x_480:
        /* <DEDUP_REMOVED lines=14> */
.L_x_473:
[----:B------:R-:W2:Y:S01]  /*2890*/  LDL R8, [R1+0x3c] ;  /* 0x00003c0001087983 */ /* 0x000ea20000100800 */
        /* <DEDUP_REMOVED lines=19> */
[C---:B------:R-:W-:Y:S01]  /*29d0*/  IMAD R12, R4.reuse, UR11, R0 ;  /* 0x0000000b040c7c24 */ /* 0x040fe2000f8e0200 */
[----:B------:R-:W-:Y:S01]  /*29e0*/  UISETP.NE.AND UP0, UPT, UR13, 0x1, UPT ;  /* 0x000000010d00788c */ /* 0x000fe2000bf05270 */
[C---:B------:R-:W-:Y:S01]  /*29f0*/  ISETP.GE.AND P2, PT, R5.reuse, UR9, PT ;  /* 0x0000000905007c0c */ /* 0x040fe2000bf46270 */
[----:B------:R-:W-:Y:S01]  /*2a00*/  IMAD.WIDE.U32 R6, R4, UR10, R6 ;  /* 0x0000000a04067c25 */ /* 0x000fe2000f8e0006 */
[----:B------:R-:W-:Y:S02]  /*2a10*/  ISETP.GE.AND P4, PT, R5, UR6, PT ;  /* 0x0000000605007c0c */ /* 0x000fe4000bf86270 */
[----:B------:R-:W-:Y:S01]  /*2a20*/  ISETP.GE.AND P5, PT, R3, UR6, PT ;  /* 0x0000000603007c0c */ /* 0x000fe2000bfa6270 */
[----:B------:R-:W-:Y:S01]  /*2a30*/  IMAD.IADD R12, R7, 0x1, R12 ;  /* 0x00000001070c7824 */ /* 0x000fe200078e020c */
        /* <DEDUP_REMOVED lines=27> */
.L_x_484:
[----:B------:R-:W-:Y:S05]  /*2bf0*/  BSYNC B0 ;  /* 0x0000000000007941 */ /* 0x000fea0003800000 */
.L_x_483:
        /* <DEDUP_REMOVED lines=22> */
.L_x_486:
[----:B------:R-:W-:Y:S05]  /*2d60*/  BSYNC B0 ;  /* 0x0000000000007941 */ /* 0x000fea0003800000 */
.L_x_485:
        /* <DEDUP_REMOVED lines=18> */
.L_x_488:
[----:B------:R-:W-:Y:S05]  /*2e90*/  BSYNC B0 ;  /* 0x0000000000007941 */ /* 0x000fea0003800000 */
.L_x_487:
        /* <DEDUP_REMOVED lines=13> */
.L_x_490:
[----:B------:R-:W-:Y:S05]  /*2f70*/  BSYNC B0 ;  /* 0x0000000000007941 */ /* 0x000fea0003800000 */
.L_x_489:
[----:B------:R-:W5:Y:S01]  /*2f80*/  LDL R18, [R1+0x28] ;  /* 0x0000280001127983 */ /* 0x000f620000100800 */
[----:B------:R-:W-:Y:S03]  /*2f90*/  BSSY B0, `(.L_x_491) ;  /* 0x0000012000007945 */ /* 0x000fe60003800000 */
[----:B------:R1:W-:Y:S04]  /*2fa0*/  @P5 STS [R164], RZ ;  /* 0x000000ffa4005388 */ /* 0x0003e80000000800 */
[----:B------:R1:W-:Y:S04]  /*2fb0*/  @P5 STS [R164+0x4], RZ ;  /* 0x000004ffa4005388 */ /* 0x0003e80000000800 */
[----:B------:R1:W-:Y:S04]  /*2fc0*/  @P5 STS [R164+0x8], RZ ;  /* 0x000008ffa4005388 */ /* 0x0003e80000000800 */
[----:B------:R1:W-:Y:S01]  /*2fd0*/  @P5 STS [R164+0xc], RZ ;  /* 0x00000cffa4005388 */ /* 0x0003e20000000800 */
[----:B-----5:R-:W-:Y:S01]  /*2fe0*/  IADD3 R5, R18, 0x48, RZ ;  /* 0x0000004812057810 */ /* 0x020fe20007ffe0ff */
[----:B-1----:R-:W-:Y:S05]  /*2ff0*/  @P5 BRA `(.L_x_492) ;  /* 0x00000000002c5947 */ /* 0x002fea0003800000 */
        /* <DEDUP_REMOVED lines=11> */
.L_x_492:
[----:B------:R-:W-:Y:S05]  /*30b0*/  BSYNC B0 ;  /* 0x0000000000007941 */ /* 0x000fea0003800000 */
.L_x_491:
        /* <DEDUP_REMOVED lines=21> */
.L_x_494:
[----:B------:R-:W-:Y:S05]  /*3210*/  BSYNC B0 ;  /* 0x0000000000007941 */ /* 0x000fea0003800000 */
.L_x_493:
        /* <DEDUP_REMOVED lines=20> */
[----:B------:R-:W-:-:S03]  /*3360*/  IMAD R12, R4, UR11, R12 ;  /* 0x0000000b040c7c24 */ /* 0x000fc6000f8e020c */
[----:B------:R-:W-:Y:S01]  /*3370*/  @!P3 LEA.HI.X R15, R5, UR16, R6, 0x2, P6 ;  /* 0x00000010050fbc11 */ /* 0x000fe2000b0f1406 */
[----:B------:R-:W-:Y:S01]  /*3380*/  IMAD.WIDE.U32 R4, R4, UR10, R8 ;  /* 0x0000000a04047c25 */ /* 0x000fe2000f8e0008 */
[----:B------:R-:W-:Y:S02]  /*3390*/  IADD3 R6, P6, R7, UR17, RZ ;  /* 0x0000001107067c10 */ /* 0x000fe4000ffde0ff */
[----:B------:R-:W-:Y:S01]  /*33a0*/  SHF.L.U64.HI R7, R18, 0x2, R16 ;  /* 0x0000000212077819 */ /* 0x000fe20000010210 */
[----:B------:R-:W-:Y:S01]  /*33b0*/  IMAD.IADD R12, R5, 0x1, R12 ;  /* 0x00000001050c7824 */ /* 0x000fe200078e020c */
        /* <DEDUP_REMOVED lines=23> */
.L_x_496:
[----:B------:R-:W-:Y:S05]  /*3530*/  BSYNC B0 ;  /* 0x0000000000007941 */ /* 0x000fea0003800000 */
.L_x_495:
        /* <DEDUP_REMOVED lines=22> */
.L_x_498:
[----:B------:R-:W-:Y:S05]  /*36a0*/  BSYNC B0 ;  /* 0x0000000000007941 */ /* 0x000fea0003800000 */
.L_x_497:
[----:B-1----:R-:W-:Y:S01]  /*36b0*/  IMAD.MOV.U32 R4, RZ, RZ, 0x7f800000 ;  /* 0x7f800000ff047424 */ /* 0x002fe200078e00ff */
[----:B------:R-:W0:Y:S01]  /*36c0*/  LDGDEPBAR ;  /* 0x00000000000079af */ /* 0x000e220000000000 */
[----:B--234-:R-:W-:Y:S01]  /*36d0*/  IMAD.MOV.U32 R0, RZ, RZ, 0x7f800000 ;  /* 0x7f800000ff007424 */ /* 0x01cfe200078e00ff */
[----:B------:R-:W-:Y:S01]  /*36e0*/  ULDC UR40, c[0x0][0x2d0] ;  /* 0x0000b40000287ab9 */ /* 0x000fe20000000800 */
[----:B------:R-:W-:Y:S01]  /*36f0*/  IMAD.MOV.U32 R3, RZ, RZ, 0x7f800000 ;  /* 0x7f800000ff037424 */ /* 0x000fe200078e00ff */
[----:B------:R-:W-:Y:S01]  /*3700*/  ULDC UR42, c[0x0][0x398] ;  /* 0x0000e600002a7ab9 */ /* 0x000fe20000000800 */
[----:B------:R-:W2:Y:S01]  /*3710*/  @!P5 LDG.E R4, desc[UR14][R6.64+0x20] ;  /* 0x0000200e0604d981 */ /* 0x000ea2000c1e1900 */
[----:B------:R-:W-:-:S03]  /*3720*/  IMAD.MOV.U32 R5, RZ, RZ, 0x7f800000 ;  /* 0x7f800000ff057424 */ /* 0x000fc600078e00ff */
[----:B------:R-:W3:Y:S04]  /*3730*/  @!P3 LDG.E R0, desc[UR14][R14.64] ;  /* 0x0000000e0e00b981 */ /* 0x000ee8000c1e1900 */
[----:B------:R-:W4:Y:S04]  /*3740*/  @!P4 LDG.E R3, desc[UR14][R6.64+0x100] ;  /* 0x0001000e0603c981 */ /* 0x000f28000c1e1900 */
[----:B------:R-:W5:Y:S01]  /*3750*/  @!P6 LDG.E R5, desc[UR14][R6.64] ;  /* 0x0000000e0605e981 */ /* 0x000f62000c1e1900 */
[----:B------:R-:W-:-:S04]  /*3760*/  DEPBAR.LE SB0, 0x1 ;  /* 0x000080400000791a */ /* 0x000fc80000000000 */
[----:B------:R-:W-:Y:S06]  /*3770*/  BAR.SYNC.DEFER_BLOCKING 0x0 ;  /* 0x0000000000007b1d */ /* 0x000fec0000010000 */
[----:B------:R-:W1:Y:S04]  /*3780*/  LDSM.16.M88.4 R116, [R149+0x8000] ;  /* 0x008000009574783b */ /* 0x000e680000000200 */
[----:B------:R-:W1:Y:S04]  /*3790*/  LDSM.16.M88.4 R120, [R149+0x8400] ;  /* 0x008400009578783b */ /* 0x000e680000000200 */
[----:B------:R-:W1:Y:S04]  /*37a0*/  LDSM.16.M88.4 R124, [R149+0x8800] ;  /* 0x00880000957c783b */ /* 0x000e680000000200 */
[----:B------:R-:W1:Y:S04]  /*37b0*/  LDSM.16.M88.4 R128, [R149+0x8c00] ;  /* 0x008c00009580783b */ /* 0x000e680000000200 */
[----:B------:R-:W1:Y:S04]  /*37c0*/  LDSM.16.M88.4 R132, [R150+0x8000] ;  /* 0x008000009684783b */ /* 0x000e680000000200 */
[----:B------:R-:W1:Y:S04]  /*37d0*/  LDSM.16.M88.4 R136, [R150+0x8400] ;  /* 0x008400009688783b */ /* 0x000e680000000200 */
[----:B------:R-:W1:Y:S04]  /*37e0*/  LDSM.16.M88.4 R140, [R150+0x8800] ;  /* 0x00880000968c783b */ /* 0x000e680000000200 */
[----:B------:R-:W1:Y:S01]  /*37f0*/  LDSM.16.M88.4 R144, [R150+0x8c00] ;  /* 0x008c00009690783b */ /* 0x000e620000000200 */
[----:B------:R-:W-:Y:S01]  /*3800*/  VIADD R148, R162, 0x1000 ;  /* 0x00001000a2947836 */ /* 0x000fe20000000000 */
[----:B------:R-:W-:-:S04]  /*3810*/  UIADD3 UR6, UR30, UR12, URZ ;  /* 0x0000000c1e067290 */ /* 0x000fc8000fffe03f */
[----:B------:R-:W-:Y:S01]  /*3820*/  UIADD3 UR6, -UR7, 0x80, UR6 ;  /* 0x0000008007067890 */ /* 0x000fe2000fffe106 */
[----:B------:R-:W-:Y:S02]  /*3830*/  SEL R148, R148, R162, !P0 ;  /* 0x000000a294947207 */ /* 0x000fe40004000000 */
        /* <DEDUP_REMOVED lines=16> */
[----:B------:R-:W-:Y:S01]  /*3940*/  LEA R148, R148, UR4, 0x1 ;  /* 0x0000000494947c11 */ /* 0x000fe2000f8e08ff */
[----:B------:R-:W-:Y:S01]  /*3950*/  ULDC UR9, c[0x0][0x394] ;  /* 0x0000e50000097ab9 */ /* 0x000fe20000000800 */
        /* <DEDUP_REMOVED lines=14> */
[----:B------:R-:W-:Y:S02]  /*3a40*/  UIMAD UR22, UR5, 0x78, URZ ;  /* 0x00000078051678a4 */ /* 0x000fe4000f8e023f */
[----:B------:R-:W-:Y:S02]  /*3a50*/  UIADD3 UR38, UR6, -UR43, URZ ;  /* 0x8000002b06267290 */ /* 0x000fe4000fffe03f */
[----:B------:R-:W-:Y:S01]  /*3a60*/  UIADD3 UR23, -UR23, URZ, URZ ;  /* 0x0000003f17177290 */ /* 0x000fe2000fffe13f */
[----:B------:R-:W-:Y:S01]  /*3a70*/  UMOV UR13, UR9 ;  /* 0x00000009000d7c82 */ /* 0x000fe20008000000 */
[----:B------:R-:W-:Y:S01]  /*3a80*/  ULDC UR5, c[0x0][0x39c] ;  /* 0x0000e70000057ab9 */ /* 0x000fe20000000800 */
[----:B------:R-:W-:Y:S01]  /*3a90*/  ULDC UR6, c[0x0][0x2ec] ;  /* 0x0000bb0000067ab9 */ /* 0x000fe20000000800 */
[----:B--2---:R-:W-:Y:S04]  /*3aa0*/  STL [R1+0x24], R4 ;  /* 0x0000240401007387 */ /* 0x004fe80000100800 */
[----:B---3--:R2:W-:Y:S04]  /*3ab0*/  STL [R1+0x1c], R0 ;  /* 0x00001c0001007387 */ /* 0x0085e80000100800 */
[----:B----4-:R3:W-:Y:S01]  /*3ac0*/  STL [R1+0x18], R3 ;  /* 0x0000180301007387 */ /* 0x0107e20000100800 */
[----:B--2---:R-:W-:-:S02]  /*3ad0*/  VIADD R0, R18, 0xffffff80 ;  /* 0xffffff8012007836 */ /* 0x004fc40000000000 */
[----:B---3--:R-:W-:-:S05]  /*3ae0*/  IMAD.SHL.U32 R3, R18, 0x4, RZ ;  /* 0x0000000412037824 */ /* 0x008fca00078e00ff */
[----:B------:R2:W-:Y:S04]  /*3af0*/  STL [R1+0x38], R3 ;  /* 0x0000380301007387 */ /* 0x0005e80000100800 */
[----:B-----5:R3:W-:Y:S01]  /*3b00*/  STL [R1+0x20], R5 ;  /* 0x0000200501007387 */ /* 0x0207e20000100800 */
[----:B--2---:R-:W-:Y:S02]  /*3b10*/  SHF.R.S32.HI R3, RZ, 0x1f, R0 ;  /* 0x0000001fff037819 */ /* 0x004fe40000011400 */
[----:B---3--:R-:W-:Y:S02]  /*3b20*/  SHF.L.U64.HI R5, R18, 0x2, R16 ;  /* 0x0000000212057819 */ /* 0x008fe40000010210 */
[C---:B------:R-:W-:Y:S01]  /*3b30*/  SHF.L.U64.HI R3, R0.reuse, 0x2, R3 ;  /* 0x0000000200037819 */ /* 0x040fe20000010203 */
[----:B------:R-:W-:-:S02]  /*3b40*/  IMAD.SHL.U32 R0, R0, 0x4, RZ ;  /* 0x0000000400007824 */ /* 0x000fc400078e00ff */
[----:B------:R-:W-:Y:S04]  /*3b50*/  STL [R1+0x34], R5 ;  /* 0x0000340501007387 */ /* 0x000fe80000100800 */
[----:B------:R2:W-:Y:S04]  /*3b60*/  STL [R1+0x30], R3 ;  /* 0x0000300301007387 */ /* 0x0005e80000100800 */
[----:B------:R3:W-:Y:S04]  /*3b70*/  STL [R1+0x2c], R0 ;  /* 0x00002c0001007387 */ /* 0x0007e80000100800 */
[----:B------:R3:W-:Y:S01]  /*3b80*/  STL [R1], R164 ;  /* 0x000000a401007387 */ /* 0x0007e20000100800 */
[----:B------:R-:W-:-:S05]  /*3b90*/  VIADD R4, R156, 0x1000 ;  /* 0x000010009c047836 */ /* 0x000fca0000000000 */
[----:B--2---:R-:W-:-:S04]  /*3ba0*/  SEL R3, R4, R156, !P0 ;  /* 0x0000009c04037207 */ /* 0x004fc80004000000 */
[----:B-1----:R-:W-:-:S07]  /*3bb0*/  LEA R3, R3, UR4, 0x1 ;  /* 0x0000000403037c11 */ /* 0x002fce000f8e08ff */
.L_x_503:
[----:B------:R-:W2:Y:S01]  /*3bc0*/  LDL R170, [R1+0x38] ;  /* 0x0000380001aa7983 */ /* 0x000ea20000100800 */
[----:B------:R-:W-:Y:S01]  /*3bd0*/  IADD3 R112, R158, R148, RZ ;  /* 0x000000949e707210 */ /* 0x000fe20007ffe0ff */
[----:B------:R-:W-:Y:S02]  /*3be0*/  USHF.L.U32 UR9, UR8, 0x7, URZ ;  /* 0x0000000708097899 */ /* 0x000fe4000800063f */
[----:B---3--:R-:W3:Y:S01]  /*3bf0*/  LDL R0, [R1+0x34] ;  /* 0x0000340001007983 */ /* 0x008ee20000100800 */
[----:B------:R-:W-:Y:S01]  /*3c00*/  UMOV UR11, UR60 ;  /* 0x0000003c000b7c82 */ /* 0x000fe20008000000 */
[----:B------:R-:W-:Y:S02]  /*3c10*/  UISETP.GE.AND UP0, UPT, UR9, UR38, UPT ;  /* 0x000000260900728c */ /* 0x000fe4000bf06270 */
[----:B------:R-:W0:Y:S01]  /*3c20*/  LDGDEPBAR ;  /* 0x00000000000079af */ /* 0x000e220000000000 */
[----:B------:R-:W-:Y:S04]  /*3c30*/  DEPBAR.LE SB0, 0x0 ;  /* 0x000080000000791a */ /* 0x000fe80000000000 */
[----:B------:R-:W-:Y:S06]  /*3c40*/  BAR.SYNC.DEFER_BLOCKING 0x0 ;  /* 0x0000000000007b1d */ /* 0x000fec0000010000 */
[----:B------:R-:W-:Y:S08]  /*3c50*/  LDSM.16.M88.4 R64, [R148] ;  /* 0x000000009440783b */ /* 0x000ff00000000200 */
[----:B------:R-:W1:Y:S08]  /*3c60*/  LDSM.16.M88.4 R16, [R149+0x6000] ;  /* 0x006000009510783b */ /* 0x000e700000000200 */
[----:B------:R-:W4:Y:S08]  /*3c70*/  LDSM.16.M88.4 R60, [R148+0x1000] ;  /* 0x00100000943c783b */ /* 0x000f300000000200 */
[----:B------:R-:W4:Y:S08]  /*3c80*/  LDSM.16.M88.4 R32, [R149+0x6400] ;  /* 0x006400009520783b */ /* 0x000f300000000200 */
[----:B------:R-:W4:Y:S08]  /*3c90*/  LDSM.16.M88.4 R48, [R149+0x6800] ;  /* 0x006800009530783b */ /* 0x000f300000000200 */
[----:B------:R-:W4:Y:S08]  /*3ca0*/  LDSM.16.M88.4 R100, [R149+0x6c00] ;  /* 0x006c00009564783b */ /* 0x000f300000000200 */
[----:B------:R-:W-:Y:S01]  /*3cb0*/  LDSM.16.M88.4 R104, [R112] ;  /* 0x000000007068783b */ /* 0x000fe20000000200 */
[-C--:B-1----:R-:W-:Y:S07]  /*3cc0*/  HMMA.16816.F32.BF16 R4, R64, R16.reuse, RZ ;  /* 0x000000104004723c */ /* 0x082fee00000418ff */
[----:B------:R-:W1:Y:S01]  /*3cd0*/  LDSM.16.M88.4 R108, [R150+0x6000] ;  /* 0x00600000966c783b */ /* 0x000e620000000200 */
[C---:B----4-:R-:W-:Y:S06]  /*3ce0*/  HMMA.16816.F32.BF16 R8, R60.reuse, R16, RZ ;  /* 0x000000103c08723c */ /* 0x050fec00000418ff */
[-C--:B------:R-:W-:Y:S01]  /*3cf0*/  HMMA.16816.F32.BF16 R12, R60, R18.reuse, RZ ;  /* 0x000000123c0c723c */ /* 0x080fe200000418ff */
[----:B------:R-:W4:Y:S05]  /*3d00*/  LDSM.16.M88.4 R112, [R112+0x1000] ;  /* 0x001000007070783b */ /* 0x000f2a0000000200 */
        /* <DEDUP_REMOVED lines=14> */
[C---:B----4-:R-:W-:Y:S06]  /*3df0*/  HMMA.16816.F32.BF16 R8, R112.reuse, R108, R8 ;  /* 0x0000006c7008723c */ /* 0x050fec0000041808 */
        /* <DEDUP_REMOVED lines=11> */
[----:B------:R-:W4:Y:S01]  /*3eb0*/  MUFU.TANH R172, R8 ;  /* 0x0000000800ac7308 */ /* 0x000f220000002400 */
[----:B------:R-:W-:Y:S01]  /*3ec0*/  FMUL.FTZ R12, R12, UR5 ;  /* 0x000000050c0c7c20 */ /* 0x000fe20008410000 */
[----:B------:R-:W-:Y:S01]  /*3ed0*/  FMUL.FTZ R13, R13, UR5 ;  /* 0x000000050d0d7c20 */ /* 0x000fe20008410000 */
[----:B------:R-:W-:Y:S01]  /*3ee0*/  FMUL.FTZ R14, R14, UR5 ;  /* 0x000000050e0e7c20 */ /* 0x000fe20008410000 */
[----:B------:R-:W-:Y:S01]  /*3ef0*/  FMUL.FTZ R15, R15, UR5 ;  /* 0x000000050f0f7c20 */ /* 0x000fe20008410000 */
[----:B------:R-:W-:Y:S01]  /*3f00*/  FMUL.FTZ R16, R16, UR5 ;  /* 0x0000000510107c20 */ /* 0x000fe20008410000 */
[----:B------:R-:W-:Y:S04]  /*3f10*/  FMUL.FTZ R17, R17, UR5 ;  /* 0x0000000511117c20 */ /* 0x000fe80008410000 */
[----:B------:R-:W1:Y:S01]  /*3f20*/  MUFU.TANH R166, R5 ;  /* 0x0000000500a67308 */ /* 0x000e620000002400 */
[----:B------:R-:W-:Y:S01]  /*3f30*/  FMUL.FTZ R18, R18, UR5 ;  /* 0x0000000512127c20 */ /* 0x000fe20008410000 */
[----:B------:R-:W-:Y:S08]  /*3f40*/  FMUL.FTZ R19, R19, UR5 ;  /* 0x0000000513137c20 */ /* 0x000ff00008410000 */
[----:B------:R-:W1:Y:S10]  /*3f50*/  MUFU.TANH R171, R9 ;  /* 0x0000000900ab7308 */ /* 0x000e740000002400 */
[----:B------:R-:W1:Y:S10]  /*3f60*/  MUFU.TANH R165, R6 ;  /* 0x0000000600a57308 */ /* 0x000e740000002400 */
[----:B------:R4:W1:Y:S10]  /*3f70*/  MUFU.TANH R163, R7 ;  /* 0x0000000700a37308 */ /* 0x0008740000002400 */
[----:B------:R-:W1:Y:S10]  /*3f80*/  MUFU.TANH R169, R10 ;  /* 0x0000000a00a97308 */ /* 0x000e740000002400 */
[----:B------:R1:W1:Y:S01]  /*3f90*/  MUFU.TANH R168, R11 ;  /* 0x0000000b00a87308 */ /* 0x0002620000002400 */
[----:B----4-:R-:W4:Y:S09]  /*3fa0*/  LDSM.16.M88.4 R4, [R150+0x6400] ;  /* 0x006400009604783b */ /* 0x010f320000000200 */
[----:B------:R1:W1:Y:S01]  /*3fb0*/  MUFU.TANH R176, R12 ;  /* 0x0000000c00b07308 */ /* 0x0002620000002400 */
[----:B--2---:R-:W-:Y:S04]  /*3fc0*/  IADD3 R8, P0, R170, UR19, RZ ;  /* 0x00000013aa087c10 */ /* 0x004fe8000ff1e0ff */
[----:B---3--:R-:W-:Y:S02]  /*3fd0*/  IADD3.X R9, R0, UR18, RZ, P0, !PT ;  /* 0x0000001200097c10 */ /* 0x008fe400087fe4ff */
[----:B------:R-:W-:Y:S03]  /*3fe0*/  PLOP3.LUT P0, PT, PT, PT, UP0, 0x80, 0x0 ;  /* 0x000000000000781c */ /* 0x000fe60003f0f008 */
[----:B------:R2:W3:Y:S01]  /*3ff0*/  MUFU.TANH R174, R13 ;  /* 0x0000000d00ae7308 */ /* 0x0004e20000002400 */
[----:B------:R-:W5:Y:S04]  /*4000*/  LDG.E R111, desc[UR14][R8.64] ;  /* 0x0000000e086f7981 */ /* 0x000f68000c1e1900 */
[----:B------:R-:W5:Y:S05]  /*4010*/  LDG.E R110, desc[UR14][R8.64+0x20] ;  /* 0x0000200e086e7981 */ /* 0x000f6a000c1e1900 */
[----:B------:R2:W1:Y:S01]  /*4020*/  MUFU.TANH R173, R14 ;  /* 0x0000000e00ad7308 */ /* 0x0004620000002400 */
[----:B------:R-:W5:Y:S04]  /*4030*/  LDG.E R109, desc[UR14][R8.64+0x100] ;  /* 0x0001000e086d7981 */ /* 0x000f68000c1e1900 */
[----:B------:R1:W5:Y:S05]  /*4040*/  LDG.E R108, desc[UR14][R8.64+0x120] ;  /* 0x0001200e086c7981 */ /* 0x00036a000c1e1900 */
[----:B------:R2:W1:Y:S10]  /*4050*/  MUFU.TANH R170, R15 ;  /* 0x0000000f00aa7308 */ /* 0x0004740000002400 */
[----:B------:R2:W2:Y:S01]  /*4060*/  MUFU.TANH R180, R16 ;  /* 0x0000001000b47308 */ /* 0x0004a20000002400 */
[-C--:B----4-:R-:W-:Y:S06]  /*4070*/  HMMA.16816.F32.BF16 R20, R104, R4.reuse, R20 ;  /* 0x000000046814723c */ /* 0x090fec0000041814 */
[C---:B------:R-:W-:Y:S03]  /*4080*/  HMMA.16816.F32.BF16 R24, R112.reuse, R4, R24 ;  /* 0x000000047018723c */ /* 0x040fe60000041818 */
[----:B------:R4:W2:Y:S03]  /*4090*/  MUFU.TANH R179, R17 ;  /* 0x0000001100b37308 */ /* 0x0008a60000002400 */
[-C--:B------:R-:W-:Y:S01]  /*40a0*/  HMMA.16816.F32.BF16 R28, R112, R6.reuse, R28 ;  /* 0x00000006701c723c */ /* 0x080fe2000004181c */
[----:B-1----:R-:W1:Y:S06]  /*40b0*/  LDSM.16.M88.4 R8, [R150+0x6800] ;  /* 0x006800009608783b */ /* 0x002e6c0000000200 */
[----:B------:R4:W1:Y:S01]  /*40c0*/  MUFU.TANH R178, R18 ;  /* 0x0000001200b27308 */ /* 0x0008620000002400 */
[C---:B------:R-:W-:Y:S01]  /*40d0*/  HMMA.16816.F32.BF16 R32, R104.reuse, R6, R32 ;  /* 0x000000066820723c */ /* 0x040fe20000041820 */
[----:B------:R-:W3:Y:S08]  /*40e0*/  LDSM.16.M88.4 R4, [R150+0x6c00] ;  /* 0x006c00009604783b */ /* 0x000ef00000000200 */
[----:B------:R4:W1:Y:S02]  /*40f0*/  MUFU.TANH R175, R19 ;  /* 0x0000001300af7308 */ /* 0x0008640000002400 */
[----:B------:R-:W-:Y:S01]  /*4100*/  FMUL.FTZ R20, R20, UR5 ;  /* 0x0000000514147c20 */ /* 0x000fe20008410000 */
[----:B------:R-:W-:Y:S01]  /*4110*/  FMUL.FTZ R21, R21, UR5 ;  /* 0x0000000515157c20 */ /* 0x000fe20008410000 */
[----:B------:R-:W-:Y:S01]  /*4120*/  FMUL.FTZ R22, R22, UR5 ;  /* 0x0000000516167c20 */ /* 0x000fe20008410000 */
[----:B------:R-:W-:Y:S01]  /*4130*/  FMUL.FTZ R23, R23, UR5 ;  /* 0x0000000517177c20 */ /* 0x000fe20008410000 */
[----:B------:R-:W-:Y:S04]  /*4140*/  FMUL.FTZ R24, R24, UR5 ;  /* 0x0000000518187c20 */ /* 0x000fe80008410000 */
[----:B------:R4:W1:Y:S01]  /*4150*/  MUFU.TANH R185, R20 ;  /* 0x0000001400b97308 */ /* 0x0008620000002400 */
[----:B------:R-:W-:Y:S01]  /*4160*/  FMUL.FTZ R25, R25, UR5 ;  /* 0x0000000519197c20 */ /* 0x000fe20008410000 */
[----:B------:R-:W-:Y:S01]  /*4170*/  FMUL.FTZ R26, R26, UR5 ;  /* 0x000000051a1a7c20 */ /* 0x000fe20008410000 */
[----:B------:R-:W-:Y:S01]  /*4180*/  FMUL.FTZ R27, R27, UR5 ;  /* 0x000000051b1b7c20 */ /* 0x000fe20008410000 */
[----:B------:R-:W-:Y:S01]  /*4190*/  FMUL.FTZ R28, R28, UR5 ;  /* 0x000000051c1c7c20 */ /* 0x000fe20008410000 */
[----:B------:R-:W-:Y:S01]  /*41a0*/  FMUL.FTZ R29, R29, UR5 ;  /* 0x000000051d1d7c20 */ /* 0x000fe20008410000 */
[----:B------:R-:W-:Y:S04]  /*41b0*/  FMUL.FTZ R30, R30, UR5 ;  /* 0x000000051e1e7c20 */ /* 0x000fe80008410000 */
[----:B------:R4:W2:Y:S01]  /*41c0*/  MUFU.TANH R184, R21 ;  /* 0x0000001500b87308 */ /* 0x0008a20000002400 */
[----:B------:R-:W-:Y:S01]  /*41d0*/  FMUL.FTZ R31, R31, UR5 ;  /* 0x000000051f1f7c20 */ /* 0x000fe20008410000 */
[----:B------:R-:W-:Y:S01]  /*41e0*/  FMUL.FTZ R32, R32, UR5 ;  /* 0x0000000520207c20 */ /* 0x000fe20008410000 */
[----:B------:R-:W-:Y:S01]  /*41f0*/  FMUL.FTZ R33, R33, UR5 ;  /* 0x0000000521217c20 */ /* 0x000fe20008410000 */
[----:B------:R-:W-:Y:S01]  /*4200*/  FMUL.FTZ R34, R34, UR5 ;  /* 0x0000000522227c20 */ /* 0x000fe20008410000 */
[----:B------:R-:W-:Y:S05]  /*4210*/  FMUL.FTZ R35, R35, UR5 ;  /* 0x0000000523237c20 */ /* 0x000fea0008410000 */
[----:B------:R4:W2:Y:S01]  /*4220*/  MUFU.TANH R183, R22 ;  /* 0x0000001600b77308 */ /* 0x0008a20000002400 */
[-C--:B-1----:R-:W-:Y:S09]  /*4230*/  HMMA.16816.F32.BF16 R36, R104, R8.reuse, R36 ;  /* 0x000000086824723c */ /* 0x082ff20000041824 */
[----:B------:R4:W1:Y:S01]  /*4240*/  MUFU.TANH R182, R23 ;  /* 0x0000001700b67308 */ /* 0x0008620000002400 */
[C---:B------:R-:W-:Y:S09]  /*4250*/  HMMA.16816.F32.BF16 R40, R112.reuse, R8, R40 ;  /* 0x000000087028723c */ /* 0x040ff20000041828 */
[----:B------:R4:W1:Y:S01]  /*4260*/  MUFU.TANH R189, R24 ;  /* 0x0000001800bd7308 */ /* 0x0008620000002400 */
[-C--:B------:R-:W-:Y:S09]  /*4270*/  HMMA.16816.F32.BF16 R44, R112, R10.reuse, R44 ;  /* 0x0000000a702c723c */ /* 0x080ff2000004182c */
[----:B------:R4:W1:Y:S01]  /*4280*/  MUFU.TANH R188, R25 ;  /* 0x0000001900bc7308 */ /* 0x0008620000002400 */
[C---:B------:R-:W-:Y:S06]  /*4290*/  HMMA.16816.F32.BF16 R48, R104.reuse, R10, R48 ;  /* 0x0000000a6830723c */ /* 0x040fec0000041830 */
[-C--:B---3--:R-:W-:Y:S03]  /*42a0*/  HMMA.16816.F32.BF16 R52, R104, R4.reuse, R52 ;  /* 0x000000046834723c */ /* 0x088fe60000041834 */
[----:B------:R4:W3:Y:S02]  /*42b0*/  MUFU.TANH R187, R26 ;  /* 0x0000001a00bb7308 */ /* 0x0008e40000002400 */
[----:B------:R-:W-:Y:S01]  /*42c0*/  FMUL.FTZ R36, R36, UR5 ;  /* 0x0000000524247c20 */ /* 0x000fe20008410000 */
[C---:B------:R-:W-:Y:S07]  /*42d0*/  HMMA.16816.F32.BF16 R56, R112.reuse, R4, R56 ;  /* 0x000000047038723c */ /* 0x040fee0000041838 */
[----:B------:R4:W1:Y:S01]  /*42e0*/  MUFU.TANH R186, R27 ;  /* 0x0000001b00ba7308 */ /* 0x0008620000002400 */
[----:B------:R-:W-:Y:S01]  /*42f0*/  FMUL.FTZ R37, R37, UR5 ;  /* 0x0000000525257c20 */ /* 0x000fe20008410000 */
[-C--:B------:R-:W-:Y:S08]  /*4300*/  HMMA.16816.F32.BF16 R60, R112, R6.reuse, R60 ;  /* 0x00000006703c723c */ /* 0x080ff0000004183c */
[----:B------:R4:W1:Y:S03]  /*4310*/  MUFU.TANH R193, R28 ;  /* 0x0000001c00c17308 */ /* 0x0008660000002400 */
[----:B------:R-:W-:Y:S01]  /*4320*/  MOV R4, R181 ;  /* 0x000000b500047202 */ /* 0x000fe20000000f00 */
[----:B------:R-:W-:Y:S04]  /*4330*/  HMMA.16816.F32.BF16 R64, R104, R6, R64 ;  /* 0x000000066840723c */ /* 0x000fe80000041840 */
[----:B------:R-:W-:Y:S01]  /*4340*/  MOV R5, R177 ;  /* 0x000000b100057202 */ /* 0x000fe20000000f00 */
[----:B------:R-:W-:Y:S01]  /*4350*/  FMUL.FTZ R38, R38, UR5 ;  /* 0x0000000526267c20 */ /* 0x000fe20008410000 */
[----:B------:R4:W1:Y:S01]  /*4360*/  MUFU.TANH R192, R29 ;  /* 0x0000001d00c07308 */ /* 0x0008620000002400 */
[----:B------:R-:W-:Y:S01]  /*4370*/  FMUL.FTZ R39, R39, UR5 ;  /* 0x0000000527277c20 */ /* 0x000fe20008410000 */
[----:B------:R-:W-:Y:S01]  /*4380*/  FMUL.FTZ R40, R40, UR5 ;  /* 0x0000000528287c20 */ /* 0x000fe20008410000 */
[----:B------:R4:W-:Y:S02]  /*4390*/  STL.64 [R1+0x8], R4 ;  /* 0x0000080401007387 */ /* 0x0009e40000100a00 */
[----:B------:R-:W-:Y:S01]  /*43a0*/  FMUL.FTZ R41, R41, UR5 ;  /* 0x0000000529297c20 */ /* 0x000fe20008410000 */
[----:B------:R-:W-:Y:S01]  /*43b0*/  FMUL.FTZ R42, R42, UR5 ;  /* 0x000000052a2a7c20 */ /* 0x000fe20008410000 */
[----:B------:R-:W-:Y:S03]  /*43c0*/  FMUL.FTZ R43, R43, UR5 ;  /* 0x000000052b2b7c20 */ /* 0x000fe60008410000 */
[----:B------:R4:W1:Y:S01]  /*43d0*/  MUFU.TANH R191, R30 ;  /* 0x0000001e00bf7308 */ /* 0x0008620000002400 */
[----:B------:R-:W-:Y:S01]  /*43e0*/  FMUL.FTZ R44, R44, UR5 ;  /* 0x000000052c2c7c20 */ /* 0x000fe20008410000 */
[----:B------:R-:W-:Y:S01]  /*43f0*/  FMUL.FTZ R45, R45, UR5 ;  /* 0x000000052d2d7c20 */ /* 0x000fe20008410000 */
[----:B------:R-:W-:Y:S01]  /*4400*/  FMUL.FTZ R46, R46, UR5 ;  /* 0x000000052e2e7c20 */ /* 0x000fe20008410000 */
[----:B------:R-:W-:Y:S01]  /*4410*/  FMUL.FTZ R47, R47, UR5 ;  /* 0x000000052f2f7c20 */ /* 0x000fe20008410000 */
        /* <DEDUP_REMOVED lines=22> */
[----:B------:R-:W-:Y:S07]  /*4580*/  FMUL.FTZ R67, R67, UR5 ;  /* 0x0000000543437c20 */ /* 0x000fee0008410000 */
[----:B------:R4:W1:Y:S10]  /*4590*/  MUFU.TANH R195, R34 ;  /* 0x0000002200c37308 */ /* 0x0008740000002400 */
        /* <DEDUP_REMOVED lines=32> */
[----:B------:R4:W1:Y:S01]  /*47a0*/  MUFU.TANH R226, R67 ;  /* 0x0000004300e27308 */ /* 0x0008620000002400 */
[----:B--23--:R-:W-:Y:S05]  /*47b0*/  @!P0 BRA `(.L_x_499) ;  /* 0x0000000400308947 */ /* 0x00cfea0003800000 */
[----:B-1--4-:R-:W-:Y:S01]  /*47c0*/  MOV R61, R219 ;  /* 0x000000db003d7202 */ /* 0x012fe20000000f00 */
[----:B------:R-:W-:Y:S01]  /*47d0*/  USHF.L.U32 UR10, UR20, 0x7, URZ ;  /* 0x00000007140a7899 */ /* 0x000fe2000800063f */
[----:B------:R-:W-:Y:S01]  /*47e0*/  MOV R66, R222 ;  /* 0x000000de00427202 */ /* 0x000fe20000000f00 */
[----:B------:R-:W-:Y:S01]  /*47f0*/  IMAD.MOV.U32 R57, RZ, RZ, R220 ;  /* 0x000000ffff397224 */ /* 0x000fe200078e00dc */
        /* <DEDUP_REMOVED lines=54> */
[----:B------:R-:W-:Y:S01]  /*4b60*/  UIADD3 UR11, UR10, 0x80, URZ ;  /* 0x000000800a0b7890 */ /* 0x000fe2000fffe03f */
[----:B------:R-:W-:Y:S01]  /*4b70*/  MOV R24, R171 ;  /* 0x000000ab00187202 */ /* 0x000fe20000000f00 */
[----:B------:R-:W-:Y:S01]  /*4b80*/  IMAD.MOV.U32 R21, RZ, RZ, R169 ;  /* 0x000000ffff157224 */ /* 0x000fe200078e00a9 */
[----:B------:R-:W-:Y:S01]  /*4b90*/  UIADD3 UR10, UR10, UR12, URZ ;  /* 0x0000000c0a0a7290 */ /* 0x000fe2000fffe03f */
[----:B------:R-:W-:Y:S01]  /*4ba0*/  MOV R32, R163 ;  /* 0x000000a300207202 */ /* 0x000fe20000000f00 */
[----:B------:R-:W-:Y:S01]  /*4bb0*/  IMAD.MOV.U32 R23, RZ, RZ, R172 ;  /* 0x000000ffff177224 */ /* 0x000fe200078e00ac */
[----:B------:R-:W-:Y:S01]  /*4bc0*/  MOV R36, R166 ;  /* 0x000000a600247202 */ /* 0x000fe20000000f00 */
[----:B------:R-:W-:Y:S01]  /*4bd0*/  UIADD3 UR10, UR13, UR10, -UR7 ;  /* 0x0000000a0d0a7290 */ /* 0x000fe2000fffe807 */
[----:B------:R-:W-:Y:S01]  /*4be0*/  IMAD.U32 R0, RZ, RZ, UR11 ;  /* 0x0000000bff007e24 */ /* 0x000fe2000f8e00ff */
[----:B------:R-:W-:Y:S01]  /*4bf0*/  UIADD3 UR11, UR9, 0x80, URZ ;  /* 0x00000080090b7890 */ /* 0x000fe2000fffe03f */
[----:B------:R-:W-:Y:S02]  /*4c00*/  IMAD.MOV.U32 R31, RZ, RZ, R165 ;  /* 0x000000ffff1f7224 */ /* 0x000fe400078e00a5 */
[----:B------:R-:W-:Y:S01]  /*4c10*/  IMAD.MOV.U32 R35, RZ, RZ, R167 ;  /* 0x000000ffff237224 */ /* 0x000fe200078e00a7 */
[----:B------:R-:W-:Y:S01]  /*4c20*/  ISETP.LT.AND P0, PT, R0, UR7, PT ;  /* 0x0000000700007c0c */ /* 0x000fe2000bf01270 */
[----:B------:R-:W-:Y:S03]  /*4c30*/  UISETP.GE.AND UP0, UPT, UR11, UR10, UPT ;  /* 0x0000000a0b00728c */ /* 0x000fe6000bf06270 */
[----:B------:R-:W-:Y:S03]  /*4c40*/  UMOV UR11, UR13 ;  /* 0x0000000d000b7c82 */ /* 0x000fe60008000000 */
[----:B------:R-:W-:Y:S11]  /*4c50*/  PLOP3.LUT P1, PT, PT, PT, UP0, 0x80, 0x0 ;  /* 0x000000000000781c */ /* 0x000ff60003f2f008 */
[----:B------:R-:W-:Y:S02]  /*4c60*/  @!UPT UIADD3 URZ, URZ, URZ, URZ ;  /* 0x0000003f3f3ff290 */ /* 0x000fe4000fffe03f */
[----:B------:R-:W-:Y:S05]  /*4c70*/  @!P1 BRA P0, `(.L_x_500) ;  /* 0x0000000c00a89947 */ /* 0x000fea0000000000 */
.L_x_499:
[----:B----4-:R-:W2:Y:S01]  /*4c80*/  LDL R5, [R1+0x28] ;  /* 0x0000280001057983 */ /* 0x010ea20000100800 */
[----:B------:R-:W-:Y:S01]  /*4c90*/  UIADD3 UR13, UR7, 0x1, -UR12 ;  /* 0x00000001070d7890 */ /* 0x000fe2000fffe80c */
[----:B------:R-:W-:Y:S01]  /*4ca0*/  IMAD.U32 R0, RZ, RZ, UR20 ;  /* 0x00000014ff007e24 */ /* 0x000fe2000f8e00ff */
[----:B------:R-:W-:Y:S01]  /*4cb0*/  UIADD3 UR10, -UR11, UR7, -UR12 ;  /* 0x000000070b0a7290 */ /* 0x000fe2000fffe90c */
[----:B------:R-:W3:Y:S02]  /*4cc0*/  LDL R4, [R1+0x40] ;  /* 0x0000400001047983 */ /* 0x000ee40000100800 */
[----:B---3--:R-:W-:Y:S02]  /*4cd0*/  IMAD R0, R0, 0x80, R4 ;  /* 0x0000008000007824 */ /* 0x008fe400078e0204 */
[----:B--2---:R-:W-:Y:S01]  /*4ce0*/  VIADD R6, R5, UR9 ;  /* 0x0000000905067c36 */ /* 0x004fe20008000000 */
        /* <DEDUP_REMOVED lines=32> */
[----:B------:R-:W-:Y:S01]  /*4ef0*/  IMAD.U32 R24, RZ, RZ, UR9 ;  /* 0x00000009ff187e24 */ /* 0x000fe2000f8e00ff */
[-C--:B------:R-:W-:Y:S01]  /*4f00*/  ISETP.GE.AND P6, PT, R15, R5.reuse, PT ;  /* 0x000000050f00720c */ /* 0x080fe20003fc6270 */
[----:B------:R-:W-:Y:S01]  /*4f10*/  VIADD R7, R6, 0x40 ;  /* 0x0000004006077836 */ /* 0x000fe20000000000 */
[-C--:B------:R-:W-:Y:S01]  /*4f20*/  ISETP.GE.OR P5, PT, R21, R4.reuse, !P5 ;  /* 0x000000041500720c */ /* 0x080fe20006fa6670 */
[----:B------:R-:W-:Y:S01]  /*4f30*/  IMAD.U32 R23, RZ, RZ, UR9 ;  /* 0x00000009ff177e24 */ /* 0x000fe2000f8e00ff */
        /* <DEDUP_REMOVED lines=10> */
[----:B-1----:R-:W-:Y:S02]  /*4fe0*/  FSEL R45, R197, -INF , !P1 ;  /* 0xff800000c52d7808 */ /* 0x002fe40004800000 */
        /* <DEDUP_REMOVED lines=34> */
[----:B------:R-:W-:Y:S02]  /*5210*/  FSEL R105, R228, -INF , !P6 ;  /* 0xff800000e4697808 */ /* 0x000fe40007000000 */
[-C--:B------:R-:W-:Y:S02]  /*5220*/  ISETP.GE.OR P4, PT, R22, R4.reuse, !P4 ;  /* 0x000000041600720c */ /* 0x080fe40006786670 */
[-C--:B------:R-:W-:Y:S02]  /*5230*/  ISETP.GE.AND P6, PT, R17, R5.reuse, PT ;  /* 0x000000051100720c */ /* 0x080fe40003fc6270 */
[-C--:B------:R-:W-:Y:S02]  /*5240*/  ISETP.GE.OR P3, PT, R21, R4.reuse, !P3 ;  /* 0x000000041500720c */ /* 0x080fe40005f66670 */
[-C--:B------:R-:W-:Y:S02]  /*5250*/  ISETP.GE.OR P2, PT, R20, R4.reuse, !P2 ;  /* 0x000000041400720c */ /* 0x080fe40005746670 */
[-C--:B------:R-:W-:Y:S02]  /*5260*/  ISETP.GE.OR P1, PT, R19, R4.reuse, !P1 ;  /* 0x000000041300720c */ /* 0x080fe40004f26670 */
[-C--:B------:R-:W-:Y:S02]  /*5270*/  ISETP.GE.OR P0, PT, R18, R4.reuse, !P0 ;  /* 0x000000041200720c */ /* 0x080fe40004706670 */
[----:B------:R-:W-:Y:S02]  /*5280*/  FSEL R31, R165, -INF , !P5 ;  /* 0xff800000a51f7808 */ /* 0x000fe40006800000 */
[----:B------:R-:W-:Y:S02]  /*5290*/  FSEL R32, R163, -INF , !P4 ;  /* 0xff800000a3207808 */ /* 0x000fe40006000000 */
[-C--:B------:R-:W-:Y:S02]  /*52a0*/  ISETP.GE.AND P5, PT, R16, R5.reuse, PT ;  /* 0x000000051000720c */ /* 0x080fe40003fa6270 */
[-C--:B------:R-:W-:Y:S02]  /*52b0*/  ISETP.GE.AND P4, PT, R15, R5.reuse, PT ;  /* 0x000000050f00720c */ /* 0x080fe40003f86270 */
[-C--:B------:R-:W-:Y:S02]  /*52c0*/  ISETP.GE.OR P6, PT, R17, R4.reuse, !P6 ;  /* 0x000000041100720c */ /* 0x080fe400077c6670 */
        /* <DEDUP_REMOVED lines=10> */
[----:B------:R-:W-:Y:S02]  /*5370*/  FSEL R41, R195, -INF , !P6 ;  /* 0xff800000c3297808 */ /* 0x000fe40007000000 */
[-C--:B------:R-:W-:Y:S02]  /*5380*/  ISETP.GE.AND P6, PT, R10, R5.reuse, PT ;  /* 0x000000050a00720c */ /* 0x080fe40003fc6270 */
        /* <DEDUP_REMOVED lines=8> */
[-C--:B------:R-:W-:Y:S02]  /*5410*/  ISETP.GE.AND P5, PT, R9, R5.reuse, PT ;  /* 0x000000050900720c */ /* 0x080fe40003fa6270 */
[----:B------:R-:W-:Y:S01]  /*5420*/  ISETP.GE.AND P4, PT, R8, R5, PT ;  /* 0x000000050800720c */ /* 0x000fe20003f86270 */
[----:B------:R-:W-:Y:S01]  /*5430*/  VIADD R5, R6, 0x48 ;  /* 0x0000004806057836 */ /* 0x000fe20000000000 */
[-C--:B------:R-:W-:Y:S02]  /*5440*/  ISETP.GE.OR P6, PT, R10, R4.reuse, !P6 ;  /* 0x000000040a00720c */ /* 0x080fe400077c6670 */
        /* <DEDUP_REMOVED lines=10> */
[----:B------:R-:W-:Y:S02]  /*54f0*/  FSEL R63, R214, -INF , !P6 ;  /* 0xff800000d63f7808 */ /* 0x000fe40007000000 */
[-C--:B------:R-:W-:Y:S02]  /*5500*/  ISETP.GE.AND P6, PT, R19, R7.reuse, PT ;  /* 0x000000071300720c */ /* 0x080fe40003fc6270 */
[-C--:B------:R-:W-:Y:S02]  /*5510*/  ISETP.GE.OR P5, PT, R9, R4.reuse, !P5 ;  /* 0x000000040900720c */ /* 0x080fe40006fa6670 */
[----:B------:R-:W-:Y:S02]  /*5520*/  ISETP.GE.OR P4, PT, R8, R4, !P4 ;  /* 0x000000040800720c */ /* 0x000fe40006786670 */
        /* <DEDUP_REMOVED lines=17> */
[----:B------:R-:W-:Y:S02]  /*5640*/  FSEL R27, R189, -INF , !P6 ;  /* 0xff800000bd1b7808 */ /* 0x000fe40007000000 */
[-C--:B------:R-:W-:Y:S02]  /*5650*/  ISETP.GE.AND P6, PT, R12, R7.reuse, PT ;  /* 0x000000070c00720c */ /* 0x080fe40003fc6270 */
[-C--:B------:R-:W-:Y:S02]  /*5660*/  ISETP.GE.OR P5, PT, R18, R6.reuse, !P5 ;  /* 0x000000061200720c */ /* 0x080fe40006fa6670 */
[-C--:B------:R-:W-:Y:S02]  /*5670*/  ISETP.GE.OR P4, PT, R17, R6.reuse, !P4 ;  /* 0x000000061100720c */ /* 0x080fe40006786670 */
[-C--:B------:R-:W-:Y:S02]  /*5680*/  ISETP.GE.OR P3, PT, R16, R6.reuse, !P3 ;  /* 0x000000061000720c */ /* 0x080fe40005f66670 */
[-C--:B------:R-:W-:Y:S02]  /*5690*/  ISETP.GE.OR P2, PT, R15, R6.reuse, !P2 ;  /* 0x000000060f00720c */ /* 0x080fe40005746670 */
[-C--:B------:R-:W-:Y:S02]  /*56a0*/  ISETP.GE.OR P1, PT, R14, R6.reuse, !P1 ;  /* 0x000000060e00720c */ /* 0x080fe40004f26670 */
[-C--:B------:R-:W-:Y:S02]  /*56b0*/  ISETP.GE.OR P0, PT, R13, R6.reuse, !P0 ;  /* 0x000000060d00720c */ /* 0x080fe40004706670 */
[----:B------:R-:W-:Y:S02]  /*56c0*/  VIADDMNMX R5, R5, UR10, RZ, !PT ;  /* 0x0000000a05057c46 */ /* 0x000fe4000f8001ff */
        /* <DEDUP_REMOVED lines=12> */
[----:B------:R-:W-:Y:S02]  /*5790*/  VIMNMX R4, R47, UR7, PT ;  /* 0x000000072f047c48 */ /* 0x000fe4000bfe0100 */
[-C--:B------:R-:W-:Y:S02]  /*57a0*/  ISETP.GE.AND P0, PT, R22, R5.reuse, PT ;  /* 0x000000051600720c */ /* 0x080fe40003f06270 */
[----:B------:R-:W-:Y:S02]  /*57b0*/  FSEL R56, R208, -INF , !P6 ;  /* 0xff800000d0387808 */ /* 0x000fe40007000000 */
        /* <DEDUP_REMOVED lines=54> */
.L_x_500:
[----:B------:R-:W2:Y:S01]  /*5b20*/  LDL R0, [R1+0x20] ;  /* 0x0000200001007983 */ /* 0x000ea20000100800 */
[----:B------:R-:W-:Y:S03]  /*5b30*/  UISETP.GT.AND UP3, UPT, UR8, UR21, UPT ;  /* 0x000000150800728c */ /* 0x000fe6000bf64270 */
[----:B------:R-:W3:Y:S03]  /*5b40*/  LDL R4, [R1+0x24] ;  /* 0x0000240001047983 */ /* 0x000ee60000100800 */
[----:B------:R-:W-:Y:S01]  /*5b50*/  PLOP3.LUT P1, PT, PT, PT, UP3, 0x80, 0x0 ;  /* 0x000000000000781c */ /* 0x000fe20003f2f038 */
[----:B------:R-:W4:Y:S04]  /*5b60*/  LDL R10, [R1+0x18] ;  /* 0x00001800010a7983 */ /* 0x000f280000100800 */
[----:B------:R-:W4:Y:S04]  /*5b70*/  LDL R11, [R1+0x1c] ;  /* 0x00001c00010b7983 */ /* 0x000f280000100800 */
        /* <DEDUP_REMOVED lines=27> */
[----:B------:R1:W-:Y:S04]  /*5d30*/  STL [R1+0x98], R85 ;  /* 0x0000985501007387 */ /* 0x0003e80000100800 */
[----:B------:R1:W-:Y:S04]  /*5d40*/  STL [R1+0x94], R84 ;  /* 0x0000945401007387 */ /* 0x0003e80000100800 */
        /* <DEDUP_REMOVED lines=13> */
[----:B------:R-:W-:Y:S04]  /*5e20*/  STL [R1+0x5c], R70 ;  /* 0x00005c4601007387 */ /* 0x000fe80000100800 */
[----:B------:R1:W-:Y:S04]  /*5e30*/  STL [R1+0x58], R69 ;  /* 0x0000584501007387 */ /* 0x0003e80000100800 */
[----:B------:R1:W-:Y:S04]  /*5e40*/  STL [R1+0x54], R68 ;  /* 0x0000544401007387 */ /* 0x0003e80000100800 */
[----:B------:R1:W-:Y:S04]  /*5e50*/  STL [R1+0x50], R3 ;  /* 0x0000500301007387 */ /* 0x0003e80000100800 */
[----:B------:R-:W-:Y:S01]  /*5e60*/  STL [R1+0x4c], R2 ;  /* 0x00004c0201007387 */ /* 0x000fe20000100800 */
[C---:B--2---:R-:W-:Y:S01]  /*5e70*/  FMUL.FTZ R6, R0.reuse, 1.4426950216293334961 ;  /* 0x3fb8aa3b00067820 */ /* 0x044fe20000410000 */
[----:B------:R-:W-:Y:S01]  /*5e80*/  FSETP.NEU.FTZ.AND P0, PT, R0, -INF , PT ;  /* 0xff8000000000780b */ /* 0x000fe20003f1d000 */
[----:B---3--:R-:W-:Y:S03]  /*5e90*/  FMUL.FTZ R5, R4, 1.4426950216293334961 ;  /* 0x3fb8aa3b04057820 */ /* 0x008fe60000410000 */
[----:B------:R-:W-:Y:S02]  /*5ea0*/  FSEL R6, R6, RZ, P0 ;  /* 0x000000ff06067208 */ /* 0x000fe40000000000 */
[----:B------:R-:W-:Y:S01]  /*5eb0*/  FSETP.NEU.FTZ.AND P0, PT, R4, -INF , PT ;  /* 0xff8000000400780b */ /* 0x000fe20003f1d000 */
[C---:B----4-:R-:W-:Y:S02]  /*5ec0*/  FMUL.FTZ R4, R10.reuse, 1.4426950216293334961 ;  /* 0x3fb8aa3b0a047820 */ /* 0x050fe40000410000 */
[--C-:B------:R-:W-:Y:S01]  /*5ed0*/  FFMA.FTZ R0, R35, UR6, -R6.reuse ;  /* 0x0000000623007c23 */ /* 0x100fe20008010806 */
[----:B------:R-:W-:Y:S01]  /*5ee0*/  FSEL R5, R5, RZ, P0 ;  /* 0x000000ff05057208 */ /* 0x000fe20000000000 */
[--C-:B------:R-:W-:Y:S01]  /*5ef0*/  FFMA.FTZ R12, R59, UR6, -R6.reuse ;  /* 0x000000063b0c7c23 */ /* 0x100fe20008010806 */
[----:B------:R-:W-:Y:S01]  /*5f00*/  FSETP.NEU.FTZ.AND P0, PT, R10, -INF , PT ;  /* 0xff8000000a00780b */ /* 0x000fe20003f1d000 */
[----:B------:R2:W-:Y:S01]  /*5f10*/  MUFU.EX2 R246, R0 ;  /* 0x0000000000f67308 */ /* 0x0005e20000000800 */
[C---:B------:R-:W-:Y:S02]  /*5f20*/  FMUL.FTZ R10, R11.reuse, 1.4426950216293334961 ;  /* 0x3fb8aa3b0b0a7820 */ /* 0x040fe40000410000 */
[----:B------:R-:W-:Y:S02]  /*5f30*/  FSEL R4, R4, RZ, P0 ;  /* 0x000000ff04047208 */ /* 0x000fe40000000000 */
[----:B------:R-:W-:Y:S01]  /*5f40*/  FSETP.NEU.FTZ.AND P0, PT, R11, -INF , PT ;  /* 0xff8000000b00780b */ /* 0x000fe20003f1d000 */
[--C-:B------:R-:W-:Y:S04]  /*5f50*/  FFMA.FTZ R11, R60, UR6, -R6.reuse ;  /* 0x000000063c0b7c23 */ /* 0x100fe80008010806 */
[----:B-1----:R-:W-:Y:S10]  /*5f60*/  MUFU.EX2 R85, R12 ;  /* 0x0000000c00557308 */ /* 0x002ff40000000800 */
[----:B------:R-:W-:Y:S01]  /*5f70*/  MUFU.EX2 R84, R11 ;  /* 0x0000000b00547308 */ /* 0x000fe20000000800 */
[--C-:B--2---:R-:W-:Y:S09]  /*5f80*/  FFMA.FTZ R0, R36, UR6, -R6.reuse ;  /* 0x0000000624007c23 */ /* 0x104ff20008010806 */
[----:B------:R1:W-:Y:S02]  /*5f90*/  MUFU.EX2 R243, R0 ;  /* 0x0000000000f37308 */ /* 0x0003e40000000800 */
[--C-:B-1----:R-:W-:Y:S08]  /*5fa0*/  FFMA.FTZ R0, R31, UR6, -R5.reuse ;  /* 0x000000061f007c23 */ /* 0x102ff00008010805 */
[----:B------:R1:W-:Y:S02]  /*5fb0*/  MUFU.EX2 R181, R0 ;  /* 0x0000000000b57308 */ /* 0x0003e40000000800 */
[--C-:B-1----:R-:W-:Y:S08]  /*5fc0*/  FFMA.FTZ R0, R32, UR6, -R5.reuse ;  /* 0x0000000620007c23 */ /* 0x102ff00008010805 */
[----:B------:R1:W-:Y:S02]  /*5fd0*/  MUFU.EX2 R177, R0 ;  /* 0x0000000000b17308 */ /* 0x0003e40000000800 */
[--C-:B-1----:R-:W-:Y:S08]  /*5fe0*/  FFMA.FTZ R0, R37, UR6, -R6.reuse ;  /* 0x0000000625007c23 */ /* 0x102ff00008010806 */
[----:B------:R1:W-:Y:S02]  /*5ff0*/  MUFU.EX2 R162, R0 ;  /* 0x0000000000a27308 */ /* 0x0003e40000000800 */
[----:B-1----:R-:W-:Y:S08]  /*6000*/  FFMA.FTZ R0, R38, UR6, -R6 ;  /* 0x0000000626007c23 */ /* 0x002ff00008010806 */
[----:B------:R1:W-:Y:S02]  /*6010*/  MUFU.EX2 R161, R0 ;  /* 0x0000000000a17308 */ /* 0x0003e40000000800 */
[--C-:B-1----:R-:W-:Y:S08]  /*6020*/  FFMA.FTZ R0, R33, UR6, -R5.reuse ;  /* 0x0000000621007c23 */ /* 0x102ff00008010805 */
[----:B------:R1:W-:Y:S02]  /*6030*/  MUFU.EX2 R160, R0 ;  /* 0x0000000000a07308 */ /* 0x0003e40000000800 */
[--C-:B-1----:R-:W-:Y:S08]  /*6040*/  FFMA.FTZ R0, R34, UR6, -R5.reuse ;  /* 0x0000000622007c23 */ /* 0x102ff00008010805 */
[----:B------:R1:W-:Y:S02]  /*6050*/  MUFU.EX2 R251, R0 ;  /* 0x0000000000fb7308 */ /* 0x0003e40000000800 */
[--C-:B-1----:R-:W-:Y:S08]  /*6060*/  FFMA.FTZ R0, R23, UR6, -R4.reuse ;  /* 0x0000000617007c23 */ /* 0x102ff00008010804 */
[----:B------:R1:W-:Y:S02]  /*6070*/  MUFU.EX2 R112, R0 ;  /* 0x0000000000707308 */ /* 0x0003e40000000800 */
[----:B-1----:R-:W-:Y:S01]  /*6080*/  FSEL R0, R10, RZ, P0 ;  /* 0x000000ff0a007208 */ /* 0x002fe20000000000 */
[----:B------:R-:W-:Y:S07]  /*6090*/  FFMA.FTZ R10, R24, UR6, -R4 ;  /* 0x00000006180a7c23 */ /* 0x000fee0008010804 */
[----:B------:R1:W2:Y:S01]  /*60a0*/  MUFU.EX2 R115, R10 ;  /* 0x0000000a00737308 */ /* 0x0002a20000000800 */
[--C-:B------:R-:W-:Y:S01]  /*60b0*/  FFMA.FTZ R7, R7, UR6, -R0.reuse ;  /* 0x0000000607077c23 */ /* 0x100fe20008010800 */
[--C-:B------:R-:W-:Y:S08]  /*60c0*/  FFMA.FTZ R11, R57, UR6, -R0.reuse ;  /* 0x00000006390b7c23 */ /* 0x100ff00008010800 */
[----:B------:R3:W-:Y:S10]  /*60d0*/  MUFU.EX2 R90, R7 ;  /* 0x00000007005a7308 */ /* 0x0007f40000000800 */
[----:B------:R-:W-:Y:S01]  /*60e0*/  MUFU.EX2 R71, R11 ;  /* 0x0000000b00477308 */ /* 0x000fe20000000800 */
[----:B-1----:R-:W-:Y:S09]  /*60f0*/  FFMA.FTZ R10, R21, UR6, -R0 ;  /* 0x00000006150a7c23 */ /* 0x002ff20008010800 */
[----:B------:R1:W-:Y:S01]  /*6100*/  MUFU.EX2 R114, R10 ;  /* 0x0000000a00727308 */ /* 0x0003e20000000800 */
[----:B---3--:R-:W-:Y:S09]  /*6110*/  FFMA.FTZ R7, R53, UR6, -R4 ;  /* 0x0000000635077c23 */ /* 0x008ff20008010804 */
[----:B------:R3:W-:Y:S01]  /*6120*/  MUFU.EX2 R89, R7 ;  /* 0x0000000700597308 */ /* 0x0007e20000000800 */
[----:B-1----:R-:W-:Y:S09]  /*6130*/  FFMA.FTZ R10, R22, UR6, -R0 ;  /* 0x00000006160a7c23 */ /* 0x002ff20008010800 */
[----:B------:R1:W4:Y:S01]  /*6140*/  MUFU.EX2 R113, R10 ;  /* 0x0000000a00717308 */ /* 0x0003220000000800 */
[--C-:B---3--:R-:W-:Y:S09]  /*6150*/  FFMA.FTZ R7, R56, UR6, -R4.reuse ;  /* 0x0000000638077c23 */ /* 0x108ff20008010804 */
[----:B------:R3:W-:Y:S01]  /*6160*/  MUFU.EX2 R88, R7 ;  /* 0x0000000700587308 */ /* 0x0007e20000000800 */
[----:B-1----:R-:W-:Y:S09]  /*6170*/  FFMA.FTZ R10, R25, UR6, -R4 ;  /* 0x00000006190a7c23 */ /* 0x002ff20008010804 */
[----:B------:R1:W-:Y:S01]  /*6180*/  MUFU.EX2 R247, R10 ;  /* 0x0000000a00f77308 */ /* 0x0003e20000000800 */
[----:B---3--:R-:W-:Y:S01]  /*6190*/  FFMA.FTZ R7, R8, UR6, -R0 ;  /* 0x0000000608077c23 */ /* 0x008fe20008010800 */
[----:B------:R-:W-:Y:S08]  /*61a0*/  FFMA.FTZ R8, R102, UR6, -R6 ;  /* 0x0000000666087c23 */ /* 0x000ff00008010806 */
[----:B------:R3:W-:Y:S10]  /*61b0*/  MUFU.EX2 R87, R7 ;  /* 0x0000000700577308 */ /* 0x0007f40000000800 */
[----:B------:R4:W-:Y:S01]  /*61c0*/  MUFU.EX2 R81, R8 ;  /* 0x0000000800517308 */ /* 0x0009e20000000800 */
[----:B-1----:R-:W-:Y:S09]  /*61d0*/  FFMA.FTZ R10, R26, UR6, -R4 ;  /* 0x000000061a0a7c23 */ /* 0x002ff20008010804 */
[----:B------:R1:W-:Y:S01]  /*61e0*/  MUFU.EX2 R245, R10 ;  /* 0x0000000a00f57308 */ /* 0x0003e20000000800 */
[--C-:B---3--:R-:W-:Y:S01]  /*61f0*/  FFMA.FTZ R7, R9, UR6, -R0.reuse ;  /* 0x0000000609077c23 */ /* 0x108fe20008010800 */
[----:B--2---:R-:W-:Y:S08]  /*6200*/  F2FP.BF16.F32.PACK_AB R9, R115, R112 ;  /* 0x000000707309723e */ /* 0x004ff000000010ff */
[----:B------:R2:W-:Y:S01]  /*6210*/  MUFU.EX2 R86, R7 ;  /* 0x0000000700567308 */ /* 0x0005e20000000800 */
[----:B----4-:R-:W-:Y:S01]  /*6220*/  F2FP.BF16.F32.PACK_AB R8, R113, R114 ;  /* 0x000000727108723e */ /* 0x010fe200000010ff */
[----:B-1----:R-:W-:Y:S08]  /*6230*/  FFMA.FTZ R10, R15, UR6, -R0 ;  /* 0x000000060f0a7c23 */ /* 0x002ff00008010800 */
[----:B------:R1:W-:Y:S01]  /*6240*/  MUFU.EX2 R244, R10 ;  /* 0x0000000a00f47308 */ /* 0x0003e20000000800 */
[----:B--2---:R-:W-:Y:S09]  /*6250*/  FFMA.FTZ R7, R103, UR6, -R6 ;  /* 0x0000000667077c23 */ /* 0x004ff20008010806 */
[----:B------:R2:W-:Y:S01]  /*6260*/  MUFU.EX2 R80, R7 ;  /* 0x0000000700507308 */ /* 0x0005e20000000800 */
[----:B-1----:R-:W-:Y:S09]  /*6270*/  FFMA.FTZ R10, R16, UR6, -R0 ;  /* 0x00000006100a7c23 */ /* 0x002ff20008010800 */
[----:B------:R1:W-:Y:S01]  /*6280*/  MUFU.EX2 R242, R10 ;  /* 0x0000000a00f27308 */ /* 0x0003e20000000800 */
[--C-:B--2---:R-:W-:Y:S09]  /*6290*/  FFMA.FTZ R7, R62, UR6, -R5.reuse ;  /* 0x000000063e077c23 */ /* 0x104ff20008010805 */
[----:B------:R2:W-:Y:S01]  /*62a0*/  MUFU.EX2 R79, R7 ;  /* 0x00000007004f7308 */ /* 0x0005e20000000800 */
[--C-:B-1----:R-:W-:Y:S09]  /*62b0*/  FFMA.FTZ R10, R43, UR6, -R6.reuse ;  /* 0x000000062b0a7c23 */ /* 0x102ff20008010806 */
[----:B------:R1:W-:Y:S01]  /*62c0*/  MUFU.EX2 R252, R10 ;  /* 0x0000000a00fc7308 */ /* 0x0003e20000000800 */
[--C-:B--2---:R-:W-:Y:S09]  /*62d0*/  FFMA.FTZ R7, R63, UR6, -R5.reuse ;  /* 0x000000063f077c23 */ /* 0x104ff20008010805 */
[----:B------:R2:W-:Y:S01]  /*62e0*/  MUFU.EX2 R78, R7 ;  /* 0x00000007004e7308 */ /* 0x0005e20000000800 */
[--C-:B-1----:R-:W-:Y:S09]  /*62f0*/  FFMA.FTZ R10, R44, UR6, -R6.reuse ;  /* 0x000000062c0a7c23 */ /* 0x102ff20008010806 */
[----:B------:R1:W-:Y:S01]  /*6300*/  MUFU.EX2 R250, R10 ;  /* 0x0000000a00fa7308 */ /* 0x0003e20000000800 */
[----:B--2---:R-:W-:Y:S09]  /*6310*/  FFMA.FTZ R7, R104, UR6, -R6 ;  /* 0x0000000668077c23 */ /* 0x004ff20008010806 */
[----:B------:R2:W-:Y:S01]  /*6320*/  MUFU.EX2 R69, R7 ;  /* 0x0000000700457308 */ /* 0x0005e20000000800 */
[--C-:B-1----:R-:W-:Y:S09]  /*6330*/  FFMA.FTZ R10, R39, UR6, -R5.reuse ;  /* 0x00000006270a7c23 */ /* 0x102ff20008010805 */
[----:B------:R1:W-:Y:S01]  /*6340*/  MUFU.EX2 R249, R10 ;  /* 0x0000000a00f97308 */ /* 0x0003e20000000800 */
[----:B--2---:R-:W-:Y:S09]  /*6350*/  FFMA.FTZ R7, R14, UR6, -R0 ;  /* 0x000000060e077c23 */ /* 0x004ff20008010800 */
[----:B------:R2:W-:Y:S01]  /*6360*/  MUFU.EX2 R74, R7 ;  /* 0x00000007004a7308 */ /* 0x0005e20000000800 */
[--C-:B-1----:R-:W-:Y:S09]  /*6370*/  FFMA.FTZ R10, R40, UR6, -R5.reuse ;  /* 0x00000006280a7c23 */ /* 0x102ff20008010805 */
[----:B------:R1:W-:Y:S01]  /*6380*/  MUFU.EX2 R248, R10 ;  /* 0x0000000a00f87308 */ /* 0x0003e20000000800 */
[----:B--2---:R-:W-:Y:S01]  /*6390*/  F2FP.BF16.F32.PACK_AB R7, R161, R162 ;  /* 0x000000a2a107723e */ /* 0x004fe200000010ff */
        /* <DEDUP_REMOVED lines=26> */
[--C-:B-1----:R-:W-:Y:S01]  /*6540*/  FFMA.FTZ R10, R54, UR6, -R6.reuse ;  /* 0x00000006360a7c23 */ /* 0x102fe20008010806 */
[----:B------:R-:W-:Y:S07]  /*6550*/  FFMA.FTZ R6, R105, UR6, -R6 ;  /* 0x0000000669067c23 */ /* 0x000fee0008010806 */
[----:B------:R1:W-:Y:S10]  /*6560*/  MUFU.EX2 R96, R10 ;  /* 0x0000000a00607308 */ /* 0x0003f40000000800 */
[----:B------:R2:W3:Y:S01]  /*6570*/  MUFU.EX2 R68, R6 ;  /* 0x0000000600447308 */ /* 0x0004e20000000800 */
[--C-:B-1----:R-:W-:Y:S09]  /*6580*/  FFMA.FTZ R10, R55, UR6, -R5.reuse ;  /* 0x00000006370a7c23 */ /* 0x102ff20008010805 */
[----:B------:R1:W-:Y:S01]  /*6590*/  MUFU.EX2 R95, R10 ;  /* 0x0000000a005f7308 */ /* 0x0003e20000000800 */
[--C-:B--2---:R-:W-:Y:S09]  /*65a0*/  FFMA.FTZ R6, R100, UR6, -R5.reuse ;  /* 0x0000000664067c23 */ /* 0x104ff20008010805 */
[----:B------:R2:W-:Y:S01]  /*65b0*/  MUFU.EX2 R3, R6 ;  /* 0x0000000600037308 */ /* 0x0005e20000000800 */
[--C-:B-1----:R-:W-:Y:S09]  /*65c0*/  FFMA.FTZ R10, R48, UR6, -R5.reuse ;  /* 0x00000006300a7c23 */ /* 0x102ff20008010805 */
[----:B------:R1:W4:Y:S01]  /*65d0*/  MUFU.EX2 R94, R10 ;  /* 0x0000000a005e7308 */ /* 0x0003220000000800 */
[----:B--2---:R-:W-:Y:S05]  /*65e0*/  F2FP.BF16.F32.PACK_AB R6, R243, R246 ;  /* 0x000000f6f306723e */ /* 0x004fea00000010ff */
[----:B------:R2:W-:Y:S01]  /*65f0*/  STS [R236+0x10000], R6 ;  /* 0x01000006ec007388 */ /* 0x0005e20000000800 */
[--C-:B-1----:R-:W-:Y:S04]  /*6600*/  FFMA.FTZ R10, R49, UR6, -R5.reuse ;  /* 0x00000006310a7c23 */ /* 0x102fe80008010805 */
[----:B------:R1:W-:Y:S01]  /*6610*/  MUFU.EX2 R83, R10 ;  /* 0x0000000a00537308 */ /* 0x0003e20000000800 */
[----:B--2---:R-:W-:Y:S01]  /*6620*/  F2FP.BF16.F32.PACK_AB R6, R251, R160 ;  /* 0x000000a0fb06723e */ /* 0x004fe200000010ff */
[--C-:B-1----:R-:W-:Y:S01]  /*6630*/  FFMA.FTZ R10, R52, UR6, -R5.reuse ;  /* 0x00000006340a7c23 */ /* 0x102fe20008010805 */
[----:B------:R-:W-:Y:S07]  /*6640*/  FFMA.FTZ R5, R101, UR6, -R5 ;  /* 0x0000000665057c23 */ /* 0x000fee0008010805 */
[----:B------:R1:W2:Y:S10]  /*6650*/  MUFU.EX2 R82, R10 ;  /* 0x0000000a00527308 */ /* 0x0002b40000000800 */
[----:B------:R3:W-:Y:S01]  /*6660*/  MUFU.EX2 R2, R5 ;  /* 0x0000000500027308 */ /* 0x0007e20000000800 */
[--C-:B-1----:R-:W-:Y:S09]  /*6670*/  FFMA.FTZ R10, R50, UR6, -R4.reuse ;  /* 0x00000006320a7c23 */ /* 0x102ff20008010804 */
[----:B------:R1:W-:Y:S01]  /*6680*/  MUFU.EX2 R93, R10 ;  /* 0x0000000a005d7308 */ /* 0x0003e20000000800 */
[--C-:B---3--:R-:W-:Y:S09]  /*6690*/  FFMA.FTZ R5, R65, UR6, -R4.reuse ;  /* 0x0000000641057c23 */ /* 0x108ff20008010804 */
[----:B------:R3:W-:Y:S01]  /*66a0*/  MUFU.EX2 R77, R5 ;  /* 0x00000005004d7308 */ /* 0x0007e20000000800 */
[--C-:B-1----:R-:W-:Y:S09]  /*66b0*/  FFMA.FTZ R10, R51, UR6, -R4.reuse ;  /* 0x00000006330a7c23 */ /* 0x102ff20008010804 */
[----:B------:R1:W2:Y:S01]  /*66c0*/  MUFU.EX2 R92, R10 ;  /* 0x0000000a005c7308 */ /* 0x0002a20000000800 */
[----:B---3--:R-:W-:Y:S09]  /*66d0*/  FFMA.FTZ R5, R67, UR6, -R4 ;  /* 0x0000000643057c23 */ /* 0x008ff20008010804 */
[----:B------:R3:W-:Y:S01]  /*66e0*/  MUFU.EX2 R76, R5 ;  /* 0x00000005004c7308 */ /* 0x0007e20000000800 */
[--C-:B-1----:R-:W-:Y:S09]  /*66f0*/  FFMA.FTZ R10, R47, UR6, -R0.reuse ;  /* 0x000000062f0a7c23 */ /* 0x102ff20008010800 */
[----:B------:R1:W2:Y:S01]  /*6700*/  MUFU.EX2 R91, R10 ;  /* 0x0000000a005b7308 */ /* 0x0002a20000000800 */
[--C-:B---3--:R-:W-:Y:S01]  /*6710*/  FFMA.FTZ R5, R13, UR6, -R0.reuse ;  /* 0x000000060d057c23 */ /* 0x108fe20008010800 */
[----:B------:R-:W-:Y:S08]  /*6720*/  FFMA.FTZ R0, R61, UR6, -R0 ;  /* 0x000000063d007c23 */ /* 0x000ff00008010800 */
[----:B------:R3:W2:Y:S10]  /*6730*/  MUFU.EX2 R75, R5 ;  /* 0x00000005004b7308 */ /* 0x0006b40000000800 */
[----:B------:R4:W-:Y:S01]  /*6740*/  MUFU.EX2 R70, R0 ;  /* 0x0000000000467308 */ /* 0x0009e20000000800 */
[--C-:B-1----:R-:W-:Y:S01]  /*6750*/  FFMA.FTZ R10, R64, UR6, -R4.reuse ;  /* 0x00000006400a7c23 */ /* 0x102fe20008010804 */
[----:B------:R-:W-:Y:S08]  /*6760*/  FFMA.FTZ R4, R66, UR6, -R4 ;  /* 0x0000000642047c23 */ /* 0x000ff00008010804 */
[----:B------:R1:W-:Y:S01]  /*6770*/  MUFU.EX2 R72, R4 ;  /* 0x0000000400487308 */ /* 0x0003e20000000800 */
[----:B---3--:R-:W-:Y:S05]  /*6780*/  F2FP.BF16.F32.PACK_AB R5, R177, R181 ;  /* 0x000000b5b105723e */ /* 0x008fea00000010ff */
[----:B------:R3:W-:Y:S04]  /*6790*/  STS [R236+0x10400], R5 ;  /* 0x01040005ec007388 */ /* 0x0007e80000000800 */
[----:B------:R-:W2:Y:S01]  /*67a0*/  MUFU.EX2 R73, R10 ;  /* 0x0000000a00497308 */ /* 0x000ea20000000800 */
[----:B----4-:R-:W-:Y:S01]  /*67b0*/  F2FP.BF16.F32.PACK_AB R0, R68, R69 ;  /* 0x000000454400723e */ /* 0x010fe200000010ff */
[----:B------:R4:W-:Y:S04]  /*67c0*/  STS [R235+0x10000], R7 ;  /* 0x01000007eb007388 */ /* 0x0009e80000000800 */
[----:B------:R2:W-:Y:S01]  /*67d0*/  STS [R235+0x10400], R6 ;  /* 0x01040006eb007388 */ /* 0x0005e20000000800 */
[----:B-1----:R-:W-:Y:S03]  /*67e0*/  F2FP.BF16.F32.PACK_AB R4, R150, R151 ;  /* 0x000000979604723e */ /* 0x002fe600000010ff */
[----:B------:R1:W-:Y:S04]  /*67f0*/  STS [R236+0x12000], R9 ;  /* 0x01200009ec007388 */ /* 0x0003e80000000800 */
[----:B------:R1:W-:Y:S01]  /*6800*/  STS [R236+0x12400], R8 ;  /* 0x01240008ec007388 */ /* 0x0003e20000000800 */
[----:B---3--:R-:W-:Y:S02]  /*6810*/  F2FP.BF16.F32.PACK_AB R5, R245, R247 ;  /* 0x000000f7f505723e */ /* 0x008fe400000010ff */
[----:B----4-:R-:W-:Y:S03]  /*6820*/  F2FP.BF16.F32.PACK_AB R7, R248, R249 ;  /* 0x000000f9f807723e */ /* 0x010fe600000010ff */
[----:B------:R3:W-:Y:S01]  /*6830*/  STS [R235+0x12000], R5 ;  /* 0x01200005eb007388 */ /* 0x0007e20000000800 */
[----:B--2---:R-:W-:Y:S02]  /*6840*/  F2FP.BF16.F32.PACK_AB R6, R148, R149 ;  /* 0x000000959406723e */ /* 0x004fe400000010ff */
[----:B-1----:R-:W-:Y:S02]  /*6850*/  F2FP.BF16.F32.PACK_AB R9, R242, R244 ;  /* 0x000000f4f209723e */ /* 0x002fe400000010ff */
[----:B------:R-:W-:Y:S03]  /*6860*/  F2FP.BF16.F32.PACK_AB R8, R250, R252 ;  /* 0x000000fcfa08723e */ /* 0x000fe600000010ff */
[----:B------:R-:W-:Y:S04]  /*6870*/  STS [R235+0x12400], R9 ;  /* 0x01240009eb007388 */ /* 0x000fe80000000800 */
[----:B------:R-:W-:Y:S04]  /*6880*/  STS [R237+0x10000], R8 ;  /* 0x01000008ed007388 */ /* 0x000fe80000000800 */
[----:B------:R1:W-:Y:S04]  /*6890*/  STS [R237+0x10400], R7 ;  /* 0x01040007ed007388 */ /* 0x0003e80000000800 */
[----:B------:R2:W-:Y:S01]  /*68a0*/  STS [R234+0x10000], R6 ;  /* 0x01000006ea007388 */ /* 0x0005e20000000800 */
[----:B---3--:R-:W-:Y:S05]  /*68b0*/  F2FP.BF16.F32.PACK_AB R5, R98, R99 ;  /* 0x000000636205723e */ /* 0x008fea00000010ff */
[----:B------:R3:W-:Y:S01]  /*68c0*/  STS [R234+0x10400], R5 ;  /* 0x01040005ea007388 */ /* 0x0007e20000000800 */
[----:B-1----:R-:W-:Y:S02]  /*68d0*/  F2FP.BF16.F32.PACK_AB R7, R156, R157 ;  /* 0x0000009d9c07723e */ /* 0x002fe400000010ff */
[----:B--2---:R-:W-:Y:S03]  /*68e0*/  F2FP.BF16.F32.PACK_AB R6, R152, R153 ;  /* 0x000000999806723e */ /* 0x004fe600000010ff */
[----:B------:R1:W-:Y:S01]  /*68f0*/  STS [R237+0x12400], R7 ;  /* 0x01240007ed007388 */ /* 0x0003e20000000800 */
[----:B---3--:R-:W-:Y:S05]  /*6900*/  F2FP.BF16.F32.PACK_AB R5, R158, R159 ;  /* 0x0000009f9e05723e */ /* 0x008fea00000010ff */
        /* <DEDUP_REMOVED lines=25> */
[----:B------:R3:W-:Y:S01]  /*6aa0*/  STS [R232+0x10000], R0 ;  /* 0x01000000e8007388 */ /* 0x0007e20000000800 */
[----:B-1----:R-:W-:Y:S02]  /*6ab0*/  F2FP.BF16.F32.PACK_AB R5, R2, R3 ;  /* 0x000000030205723e */ /* 0x002fe400000010ff */
[----:B--2---:R-:W-:Y:S03]  /*6ac0*/  F2FP.BF16.F32.PACK_AB R4, R72, R73 ;  /* 0x000000494804723e */ /* 0x004fe600000010ff */
[----:B------:R-:W-:Y:S01]  /*6ad0*/  STS [R232+0x10400], R5 ;  /* 0x01040005e8007388 */ /* 0x000fe20000000800 */
[----:B---3--:R-:W-:Y:S03]  /*6ae0*/  F2FP.BF16.F32.PACK_AB R0, R70, R71 ;  /* 0x000000474600723e */ /* 0x008fe600000010ff */
[----:B------:R-:W-:Y:S04]  /*6af0*/  STS [R233+0x12000], R7 ;  /* 0x01200007e9007388 */ /* 0x000fe80000000800 */
[----:B------:R-:W-:Y:S04]  /*6b00*/  STS [R233+0x12400], R6 ;  /* 0x01240006e9007388 */ /* 0x000fe80000000800 */
[----:B------:R-:W-:Y:S04]  /*6b10*/  STS [R232+0x12000], R4 ;  /* 0x01200004e8007388 */ /* 0x000fe80000000800 */
[----:B------:R1:W-:Y:S04]  /*6b20*/  STS [R232+0x12400], R0 ;  /* 0x01240000e8007388 */ /* 0x0003e80000000800 */
[----:B------:R-:W2:Y:S04]  /*6b30*/  LDSM.16.M88.4 R64, [R154+UR4+0x4000] ;  /* 0x004000049a40783b */ /* 0x000ea80008000200 */
[----:B------:R-:W3:Y:S04]  /*6b40*/  LDSM.16.M88.4 R60, [R154+UR4+0x5000] ;  /* 0x005000049a3c783b */ /* 0x000ee80008000200 */
[----:B------:R-:W4:Y:S04]  /*6b50*/  LDSM.16.M88.4 R100, [R155] ;  /* 0x000000009b64783b */ /* 0x000f280000000200 */
[----:B------:R-:W4:Y:S01]  /*6b60*/  LDSM.16.M88.4 R104, [R155+0x1000] ;  /* 0x001000009b68783b */ /* 0x000f220000000200 */
[----:B-1----:R-:W-:Y:S04]  /*6b70*/  FFMA.FTZ R0, -R163, R163, 1 ;  /* 0x3f800000a3007423 */ /* 0x002fe800000101a3 */
[----:B------:R-:W-:Y:S01]  /*6b80*/  FMUL.FTZ R0, R0, UR5 ;  /* 0x0000000500007c20 */ /* 0x000fe20008410000 */
        /* <DEDUP_REMOVED lines=20> */
[-C--:B------:R-:W-:Y:S05]  /*6cd0*/  HMMA.16816.F32.BF16 R20, R100, R136.reuse, R20 ;  /* 0x000000886414723c */ /* 0x080fea0000041814 */
[----:B-----5:R-:W-:Y:S01]  /*6ce0*/  FADD.FTZ R4, -R111, R4 ;  /* 0x000000046f047221 */ /* 0x020fe20000010100 */
[C---:B------:R-:W-:Y:S05]  /*6cf0*/  HMMA.16816.F32.BF16 R24, R104.reuse, R136, R24 ;  /* 0x000000886818723c */ /* 0x040fea0000041818 */
[----:B------:R-:W-:Y:S01]  /*6d00*/  FADD.FTZ R8, -R109, R8 ;  /* 0x000000086d087221 */ /* 0x000fe20000010100 */
        /* <DEDUP_REMOVED lines=17> */
[----:B------:R-:W-:Y:S01]  /*6e20*/  FMUL.FTZ R25, R158, R25 ;  /* 0x000000199e197220 */ /* 0x000fe20000410000 */
[C---:B------:R-:W-:Y:S01]  /*6e30*/  FADD.FTZ R26, -R108.reuse, R26 ;  /* 0x0000001a6c1a7221 */ /* 0x040fe20000010100 */
[----:B------:R-:W-:Y:S01]  /*6e40*/  FADD.FTZ R27, -R108, R27 ;  /* 0x0000001b6c1b7221 */ /* 0x000fe20000010100 */
[----:B------:R-:W-:Y:S01]  /*6e50*/  FADD.FTZ R28, -R109, R28 ;  /* 0x0000001c6d1c7221 */ /* 0x000fe20000010100 */
[----:B------:R-:W-:Y:S04]  /*6e60*/  HMMA.16816.F32.BF16 R64, R100, R146, R64 ;  /* 0x000000926440723c */ /* 0x000fe80000041840 */
[----:B------:R-:W-:Y:S01]  /*6e70*/  FMUL.FTZ R26, R157, R26 ;  /* 0x0000001a9d1a7220 */ /* 0x000fe20000410000 */
[----:B------:R-:W-:Y:S01]  /*6e80*/  FMUL.FTZ R27, R156, R27 ;  /* 0x0000001b9c1b7220 */ /* 0x000fe20000410000 */
[----:B------:R-:W-:Y:S01]  /*6e90*/  FADD.FTZ R29, -R109, R29 ;  /* 0x0000001d6d1d7221 */ /* 0x000fe20000010100 */
[C---:B------:R-:W-:Y:S01]  /*6ea0*/  FADD.FTZ R30, -R108.reuse, R30 ;  /* 0x0000001e6c1e7221 */ /* 0x040fe20000010100 */
[----:B------:R-:W-:Y:S03]  /*6eb0*/  FADD.FTZ R31, -R108, R31 ;  /* 0x0000001f6c1f7221 */ /* 0x000fe60000010100 */
[----:B------:R-:W-:Y:S01]  /*6ec0*/  FMUL.FTZ R30, R151, R30 ;  /* 0x0000001e971e7220 */ /* 0x000fe20000410000 */
[C---:B------:R-:W-:Y:S01]  /*6ed0*/  FADD.FTZ R21, -R111.reuse, R21 ;  /* 0x000000156f157221 */ /* 0x040fe20000010100 */
[----:B------:R-:W-:Y:S01]  /*6ee0*/  FADD.FTZ R32, -R111, R32 ;  /* 0x000000206f207221 */ /* 0x000fe20000010100 */
[----:B------:R-:W-:Y:S01]  /*6ef0*/  FADD.FTZ R22, -R110, R22 ;  /* 0x000000166e167221 */ /* 0x000fe20000010100 */
[C---:B------:R-:W-:Y:S01]  /*6f00*/  FADD.FTZ R62, -R108.reuse, R62 ;  /* 0x0000003e6c3e7221 */ /* 0x040fe20000010100 */
[----:B------:R-:W-:Y:S01]  /*6f10*/  FADD.FTZ R63, -R108, R63 ;  /* 0x0000003f6c3f7221 */ /* 0x000fe20000010100 */
        /* <DEDUP_REMOVED lines=13> */
[C---:B------:R-:W-:Y:S01]  /*6ff0*/  FADD.FTZ R44, -R109.reuse, R44 ;  /* 0x0000002c6d2c7221 */ /* 0x040fe20000010100 */
[----:B------:R-:W-:Y:S01]  /*7000*/  FADD.FTZ R45, -R109, R45 ;  /* 0x0000002d6d2d7221 */ /* 0x000fe20000010100 */
[----:B------:R-:W-:Y:S01]  /*7010*/  FMUL.FTZ R42, R91, R42 ;  /* 0x0000002a5b2a7220 */ /* 0x000fe20000410000 */
[C---:B------:R-:W-:Y:S01]  /*7020*/  FADD.FTZ R46, -R108.reuse, R46 ;  /* 0x0000002e6c2e7221 */ /* 0x040fe20000010100 */
[----:B------:R-:W-:Y:S01]  /*7030*/  FMUL.FTZ R44, R89, R44 ;  /* 0x0000002c592c7220 */ /* 0x000fe20000410000 */
        /* <DEDUP_REMOVED lines=21> */
[C---:B------:R-:W-:Y:S01]  /*7190*/  FADD.FTZ R66, -R110.reuse, R66 ;  /* 0x000000426e427221 */ /* 0x040fe20000010100 */
[----:B------:R-:W-:Y:S01]  /*71a0*/  FADD.FTZ R67, -R110, R67 ;  /* 0x000000436e437221 */ /* 0x000fe20000010100 */
[----:B------:R-:W-:Y:S01]  /*71b0*/  FMUL.FTZ R104, R246, R4 ;  /* 0x00000004f6687220 */ /* 0x000fe20000410000 */
[----:B------:R-:W-:Y:S01]  /*71c0*/  FADD.FTZ R19, -R110, R19 ;  /* 0x000000136e137221 */ /* 0x000fe20000010100 */
[----:B------:R-:W-:Y:S01]  /*71d0*/  FMUL.FTZ R66, R3, R66 ;  /* 0x0000004203427220 */ /* 0x000fe20000410000 */
[----:B------:R-:W-:Y:S01]  /*71e0*/  FMUL.FTZ R67, R2, R67 ;  /* 0x0000004302437220 */ /* 0x000fe20000410000 */
[----:B------:R-:W-:Y:S01]  /*71f0*/  FADD.FTZ R23, -R110, R23 ;  /* 0x000000176e177221 */ /* 0x000fe20000010100 */
[----:B------:R-:W-:Y:S01]  /*7200*/  FMUL.FTZ R19, R251, R19 ;  /* 0x00000013fb137220 */ /* 0x000fe20000410000 */
[----:B------:R-:W-:Y:S01]  /*7210*/  FADD.FTZ R20, -R111, R20 ;  /* 0x000000146f147221 */ /* 0x000fe20000010100 */
[----:B------:R-:W-:Y:S01]  /*7220*/  FADD.FTZ R9, -R109, R9 ;  /* 0x000000096d097221 */ /* 0x000fe20000010100 */
[----:B------:R-:W-:Y:S01]  /*7230*/  FMUL.FTZ R23, R248, R23 ;  /* 0x00000017f8177220 */ /* 0x000fe20000410000 */
[----:B------:R-:W-:Y:S01]  /*7240*/  FADD.FTZ R11, -R108, R11 ;  /* 0x0000000b6c0b7221 */ /* 0x000fe20000010100 */
[----:B------:R-:W-:Y:S01]  /*7250*/  FMUL.FTZ R20, R252, R20 ;  /* 0x00000014fc147220 */ /* 0x000fe20000410000 */
[----:B------:R-:W-:Y:S01]  /*7260*/  FMUL.FTZ R107, R115, R9 ;  /* 0x00000009736b7220 */ /* 0x000fe20000410000 */
[C---:B------:R-:W-:Y:S01]  /*7270*/  FADD.FTZ R14, -R108.reuse, R14 ;  /* 0x0000000e6c0e7221 */ /* 0x040fe20000010100 */
[----:B------:R-:W-:Y:S01]  /*7280*/  FMUL.FTZ R9, R113, R11 ;  /* 0x0000000b71097220 */ /* 0x000fe20000410000 */
[----:B------:R-:W-:Y:S01]  /*7290*/  FADD.FTZ R15, -R108, R15 ;  /* 0x0000000f6c0f7221 */ /* 0x000fe20000010100 */
[C---:B------:R-:W-:Y:S01]  /*72a0*/  FADD.FTZ R12, -R109.reuse, R12 ;  /* 0x0000000c6d0c7221 */ /* 0x040fe20000010100 */
[----:B------:R-:W-:Y:S01]  /*72b0*/  FMUL.FTZ R14, R244, R14 ;  /* 0x0000000ef40e7220 */ /* 0x000fe20000410000 */
[----:B------:R-:W-:Y:S01]  /*72c0*/  FADD.FTZ R13, -R109, R13 ;  /* 0x0000000d6d0d7221 */ /* 0x000fe20000010100 */
[----:B------:R-:W-:Y:S01]  /*72d0*/  FMUL.FTZ R15, R242, R15 ;  /* 0x0000000ff20f7220 */ /* 0x000fe20000410000 */
[----:B------:R-:W-:Y:S01]  /*72e0*/  FADD.FTZ R6, -R110, R6 ;  /* 0x000000066e067221 */ /* 0x000fe20000010100 */
[----:B------:R-:W-:Y:S01]  /*72f0*/  FFMA.FTZ R4, -R165, R165, 1 ;  /* 0x3f800000a5047423 */ /* 0x000fe200000101a5 */
[----:B------:R-:W-:Y:S01]  /*7300*/  FADD.FTZ R5, -R111, R5 ;  /* 0x000000056f057221 */ /* 0x000fe20000010100 */
[----:B------:R-:W-:Y:S01]  /*7310*/  FADD.FTZ R10, -R108, R10 ;  /* 0x0000000a6c0a7221 */ /* 0x000fe20000010100 */
[----:B------:R-:W-:Y:S01]  /*7320*/  FMUL.FTZ R105, R181, R6 ;  /* 0x00000006b5697220 */ /* 0x000fe20000410000 */
[----:B------:R-:W-:Y:S01]  /*7330*/  FMUL.FTZ R4, R4, UR5 ;  /* 0x0000000504047c20 */ /* 0x000fe20008410000 */
[----:B------:R-:W-:Y:S01]  /*7340*/  FMUL.FTZ R106, R243, R5 ;  /* 0x00000005f36a7220 */ /* 0x000fe20000410000 */
[----:B------:R-:W-:Y:S01]  /*7350*/  FFMA.FTZ R6, -R167, R167, 1 ;  /* 0x3f800000a7067423 */ /* 0x000fe200000101a7 */
[----:B------:R-:W-:Y:S01]  /*7360*/  FMUL.FTZ R10, R114, R10 ;  /* 0x0000000a720a7220 */ /* 0x000fe20000410000 */
[----:B------:R-:W-:Y:S01]  /*7370*/  FMUL.FTZ R8, R105, R4 ;  /* 0x0000000469087220 */ /* 0x000fe20000410000 */
[----:B------:R-:W-:Y:S01]  /*7380*/  FMUL.FTZ R105, R245, R13 ;  /* 0x0000000df5697220 */ /* 0x000fe20000410000 */
[----:B------:R-:W-:Y:S01]  /*7390*/  FMUL.FTZ R6, R6, UR5 ;  /* 0x0000000506067c20 */ /* 0x000fe20008410000 */
[----:B------:R-:W-:Y:S01]  /*73a0*/  FFMA.FTZ R5, -R166, R166, 1 ;  /* 0x3f800000a6057423 */ /* 0x000fe200000101a6 */
[----:B------:R-:W-:Y:S01]  /*73b0*/  FFMA.FTZ R4, -R169, R169, 1 ;  /* 0x3f800000a9047423 */ /* 0x000fe200000101a9 */
[----:B------:R-:W-:Y:S01]  /*73c0*/  FADD.FTZ R7, -R110, R7 ;  /* 0x000000076e077221 */ /* 0x000fe20000010100 */
[----:B------:R-:W-:Y:S01]  /*73d0*/  FMUL.FTZ R104, R104, R6 ;  /* 0x0000000668687220 */ /* 0x000fe20000410000 */
[----:B------:R-:W-:Y:S01]  /*73e0*/  FMUL.FTZ R5, R5, UR5 ;  /* 0x0000000505057c20 */ /* 0x000fe20008410000 */
[----:B------:R-:W-:Y:S01]  /*73f0*/  FMUL.FTZ R4, R4, UR5 ;  /* 0x0000000504047c20 */ /* 0x000fe20008410000 */
[----:B------:R-:W-:Y:S01]  /*7400*/  FMUL.FTZ R7, R177, R7 ;  /* 0x00000007b1077220 */ /* 0x000fe20000410000 */
[----:B------:R-:W-:Y:S01]  /*7410*/  FFMA.FTZ R6, -R172, R172, 1 ;  /* 0x3f800000ac067423 */ /* 0x000fe200000101ac */
[----:B------:R-:W-:Y:S01]  /*7420*/  FMUL.FTZ R11, R106, R5 ;  /* 0x000000056a0b7220 */ /* 0x000fe20000410000 */
[----:B------:R-:W-:Y:S01]  /*7430*/  FMUL.FTZ R10, R10, R4 ;  /* 0x000000040a0a7220 */ /* 0x000fe20000410000 */
[----:B------:R-:W-:Y:S01]  /*7440*/  FMUL.FTZ R106, R247, R12 ;  /* 0x0000000cf76a7220 */ /* 0x000fe20000410000 */
[----:B------:R-:W-:Y:S01]  /*7450*/  FMUL.FTZ R7, R7, R0 ;  /* 0x0000000007077220 */ /* 0x000fe20000410000 */
[----:B------:R-:W-:Y:S01]  /*7460*/  FFMA.FTZ R4, -R173, R173, 1 ;  /* 0x3f800000ad047423 */ /* 0x000fe200000101ad */
[----:B------:R-:W-:Y:S01]  /*7470*/  F2FP.BF16.F32.PACK_AB R163, R11, R104 ;  /* 0x000000680ba3723e */ /* 0x000fe200000010ff */
[----:B------:R-:W-:Y:S01]  /*7480*/  FMUL.FTZ R104, R162, R16 ;  /* 0x00000010a2687220 */ /* 0x000fe20000410000 */
[----:B------:R-:W-:Y:S01]  /*7490*/  FMUL.FTZ R6, R6, UR5 ;  /* 0x0000000506067c20 */ /* 0x000fe20008410000 */
[----:B------:R1:W5:Y:S01]  /*74a0*/  LDL.LU R162, [R1+0x104] ;  /* 0x0001040001a27983 */ /* 0x0003620000300800 */
[----:B------:R-:W-:Y:S01]  /*74b0*/  FMUL.FTZ R4, R4, UR5 ;  /* 0x0000000504047c20 */ /* 0x000fe20008410000 */
[----:B------:R-:W-:Y:S01]  /*74c0*/  F2FP.BF16.F32.PACK_AB R115, R7, R8 ;  /* 0x000000080773723e */ /* 0x000fe200000010ff */
[----:B------:R-:W-:Y:S01]  /*74d0*/  FMUL.FTZ R13, R112, R6 ;  /* 0x00000006700d7220 */ /* 0x000fe20000410000 */
[----:B------:R1:W5:Y:S01]  /*74e0*/  LDL.LU R161, [R1+0x100] ;  /* 0x0001000001a17983 */ /* 0x0003620000300800 */
[----:B------:R-:W-:Y:S01]  /*74f0*/  FMUL.FTZ R8, R14, R4 ;  /* 0x000000040e087220 */ /* 0x000fe20000410000 */
[----:B------:R-:W-:Y:S01]  /*7500*/  FFMA.FTZ R4, -R178, R178, 1 ;  /* 0x3f800000b2047423 */ /* 0x000fe200000101b2 */
[----:B------:R-:W-:Y:S01]  /*7510*/  FFMA.FTZ R6, -R176, R176, 1 ;  /* 0x3f800000b0067423 */ /* 0x000fe200000101b0 */
[----:B------:R1:W5:Y:S01]  /*7520*/  LDL.LU R160, [R1+0xfc] ;  /* 0x0000fc0001a07983 */ /* 0x0003620000300800 */
[----:B------:R-:W-:Y:S01]  /*7530*/  FFMA.FTZ R0, -R168, R168, 1 ;  /* 0x3f800000a8007423 */ /* 0x000fe200000101a8 */
[----:B------:R-:W-:Y:S01]  /*7540*/  FMUL.FTZ R4, R4, UR5 ;  /* 0x0000000504047c20 */ /* 0x000fe20008410000 */
[----:B------:R-:W-:Y:S01]  /*7550*/  FMUL.FTZ R6, R6, UR5 ;  /* 0x0000000506067c20 */ /* 0x000fe20008410000 */
[----:B------:R-:W-:Y:S01]  /*7560*/  FFMA.FTZ R5, -R171, R171, 1 ;  /* 0x3f800000ab057423 */ /* 0x000fe200000101ab */
[----:B------:R-:W-:Y:S02]  /*7570*/  FMUL.FTZ R0, R0, UR5 ;  /* 0x0000000500007c20 */ /* 0x000fe40008410000 */
[----:B------:R-:W-:Y:S01]  /*7580*/  FMUL.FTZ R16, R106, R6 ;  /* 0x000000066a107220 */ /* 0x000fe20000410000 */
[----:B------:R-:W-:Y:S01]  /*7590*/  FMUL.FTZ R5, R5, UR5 ;  /* 0x0000000505057c20 */ /* 0x000fe20008410000 */
[----:B------:R-:W-:Y:S01]  /*75a0*/  FMUL.FTZ R9, R9, R0 ;  /* 0x0000000009097220 */ /* 0x000fe20000410000 */
[----:B------:R-:W-:Y:S01]  /*75b0*/  FFMA.FTZ R6, -R180, R180, 1 ;  /* 0x3f800000b4067423 */ /* 0x000fe200000101b4 */
[----:B------:R-:W-:Y:S01]  /*75c0*/  FFMA.FTZ R0, -R170, R170, 1 ;  /* 0x3f800000aa007423 */ /* 0x000fe200000101aa */
[----:B------:R-:W-:Y:S01]  /*75d0*/  FMUL.FTZ R12, R107, R5 ;  /* 0x000000056b0c7220 */ /* 0x000fe20000410000 */
[----:B------:R-:W-:Y:S01]  /*75e0*/  FFMA.FTZ R5, -R174, R174, 1 ;  /* 0x3f800000ae057423 */ /* 0x000fe200000101ae */
[----:B------:R-:W-:Y:S01]  /*75f0*/  FMUL.FTZ R6, R6, UR5 ;  /* 0x0000000506067c20 */ /* 0x000fe20008410000 */
[----:B------:R-:W-:Y:S01]  /*7600*/  F2FP.BF16.F32.PACK_AB R113, R9, R10 ;  /* 0x0000000a0971723e */ /* 0x000fe200000010ff */
[----:B------:R-:W-:Y:S01]  /*7610*/  FMUL.FTZ R10, R250, R21 ;  /* 0x00000015fa0a7220 */ /* 0x000fe20000410000 */
[----:B------:R-:W-:Y:S01]  /*7620*/  FMUL.FTZ R21, R98, R35 ;  /* 0x0000002362157220 */ /* 0x000fe20000410000 */
[----:B------:R-:W-:Y:S01]  /*7630*/  FMUL.FTZ R9, R249, R22 ;  /* 0x00000016f9097220 */ /* 0x000fe20000410000 */
[----:B------:R-:W-:Y:S01]  /*7640*/  FMUL.FTZ R22, R148, R33 ;  /* 0x0000002194167220 */ /* 0x000fe20000410000 */
[----:B------:R-:W-:Y:S01]  /*7650*/  F2FP.BF16.F32.PACK_AB R114, R12, R13 ;  /* 0x0000000d0c72723e */ /* 0x000fe200000010ff */
[----:B------:R-:W-:Y:S01]  /*7660*/  FMUL.FTZ R13, R18, R4 ;  /* 0x00000004120d7220 */ /* 0x000fe20000410000 */
[----:B------:R-:W-:Y:S01]  /*7670*/  FMUL.FTZ R18, R92, R41 ;  /* 0x000000295c127220 */ /* 0x000fe20000410000 */
[----:B------:R-:W-:Y:S01]  /*7680*/  FMUL.FTZ R0, R0, UR5 ;  /* 0x0000000500007c20 */ /* 0x000fe20008410000 */
[----:B------:R-:W-:Y:S01]  /*7690*/  FMUL.FTZ R5, R5, UR5 ;  /* 0x0000000505057c20 */ /* 0x000fe20008410000 */
[----:B------:R-:W-:Y:S02]  /*76a0*/  FFMA.FTZ R4, -R183, R183, 1 ;  /* 0x3f800000b7047423 */ /* 0x000fe400000101b7 */
[----:B------:R-:W-:Y:S01]  /*76b0*/  FMUL.FTZ R7, R15, R0 ;  /* 0x000000000f077220 */ /* 0x000fe20000410000 */
[----:B------:R-:W-:Y:S01]  /*76c0*/  FFMA.FTZ R0, -R175, R175, 1 ;  /* 0x3f800000af007423 */ /* 0x000fe200000101af */
[----:B------:R-:W-:Y:S01]  /*76d0*/  FMUL.FTZ R11, R105, R5 ;  /* 0x00000005690b7220 */ /* 0x000fe20000410000 */
[----:B------:R-:W-:Y:S01]  /*76e0*/  FFMA.FTZ R5, -R179, R179, 1 ;  /* 0x3f800000b3057423 */ /* 0x000fe200000101b3 */
[----:B------:R-:W-:Y:S01]  /*76f0*/  FMUL.FTZ R15, R104, R6 ;  /* 0x00000006680f7220 */ /* 0x000fe20000410000 */
[----:B------:R-:W-:Y:S01]  /*7700*/  F2FP.BF16.F32.PACK_AB R107, R7, R8 ;  /* 0x00000008076b723e */ /* 0x000fe200000010ff */
[----:B------:R-:W-:Y:S01]  /*7710*/  FMUL.FTZ R8, R159, R24 ;  /* 0x000000189f087220 */ /* 0x000fe20000410000 */
[----:B------:R-:W-:Y:S01]  /*7720*/  FMUL.FTZ R24, R152, R29 ;  /* 0x0000001d98187220 */ /* 0x000fe20000410000 */
[----:B------:R1:W5:Y:S01]  /*7730*/  LDL.LU R159, [R1+0xf8] ;  /* 0x0000f800019f7983 */ /* 0x0003620000300800 */
[----:B------:R-:W-:Y:S01]  /*7740*/  FMUL.FTZ R29, R74, R59 ;  /* 0x0000003b4a1d7220 */ /* 0x000fe20000410000 */
[----:B------:R-:W-:Y:S01]  /*7750*/  F2FP.BF16.F32.PACK_AB R112, R11, R16 ;  /* 0x000000100b70723e */ /* 0x000fe200000010ff */
[----:B------:R-:W-:Y:S01]  /*7760*/  FMUL.FTZ R16, R88, R45 ;  /* 0x0000002d58107220 */ /* 0x000fe20000410000 */
[----:B------:R1:W5:Y:S01]  /*7770*/  LDL.LU R158, [R1+0xf4] ;  /* 0x0000f400019e7983 */ /* 0x0003620000300800 */
[----:B------:R-:W-:Y:S01]  /*7780*/  FMUL.FTZ R0, R0, UR5 ;  /* 0x0000000500007c20 */ /* 0x000fe20008410000 */
[----:B------:R-:W-:Y:S01]  /*7790*/  FMUL.FTZ R5, R5, UR5 ;  /* 0x0000000505057c20 */ /* 0x000fe20008410000 */
[----:B------:R-:W-:Y:S01]  /*77a0*/  FFMA.FTZ R6, -R185, R185, 1 ;  /* 0x3f800000b9067423 */ /* 0x000fe200000101b9 */
[----:B------:R1:W5:Y:S01]  /*77b0*/  LDL.LU R157, [R1+0xf0] ;  /* 0x0000f000019d7983 */ /* 0x0003620000300800 */
[----:B------:R-:W-:Y:S01]  /*77c0*/  FMUL.FTZ R12, R19, R0 ;  /* 0x00000000130c7220 */ /* 0x000fe20000410000 */
[----:B------:R-:W-:Y:S01]  /*77d0*/  FMUL.FTZ R19, R94, R39 ;  /* 0x000000275e137220 */ /* 0x000fe20000410000 */
[----:B------:R-:W-:Y:S01]  /*77e0*/  FMUL.FTZ R14, R17, R5 ;  /* 0x00000005110e7220 */ /* 0x000fe20000410000 */
[----:B------:R1:W5:Y:S01]  /*77f0*/  LDL.LU R156, [R1+0xec] ;  /* 0x0000ec00019c7983 */ /* 0x0003620000300800 */
[----:B------:R-:W-:Y:S01]  /*7800*/  FMUL.FTZ R17, R90, R43 ;  /* 0x0000002b5a117220 */ /* 0x000fe20000410000 */
[----:B------:R-:W-:Y:S01]  /*7810*/  F2FP.BF16.F32.PACK_AB R105, R12, R13 ;  /* 0x0000000d0c69723e */ /* 0x000fe200000010ff */
[----:B------:R-:W-:Y:S01]  /*7820*/  FMUL.FTZ R13, R153, R28 ;  /* 0x0000001c990d7220 */ /* 0x000fe20000410000 */
[----:B------:R-:W-:Y:S01]  /*7830*/  F2FP.BF16.F32.PACK_AB R106, R14, R15 ;  /* 0x0000000f0e6a723e */ /* 0x000fe200000010ff */
[----:B------:R1:W5:Y:S01]  /*7840*/  LDL.LU R153, [R1+0xe8] ;  /* 0x0000e80001997983 */ /* 0x0003620000300800 */
[----:B------:R-:W-:Y:S01]  /*7850*/  FMUL.FTZ R15, R86, R47 ;  /* 0x0000002f560f7220 */ /* 0x000fe20000410000 */
[----:B------:R-:W-:Y:S01]  /*7860*/  FMUL.FTZ R14, R84, R49 ;  /* 0x00000031540e7220 */ /* 0x000fe20000410000 */
[----:B------:R-:W-:Y:S01]  /*7870*/  FMUL.FTZ R6, R6, UR5 ;  /* 0x0000000506067c20 */ /* 0x000fe20008410000 */
[----:B------:R1:W5:Y:S01]  /*7880*/  LDL.LU R152, [R1+0xe4] ;  /* 0x0000e40001987983 */ /* 0x0003620000300800 */
[----:B------:R-:W-:Y:S01]  /*7890*/  FFMA.FTZ R0, -R182, R182, 1 ;  /* 0x3f800000b6007423 */ /* 0x000fe200000101b6 */
[----:B------:R-:W-:Y:S01]  /*78a0*/  FFMA.FTZ R5, -R184, R184, 1 ;  /* 0x3f800000b8057423 */ /* 0x000fe200000101b8 */
[----:B------:R-:W-:Y:S01]  /*78b0*/  FMUL.FTZ R11, R20, R6 ;  /* 0x00000006140b7220 */ /* 0x000fe20000410000 */
[----:B------:R1:W5:Y:S01]  /*78c0*/  LDL.LU R151, [R1+0xe0] ;  /* 0x0000e00001977983 */ /* 0x0003620000300800 */
[----:B------:R-:W-:Y:S01]  /*78d0*/  FMUL.FTZ R20, R96, R37 ;  /* 0x0000002560147220 */ /* 0x000fe20000410000 */
[----:B------:R-:W-:Y:S01]  /*78e0*/  FMUL.FTZ R0, R0, UR5 ;  /* 0x0000000500007c20 */ /* 0x000fe20008410000 */
[----:B------:R-:W-:Y:S01]  /*78f0*/  FMUL.FTZ R5, R5, UR5 ;  /* 0x0000000505057c20 */ /* 0x000fe20008410000 */
[----:B------:R-:W-:Y:S01]  /*7900*/  FMUL.FTZ R4, R4, UR5 ;  /* 0x0000000504047c20 */ /* 0x000fe20008410000 */
[----:B------:R-:W-:Y:S01]  /*7910*/  FFMA.FTZ R6, -R189, R189, 1 ;  /* 0x3f800000bd067423 */ /* 0x000fe200000101bd */
[----:B------:R-:W-:Y:S01]  /*7920*/  FMUL.FTZ R7, R23, R0 ;  /* 0x0000000017077220 */ /* 0x000fe20000410000 */
[----:B------:R-:W-:Y:S01]  /*7930*/  FMUL.FTZ R23, R150, R31 ;  /* 0x0000001f96177220 */ /* 0x000fe20000410000 */
[----:B------:R-:W-:Y:S01]  /*7940*/  FMUL.FTZ R10, R10, R5 ;  /* 0x000000050a0a7220 */ /* 0x000fe20000410000 */
[----:B------:R1:W5:Y:S01]  /*7950*/  LDL.LU R150, [R1+0xdc] ;  /* 0x0000dc0001967983 */ /* 0x0003620000300800 */
[----:B------:R-:W-:Y:S01]  /*7960*/  FMUL.FTZ R9, R9, R4 ;  /* 0x0000000409097220 */ /* 0x000fe20000410000 */
[----:B------:R-:W-:Y:S01]  /*7970*/  FFMA.FTZ R4, -R187, R187, 1 ;  /* 0x3f800000bb047423 */ /* 0x000fe200000101bb */
[----:B------:R-:W-:Y:S01]  /*7980*/  FFMA.FTZ R5, -R188, R188, 1 ;  /* 0x3f800000bc057423 */ /* 0x000fe200000101bc */
[----:B------:R1:W5:Y:S01]  /*7990*/  LDL.LU R149, [R1+0xd8] ;  /* 0x0000d80001957983 */ /* 0x0003620000300800 */
[----:B------:R-:W-:Y:S01]  /*79a0*/  F2FP.BF16.F32.PACK_AB R104, R10, R11 ;  /* 0x0000000b0a68723e */ /* 0x000fe200000010ff */
[----:B------:R-:W-:Y:S01]  /*79b0*/  FMUL.FTZ R10, R99, R34 ;  /* 0x00000022630a7220 */ /* 0x000fe20000410000 */
[----:B------:R-:W-:Y:S01]  /*79c0*/  FMUL.FTZ R11, R95, R38 ;  /* 0x000000265f0b7220 */ /* 0x000fe20000410000 */
[----:B------:R1:W5:Y:S01]  /*79d0*/  LDL.LU R148, [R1+0xd4] ;  /* 0x0000d40001947983 */ /* 0x0003620000300800 */
[----:B------:R-:W-:Y:S01]  /*79e0*/  FMUL.FTZ R4, R4, UR5 ;  /* 0x0000000504047c20 */ /* 0x000fe20008410000 */
[----:B------:R-:W-:Y:S01]  /*79f0*/  F2FP.BF16.F32.PACK_AB R31, R7, R9 ;  /* 0x00000009071f723e */ /* 0x000fe200000010ff */
[----:B------:R-:W-:Y:S01]  /*7a00*/  FMUL.FTZ R5, R5, UR5 ;  /* 0x0000000505057c20 */ /* 0x000fe20008410000 */
[----:B------:R1:W5:Y:S01]  /*7a10*/  LDL.LU R99, [R1+0xd0] ;  /* 0x0000d00001637983 */ /* 0x0003620000300800 */
[----:B------:R-:W-:Y:S01]  /*7a20*/  FMUL.FTZ R12, R26, R4 ;  /* 0x000000041a0c7220 */ /* 0x000fe20000410000 */
[----:B------:R-:W-:Y:S01]  /*7a30*/  FMUL.FTZ R26, R83, R50 ;  /* 0x00000032531a7220 */ /* 0x000fe20000410000 */
[----:B------:R-:W-:Y:S01]  /*7a40*/  FMUL.FTZ R28, R25, R5 ;  /* 0x00000005191c7220 */ /* 0x000fe20000410000 */
[----:B------:R1:W5:Y:S01]  /*7a50*/  LDL.LU R98, [R1+0xcc] ;  /* 0x0000cc0001627983 */ /* 0x0003620000300800 */
[----:B------:R-:W-:Y:S01]  /*7a60*/  FMUL.FTZ R25, R82, R51 ;  /* 0x0000003352197220 */ /* 0x000fe20000410000 */
[----:B------:R-:W-:Y:S01]  /*7a70*/  FFMA.FTZ R4, -R191, R191, 1 ;  /* 0x3f800000bf047423 */ /* 0x000fe200000101bf */
[----:B------:R-:W-:Y:S01]  /*7a80*/  FMUL.FTZ R6, R6, UR5 ;  /* 0x0000000506067c20 */ /* 0x000fe20008410000 */
[----:B------:R1:W5:Y:S01]  /*7a90*/  LDL.LU R97, [R1+0xc8] ;  /* 0x0000c80001617983 */ /* 0x0003620000300800 */
[----:B------:R-:W-:Y:S01]  /*7aa0*/  FFMA.FTZ R0, -R186, R186, 1 ;  /* 0x3f800000ba007423 */ /* 0x000fe200000101ba */
[----:B------:R-:W-:Y:S01]  /*7ab0*/  FMUL.FTZ R4, R4, UR5 ;  /* 0x0000000504047c20 */ /* 0x000fe20008410000 */
[----:B------:R-:W-:Y:S01]  /*7ac0*/  FMUL.FTZ R8, R8, R6 ;  /* 0x0000000608087220 */ /* 0x000fe20000410000 */
[----:B------:R1:W5:Y:S01]  /*7ad0*/  LDL.LU R96, [R1+0xc4] ;  /* 0x0000c40001607983 */ /* 0x0003620000300800 */
[----:B------:R-:W-:Y:S01]  /*7ae0*/  FMUL.FTZ R0, R0, UR5 ;  /* 0x0000000500007c20 */ /* 0x000fe20008410000 */
[----:B------:R-:W-:Y:S01]  /*7af0*/  FMUL.FTZ R9, R30, R4 ;  /* 0x000000041e097220 */ /* 0x000fe20000410000 */
[----:B------:R-:W-:Y:S01]  /*7b00*/  FMUL.FTZ R30, R75, R58 ;  /* 0x0000003a4b1e7220 */ /* 0x000fe20000410000 */
[----:B------:R1:W5:Y:S01]  /*7b10*/  LDL.LU R95, [R1+0xc0] ;  /* 0x0000c000015f7983 */ /* 0x0003620000300800 */
[----:B------:R-:W-:Y:S01]  /*7b20*/  FMUL.FTZ R27, R27, R0 ;  /* 0x000000001b1b7220 */ /* 0x000fe20000410000 */
[----:B------:R-:W-:Y:S01]  /*7b30*/  F2FP.BF16.F32.PACK_AB R28, R28, R8 ;  /* 0x000000081c1c723e */ /* 0x000fe200000010ff */
[----:B------:R-:W-:Y:S01]  /*7b40*/  FFMA.FTZ R6, -R193, R193, 1 ;  /* 0x3f800000c1067423 */ /* 0x000fe200000101c1 */
[----:B------:R1:W5:Y:S01]  /*7b50*/  LDL.LU R94, [R1+0xbc] ;  /* 0x0000bc00015e7983 */ /* 0x0003620000300800 */
[----:B------:R-:W-:Y:S01]  /*7b60*/  FFMA.FTZ R0, -R190, R190, 1 ;  /* 0x3f800000be007423 */ /* 0x000fe200000101be */
[----:B------:R-:W-:Y:S01]  /*7b70*/  F2FP.BF16.F32.PACK_AB R27, R27, R12 ;  /* 0x0000000c1b1b723e */ /* 0x000fe200000010ff */
[----:B------:R-:W-:Y:S01]  /*7b80*/  FMUL.FTZ R12, R79, R54 ;  /* 0x000000364f0c7220 */ /* 0x000fe20000410000 */
[----:B------:R-:W-:Y:S01]  /*7b90*/  FMUL.FTZ R6, R6, UR5 ;  /* 0x0000000506067c20 */ /* 0x000fe20008410000 */
[----:B------:R-:W-:Y:S01]  /*7ba0*/  FMUL.FTZ R0, R0, UR5 ;  /* 0x0000000500007c20 */ /* 0x000fe20008410000 */
[----:B------:R-:W-:Y:S01]  /*7bb0*/  FFMA.FTZ R4, -R195, R195, 1 ;  /* 0x3f800000c3047423 */ /* 0x000fe200000101c3 */
[----:B------:R-:W-:Y:S01]  /*7bc0*/  FFMA.FTZ R5, -R192, R192, 1 ;  /* 0x3f800000c0057423 */ /* 0x000fe200000101c0 */
[----:B------:R-:W-:Y:S01]  /*7bd0*/  FMUL.FTZ R7, R13, R6 ;  /* 0x000000060d077220 */ /* 0x000fe20000410000 */
[----:B------:R-:W-:Y:S01]  /*7be0*/  FMUL.FTZ R13, R85, R48 ;  /* 0x00000030550d7220 */ /* 0x000fe20000410000 */
[----:B------:R-:W-:Y:S01]  /*7bf0*/  FMUL.FTZ R23, R23, R0 ;  /* 0x0000000017177220 */ /* 0x000fe20000410000 */
[----:B------:R-:W-:Y:S01]  /*7c00*/  FFMA.FTZ R6, -R197, R197, 1 ;  /* 0x3f800000c5067423 */ /* 0x000fe200000101c5 */
[----:B------:R-:W-:Y:S01]  /*7c10*/  FMUL.FTZ R4, R4, UR5 ;  /* 0x0000000504047c20 */ /* 0x000fe20008410000 */
[----:B------:R-:W-:Y:S01]  /*7c20*/  FMUL.FTZ R5, R5, UR5 ;  /* 0x0000000505057c20 */ /* 0x000fe20008410000 */
[----:B------:R-:W-:Y:S01]  /*7c30*/  FFMA.FTZ R0, -R194, R194, 1 ;  /* 0x3f800000c2007423 */ /* 0x000fe200000101c2 */
[----:B------:R-:W-:Y:S01]  /*7c40*/  F2FP.BF16.F32.PACK_AB R23, R23, R9 ;  /* 0x000000091717723e */ /* 0x000fe200000010ff */
[----:B------:R-:W-:Y:S01]  /*7c50*/  FMUL.FTZ R9, R93, R40 ;  /* 0x000000285d097220 */ /* 0x000fe20000410000 */
[----:B------:R-:W-:Y:S01]  /*7c60*/  FMUL.FTZ R6, R6, UR5 ;  /* 0x0000000506067c20 */ /* 0x000fe20008410000 */
[----:B------:R1:W5:Y:S01]  /*7c70*/  LDL.LU R93, [R1+0xb8] ;  /* 0x0000b800015d7983 */ /* 0x0003620000300800 */
[----:B------:R-:W-:Y:S01]  /*7c80*/  FMUL.FTZ R10, R10, R4 ;  /* 0x000000040a0a7220 */ /* 0x000fe20000410000 */
[----:B------:R-:W-:Y:S01]  /*7c90*/  FFMA.FTZ R4, -R199, R199, 1 ;  /* 0x3f800000c7047423 */ /* 0x000fe200000101c7 */
[----:B------:R-:W-:Y:S01]  /*7ca0*/  FMUL.FTZ R8, R32, R6 ;  /* 0x0000000620087220 */ /* 0x000fe20000410000 */
[----:B------:R1:W5:Y:S01]  /*7cb0*/  LDL.LU R92, [R1+0xb4] ;  /* 0x0000b400015c7983 */ /* 0x0003620000300800 */
[----:B------:R-:W-:Y:S01]  /*7cc0*/  FMUL.FTZ R24, R24, R5 ;  /* 0x0000000518187220 */ /* 0x000fe20000410000 */
[----:B------:R-:W-:Y:S01]  /*7cd0*/  FMUL.FTZ R4, R4, UR5 ;  /* 0x0000000504047c20 */ /* 0x000fe20008410000 */
[----:B------:R-:W-:Y:S01]  /*7ce0*/  FFMA.FTZ R5, -R196, R196, 1 ;  /* 0x3f800000c4057423 */ /* 0x000fe200000101c4 */
        /* <DEDUP_REMOVED lines=8> */
[----:B------:R1:W5:Y:S01]  /*7d70*/  LDL.LU R89, [R1+0xa8] ;  /* 0x0000a80001597983 */ /* 0x0003620000300800 */
[----:B------:R-:W-:Y:S01]  /*7d80*/  FFMA.FTZ R4, -R203, R203, 1 ;  /* 0x3f800000cb047423 */ /* 0x000fe200000101cb */
[----:B------:R-:W-:Y:S01]  /*7d90*/  F2FP.BF16.F32.PACK_AB R21, R21, R10 ;  /* 0x0000000a1515723e */ /* 0x000fe200000010ff */
[----:B------:R-:W-:Y:S01]  /*7da0*/  FFMA.FTZ R6, -R201, R201, 1 ;  /* 0x3f800000c9067423 */ /* 0x000fe200000101c9 */
[----:B------:R1:W5:Y:S01]  /*7db0*/  LDL.LU R88, [R1+0xa4] ;  /* 0x0000a40001587983 */ /* 0x0003620000300800 */
[----:B------:R-:W-:Y:S01]  /*7dc0*/  F2FP.BF16.F32.PACK_AB R22, R22, R8 ;  /* 0x000000081616723e */ /* 0x000fe200000010ff */
[----:B------:R-:W-:Y:S01]  /*7dd0*/  FMUL.FTZ R8, R87, R46 ;  /* 0x0000002e57087220 */ /* 0x000fe20000410000 */
[----:B------:R-:W-:Y:S01]  /*7de0*/  FMUL.FTZ R4, R4, UR5 ;  /* 0x0000000504047c20 */ /* 0x000fe20008410000 */
[----:B------:R1:W5:Y:S01]  /*7df0*/  LDL.LU R87, [R1+0xa0] ;  /* 0x0000a00001577983 */ /* 0x0003620000300800 */
[----:B------:R-:W-:Y:S01]  /*7e00*/  FMUL.FTZ R6, R6, UR5 ;  /* 0x0000000506067c20 */ /* 0x000fe20008410000 */
[----:B------:R-:W-:Y:S01]  /*7e10*/  FFMA.FTZ R0, -R198, R198, 1 ;  /* 0x3f800000c6007423 */ /* 0x000fe200000101c6 */
[----:B------:R-:W-:Y:S01]  /*7e20*/  FMUL.FTZ R10, R42, R4 ;  /* 0x000000042a0a7220 */ /* 0x000fe20000410000 */
[----:B------:R1:W5:Y:S01]  /*7e30*/  LDL.LU R86, [R1+0x9c] ;  /* 0x00009c0001567983 */ /* 0x0003620000300800 */
[----:B------:R-:W-:Y:S01]  /*7e40*/  FMUL.FTZ R7, R36, R6 ;  /* 0x0000000624077220 */ /* 0x000fe20000410000 */
[----:B------:R-:W-:Y:S01]  /*7e50*/  FMUL.FTZ R0, R0, UR5 ;  /* 0x0000000500007c20 */ /* 0x000fe20008410000 */
[----:B------:R-:W-:Y:S01]  /*7e60*/  FFMA.FTZ R6, -R205, R205, 1 ;  /* 0x3f800000cd067423 */ /* 0x000fe200000101cd */
[----:B------:R1:W5:Y:S01]  /*7e70*/  LDL.LU R85, [R1+0x98] ;  /* 0x0000980001557983 */ /* 0x0003620000300800 */
[----:B------:R-:W-:Y:S01]  /*7e80*/  FFMA.FTZ R4, -R207, R207, 1 ;  /* 0x3f800000cf047423 */ /* 0x000fe200000101cf */
[----:B------:R-:W-:Y:S01]  /*7e90*/  FMUL.FTZ R19, R19, R0 ;  /* 0x0000000013137220 */ /* 0x000fe20000410000 */
[----:B------:R-:W-:Y:S01]  /*7ea0*/  FMUL.FTZ R6, R6, UR5 ;  /* 0x0000000506067c20 */ /* 0x000fe20008410000 */
[----:B------:R1:W5:Y:S01]  /*7eb0*/  LDL.LU R84, [R1+0x94] ;  /* 0x0000940001547983 */ /* 0x0003620000300800 */
[----:B------:R-:W-:Y:S01]  /*7ec0*/  FMUL.FTZ R4, R4, UR5 ;  /* 0x0000000504047c20 */ /* 0x000fe20008410000 */
[----:B------:R-:W-:Y:S01]  /*7ed0*/  FFMA.FTZ R0, -R202, R202, 1 ;  /* 0x3f800000ca007423 */ /* 0x000fe200000101ca */
[----:B------:R-:W-:Y:S01]  /*7ee0*/  FMUL.FTZ R9, R9, R6 ;  /* 0x0000000609097220 */ /* 0x000fe20000410000 */
[----:B------:R1:W5:Y:S01]  /*7ef0*/  LDL.LU R83, [R1+0x90] ;  /* 0x0000900001537983 */ /* 0x0003620000300800 */
[----:B------:R-:W-:Y:S01]  /*7f00*/  F2FP.BF16.F32.PACK_AB R19, R19, R11 ;  /* 0x0000000b1313723e */ /* 0x000fe200000010ff */
[----:B------:R-:W-:Y:S01]  /*7f10*/  FMUL.FTZ R11, R78, R55 ;  /* 0x000000374e0b7220 */ /* 0x000fe20000410000 */
[----:B------:R-:W-:Y:S01]  /*7f20*/  FMUL.FTZ R8, R8, R4 ;  /* 0x0000000408087220 */ /* 0x000fe20000410000 */
[----:B------:R1:W5:Y:S01]  /*7f30*/  LDL.LU R82, [R1+0x8c] ;  /* 0x00008c0001527983 */ /* 0x0003620000300800 */
[----:B------:R-:W-:Y:S01]  /*7f40*/  FMUL.FTZ R0, R0, UR5 ;  /* 0x0000000500007c20 */ /* 0x000fe20008410000 */
[----:B------:R-:W-:Y:S01]  /*7f50*/  FFMA.FTZ R6, -R209, R209, 1 ;  /* 0x3f800000d1067423 */ /* 0x000fe200000101d1 */
[----:B------:R-:W-:Y:S01]  /*7f60*/  FFMA.FTZ R4, -R211, R211, 1 ;  /* 0x3f800000d3047423 */ /* 0x000fe200000101d3 */
[----:B------:R-:W-:Y:S01]  /*7f70*/  FFMA.FTZ R5, -R200, R200, 1 ;  /* 0x3f800000c8057423 */ /* 0x000fe200000101c8 */
[----:B------:R-:W-:Y:S01]  /*7f80*/  FMUL.FTZ R17, R17, R0 ;  /* 0x0000000011117220 */ /* 0x000fe20000410000 */
[----:B------:R-:W-:Y:S01]  /*7f90*/  FMUL.FTZ R6, R6, UR5 ;  /* 0x0000000506067c20 */ /* 0x000fe20008410000 */
[----:B------:R-:W-:Y:S01]  /*7fa0*/  FMUL.FTZ R4, R4, UR5 ;  /* 0x0000000504047c20 */ /* 0x000fe20008410000 */
[----:B------:R-:W-:Y:S01]  /*7fb0*/  FMUL.FTZ R5, R5, UR5 ;  /* 0x0000000505057c20 */ /* 0x000fe20008410000 */
[----:B------:R-:W-:Y:S01]  /*7fc0*/  FFMA.FTZ R0, -R206, R206, 1 ;  /* 0x3f800000ce007423 */ /* 0x000fe200000101ce */
[----:B------:R-:W-:Y:S01]  /*7fd0*/  F2FP.BF16.F32.PACK_AB R17, R17, R10 ;  /* 0x0000000a1111723e */ /* 0x000fe200000010ff */
[----:B------:R-:W-:Y:S01]  /*7fe0*/  FMUL.FTZ R10, R80, R53 ;  /* 0x00000035500a7220 */ /* 0x000fe20000410000 */
[----:B------:R-:W-:Y:S01]  /*7ff0*/  FMUL.FTZ R26, R26, R4 ;  /* 0x000000041a1a7220 */ /* 0x000fe20000410000 */
[----:B------:R-:W-:Y:S01]  /*8000*/  FMUL.FTZ R20, R20, R5 ;  /* 0x0000000514147220 */ /* 0x000fe20000410000 */
[----:B------:R-:W-:Y:S01]  /*8010*/  FMUL.FTZ R0, R0, UR5 ;  /* 0x0000000500007c20 */ /* 0x000fe20008410000 */
[----:B------:R-:W-:Y:S01]  /*8020*/  FFMA.FTZ R5, -R204, R204, 1 ;  /* 0x3f800000cc057423 */ /* 0x000fe200000101cc */
[----:B------:R-:W-:Y:S02]  /*8030*/  FFMA.FTZ R4, -R216, R216, 1 ;  /* 0x3f800000d8047423 */ /* 0x000fe400000101d8 */
[----:B------:R-:W-:Y:S01]  /*8040*/  F2FP.BF16.F32.PACK_AB R20, R20, R7 ;  /* 0x000000071414723e */ /* 0x000fe200000010ff */
[----:B------:R-:W-:Y:S01]  /*8050*/  FMUL.FTZ R7, R44, R6 ;  /* 0x000000062c077220 */ /* 0x000fe20000410000 */
[----:B------:R-:W-:Y:S01]  /*8060*/  FMUL.FTZ R5, R5, UR5 ;  /* 0x0000000505057c20 */ /* 0x000fe20008410000 */
[----:B------:R-:W-:Y:S01]  /*8070*/  FMUL.FTZ R15, R15, R0 ;  /* 0x000000000f0f7220 */ /* 0x000fe20000410000 */
[----:B------:R-:W-:Y:S01]  /*8080*/  FFMA.FTZ R6, -R213, R213, 1 ;  /* 0x3f800000d5067423 */ /* 0x000fe200000101d5 */
[----:B------:R-:W-:Y:S01]  /*8090*/  FFMA.FTZ R0, -R210, R210, 1 ;  /* 0x3f800000d2007423 */ /* 0x000fe200000101d2 */
[----:B------:R-:W-:Y:S01]  /*80a0*/  FMUL.FTZ R18, R18, R5 ;  /* 0x0000000512127220 */ /* 0x000fe20000410000 */
[----:B------:R-:W-:Y:S01]  /*80b0*/  FFMA.FTZ R5, -R208, R208, 1 ;  /* 0x3f800000d0057423 */ /* 0x000fe200000101d0 */
[----:B------:R-:W-:Y:S01]  /*80c0*/  F2FP.BF16.F32.PACK_AB R15, R15, R8 ;  /* 0x000000080f0f723e */ /* 0x000fe200000010ff */
[----:B------:R-:W-:Y:S01]  /*80d0*/  FMUL.FTZ R8, R76, R57 ;  /* 0x000000394c087220 */ /* 0x000fe20000410000 */
[----:B------:R-:W-:Y:S01]  /*80e0*/  FMUL.FTZ R6, R6, UR5 ;  /* 0x0000000506067c20 */ /* 0x000fe20008410000 */
[----:B------:R-:W-:Y:S01]  /*80f0*/  F2FP.BF16.F32.PACK_AB R18, R18, R9 ;  /* 0x000000091212723e */ /* 0x000fe200000010ff */
[----:B------:R-:W-:Y:S01]  /*8100*/  FMUL.FTZ R9, R81, R52 ;  /* 0x0000003451097220 */ /* 0x000fe20000410000 */
[----:B------:R-:W-:Y:S01]  /*8110*/  FMUL.FTZ R0, R0, UR5 ;  /* 0x0000000500007c20 */ /* 0x000fe20008410000 */
[----:B------:R1:W5:Y:S01]  /*8120*/  LDL.LU R81, [R1+0x88] ;  /* 0x0000880001517983 */ /* 0x0003620000300800 */
[----:B------:R-:W-:Y:S01]  /*8130*/  FMUL.FTZ R13, R13, R6 ;  /* 0x000000060d0d7220 */ /* 0x000fe20000410000 */
[----:B------:R-:W-:Y:S01]  /*8140*/  FMUL.FTZ R5, R5, UR5 ;  /* 0x0000000505057c20 */ /* 0x000fe20008410000 */
[----:B------:R-:W-:Y:S01]  /*8150*/  FMUL.FTZ R25, R25, R0 ;  /* 0x0000000019197220 */ /* 0x000fe20000410000 */
[----:B------:R1:W5:Y:S01]  /*8160*/  LDL.LU R80, [R1+0x84] ;  /* 0x0000840001507983 */ /* 0x0003620000300800 */
[----:B------:R-:W-:Y:S01]  /*8170*/  FFMA.FTZ R0, -R214, R214, 1 ;  /* 0x3f800000d6007423 */ /* 0x000fe200000101d6 */
[----:B------:R-:W-:Y:S01]  /*8180*/  FMUL.FTZ R16, R16, R5 ;  /* 0x0000000510107220 */ /* 0x000fe20000410000 */
[----:B------:R-:W-:Y:S01]  /*8190*/  FFMA.FTZ R5, -R212, R212, 1 ;  /* 0x3f800000d4057423 */ /* 0x000fe200000101d4 */
[----:B------:R1:W5:Y:S01]  /*81a0*/  LDL.LU R79, [R1+0x80] ;  /* 0x00008000014f7983 */ /* 0x0003620000300800 */
[----:B------:R-:W-:Y:S01]  /*81b0*/  FFMA.FTZ R6, -R218, R218, 1 ;  /* 0x3f800000da067423 */ /* 0x000fe200000101da */
[----:B------:R-:W-:Y:S01]  /*81c0*/  FMUL.FTZ R0, R0, UR5 ;  /* 0x0000000500007c20 */ /* 0x000fe20008410000 */
[----:B------:R-:W-:Y:S01]  /*81d0*/  F2FP.BF16.F32.PACK_AB R16, R16, R7 ;  /* 0x000000071010723e */ /* 0x000fe200000010ff */
[----:B------:R1:W5:Y:S01]  /*81e0*/  LDL.LU R78, [R1+0x7c] ;  /* 0x00007c00014e7983 */ /* 0x0003620000300800 */
[----:B------:R-:W-:Y:S01]  /*81f0*/  FMUL.FTZ R7, R77, R56 ;  /* 0x000000384d077220 */ /* 0x000fe20000410000 */
[----:B------:R-:W-:Y:S01]  /*8200*/  FMUL.FTZ R5, R5, UR5 ;  /* 0x0000000505057c20 */ /* 0x000fe20008410000 */
[----:B------:R-:W-:Y:S01]  /*8210*/  FMUL.FTZ R6, R6, UR5 ;  /* 0x0000000506067c20 */ /* 0x000fe20008410000 */
[----:B------:R1:W5:Y:S01]  /*8220*/  LDL.LU R77, [R1+0x78] ;  /* 0x00007800014d7983 */ /* 0x0003620000300800 */
[----:B------:R-:W-:Y:S01]  /*8230*/  FMUL.FTZ R11, R11, R0 ;  /* 0x000000000b0b7220 */ /* 0x000fe20000410000 */
[----:B------:R-:W-:Y:S01]  /*8240*/  FMUL.FTZ R14, R14, R5 ;  /* 0x000000050e0e7220 */ /* 0x000fe20000410000 */
[----:B------:R-:W-:Y:S01]  /*8250*/  FFMA.FTZ R5, -R217, R217, 1 ;  /* 0x3f800000d9057423 */ /* 0x000fe200000101d9 */
[----:B------:R1:W5:Y:S01]  /*8260*/  LDL.LU R76, [R1+0x74] ;  /* 0x00007400014c7983 */ /* 0x0003620000300800 */
[----:B------:R-:W-:Y:S01]  /*8270*/  FMUL.FTZ R4, R4, UR5 ;  /* 0x0000000504047c20 */ /* 0x000fe20008410000 */
[----:B------:R-:W-:Y:S01]  /*8280*/  FFMA.FTZ R0, -R215, R215, 1 ;  /* 0x3f800000d7007423 */ /* 0x000fe200000101d7 */
[----:B------:R-:W-:Y:S01]  /*8290*/  F2FP.BF16.F32.PACK_AB R14, R14, R13 ;  /* 0x0000000d0e0e723e */ /* 0x000fe200000010ff */
[----:B------:R1:W5:Y:S01]  /*82a0*/  LDL.LU R75, [R1+0x70] ;  /* 0x00007000014b7983 */ /* 0x0003620000300800 */
[----:B------:R-:W-:Y:S01]  /*82b0*/  F2FP.BF16.F32.PACK_AB R13, R25, R26 ;  /* 0x0000001a190d723e */ /* 0x000fe200000010ff */
[----:B------:R-:W-:Y:S01]  /*82c0*/  FMUL.FTZ R26, R71, R62 ;  /* 0x0000003e471a7220 */ /* 0x000fe20000410000 */
[----:B------:R-:W-:Y:S01]  /*82d0*/  FMUL.FTZ R25, R70, R63 ;  /* 0x0000003f46197220 */ /* 0x000fe20000410000 */
[----:B------:R1:W5:Y:S01]  /*82e0*/  LDL.LU R74, [R1+0x6c] ;  /* 0x00006c00014a7983 */ /* 0x0003620000300800 */
[----:B------:R-:W-:Y:S01]  /*82f0*/  FMUL.FTZ R5, R5, UR5 ;  /* 0x0000000505057c20 */ /* 0x000fe20008410000 */
        /* <DEDUP_REMOVED lines=8> */
[----:B------:R-:W-:Y:S01]  /*8380*/  FFMA.FTZ R4, -R221, R221, 1 ;  /* 0x3f800000dd047423 */ /* 0x000fe200000101dd */
[----:B------:R-:W-:Y:S01]  /*8390*/  FMUL.FTZ R6, R6, UR5 ;  /* 0x0000000506067c20 */ /* 0x000fe20008410000 */
[----:B------:R1:W5:Y:S01]  /*83a0*/  LDL.LU R71, [R1+0x60] ;  /* 0x0000600001477983 */ /* 0x0003620000300800 */
[----:B------:R-:W-:Y:S01]  /*83b0*/  FMUL.FTZ R29, R29, R0 ;  /* 0x000000001d1d7220 */ /* 0x000fe20000410000 */
[----:B------:R-:W-:Y:S01]  /*83c0*/  FMUL.FTZ R5, R5, UR5 ;  /* 0x0000000505057c20 */ /* 0x000fe20008410000 */
[----:B------:R-:W-:Y:S01]  /*83d0*/  FMUL.FTZ R4, R4, UR5 ;  /* 0x0000000504047c20 */ /* 0x000fe20008410000 */
[----:B------:R1:W5:Y:S01]  /*83e0*/  LDL.LU R70, [R1+0x5c] ;  /* 0x00005c0001467983 */ /* 0x0003620000300800 */
[----:B------:R-:W-:Y:S01]  /*83f0*/  FFMA.FTZ R0, -R219, R219, 1 ;  /* 0x3f800000db007423 */ /* 0x000fe200000101db */
        /* <DEDUP_REMOVED lines=14> */
[----:B------:R-:W-:Y:S01]  /*84e0*/  F2FP.BF16.F32.PACK_AB R10, R10, R9 ;  /* 0x000000090a0a723e */ /* 0x000fe200000010ff */
[----:B------:R1:W5:Y:S01]  /*84f0*/  LDL.LU R2, [R1+0x4c] ;  /* 0x00004c0001027983 */ /* 0x0003620000300800 */
[----:B------:R-:W-:Y:S01]  /*8500*/  FFMA.FTZ R0, -R229, R229, 1 ;  /* 0x3f800000e5007423 */ /* 0x000fe200000101e5 */
[----:B------:R-:W-:Y:S01]  /*8510*/  F2FP.BF16.F32.PACK_AB R9, R11, R12 ;  /* 0x0000000c0b09723e */ /* 0x000fe200000010ff */
[----:B------:R-:W-:Y:S01]  /*8520*/  FMUL.FTZ R11, R60, R6 ;  /* 0x000000063c0b7220 */ /* 0x000fe20000410000 */
[----:B------:R1:W5:Y:S01]  /*8530*/  LDL.64 R62, [R1+0x10] ;  /* 0x00001000013e7983 */ /* 0x0003620000100a00 */
[----:B------:R-:W-:Y:S01]  /*8540*/  FMUL.FTZ R12, R61, R5 ;  /* 0x000000053d0c7220 */ /* 0x000fe20000410000 */
[----:B------:R-:W-:Y:S01]  /*8550*/  FMUL.FTZ R26, R26, R4 ;  /* 0x000000041a1a7220 */ /* 0x000fe20000410000 */
[----:B------:R-:W-:Y:S01]  /*8560*/  F2FP.BF16.F32.PACK_AB R8, R8, R7 ;  /* 0x000000070808723e */ /* 0x000fe200000010ff */
[----:B------:R-:W-:Y:S01]  /*8570*/  FMUL.FTZ R6, R0, UR5 ;  /* 0x0000000500067c20 */ /* 0x000fe20008410000 */
[----:B------:R-:W-:Y:S01]  /*8580*/  FFMA.FTZ R5, -R228, R228, 1 ;  /* 0x3f800000e4057423 */ /* 0x000fe200000101e4 */
[----:B------:R-:W-:Y:S01]  /*8590*/  F2FP.BF16.F32.PACK_AB R12, R12, R11 ;  /* 0x0000000b0c0c723e */ /* 0x000fe200000010ff */
[----:B------:R-:W-:Y:S01]  /*85a0*/  FFMA.FTZ R4, -R227, R227, 1 ;  /* 0x3f800000e3047423 */ /* 0x000fe200000101e3 */
[----:B------:R-:W-:Y:S01]  /*85b0*/  FFMA.FTZ R0, -R226, R226, 1 ;  /* 0x3f800000e2007423 */ /* 0x000fe200000101e2 */
[----:B------:R-:W-:Y:S01]  /*85c0*/  F2FP.BF16.F32.PACK_AB R11, R25, R26 ;  /* 0x0000001a190b723e */ /* 0x000fe200000010ff */
[----:B------:R-:W-:Y:S01]  /*85d0*/  FMUL.FTZ R7, R5, UR5 ;  /* 0x0000000505077c20 */ /* 0x000fe20008410000 */
[----:B------:R-:W-:Y:S01]  /*85e0*/  FMUL.FTZ R4, R4, UR5 ;  /* 0x0000000504047c20 */ /* 0x000fe20008410000 */
[----:B------:R-:W-:Y:S01]  /*85f0*/  FMUL.FTZ R0, R0, UR5 ;  /* 0x0000000500007c20 */ /* 0x000fe20008410000 */
[----:B------:R-:W-:Y:S01]  /*8600*/  FMUL.FTZ R5, R64, R6 ;  /* 0x0000000640057220 */ /* 0x000fe20000410000 */
[----:B------:R-:W-:Y:S01]  /*8610*/  FMUL.FTZ R6, R65, R7 ;  /* 0x0000000741067220 */ /* 0x000fe20000410000 */
[----:B------:R-:W-:Y:S01]  /*8620*/  F2FP.BF16.F32.PACK_AB R7, R29, R30 ;  /* 0x0000001e1d07723e */ /* 0x000fe200000010ff */
[----:B------:R-:W-:Y:S01]  /*8630*/  FMUL.FTZ R4, R66, R4 ;  /* 0x0000000442047220 */ /* 0x000fe20000410000 */
[----:B------:R-:W-:Y:S02]  /*8640*/  FMUL.FTZ R0, R67, R0 ;  /* 0x0000000043007220 */ /* 0x000fe40000410000 */
[----:B------:R-:W-:Y:S03]  /*8650*/  F2FP.BF16.F32.PACK_AB R6, R6, R5 ;  /* 0x000000050606723e */ /* 0x000fe600000010ff */
[----:B------:R-:W-:Y:S01]  /*8660*/  F2FP.BF16.F32.PACK_AB R0, R0, R4 ;  /* 0x000000040000723e */ /* 0x000fe200000010ff */
[----:B-1----:R-:W-:Y:S06]  /*8670*/  @!P1 BRA `(.L_x_501) ;  /* 0x00000000008c9947 */ /* 0x002fec0003800000 */
[----:B------:R-:W2:Y:S01]  /*8680*/  LDL.LU R32, [R1] ;  /* 0x0000000001207983 */ /* 0x000ea20000300800 */
[----:B------:R-:W1:Y:S01]  /*8690*/  LDC R26, c[0x0][0x240] ;  /* 0x00009000ff1a7b82 */ /* 0x000e620000000800 */
[----:B-----5:R-:W-:Y:S01]  /*86a0*/  ISETP.GE.AND P2, PT, R62, UR40, PT ;  /* 0x000000283e007c0c */ /* 0x020fe2000bf46270 */
[----:B------:R-:W-:Y:S04]  /*86b0*/  ULOP3.LUT UR9, UR8, 0x1, URZ, 0xc0, !UPT ;  /* 0x0000000108097892 */ /* 0x000fe8000f8ec03f */
[----:B------:R-:W-:Y:S04]  /*86c0*/  UISETP.NE.U32.AND UP0, UPT, UR9, 0x1, UPT ;  /* 0x000000010900788c */ /* 0x000fe8000bf05070 */
[----:B------:R-:W-:Y:S04]  /*86d0*/  USEL UR9, UR61, 0x2000, !UP0 ;  /* 0x000020003d097887 */ /* 0x000fe8000c000000 */
[----:B------:R-:W3:Y:S02]  /*86e0*/  @!P2 LDC R25, c[0x0][0x244] ;  /* 0x00009100ff19ab82 */ /* 0x000ee40000000800 */
[----:B------:R-:W-:Y:S01]  /*86f0*/  VIADD R164, R164, UR9 ;  /* 0x00000009a4a47c36 */ /* 0x000fe20008000000 */
[----:B------:R-:W-:Y:S04]  /*8700*/  IADD3 R148, R148, UR9, RZ ;  /* 0x0000000994947c10 */ /* 0x000fe8000fffe0ff */
[----:B------:R4:W-:Y:S04]  /*8710*/  @P2 STS [R164], RZ ;  /* 0x000000ffa4002388 */ /* 0x0009e80000000800 */
[----:B------:R4:W-:Y:S04]  /*8720*/  @P2 STS [R164+0x4], RZ ;  /* 0x000004ffa4002388 */ /* 0x0009e80000000800 */
[----:B------:R4:W-:Y:S04]  /*8730*/  @P2 STS [R164+0x8], RZ ;  /* 0x000008ffa4002388 */ /* 0x0009e80000000800 */
[----:B------:R4:W-:Y:S01]  /*8740*/  @P2 STS [R164+0xc], RZ ;  /* 0x00000cffa4002388 */ /* 0x0009e20000000800 */
[----:B--2---:R-:W-:Y:S02]  /*8750*/  VIADD R32, R32, UR9 ;  /* 0x0000000920207c36 */ /* 0x004fe40008000000 */
[----:B-1----:R-:W-:Y:S03]  /*8760*/  IMAD.U32 R4, R26, -0x80, RZ ;  /* 0xffffff801a047824 */ /* 0x002fe600078e00ff */
[----:B------:R4:W-:Y:S02]  /*8770*/  STL [R1], R32 ;  /* 0x0000002001007387 */ /* 0x0009e40000100800 */
        /* <DEDUP_REMOVED lines=9> */
[----:B---3--:R-:W-:Y:S03]  /*8810*/  @!P2 LEA.HI.X R5, R26, R241, R25, 0x7, P0 ;  /* 0x000000f11a05a211 */ /* 0x008fe600000f3c19 */
        /* <DEDUP_REMOVED lines=9> */
.L_x_501:
[----:B------:R-:W2:Y:S04]  /*88b0*/  LDL R29, [R1+0x3c] ;  /* 0x00003c00011d7983 */ /* 0x000ea80000100800 */
        /* <DEDUP_REMOVED lines=33> */
[----:B-1---5:R-:W-:Y:S05]  /*8ad0*/  LEA R0, R156, UR4, 0x1 ;  /* 0x000000049c007c11 */ /* 0x022fea000f8e08ff */
[----:B----4-:R-:W-:Y:S04]  /*8ae0*/  LDSM.16.MT88.4 R4, [R2+0x10000] ;  /* 0x010000000204783b */ /* 0x010fe80000004200 */
[----:B------:R-:W1:Y:S04]  /*8af0*/  LDSM.16.MT88.4 R8, [R0+0x4000] ;  /* 0x004000000008783b */ /* 0x000e680000004200 */
[----:B------:R-:W3:Y:S04]  /*8b00*/  LDSM.16.MT88.4 R12, [R2+0x14000] ;  /* 0x01400000020c783b */ /* 0x000ee80000004200 */
[----:B------:R-:W-:Y:S04]  /*8b10*/  LDSM.16.MT88.4 R16, [R2+0x10800] ;  /* 0x010800000210783b */ /* 0x000fe80000004200 */
[----:B------:R-:W4:Y:S04]  /*8b20*/  LDSM.16.MT88.4 R20, [R0+0x4400] ;  /* 0x004400000014783b */ /* 0x000f280000004200 */
[----:B------:R-:W4:Y:S01]  /*8b30*/  LDSM.16.MT88.4 R24, [R2+0x14800] ;  /* 0x014800000218783b */ /* 0x000f220000004200 */
[-C--:B-1----:R-:W-:Y:S06]  /*8b40*/  HMMA.16816.F32.BF16 R68, R4, R8.reuse, R68 ;  /* 0x000000080444723c */ /* 0x082fec0000041844 */
[C---:B---3--:R-:W-:Y:S06]  /*8b50*/  HMMA.16816.F32.BF16 R72, R12.reuse, R8, R72 ;  /* 0x000000080c48723c */ /* 0x048fec0000041848 */
[-C--:B------:R-:W-:Y:S01]  /*8b60*/  HMMA.16816.F32.BF16 R76, R12, R10.reuse, R76 ;  /* 0x0000000a0c4c723c */ /* 0x080fe2000004184c */
[----:B------:R-:W-:Y:S05]  /*8b70*/  LDSM.16.MT88.4 R12, [R2+0x15000] ;  /* 0x01500000020c783b */ /* 0x000fea0000004200 */
[----:B------:R-:W-:Y:S01]  /*8b80*/  HMMA.16816.F32.BF16 R80, R4, R10, R80 ;  /* 0x0000000a0450723c */ /* 0x000fe20000041850 */
[----:B------:R-:W-:Y:S04]  /*8b90*/  LDSM.16.MT88.4 R4, [R2+0x11000] ;  /* 0x011000000204783b */ /* 0x000fe80000004200 */
[----:B------:R-:W1:Y:S01]  /*8ba0*/  LDSM.16.MT88.4 R8, [R0+0x4800] ;  /* 0x004800000008783b */ /* 0x000e620000004200 */
[-C--:B----4-:R-:W-:Y:S06]  /*8bb0*/  HMMA.16816.F32.BF16 R68, R16, R20.reuse, R68 ;  /* 0x000000141044723c */ /* 0x090fec0000041844 */
[C---:B------:R-:W-:Y:S06]  /*8bc0*/  HMMA.16816.F32.BF16 R72, R24.reuse, R20, R72 ;  /* 0x000000141848723c */ /* 0x040fec0000041848 */
[-C--:B------:R-:W-:Y:S01]  /*8bd0*/  HMMA.16816.F32.BF16 R76, R24, R22.reuse, R76 ;  /* 0x00000016184c723c */ /* 0x080fe2000004184c */
[----:B------:R-:W-:Y:S05]  /*8be0*/  LDSM.16.MT88.4 R24, [R2+0x15800] ;  /* 0x015800000218783b */ /* 0x000fea0000004200 */
[----:B------:R-:W-:Y:S01]  /*8bf0*/  HMMA.16816.F32.BF16 R80, R16, R22, R80 ;  /* 0x000000161050723c */ /* 0x000fe20000041850 */
[----:B------:R-:W-:Y:S04]  /*8c00*/  LDSM.16.MT88.4 R16, [R2+0x11800] ;  /* 0x011800000210783b */ /* 0x000fe80000004200 */
[----:B------:R-:W3:Y:S01]  /*8c10*/  LDSM.16.MT88.4 R20, [R0+0x4c00] ;  /* 0x004c00000014783b */ /* 0x000ee20000004200 */
[-C--:B-1----:R-:W-:Y:S06]  /*8c20*/  HMMA.16816.F32.BF16 R68, R4, R8.reuse, R68 ;  /* 0x000000080444723c */ /* 0x082fec0000041844 */
[C---:B------:R-:W-:Y:S06]  /*8c30*/  HMMA.16816.F32.BF16 R72, R12.reuse, R8, R72 ;  /* 0x000000080c48723c */ /* 0x040fec0000041848 */
[-C--:B------:R-:W-:Y:S01]  /*8c40*/  HMMA.16816.F32.BF16 R76, R12, R10.reuse, R76 ;  /* 0x0000000a0c4c723c */ /* 0x080fe2000004184c */
[----:B------:R-:W-:Y:S05]  /*8c50*/  LDSM.16.MT88.4 R12, [R2+0x16000] ;  /* 0x01600000020c783b */ /* 0x000fea0000004200 */
[----:B------:R-:W-:Y:S01]  /*8c60*/  HMMA.16816.F32.BF16 R80, R4, R10, R80 ;  /* 0x0000000a0450723c */ /* 0x000fe20000041850 */
[----:B------:R-:W-:Y:S04]  /*8c70*/  LDSM.16.MT88.4 R4, [R2+0x12000] ;  /* 0x012000000204783b */ /* 0x000fe80000004200 */
[----:B------:R-:W1:Y:S01]  /*8c80*/  LDSM.16.MT88.4 R8, [R0+0x5000] ;  /* 0x005000000008783b */ /* 0x000e620000004200 */
[-C--:B---3--:R-:W-:Y:S06]  /*8c90*/  HMMA.16816.F32.BF16 R68, R16, R20.reuse, R68 ;  /* 0x000000141044723c */ /* 0x088fec0000041844 */
[C---:B------:R-:W-:Y:S06]  /*8ca0*/  HMMA.16816.F32.BF16 R72, R24.reuse, R20, R72 ;  /* 0x000000141848723c */ /* 0x040fec0000041848 */
[-C--:B------:R-:W-:Y:S01]  /*8cb0*/  HMMA.16816.F32.BF16 R76, R24, R22.reuse, R76 ;  /* 0x00000016184c723c */ /* 0x080fe2000004184c */
[----:B------:R-:W-:Y:S04]  /*8cc0*/  LDSM.16.MT88.4 R24, [R2+0x16800] ;  /* 0x016800000218783b */ /* 0x000fe80000004200 */
[----:B--2---:R-:W-:Y:S01]  /*8cd0*/  LEA R59, R29, UR4, 0x1 ;  /* 0x000000041d3b7c11 */ /* 0x004fe2000f8e08ff */
        /* <DEDUP_REMOVED lines=53> */
.L_x_502:
[----:B------:R-:W3:Y:S01]  /*9030*/  LDL R60, [R1+0x2c] ;  /* 0x00002c00013c7983 */ /* 0x000ee20000100800 */
[----:B------:R-:W-:Y:S02]  /*9040*/  ULOP3.LUT UR9, UR8, 0x1, URZ, 0xc0, !UPT ;  /* 0x0000000108097892 */ /* 0x000fe4000f8ec03f */
[----:B------:R-:W-:Y:S01]  /*9050*/  UISETP.GT.AND UP2, UPT, UR8, UR21, UPT ;  /* 0x000000150800728c */ /* 0x000fe2000bf44270 */
[----:B------:R-:W4:Y:S01]  /*9060*/  LDL R58, [R1+0x30] ;  /* 0x00003000013a7983 */ /* 0x000f220000100800 */
[----:B------:R-:W-:Y:S02]  /*9070*/  UISETP.NE.U32.AND UP0, UPT, UR9, 0x1, UPT ;  /* 0x000000010900788c */ /* 0x000fe4000bf05070 */
[----:B------:R-:W-:Y:S01]  /*9080*/  UIADD3 UR8, UR8, -0x1, URZ ;  /* 0xffffffff08087890 */ /* 0x000fe2000fffe03f */
[----:B------:R-:W5:Y:S04]  /*9090*/  LDL.LU.64 R56, [R1+0x8] ;  /* 0x0000080001387983 */ /* 0x000f680000300a00 */
[----:B------:R-:W4:Y:S04]  /*90a0*/  LDL R55, [R1+0x20] ;  /* 0x0000200001377983 */ /* 0x000f280000100800 */
[----:B------:R-:W4:Y:S04]  /*90b0*/  LDL R54, [R1+0x24] ;  /* 0x0000240001367983 */ /* 0x000f280000100800 */
[----:B------:R-:W4:Y:S04]  /*90c0*/  LDL R53, [R1+0x18] ;  /* 0x0000180001357983 */ /* 0x000f280000100800 */
[----:B------:R-:W4:Y:S04]  /*90d0*/  LDL R52, [R1+0x1c] ;  /* 0x00001c0001347983 */ /* 0x000f280000100800 */
[----:B------:R-:W-:Y:S04]  /*90e0*/  LDSM.16.M88.4 R16, [R151] ;  /* 0x000000009710783b */ /* 0x000fe80000000200 */
[----:B------:R-:W2:Y:S04]  /*90f0*/  LDSM.16.MT88.4 R20, [R0+0x6000] ;  /* 0x006000000014783b */ /* 0x000ea80000004200 */
        /* <DEDUP_REMOVED lines=8> */
[-C--:B--2---:R-:W-:Y:S06]  /*9180*/  HMMA.16816.F32.BF16 R4, R16, R20.reuse, RZ ;  /* 0x000000141004723c */ /* 0x084fec00000418ff */
[C---:B-1----:R-:W-:Y:S06]  /*9190*/  HMMA.16816.F32.BF16 R8, R12.reuse, R20, RZ ;  /* 0x000000140c08723c */ /* 0x042fec00000418ff */
[-C--:B------:R-:W-:Y:S06]  /*91a0*/  HMMA.16816.F32.BF16 R12, R12, R22.reuse, RZ ;  /* 0x000000160c0c723c */ /* 0x080fec00000418ff */
[----:B------:R-:W-:Y:S01]  /*91b0*/  HMMA.16816.F32.BF16 R16, R16, R22, RZ ;  /* 0x000000161010723c */ /* 0x000fe200000418ff */
[----:B------:R-:W1:Y:S05]  /*91c0*/  LDSM.16.M88.4 R20, [R152] ;  /* 0x000000009814783b */ /* 0x000e6a0000000200 */
[-C--:B------:R-:W-:Y:S06]  /*91d0*/  HMMA.16816.F32.BF16 R4, R24, R28.reuse, R4 ;  /* 0x0000001c1804723c */ /* 0x080fec0000041804 */
[C---:B------:R-:W-:Y:S06]  /*91e0*/  HMMA.16816.F32.BF16 R8, R32.reuse, R28, R8 ;  /* 0x0000001c2008723c */ /* 0x040fec0000041808 */
[-C--:B------:R-:W-:Y:S01]  /*91f0*/  HMMA.16816.F32.BF16 R12, R32, R30.reuse, R12 ;  /* 0x0000001e200c723c */ /* 0x080fe2000004180c */
[----:B------:R-:W2:Y:S05]  /*9200*/  LDSM.16.M88.4 R32, [R152+0x2000] ;  /* 0x002000009820783b */ /* 0x000eaa0000000200 */
[----:B------:R-:W-:Y:S01]  /*9210*/  HMMA.16816.F32.BF16 R16, R24, R30, R16 ;  /* 0x0000001e1810723c */ /* 0x000fe20000041810 */
[----:B------:R-:W-:Y:S04]  /*9220*/  LDSM.16.M88.4 R24, [R151+0x4000] ;  /* 0x004000009718783b */ /* 0x000fe80000000200 */
[----:B------:R-:W2:Y:S01]  /*9230*/  LDSM.16.MT88.4 R28, [R0+0x7000] ;  /* 0x00700000001c783b */ /* 0x000ea20000004200 */
[-C--:B------:R-:W-:Y:S06]  /*9240*/  HMMA.16816.F32.BF16 R4, R36, R40.reuse, R4 ;  /* 0x000000282404723c */ /* 0x080fec0000041804 */
[C---:B------:R-:W-:Y:S06]  /*9250*/  HMMA.16816.F32.BF16 R8, R44.reuse, R40, R8 ;  /* 0x000000282c08723c */ /* 0x040fec0000041808 */
[-C--:B------:R-:W-:Y:S01]  /*9260*/  HMMA.16816.F32.BF16 R12, R44, R42.reuse, R12 ;  /* 0x0000002a2c0c723c */ /* 0x080fe2000004180c */
[----:B------:R-:W2:Y:S05]  /*9270*/  LDSM.16.M88.4 R44, [R151+0x6000] ;  /* 0x00600000972c783b */ /* 0x000eaa0000000200 */
[----:B------:R-:W-:Y:S01]  /*9280*/  HMMA.16816.F32.BF16 R16, R36, R42, R16 ;  /* 0x0000002a2410723c */ /* 0x000fe20000041810 */
[----:B------:R-:W-:Y:S04]  /*9290*/  LDSM.16.M88.4 R36, [R160] ;  /* 0x00000000a024783b */ /* 0x000fe80000000200 */
[----:B------:R-:W2:Y:S01]  /*92a0*/  LDSM.16.MT88.4 R40, [R0+0x7400] ;  /* 0x007400000028783b */ /* 0x000ea20000004200 */
[-C--:B-1----:R-:W-:Y:S06]  /*92b0*/  HMMA.16816.F32.BF16 R4, R20, R48.reuse, R4 ;  /* 0x000000301404723c */ /* 0x082fec0000041804 */
[C---:B--2---:R-:W-:Y:S06]  /*92c0*/  HMMA.16816.F32.BF16 R8, R32.reuse, R48, R8 ;  /* 0x000000302008723c */ /* 0x044fec0000041808 */
[-C--:B------:R-:W-:Y:S01]  /*92d0*/  HMMA.16816.F32.BF16 R12, R32, R50.reuse, R12 ;  /* 0x00000032200c723c */ /* 0x080fe2000004180c */
[----:B------:R-:W1:Y:S05]  /*92e0*/  LDSM.16.M88.4 R32, [R159] ;  /* 0x000000009f20783b */ /* 0x000e6a0000000200 */
        /* <DEDUP_REMOVED lines=8> */
[----:B------:R2:W-:Y:S04]  /*9370*/  LDSM.16.MT88.4 R28, [R0+0x7c00] ;  /* 0x007c0000001c783b */ /* 0x0005e80000004200 */
[----:B------:R-:W2:Y:S01]  /*9380*/  LDSM.16.M88.4 R24, [R152+0x4000] ;  /* 0x004000009818783b */ /* 0x000ea20000000200 */
[-C--:B------:R-:W-:Y:S06]  /*9390*/  HMMA.16816.F32.BF16 R4, R36, R40.reuse, R4 ;  /* 0x000000282404723c */ /* 0x080fec0000041804 */
[C---:B-1----:R-:W-:Y:S06]  /*93a0*/  HMMA.16816.F32.BF16 R8, R32.reuse, R40, R8 ;  /* 0x000000282008723c */ /* 0x042fec0000041808 */
[-C--:B------:R-:W-:Y:S01]  /*93b0*/  HMMA.16816.F32.BF16 R12, R32, R42.reuse, R12 ;  /* 0x0000002a200c723c */ /* 0x080fe2000004180c */
[----:B------:R-:W1:Y:S01]  /*93c0*/  LDSM.16.M88.4 R32, [R152+0x6000] ;  /* 0x006000009820783b */ /* 0x000e620000000200 */
[----:B------:R-:W-:Y:S04]  /*93d0*/  IMAD.U32 R40, RZ, RZ, UR32 ;  /* 0x00000020ff287e24 */ /* 0x000fe8000f8e00ff */
[----:B------:R-:W-:Y:S01]  /*93e0*/  HMMA.16816.F32.BF16 R16, R36, R42, R16 ;  /* 0x0000002a2410723c */ /* 0x000fe20000041810 */
[----:B--2---:R-:W-:Y:S05]  /*93f0*/  IMAD.U32 R0, RZ, RZ, UR23 ;  /* 0x00000017ff007e24 */ /* 0x004fea000f8e00ff */
        /* <DEDUP_REMOVED lines=15> */
[----:B------:R-:W-:Y:S01]  /*94f0*/  IMAD.U32 R23, RZ, RZ, UR35 ;  /* 0x00000023ff177e24 */ /* 0x000fe2000f8e00ff */
[-C--:B------:R-:W-:Y:S01]  /*9500*/  HMMA.16816.F32.BF16 R12, R32, R30.reuse, R12 ;  /* 0x0000001e200c723c */ /* 0x080fe2000004180c */
[----:B------:R-:W-:Y:S01]  /*9510*/  MOV R28, UR26 ;  /* 0x0000001a001c7c02 */ /* 0x000fe20008000f00 */
[----:B------:R-:W-:Y:S04]  /*9520*/  IMAD.U32 R29, RZ, RZ, UR24 ;  /* 0x00000018ff1d7e24 */ /* 0x000fe8000f8e00ff */
[----:B------:R-:W-:Y:S01]  /*9530*/  HMMA.16816.F32.BF16 R16, R24, R30, R16 ;  /* 0x0000001e1810723c */ /* 0x000fe20000041810 */
[----:B------:R-:W-:Y:S04]  /*9540*/  IMAD.U32 R34, RZ, RZ, UR29 ;  /* 0x0000001dff227e24 */ /* 0x000fe8000f8e00ff */
        /* <DEDUP_REMOVED lines=8> */
[----:B------:R-:W-:Y:S01]  /*95d0*/  IMAD.U32 R26, RZ, RZ, UR25 ;  /* 0x00000019ff1a7e24 */ /* 0x000fe2000f8e00ff */
[----:B---3--:R-:W-:Y:S01]  /*95e0*/  @P1 IADD3 R20, P2, R60, UR17, RZ ;  /* 0x000000113c141c10 */ /* 0x008fe2000ff5e0ff */
[----:B------:R-:W-:Y:S01]  /*95f0*/  @UP3 UIADD3 UR17, UP1, UR17, -0x200, URZ ;  /* 0xfffffe0011113890 */ /* 0x000fe2000ff3e03f */
[----:B-----5:R-:W-:Y:S01]  /*9600*/  LEA R181, P0, R21, R56, 0x2 ;  /* 0x0000003815b57211 */ /* 0x020fe200078010ff */
[----:B------:R-:W-:Y:S01]  /*9610*/  IMAD.U32 R56, RZ, RZ, UR27 ;  /* 0x0000001bff387e24 */ /* 0x000fe2000f8e00ff */
[----:B----4-:R-:W-:Y:S01]  /*9620*/  @P1 IADD3.X R21, R58, UR16, RZ, P2, !PT ;  /* 0x000000103a151c10 */ /* 0x010fe200097fe4ff */
[----:B------:R-:W-:Y:S01]  /*9630*/  IMAD.U32 R58, RZ, RZ, UR29 ;  /* 0x0000001dff3a7e24 */ /* 0x000fe2000f8e00ff */
[----:B------:R-:W-:Y:S01]  /*9640*/  LEA.HI.X.SX32 R177, R0, R57, 0x2, P0 ;  /* 0x0000003900b17211 */ /* 0x000fe200000f16ff */
[----:B------:R-:W-:Y:S01]  /*9650*/  IMAD.U32 R0, RZ, RZ, UR37 ;  /* 0x00000025ff007e24 */ /* 0x000fe2000f8e00ff */
[----:B------:R-:W-:Y:S01]  /*9660*/  @UP3 UIADD3.X UR16, UR16, -0x1, URZ, UP1, !UPT ;  /* 0xffffffff10103890 */ /* 0x000fe20008ffe43f */
[----:B------:R-:W2:Y:S01]  /*9670*/  @P1 LDG.E R55, desc[UR14][R20.64] ;  /* 0x0000000e14371981 */ /* 0x000ea2000c1e1900 */
[----:B------:R-:W-:Y:S03]  /*9680*/  IMAD.U32 R57, RZ, RZ, UR28 ;  /* 0x0000001cff397e24 */ /* 0x000fe6000f8e00ff */
[----:B------:R-:W3:Y:S04]  /*9690*/  @P1 LDG.E R54, desc[UR14][R20.64+0x20] ;  /* 0x0000200e14361981 */ /* 0x000ee8000c1e1900 */
[----:B------:R-:W4:Y:S04]  /*96a0*/  @P1 LDG.E R53, desc[UR14][R20.64+0x100] ;  /* 0x0001000e14351981 */ /* 0x000f28000c1e1900 */
[----:B------:R1:W5:Y:S02]  /*96b0*/  @P1 LDG.E R52, desc[UR14][R20.64+0x120] ;  /* 0x0001200e14341981 */ /* 0x000364000c1e1900 */
        /* <DEDUP_REMOVED lines=30> */
[-C--:B------:R-:W-:Y:S02]  /*98a0*/  LEA.HI.X.SX32 R33, R57, R21.reuse, 0x2, P5 ;  /* 0x0000001539217211 */ /* 0x080fe400028f16ff */
[-C--:B------:R-:W-:Y:S02]  /*98b0*/  LEA R28, P3, R28, R20.reuse, 0x2 ;  /* 0x000000141c1c7211 */ /* 0x080fe400078610ff */
[-C--:B------:R-:W-:Y:S01]  /*98c0*/  LEA R26, P2, R26, R20.reuse, 0x2 ;  /* 0x000000141a1a7211 */ /* 0x080fe200078410ff */
[----:B--2---:R1:W-:Y:S04]  /*98d0*/  @P1 STL [R1+0x20], R55 ;  /* 0x0000203701001387 */ /* 0x0043e80000100800 */
[----:B---3--:R2:W-:Y:S04]  /*98e0*/  @P1 STL [R1+0x24], R54 ;  /* 0x0000243601001387 */ /* 0x0085e80000100800 */
[----:B----4-:R3:W-:Y:S04]  /*98f0*/  @P1 STL [R1+0x18], R53 ;  /* 0x0000183501001387 */ /* 0x0107e80000100800 */
[----:B-----5:R4:W-:Y:S01]  /*9900*/  @P1 STL [R1+0x1c], R52 ;  /* 0x00001c3401001387 */ /* 0x0209e20000100800 */
[-C--:B------:R-:W-:Y:S04]  /*9910*/  LEA R38, P1, R38, R20.reuse, 0x2 ;  /* 0x0000001426267211 */ /* 0x080fe800078210ff */
[-C--:B------:R-:W-:Y:S02]  /*9920*/  LEA.HI.X.SX32 R39, R31, R21.reuse, 0x2, P1 ;  /* 0x000000151f277211 */ /* 0x080fe400008f16ff */
[-C--:B------:R-:W-:Y:S02]  /*9930*/  LEA.HI.X.SX32 R31, R56, R21.reuse, 0x2, P4 ;  /* 0x00000015381f7211 */ /* 0x080fe400020f16ff */
[----:B------:R-:W-:Y:S01]  /*9940*/  LEA R24, P1, R29, R20, 0x2 ;  /* 0x000000141d187211 */ /* 0x000fe200078210ff */
[----:B------:R-:W-:Y:S01]  /*9950*/  REDG.E.ADD.F32.FTZ.RN.STRONG.GPU desc[UR14][R38.64], R11 ;  /* 0x0000000b260079a6 */ /* 0x000fe2000c10f38e */
[----:B-1----:R-:W-:Y:S03]  /*9960*/  MOV R55, UR26 ;  /* 0x0000001a00377c02 */ /* 0x002fe60008000f00 */
[----:B------:R-:W-:Y:S01]  /*9970*/  REDG.E.ADD.F32.FTZ.RN.STRONG.GPU desc[UR14][R36.64], R16 ;  /* 0x00000010240079a6 */ /* 0x000fe2000c10f38e */
[----:B--2---:R-:W-:Y:S03]  /*9980*/  IMAD.U32 R54, RZ, RZ, UR25 ;  /* 0x00000019ff367e24 */ /* 0x004fe6000f8e00ff */
[----:B------:R-:W-:Y:S01]  /*9990*/  REDG.E.ADD.F32.FTZ.RN.STRONG.GPU desc[UR14][R34.64], R17 ;  /* 0x00000011220079a6 */ /* 0x000fe2000c10f38e */
[-C--:B------:R-:W-:Y:S01]  /*99a0*/  LEA.HI.X.SX32 R29, R55, R21.reuse, 0x2, P3 ;  /* 0x00000015371d7211 */ /* 0x080fe200018f16ff */
[----:B---3--:R-:W-:Y:S02]  /*99b0*/  IMAD.U32 R53, RZ, RZ, UR24 ;  /* 0x00000018ff357e24 */ /* 0x008fe4000f8e00ff */
[----:B------:R-:W-:Y:S01]  /*99c0*/  REDG.E.ADD.F32.FTZ.RN.STRONG.GPU desc[UR14][R32.64], R18 ;  /* 0x00000012200079a6 */ /* 0x000fe2000c10f38e */
[-C--:B------:R-:W-:Y:S01]  /*99d0*/  LEA.HI.X.SX32 R27, R54, R21.reuse, 0x2, P2 ;  /* 0x00000015361b7211 */ /* 0x080fe200010f16ff */
[----:B----4-:R-:W-:Y:S02]  /*99e0*/  IMAD.U32 R52, RZ, RZ, UR22 ;  /* 0x00000016ff347e24 */ /* 0x010fe4000f8e00ff */
[----:B------:R-:W-:Y:S01]  /*99f0*/  REDG.E.ADD.F32.FTZ.RN.STRONG.GPU desc[UR14][R30.64], R19 ;  /* 0x000000131e0079a6 */ /* 0x000fe2000c10f38e */
[-C--:B------:R-:W-:Y:S02]  /*9a00*/  LEA.HI.X.SX32 R25, R53, R21.reuse, 0x2, P1 ;  /* 0x0000001535197211 */ /* 0x080fe400008f16ff */
[----:B------:R-:W-:Y:S01]  /*9a10*/  PLOP3.LUT P1, PT, PT, PT, UP0, 0x80, 0x0 ;  /* 0x000000000000781c */ /* 0x000fe20003f2f008 */
[----:B------:R-:W-:Y:S01]  /*9a20*/  REDG.E.ADD.F32.FTZ.RN.STRONG.GPU desc[UR14][R28.64], R12 ;  /* 0x0000000c1c0079a6 */ /* 0x000fe2000c10f38e */
[----:B------:R-:W-:Y:S01]  /*9a30*/  LEA.HI.X.SX32 R23, R52, R21, 0x2, P0 ;  /* 0x0000001534177211 */ /* 0x000fe200000f16ff */
[----:B------:R-:W-:Y:S01]  /*9a40*/  @UP3 UIADD3 UR19, UP0, UR19, -0x200, URZ ;  /* 0xfffffe0013133890 */ /* 0x000fe2000ff1e03f */
[----:B------:R-:W-:Y:S01]  /*9a50*/  PLOP3.LUT P0, PT, PT, PT, UP2, 0x80, 0x0 ;  /* 0x000000000000781c */ /* 0x000fe20003f0f028 */
[----:B------:R-:W-:Y:S02]  /*9a60*/  REDG.E.ADD.F32.FTZ.RN.STRONG.GPU desc[UR14][R26.64], R13 ;  /* 0x0000000d1a0079a6 */ /* 0x000fe4000c10f38e */
[----:B------:R-:W-:Y:S02]  /*9a70*/  @UP3 UIADD3.X UR18, UR18, -0x1, URZ, UP0, !UPT ;  /* 0xffffffff12123890 */ /* 0x000fe400087fe43f */
[----:B------:R-:W-:Y:S04]  /*9a80*/  REDG.E.ADD.F32.FTZ.RN.STRONG.GPU desc[UR14][R24.64], R14 ;  /* 0x0000000e180079a6 */ /* 0x000fe8000c10f38e */
[----:B------:R-:W-:Y:S01]  /*9a90*/  REDG.E.ADD.F32.FTZ.RN.STRONG.GPU desc[UR14][R22.64], R15 ;  /* 0x0000000f160079a6 */ /* 0x000fe2000c10f38e */
[----:B------:R-:W-:Y:S03]  /*9aa0*/  @P1 VIADD R0, R3, 0x2000 ;  /* 0x0000200003001836 */ /* 0x000fe60000000000 */
        /* <DEDUP_REMOVED lines=135> */
.L_x_504:
        /* <DEDUP_REMOVED lines=19> */
.L_x_505:
        /* <DEDUP_REMOVED lines=43> */
.L_x_507:
[----:B------:R-:W-:Y:S05]  /*a700*/  BSYNC B0 ;  /* 0x0000000000007941 */ /* 0x000fea0003800000 */
.L_x_506:
        /* <DEDUP_REMOVED lines=13> */
.L_x_509:
[----:B------:R-:W-:Y:S05]  /*a7e0*/  BSYNC B0 ;  /* 0x0000000000007941 */ /* 0x000fea0003800000 */
.L_x_508:
        /* <DEDUP_REMOVED lines=17> */
[----:B-1----:R-:W-:Y:S01]  /*a900*/  MOV R6, R4 ;  /* 0x0000000400067202 */ /* 0x002fe20000000f00 */
        /* <DEDUP_REMOVED lines=8> */
[----:B------:R1:W-:Y:S04]  /*a990*/  STG.E.128 desc[UR14][R8.64], R12 ;  /* 0x0000000c08007986 */ /* 0x0003e8000c101d0e */
.L_x_511:
[----:B------:R-:W-:Y:S05]  /*a9a0*/  BSYNC B0 ;  /* 0x0000000000007941 */ /* 0x000fea0003800000 */
.L_x_510:
[----:B------:R-:W-:Y:S05]  /*a9b0*/  @P1 BRA `(.L_x_482) ;  /* 0x0000000000301947 */ /* 0x000fea0003800000 */
[----:B------:R-:W-:Y:S01]  /*a9c0*/  IADD3 R0, P0, R0, 0x40, RZ ;  /* 0x0000004000007810 */ /* 0x000fe20007f1e0ff */
[----:B-1----:R-:W-:Y:S01]  /*a9d0*/  IMAD.MOV.U32 R6, RZ, RZ, R4 ;  /* 0x000000ffff067224 */ /* 0x002fe200078e0004 */
        /* <DEDUP_REMOVED lines=10> */
.L_x_482:
[----:B------:R-:W-:Y:S05]  /*aa80*/  BSYNC B1 ;  /* 0x0000000000017941 */ /* 0x000fea0003800000 */
.L_x_468:
        /* <DEDUP_REMOVED lines=11> */
.L_x_512:
[----:B------:R-:W-:Y:S05]  /*ab40*/  EXIT ;  /* 0x000000000000794d */ /* 0x000fea0003800000 */
.L_x_514:
        /* <DEDUP_REMOVED lines=11> */
.L_x_1341:


//--------------------- .text._ZN5flash44flash_bwd_dq_dk_dv_loop_seqk_parallel_kernelI23Flash_bwd_kernel_traitsILi32ELi128ELi128ELi8ELi4ELi4ELi4ELb1ELb0EN7cutlass10bfloat16_tE19Flash_kernel_traitsILi32ELi128ELi128ELi8ES3_EELb1ELb0ELb0ELb0ELb1ELb1ELb0EEEvNS_16Flash_bwd_paramsE --------------------------
	.section	.text._ZN5flash44flash_bwd_dq_dk_dv_loop_seqk_parallel_kernelI23Flash_bwd_kernel_traitsILi32ELi128ELi128ELi8ELi4ELi4ELi4ELb1ELb0EN7cutlass10bfloat16_tE19Flash_kernel_traitsILi32ELi128ELi128ELi8ES3_EELb1ELb0ELb0ELb0ELb1ELb1ELb0EEEvNS_16Flash_bwd_paramsE,"ax",@progbits
	.align	128
        .global         _ZN5flash44flash_bwd_dq_dk_dv_loop_seqk_parallel_kernelI23Flash_bwd_kernel_traitsILi32ELi128ELi128ELi8ELi4ELi4ELi4ELb1ELb0EN7cutlass10bfloat16_tE19Flash_kernel_traitsILi32ELi128ELi128ELi8ES3_EELb1ELb0ELb0ELb0ELb1ELb1ELb0EEEvNS_16Flash_bwd_paramsE
        .type           _ZN5flash44flash_bwd_dq_dk_dv_loop_seqk_parallel_kernelI23Flash_bwd_kernel_traitsILi32ELi128ELi128ELi8ELi4ELi4ELi4ELb1ELb0EN7cutlass10bfloat16_tE19Flash_kernel_traitsILi32ELi128ELi128ELi8ES3_EELb1ELb0ELb0ELb0ELb1ELb1ELb0EEEvNS_16Flash_bwd_paramsE,@function
        .size           _ZN5flash44flash_bwd_dq_dk_dv_loop_seqk_parallel_kernelI23Flash_bwd_kernel_traitsILi32ELi128ELi128ELi8ELi4ELi4ELi4ELb1ELb0EN7cutlass10bfloat16_tE19Flash_kernel_traitsILi32ELi128ELi128ELi8ES3_EELb1ELb0ELb0ELb0ELb1ELb1ELb0EEEvNS_16Flash_bwd_paramsE,(.L_x_1342 - _ZN5flash44flash_bwd_dq_dk_dv_loop_seqk_parallel_kernelI23Flash_bwd_kernel_traitsILi32ELi128ELi128ELi8ELi4ELi4ELi4ELb1ELb0EN7cutlass10bfloat16_tE19Flash_kernel_traitsILi32ELi128ELi128ELi8ES3_EELb1ELb0ELb0ELb0ELb1ELb1ELb0EEEvNS_16Flash_bwd_paramsE)
        .other          _ZN5flash44flash_bwd_dq_dk_dv_loop_seqk_parallel_kernelI23Flash_bwd_kernel_traitsILi32ELi128ELi128ELi8ELi4ELi4ELi4ELb1ELb0EN7cutlass10bfloat16_tE19Flash_kernel_traitsILi32ELi128ELi128ELi8ES3_EELb1ELb0ELb0ELb0ELb1ELb1ELb0EEEvNS_16Flash_bwd_paramsE,@"STO_CUDA_ENTRY STV_DEFAULT"
_ZN5flash44flash_bwd_dq_dk_dv_loop_seqk_parallel_kernelI23Flash_bwd_kernel_traitsILi32ELi128ELi128ELi8ELi4ELi4ELi4ELb1ELb0EN7cutlass10bfloat16_tE19Flash_kernel_traitsILi32ELi128ELi128ELi8ES3_EELb1ELb0ELb0ELb0ELb1ELb1ELb0EEEvNS_16Flash_bwd_paramsE:
.text._ZN5flash44flash_bwd_dq_dk_dv_loop_seqk_parallel_kernelI23Flash_bwd_kernel_traitsILi32ELi128ELi128ELi8ELi4ELi4ELi4ELb1ELb0EN7cutlass10bfloat16_tE19Flash_kernel_traitsILi32ELi128ELi128ELi8ES3_EELb1ELb0ELb0ELb0ELb1ELb1ELb0EEEvNS_16Flash_bwd_paramsE:
        /* <DEDUP_REMOVED lines=31> */
[CC--:B------:R-:W-:Y:S01]  /*01f0*/  LEA.HI R10, R7.reuse, R6.reuse, RZ, 0x4 ;  /* 0x00000006070a7211 */ /* 0x0c0fe200078f20ff */
[----:B----4-:R-:W-:Y:S01]  /*0200*/  USHF.R.S32.HI UR22, URZ, 0x1f, UR16 ;  /* 0x0000001f3f167899 */ /* 0x010fe20008011410 */
[----:B------:R-:W-:-:S02]  /*0210*/  LEA.HI R2, R7, R6, RZ, 0x3 ;  /* 0x0000000607027211 */ /* 0x000fc400078f18ff */
[----:B------:R-:W-:Y:S02]  /*0220*/  LOP3.LUT R11, R14, 0xfffffffc, RZ, 0xc0, !PT ;  /* 0xfffffffc0e0b7812 */ /* 0x000fe400078ec0ff */
[----:B------:R-:W-:Y:S02]  /*0230*/  LOP3.LUT R9, R179, 0xffffffe0, RZ, 0xc0, !PT ;  /* 0xffffffe0b3097812 */ /* 0x000fe400078ec0ff */
[----:B------:R-:W-:Y:S01]  /*0240*/  LOP3.LUT R5, R10, 0xfffffff0, RZ, 0xc0, !PT ;  /* 0xfffffff00a057812 */ /* 0x000fe200078ec0ff */
[----:B------:R-:W-:Y:S01]  /*0250*/  IMAD.IADD R188, R6, 0x1, -R11 ;  /* 0x0000000106bc7824 */ /* 0x000fe200078e0a0b */
[----:B------:R-:W-:Y:S01]  /*0260*/  LOP3.LUT R3, R2, 0xfffffff8, RZ, 0xc0, !PT ;  /* 0xfffffff802037812 */ /* 0x000fe200078ec0ff */
[C---:B------:R-:W-:Y:S01]  /*0270*/  IMAD.IADD R0, R6.reuse, 0x1, -R9 ;  /* 0x0000000106007824 */ /* 0x040fe200078e0a09 */
[----:B------:R-:W-:Y:S01]  /*0280*/  LEA.HI R7, R7, R6, RZ, 0x7 ;  /* 0x0000000607077211 */ /* 0x000fe200078f38ff */
[C---:B------:R-:W-:Y:S01]  /*0290*/  IMAD.IADD R12, R6.reuse, 0x1, -R5 ;  /* 0x00000001060c7824 */ /* 0x040fe200078e0a05 */
[----:B------:R-:W-:Y:S01]  /*02a0*/  SHF.R.S32.HI R11, RZ, 0x2, R14 ;  /* 0x00000002ff0b7819 */ /* 0x000fe2000001140e */
[----:B------:R-:W-:Y:S01]  /*02b0*/  IMAD.IADD R6, R6, 0x1, -R3 ;  /* 0x0000000106067824 */ /* 0x000fe200078e0a03 */
[----:B------:R-:W-:Y:S01]  /*02c0*/  SHF.R.S32.HI R3, RZ, 0x3, R2 ;  /* 0x00000003ff037819 */ /* 0x000fe20000011402 */
[C---:B------:R-:W-:Y:S01]  /*02d0*/  IMAD.SHL.U32 R4, R188.reuse, 0x8, RZ ;  /* 0x00000008bc047824 */ /* 0x040fe200078e00ff */
[--C-:B------:R-:W-:Y:S01]  /*02e0*/  SHF.R.S32.HI R178, RZ, 0x5, R179.reuse ;  /* 0x00000005ffb27819 */ /* 0x100fe200000114b3 */
[----:B------:R-:W-:Y:S01]  /*02f0*/  IMAD.SHL.U32 R188, R188, 0x2, RZ ;  /* 0x00000002bcbc7824 */ /* 0x000fe200078e00ff */
[----:B------:R-:W-:Y:S01]  /*0300*/  SHF.R.S32.HI R179, RZ, 0x1f, R179 ;  /* 0x0000001fffb37819 */ /* 0x000fe200000114b3 */
[----:B------:R-:W-:Y:S01]  /*0310*/  IMAD.SHL.U32 R3, R3, 0x40, RZ ;  /* 0x0000004003037824 */ /* 0x000fe200078e00ff */
[----:B------:R-:W-:Y:S01]  /*0320*/  SHF.R.S32.HI R8, RZ, 0x1f, R14 ;  /* 0x0000001fff087819 */ /* 0x000fe2000001140e */
[----:B-----5:R-:W-:Y:S01]  /*0330*/  USHF.R.S32.HI UR21, URZ, 0x1f, UR13 ;  /* 0x0000001f3f157899 */ /* 0x020fe2000801140d */
[----:B------:R-:W-:Y:S01]  /*0340*/  LEA.HI R14, R14, R11, RZ, 0x1 ;  /* 0x0000000b0e0e7211 */ /* 0x000fe200078f08ff */
[----:B-1----:R-:W-:Y:S01]  /*0350*/  USHF.R.S32.HI UR20, URZ, 0x1f, UR12 ;  /* 0x0000001f3f147899 */ /* 0x002fe2000801140c */
[----:B------:R-:W-:-:S02]  /*0360*/  LEA.HI R179, R179, R178, RZ, 0x2 ;  /* 0x000000b2b3b37211 */ /* 0x000fc400078f10ff */
[----:B------:R-:W-:Y:S02]  /*0370*/  LOP3.LUT R3, R3, 0xc0, RZ, 0xc0, !PT ;  /* 0x000000c003037812 */ /* 0x000fe400078ec0ff */
[----:B------:R-:W-:Y:S02]  /*0380*/  LOP3.LUT R14, R14, 0x7fffffe, RZ, 0xc0, !PT ;  /* 0x07fffffe0e0e7812 */ /* 0x000fe400078ec0ff */
[----:B------:R-:W-:Y:S02]  /*0390*/  SHF.R.S32.HI R5, RZ, 0x4, R10 ;  /* 0x00000004ff057819 */ /* 0x000fe4000001140a */
[----:B------:R-:W-:Y:S01]  /*03a0*/  LOP3.LUT R4, R3, 0x18, R4, 0xf8, !PT ;  /* 0x0000001803047812 */ /* 0x000fe200078ef804 */
[----:B------:R-:W-:Y:S01]  /*03b0*/  IMAD.IADD R9, R11, 0x1, -R14 ;  /* 0x000000010b097824 */ /* 0x000fe200078e0a0e */
[----:B------:R-:W-:Y:S02]  /*03c0*/  LOP3.LUT R179, R179, 0xfffffffc, RZ, 0xc0, !PT ;  /* 0xfffffffcb3b37812 */ /* 0x000fe400078ec0ff */
[----:B------:R-:W-:-:S02]  /*03d0*/  SHF.R.U32.HI R3, RZ, 0x3, R3 ;  /* 0x00000003ff037819 */ /* 0x000fc40000011603 */
[----:B------:R-:W-:Y:S01]  /*03e0*/  LEA.HI R10, R10, R5, RZ, 0x1 ;  /* 0x000000050a0a7211 */ /* 0x000fe200078f08ff */
[----:B------:R-:W-:Y:S01]  /*03f0*/  IMAD.IADD R179, R178, 0x1, -R179 ;  /* 0x00000001b2b37824 */ /* 0x000fe200078e0ab3 */
[----:B------:R-:W-:Y:S01]  /*0400*/  LOP3.LUT R3, R4, R3, RZ, 0x3c, !PT ;  /* 0x0000000304037212 */ /* 0x000fe200078e3cff */
[----:B------:R-:W-:Y:S01]  /*0410*/  IMAD R178, R178, 0x8, R9 ;  /* 0x00000008b2b27824 */ /* 0x000fe200078e0209 */
[----:B------:R-:W-:Y:S02]  /*0420*/  LEA.HI R8, R8, R11, RZ, 0x3 ;  /* 0x0000000b08087211 */ /* 0x000fe400078f18ff */
[----:B------:R-:W-:Y:S01]  /*0430*/  LOP3.LUT R10, R10, 0xfffffffe, RZ, 0xc0, !PT ;  /* 0xfffffffe0a0a7812 */ /* 0x000fe200078ec0ff */
[----:B------:R-:W-:Y:S01]  /*0440*/  IMAD.U32 R178, R178, 0x20, R3 ;  /* 0x00000020b2b27824 */ /* 0x000fe200078e0003 */
[----:B------:R-:W-:Y:S02]  /*0450*/  LEA.HI R9, R6, R6, RZ, 0x1 ;  /* 0x0000000606097211 */ /* 0x000fe400078f08ff */
[----:B------:R-:W-:Y:S01]  /*0460*/  LOP3.LUT R8, R8, 0xfffffff8, RZ, 0xc0, !PT ;  /* 0xfffffff808087812 */ /* 0x000fe200078ec0ff */
[----:B------:R-:W-:Y:S01]  /*0470*/  IMAD.IADD R10, R5, 0x1, -R10 ;  /* 0x00000001050a7824 */ /* 0x000fe200078e0a0a */
[----:B------:R-:W-:-:S02]  /*0480*/  LOP3.LUT R3, R9, 0x3fffffe, RZ, 0xc0, !PT ;  /* 0x03fffffe09037812 */ /* 0x000fc400078ec0ff */
[----:B------:R-:W-:Y:S01]  /*0490*/  SHF.R.S32.HI R7, RZ, 0x7, R7 ;  /* 0x00000007ff077819 */ /* 0x000fe20000011407 */
[----:B------:R-:W-:Y:S01]  /*04a0*/  IMAD.IADD R8, R11, 0x1, -R8 ;  /* 0x000000010b087824 */ /* 0x000fe200078e0a08 */
[----:B------:R-:W-:Y:S01]  /*04b0*/  LEA.HI R11, R12, R12, RZ, 0x1 ;  /* 0x0000000c0c0b7211 */ /* 0x000fe200078f08ff */
[----:B------:R-:W-:Y:S01]  /*04c0*/  IMAD.IADD R3, R6, 0x1, -R3 ;  /* 0x0000000106037824 */ /* 0x000fe200078e0a03 */
[----:B------:R-:W-:Y:S01]  /*04d0*/  SHF.R.S32.HI R177, RZ, 0x1f, R0 ;  /* 0x0000001fffb17819 */ /* 0x000fe20000011400 */
[C---:B------:R-:W-:Y:S01]  /*04e0*/  IMAD R166, R7.reuse, 0x8, R10 ;  /* 0x0000000807a67824 */ /* 0x040fe200078e020a */
[--C-:B------:R-:W-:Y:S01]  /*04f0*/  SHF.R.S32.HI R4, RZ, 0x1, R11.reuse ;  /* 0x00000001ff047819 */ /* 0x100fe2000001140b */
[----:B------:R-:W-:Y:S01]  /*0500*/  IMAD R180, R7, 0x2000, R188 ;  /* 0x0000200007b47824 */ /* 0x000fe200078e02bc */
[----:B------:R-:W-:Y:S01]  /*0510*/  SHF.R.S32.HI R5, RZ, 0x1f, R11 ;  /* 0x0000001fff057819 */ /* 0x000fe2000001140b */
[----:B------:R-:W-:Y:S01]  /*0520*/  IMAD R166, R166, 0x8, R3 ;  /* 0x00000008a6a67824 */ /* 0x000fe200078e0203 */
[----:B------:R-:W-:Y:S01]  /*0530*/  LOP3.LUT R3, R8, 0x1, RZ, 0xc0, !PT ;  /* 0x0000000108037812 */ /* 0x000fe200078ec0ff */
[----:B------:R-:W-:Y:S01]  /*0540*/  IMAD.SHL.U32 R175, R10, 0x8, RZ ;  /* 0x000000080aaf7824 */ /* 0x000fe200078e00ff */
[----:B------:R-:W-:Y:S01]  /*0550*/  LEA.HI R5, R5, R4, RZ, 0x2 ;  /* 0x0000000405057211 */ /* 0x000fe200078f10ff */
[----:B------:R-:W-:Y:S01]  /*0560*/  IMAD.SHL.U32 R7, R7, 0x8, RZ ;  /* 0x0000000807077824 */ /* 0x000fe200078e00ff */
[----:B------:R-:W-:Y:S01]  /*0570*/  ISETP.NE.U32.AND P6, PT, R3, 0x1, PT ;  /* 0x000000010300780c */ /* 0x000fe20003fc5070 */
[----:B------:R-:W-:Y:S01]  /*0580*/  IMAD.SHL.U32 R3, R6, 0x40, RZ ;  /* 0x0000004006037824 */ /* 0x000fe200078e00ff */
[----:B------:R-:W-:Y:S01]  /*0590*/  SHF.R.S32.HI R15, RZ, 0x1f, R12 ;  /* 0x0000001fff0f7819 */ /* 0x000fe2000001140c */
[----:B------:R-:W-:Y:S01]  /*05a0*/  IMAD.SHL.U32 R6, R179, 0x10, RZ ;  /* 0x00000010b3067824 */ /* 0x000fe200078e00ff */
[----:B------:R-:W-:Y:S01]  /*05b0*/  LOP3.LUT R5, R5, 0xfffffffc, RZ, 0xc0, !PT ;  /* 0xfffffffc05057812 */ /* 0x000fe200078ec0ff */
[----:B------:R-:W-:Y:S01]  /*05c0*/  IMAD R188, R179, 0x200, R188 ;  /* 0x00000200b3bc7824 */ /* 0x000fe200078e02bc */
[----:B------:R-:W-:-:S02]  /*05d0*/  LOP3.LUT R3, R3, 0x1c0, RZ, 0xc0, !PT ;  /* 0x000001c003037812 */ /* 0x000fc400078ec0ff */
[----:B------:R-:W-:Y:S01]  /*05e0*/  SHF.R.S32.HI R9, RZ, 0x1, R9 ;  /* 0x00000001ff097819 */ /* 0x000fe20000011409 */
[----:B------:R-:W-:Y:S01]  /*05f0*/  IMAD.IADD R5, R4, 0x1, -R5 ;  /* 0x0000000104057824 */ /* 0x000fe200078e0a05 */
[----:B------:R-:W-:Y:S02]  /*0600*/  LEA.HI R177, R177, R0, RZ, 0x2 ;  /* 0x00000000b1b17211 */ /* 0x000fe400078f10ff */
[----:B------:R-:W-:Y:S02]  /*0610*/  LOP3.LUT R13, R3, 0x30, R6, 0xf8, !PT ;  /* 0x00000030030d7812 */ /* 0x000fe400078ef806 */
[----:B------:R-:W-:Y:S02]  /*0620*/  LEA.HI R15, R15, R12, RZ, 0x3 ;  /* 0x0000000c0f0f7211 */ /* 0x000fe400078f18ff */
[----:B------:R-:W-:Y:S02]  /*0630*/  LOP3.LUT R11, R11, 0x7fffffe, RZ, 0xc0, !PT ;  /* 0x07fffffe0b0b7812 */ /* 0x000fe400078ec0ff */
        /* <DEDUP_REMOVED lines=85> */
.L_x_523:
        /* <DEDUP_REMOVED lines=94> */
.L_x_516:
[----:B------:R-:W-:Y:S01]  /*1170*/  UIMAD UR27, UR14, UR25, UR16 ;  /* 0x000000190e1b72a4 */ /* 0x000fe2000f8e0210 */
[----:B------:R-:W-:-:S03]  /*1180*/  ULDC UR30, c[0x0][0x2d4] ;  /* 0x0000b500001e7ab9 */ /* 0x000fc60000000800 */
[----:B------:R-:W-:-:S12]  /*1190*/  UIMAD UR27, UR27, UR30, URZ ;  /* 0x0000001e1b1b72a4 */ /* 0x000fd8000f8e023f */
.L_x_517:
[----:B------:R-:W1:Y:S01]  /*11a0*/  S2R R6, SR_TID.X ;  /* 0x0000000000067919 */ /* 0x000e620000002100 */
[----:B------:R-:W2:Y:S01]  /*11b0*/  LDC.64 R8, c[0x0][0x238] ;  /* 0x00008e00ff087b82 */ /* 0x000ea20000000a00 */
[----:B------:R-:W-:Y:S01]  /*11c0*/  UIADD3 UR24, UP0, UR24, UR42, URZ ;  /* 0x0000002a18187290 */ /* 0x000fe2000ff1e03f */
[----:B------:R-:W-:Y:S01]  /*11d0*/  LEA R21, R178, UR5, 0x1 ;  /* 0x00000005b2157c11 */ /* 0x000fe2000f8e08ff */
[----:B------:R-:W-:Y:S01]  /*11e0*/  ULDC.64 UR6, c[0x0][0x268] ;  /* 0x00009a0000067ab9 */ /* 0x000fe20000000a00 */
[----:B------:R-:W-:Y:S02]  /*11f0*/  ULEA.HI.SX32 UR40, UR40, 0xffffffff, 0x19 ;  /* 0xffffffff28287891 */ /* 0x000fe4000f8fca3f */
[----:B------:R-:W-:Y:S02]  /*1200*/  UIADD3.X UR4, UR41, UR4, URZ, UP0, !UPT ;  /* 0x0000000429047290 */ /* 0x000fe400087fe43f */
[----:B------:R-:W3:Y:S01]  /*1210*/  LDC.64 R4, c[0x0][0x250] ;  /* 0x00009400ff047b82 */ /* 0x000ee20000000a00 */
[----:B------:R-:W-:Y:S01]  /*1220*/  UIADD3 UR36, UR38, UR36, URZ ;  /* 0x0000002426247290 */ /* 0x000fe2000fffe03f */
[----:B--2---:R-:W-:-:S04]  /*1230*/  IMAD R12, R8, UR23, RZ ;  /* 0x00000017080c7c24 */ /* 0x004fc8000f8e02ff */
[----:B------:R-:W-:Y:S01]  /*1240*/  IMAD R12, R9, UR14, R12 ;  /* 0x0000000e090c7c24 */ /* 0x000fe2000f8e020c */
[----:B-1----:R-:W-:-:S04]  /*1250*/  SHF.R.S32.HI R191, RZ, 0x1f, R6 ;  /* 0x0000001fffbf7819 */ /* 0x002fc80000011406 */
[----:B------:R-:W-:-:S04]  /*1260*/  LEA.HI R18, R191, R6, RZ, 0x2 ;  /* 0x00000006bf127211 */ /* 0x000fc800078f10ff */
[----:B------:R-:W-:Y:S02]  /*1270*/  LOP3.LUT R11, R18, 0xfffffffc, RZ, 0xc0, !PT ;  /* 0xfffffffc120b7812 */ /* 0x000fe400078ec0ff */
[----:B------:R-:W-:-:S03]  /*1280*/  SHF.R.S32.HI R18, RZ, 0x2, R18 ;  /* 0x00000002ff127819 */ /* 0x000fc60000011412 */
[----:B------:R-:W-:Y:S01]  /*1290*/  IMAD.IADD R22, R6, 0x1, -R11 ;  /* 0x0000000106167824 */ /* 0x000fe200078e0a0b */
[----:B------:R-:W-:Y:S01]  /*12a0*/  SHF.R.S32.HI R17, RZ, 0x1f, R18 ;  /* 0x0000001fff117819 */ /* 0x000fe20000011412 */
[----:B------:R-:W1:Y:S01]  /*12b0*/  LDC.64 R10, c[0x0][0x418] ;  /* 0x00010600ff0a7b82 */ /* 0x000e620000000a00 */
[----:B---3--:R-:W-:-:S04]  /*12c0*/  IMAD.WIDE.U32 R24, R18, R4, RZ ;  /* 0x0000000412187225 */ /* 0x008fc800078e00ff */
[----:B------:R-:W-:Y:S02]  /*12d0*/  IMAD.SHL.U32 R22, R22, 0x8, RZ ;  /* 0x0000000816167824 */ /* 0x000fe400078e00ff */
[----:B------:R-:W-:-:S03]  /*12e0*/  IMAD R9, R17, R4, RZ ;  /* 0x0000000411097224 */ /* 0x000fc600078e02ff */
[--C-:B------:R-:W-:Y:S01]  /*12f0*/  SHF.R.S32.HI R23, RZ, 0x1f, R22.reuse ;  /* 0x0000001fff177819 */ /* 0x100fe20000011416 */
[----:B------:R-:W-:Y:S02]  /*1300*/  IMAD R9, R18, R5, R9 ;  /* 0x0000000512097224 */ /* 0x000fe400078e0209 */
[----:B------:R-:W-:-:S04]  /*1310*/  IMAD.WIDE.U32 R14, R8, UR14, R22 ;  /* 0x0000000e080e7c25 */ /* 0x000fc8000f8e0016 */
[----:B------:R-:W-:Y:S01]  /*1320*/  IMAD.IADD R13, R15, 0x1, R12 ;  /* 0x000000010f0d7824 */ /* 0x000fe200078e020c */
[----:B------:R-:W-:Y:S01]  /*1330*/  MOV R12, R14 ;  /* 0x0000000e000c7202 */ /* 0x000fe20000000f00 */
[----:B------:R-:W-:Y:S02]  /*1340*/  IMAD.IADD R25, R25, 0x1, R9 ;  /* 0x0000000119197824 */ /* 0x000fe400078e0209 */
[----:B------:R-:W-:Y:S02]  /*1350*/  IMAD R9, R19, UR6, RZ ;  /* 0x0000000613097c24 */ /* 0x000fe4000f8e02ff */
[----:B------:R-:W-:-:S04]  /*1360*/  IMAD.WIDE.U32 R26, R20, UR6, R12 ;  /* 0x00000006141a7c25 */ /* 0x000fc8000f8e000c */
[----:B------:R-:W-:Y:S01]  /*1370*/  IMAD R14, R20, UR7, R9 ;  /* 0x00000007140e7c24 */ /* 0x000fe2000f8e0209 */
[----:B------:R-:W-:Y:S01]  /*1380*/  ULDC.64 UR6, c[0x0][0x220] ;  /* 0x0000880000067ab9 */ /* 0x000fe20000000a00 */
[C---:B------:R-:W-:Y:S01]  /*1390*/  IMAD R12, R4.reuse, UR4, RZ ;  /* 0x00000004040c7c24 */ /* 0x040fe2000f8e02ff */
[----:B------:R-:W2:Y:S01]  /*13a0*/  LDC.64 R8, c[0x0][0x420] ;  /* 0x00010800ff087b82 */ /* 0x000ea20000000a00 */
[----:B------:R-:W-:-:S04]  /*13b0*/  IMAD.WIDE.U32 R24, R4, UR24, R24 ;  /* 0x0000001804187c25 */ /* 0x000fc8000f8e0018 */
[----:B------:R-:W-:Y:S01]  /*13c0*/  IMAD R13, R5, UR24, R12 ;  /* 0x00000018050d7c24 */ /* 0x000fe2000f8e020c */
[----:B------:R-:W-:Y:S01]  /*13d0*/  IADD3 R12, P0, R26, R24, RZ ;  /* 0x000000181a0c7210 */ /* 0x000fe20007f1e0ff */
[----:B------:R-:W-:Y:S01]  /*13e0*/  IMAD.IADD R14, R27, 0x1, R14 ;  /* 0x000000011b0e7824 */ /* 0x000fe200078e020e */
[----:B------:R-:W-:Y:S01]  /*13f0*/  IADD3 R27, P2, R18, UR38, RZ ;  /* 0x00000026121b7c10 */ /* 0x000fe2000ff5e0ff */
[----:B-1----:R-:W-:-:S03]  /*1400*/  IMAD R32, R10, UR23, RZ ;  /* 0x000000170a207c24 */ /* 0x002fc6000f8e02ff */
[----:B------:R-:W-:Y:S01]  /*1410*/  IADD3.X R13, R14, R25, R13, P0, !PT ;  /* 0x000000190e0d7210 */ /* 0x000fe200007fe40d */
[----:B------:R-:W-:Y:S01]  /*1420*/  IMAD R32, R11, UR14, R32 ;  /* 0x0000000e0b207c24 */ /* 0x000fe2000f8e0220 */
[----:B------:R-:W-:Y:S01]  /*1430*/  LEA R30, P0, R12, UR6, 0x1 ;  /* 0x000000060c1e7c11 */ /* 0x000fe2000f8008ff */
[----:B------:R-:W-:Y:S01]  /*1440*/  IMAD.WIDE.U32 R14, R10, UR14, R22 ;  /* 0x0000000e0a0e7c25 */ /* 0x000fe2000f8e0016 */
[----:B------:R-:W-:Y:S01]  /*1450*/  IADD3.X R25, R17, UR39, RZ, P2, !PT ;  /* 0x0000002711197c10 */ /* 0x000fe200097fe4ff */
[----:B------:R-:W1:Y:S01]  /*1460*/  LDC.64 R10, c[0x0][0x240] ;  /* 0x00009000ff0a7b82 */ /* 0x000e620000000a00 */
[----:B------:R-:W-:Y:S01]  /*1470*/  LEA.HI.X R31, R12, UR7, R13, 0x1, P0 ;  /* 0x000000070c1f7c11 */ /* 0x000fe200080f0c0d */
[----:B------:R-:W-:Y:S01]  /*1480*/  IMAD.IADD R33, R15, 0x1, R32 ;  /* 0x000000010f217824 */ /* 0x000fe200078e0220 */
[----:B------:R-:W-:Y:S01]  /*1490*/  LEA R28, P0, R4, R30, 0x7 ;  /* 0x0000001e041c7211 */ /* 0x000fe200078038ff */
[----:B------:R-:W-:Y:S01]  /*14a0*/  IMAD.MOV.U32 R32, RZ, RZ, R14 ;  /* 0x000000ffff207224 */ /* 0x000fe200078e000e */
[----:B------:R-:W-:-:S03]  /*14b0*/  ULDC.64 UR6, c[0x0][0x428] ;  /* 0x00010a0000067ab9 */ /* 0x000fc60000000a00 */
[----:B------:R-:W-:Y:S01]  /*14c0*/  @P1 BAR.SYNC.DEFER_BLOCKING 0x0 ;  /* 0x0000000000001b1d */ /* 0x000fe20000010000 */
[-C--:B--2---:R-:W-:Y:S01]  /*14d0*/  IMAD R26, R25, R8.reuse, RZ ;  /* 0x00000008191a7224 */ /* 0x084fe200078e02ff */
[----:B------:R-:W-:Y:S01]  /*14e0*/  LEA.HI.X R29, R4, R31, R5, 0x7, P0 ;  /* 0x0000001f041d7211 */ /* 0x000fe200000f3c05 */
[----:B------:R-:W-:Y:S01]  /*14f0*/  IMAD.WIDE.U32 R32, R27, R8, R32 ;  /* 0x000000081b207225 */ /* 0x000fe200078e0020 */
[----:B------:R-:W-:Y:S01]  /*1500*/  UIMAD UR41, UR22, UR6, URZ ;  /* 0x00000006162972a4 */ /* 0x000fe2000f8e023f */
[----:B------:R-:W-:-:S03]  /*1510*/  MOV R24, UR6 ;  /* 0x0000000600187c02 */ /* 0x000fc60008000f00 */
[----:B------:R-:W2:Y:S01]  /*1520*/  LDC.64 R12, c[0x0][0x230] ;  /* 0x00008c00ff0c7b82 */ /* 0x000ea20000000a00 */
[----:B------:R-:W-:Y:S01]  /*1530*/  IMAD R26, R27, R9, R26 ;  /* 0x000000091b1a7224 */ /* 0x000fe200078e021a */
[----:B------:R-:W-:-:S03]  /*1540*/  UIMAD UR41, UR16, UR7, UR41 ;  /* 0x00000007102972a4 */ /* 0x000fc6000f8e0229 */
[----:B------:R-:W-:Y:S01]  /*1550*/  IMAD.IADD R33, R33, 0x1, R26 ;  /* 0x0000000121217824 */ /* 0x000fe200078e021a */
[----:B------:R-:W-:Y:S02]  /*1560*/  ULDC.64 UR6, c[0x0][0x3e0] ;  /* 0x0000f80000067ab9 */ /* 0x000fe40000000a00 */
[----:B------:R-:W3:Y:S01]  /*1570*/  LDC.64 R14, c[0x0][0x228] ;  /* 0x00008a00ff0e7b82 */ /* 0x000ee20000000a00 */
[----:B------:R-:W-:-:S04]  /*1580*/  IMAD.WIDE.U32 R32, R24, UR16, R32 ;  /* 0x0000001018207c25 */ /* 0x000fc8000f8e0020 */
[-C--:B-1----:R-:W-:Y:S01]  /*1590*/  IMAD R26, R25, R10.reuse, RZ ;  /* 0x0000000a191a7224 */ /* 0x082fe200078e02ff */
[C---:B------:R-:W-:Y:S01]  /*15a0*/  LEA R206, P0, R32.reuse, UR6, 0x1 ;  /* 0x0000000620ce7c11 */ /* 0x040fe2000f8008ff */
[----:B------:R-:W-:Y:S01]  /*15b0*/  VIADD R25, R33, UR41 ;  /* 0x0000002921197c36 */ /* 0x000fe20008000000 */
[----:B------:R-:W1:Y:S01]  /*15c0*/  LDC.64 R4, c[0x0][0x248] ;  /* 0x00009200ff047b82 */ /* 0x000e620000000a00 */
[C---:B------:R-:W-:Y:S01]  /*15d0*/  IMAD.WIDE.U32 R34, R27.reuse, R10, R22 ;  /* 0x0000000a1b227225 */ /* 0x040fe200078e0016 */
[----:B------:R-:W-:Y:S01]  /*15e0*/  ULEA.HI UR41, UR40, UR40, URZ, 0x1 ;  /* 0x0000002828297291 */ /* 0x000fe2000f8f083f */
[----:B------:R-:W-:Y:S01]  /*15f0*/  @!PT LDS RZ, [RZ] ;  /* 0x00000000fffff984 */ /* 0x000fe20000000800 */
[----:B------:R-:W-:Y:S01]  /*1600*/  @!PT LDS RZ, [RZ] ;  /* 0x00000000fffff984 */ /* 0x000fe20000000800 */
[----:B------:R-:W-:Y:S01]  /*1610*/  @!PT LDS RZ, [RZ] ;  /* 0x00000000fffff984 */ /* 0x000fe20000000800 */
[----:B------:R4:W-:Y:S01]  /*1620*/  LDGSTS.E.BYPASS.LTC128B.128 [R21+0x8000], desc[UR18][R30.64] ;  /* 0x080000001e157fae */ /* 0x0009e2000b901d52 */
[----:B------:R-:W-:Y:S01]  /*1630*/  LEA.HI.X R207, R32, UR7, R25, 0x1, P0 ;  /* 0x0000000720cf7c11 */ /* 0x000fe200080f0c19 */
[----:B------:R-:W-:Y:S01]  /*1640*/  IMAD R26, R27, R11, R26 ;  /* 0x0000000b1b1a7224 */ /* 0x000fe200078e021a */
[----:B------:R-:W-:Y:S01]  /*1650*/  ULDC.64 UR6, c[0x0][0x260] ;  /* 0x0000980000067ab9 */ /* 0x000fe20000000a00 */
[----:B------:R-:W-:Y:S01]  /*1660*/  ULOP3.LUT UR41, UR41, 0xfffffffe, URZ, 0xc0, !UPT ;  /* 0xfffffffe29297892 */ /* 0x000fe2000f8ec03f */
[C---:B--2---:R-:W-:Y:S01]  /*1670*/  IMAD R24, R12.reuse, UR23, RZ ;  /* 0x000000170c187c24 */ /* 0x044fe2000f8e02ff */
[----:B------:R4:W-:Y:S01]  /*1680*/  LDGSTS.E.BYPASS.LTC128B.128 [R21+0x9000], desc[UR18][R28.64] ;  /* 0x090000001c157fae */ /* 0x0009e2000b901d52 */
[----:B------:R-:W-:Y:S01]  /*1690*/  IMAD.WIDE.U32 R22, R12, UR14, R22 ;  /* 0x0000000e0c167c25 */ /* 0x000fe2000f8e0016 */
[----:B------:R-:W-:-:S02]  /*16a0*/  UIADD3 UR41, UR40, -UR41, URZ ;  /* 0x8000002928297290 */ /* 0x000fc4000fffe03f */
[----:B------:R-:W0:Y:S01]  /*16b0*/  LDGDEPBAR ;  /* 0x00000000000079af */ /* 0x000e220000000000 */
[----:B------:R-:W-:Y:S01]  /*16c0*/  IMAD R13, R13, UR14, R24 ;  /* 0x0000000e0d0d7c24 */ /* 0x000fe2000f8e0218 */
[----:B------:R-:W-:Y:S01]  /*16d0*/  UISETP.NE.AND UP0, UPT, UR41, 0x1, UPT ;  /* 0x000000012900788c */ /* 0x000fe2000bf05270 */
[----:B---3--:R-:W-:Y:S01]  /*16e0*/  IMAD R12, R14, UR23, RZ ;  /* 0x000000170e0c7c24 */ /* 0x008fe2000f8e02ff */
[----:B------:R4:W-:Y:S01]  /*16f0*/  LDGSTS.E.BYPASS.LTC128B.128 [R21+0x4000], desc[UR18][R206.64] ;  /* 0x04000000ce157fae */ /* 0x0009e2000b901d52 */
[----:B------:R-:W-:Y:S01]  /*1700*/  IMAD.IADD R35, R35, 0x1, R26 ;  /* 0x0000000123237824 */ /* 0x000fe200078e021a */
[----:B------:R-:W-:Y:S01]  /*1710*/  IADD3 R23, R23, R13, RZ ;  /* 0x0000000d17177210 */ /* 0x000fe20007ffe0ff */
[----:B------:R-:W-:Y:S02]  /*1720*/  IMAD R19, R19, UR6, RZ ;  /* 0x0000000613137c24 */ /* 0x000fe4000f8e02ff */
[----:B------:R-:W-:Y:S02]  /*1730*/  IMAD R12, R15, UR14, R12 ;  /* 0x0000000e0f0c7c24 */ /* 0x000fe4000f8e020c */
[----:B-1----:R-:W-:-:S02]  /*1740*/  IMAD R17, R17, R4, RZ ;  /* 0x0000000411117224 */ /* 0x002fc400078e02ff */
[----:B------:R-:W-:-:S04]  /*1750*/  IMAD.WIDE.U32 R14, R14, UR14, R34 ;  /* 0x0000000e0e0e7c25 */ /* 0x000fc8000f8e0022 */
[----:B------:R-:W-:-:S04]  /*1760*/  IMAD.WIDE.U32 R24, R18, R4, RZ ;  /* 0x0000000412187225 */ /* 0x000fc800078e00ff */
[C---:B------:R-:W-:Y:S02]  /*1770*/  IMAD R19, R20.reuse, UR7, R19 ;  /* 0x0000000714137c24 */ /* 0x040fe4000f8e0213 */
[----:B------:R-:W-:Y:S01]  /*1780*/  IMAD.WIDE.U32 R22, R20, UR6, R22 ;  /* 0x0000000614167c25 */ /* 0x000fe2000f8e0016 */
[----:B------:R-:W-:Y:S02]  /*1790*/  ULDC.64 UR6, c[0x0][0x258] ;  /* 0x0000960000067ab9 */ /* 0x000fe40000000a00 */
[----:B------:R-:W-:Y:S01]  /*17a0*/  UIMAD UR42, UR22, UR6, URZ ;  /* 0x00000006162a72a4 */ /* 0x000fe2000f8e023f */
[----:B------:R-:W-:Y:S02]  /*17b0*/  IMAD R17, R18, R5, R17 ;  /* 0x0000000512117224 */ /* 0x000fe400078e0211 */
[----:B------:R-:W-:Y:S01]  /*17c0*/  IMAD.IADD R27, R15, 0x1, R12 ;  /* 0x000000010f1b7824 */ /* 0x000fe200078e020c */
[----:B------:R-:W-:Y:S01]  /*17d0*/  UIMAD UR42, UR16, UR7, UR42 ;  /* 0x00000007102a72a4 */ /* 0x000fe2000f8e022a */
[----:B------:R-:W-:Y:S01]  /*17e0*/  IMAD.MOV.U32 R12, RZ, RZ, R24 ;  /* 0x000000ffff0c7224 */ /* 0x000fe200078e0018 */
[----:B------:R-:W-:Y:S01]  /*17f0*/  MOV R24, UR6 ;  /* 0x0000000600187c02 */ /* 0x000fe20008000f00 */
[----:B------:R-:W-:Y:S01]  /*1800*/  IMAD.MOV.U32 R26, RZ, RZ, R14 ;  /* 0x000000ffff1a7224 */ /* 0x000fe200078e000e */
[----:B------:R-:W-:Y:S01]  /*1810*/  ULDC.64 UR6, c[0x0][0x210] ;  /* 0x0000840000067ab9 */ /* 0x000fe20000000a00 */
[----:B------:R-:W-:-:S02]  /*1820*/  IMAD.IADD R13, R25, 0x1, R17 ;  /* 0x00000001190d7824 */ /* 0x000fc400078e0211 */
[----:B------:R-:W-:-:S04]  /*1830*/  IMAD.WIDE.U32 R24, R24, UR16, R26 ;  /* 0x0000001018187c25 */ /* 0x000fc8000f8e001a */
[----:B------:R-:W-:Y:S01]  /*1840*/  IMAD.WIDE.U32 R14, R4, UR24, R12 ;  /* 0x00000018040e7c25 */ /* 0x000fe2000f8e000c */
[----:B------:R-:W-:-:S03]  /*1850*/  LEA R208, P2, R24, UR6, 0x1 ;  /* 0x0000000618d07c11 */ /* 0x000fc6000f8408ff */
[----:B------:R-:W-:Y:S01]  /*1860*/  IMAD R12, R4, UR4, RZ ;  /* 0x00000004040c7c24 */ /* 0x000fe2000f8e02ff */
[----:B------:R-:W-:Y:S01]  /*1870*/  IADD3 R14, P0, R22, R14, RZ ;  /* 0x0000000e160e7210 */ /* 0x000fe20007f1e0ff */
[----:B------:R-:W-:Y:S01]  /*1880*/  VIADD R13, R25, UR42 ;  /* 0x0000002a190d7c36 */ /* 0x000fe20008000000 */
[----:B------:R-:W-:Y:S01]  /*1890*/  LEA R22, P1, R8, R206, 0x7 ;  /* 0x000000ce08167211 */ /* 0x000fe200078238ff */
[----:B------:R-:W-:Y:S01]  /*18a0*/  IMAD.IADD R19, R23, 0x1, R19 ;  /* 0x0000000117137824 */ /* 0x000fe200078e0213 */
[----:B------:R-:W-:Y:S01]  /*18b0*/  ULDC.64 UR42, c[0x0][0x2b0] ;  /* 0x0000ac00002a7ab9 */ /* 0x000fe20000000a00 */
[----:B------:R-:W-:Y:S01]  /*18c0*/  IMAD R12, R5, UR24, R12 ;  /* 0x00000018050c7c24 */ /* 0x000fe2000f8e020c */
[----:B------:R-:W-:Y:S01]  /*18d0*/  LEA.HI.X R209, R24, UR7, R13, 0x1, P2 ;  /* 0x0000000718d17c11 */ /* 0x000fe200090f0c0d */
[----:B------:R-:W-:Y:S01]  /*18e0*/  ULDC.64 UR6, c[0x0][0x218] ;  /* 0x0000860000067ab9 */ /* 0x000fe20000000a00 */
[----:B------:R-:W-:Y:S01]  /*18f0*/  LEA.HI.X R23, R8, R207, R9, 0x7, P1 ;  /* 0x000000cf08177211 */ /* 0x000fe200008f3c09 */
[----:B------:R-:W-:Y:S01]  /*1900*/  UIMAD.WIDE UR42, UR36, 0x4, UR42 ;  /* 0x00000004242a78a5 */ /* 0x000fe2000f8e022a */
[----:B------:R-:W-:Y:S01]  /*1910*/  IADD3.X R19, R19, R15, R12, P0, !PT ;  /* 0x0000000f13137210 */ /* 0x000fe200007fe40c */
[----:B------:R-:W-:Y:S01]  /*1920*/  IMAD.MOV.U32 R8, RZ, RZ, 0x4 ;  /* 0x00000004ff087424 */ /* 0x000fe200078e00ff */
[----:B------:R-:W-:Y:S01]  /*1930*/  LEA R12, P1, R14, UR6, 0x1 ;  /* 0x000000060e0c7c11 */ /* 0x000fe2000f8208ff */
[----:B------:R4:W-:Y:S01]  /*1940*/  LDGSTS.E.BYPASS.LTC128B.128 [R21+0x5000], desc[UR18][R22.64] ;  /* 0x0500000016157fae */ /* 0x0009e2000b901d52 */
[----:B------:R-:W-:-:S02]  /*1950*/  LEA R18, P2, R10, R208, 0x7 ;  /* 0x000000d00a127211 */ /* 0x000fc400078438ff */
[----:B------:R-:W-:Y:S02]  /*1960*/  IADD3 R9, R178, 0x1000, RZ ;  /* 0x00001000b2097810 */ /* 0x000fe40007ffe0ff */
[----:B------:R-:W-:Y:S02]  /*1970*/  PLOP3.LUT P0, PT, PT, PT, UP0, 0x80, 0x0 ;  /* 0x000000000000781c */ /* 0x000fe40003f0f008 */
[----:B------:R-:W-:Y:S01]  /*1980*/  LEA.HI.X R13, R14, UR7, R19, 0x1, P1 ;  /* 0x000000070e0d7c11 */ /* 0x000fe200088f0c13 */
[----:B------:R-:W-:Y:S01]  /*1990*/  UIMAD UR36, UR25, UR31, URZ ;  /* 0x0000001f192472a4 */ /* 0x000fe2000f8e023f */
[----:B------:R-:W-:Y:S01]  /*19a0*/  LEA.HI.X R19, R10, R209, R11, 0x7, P2 ;  /* 0x000000d10a137211 */ /* 0x000fe200010f3c0b */
[----:B------:R-:W-:Y:S01]  /*19b0*/  IMAD.WIDE R14, R177, R8, UR42 ;  /* 0x0000002ab10e7e25 */ /* 0x000fe2000f8e0208 */
[----:B------:R-:W-:Y:S02]  /*19c0*/  SEL R9, R9, R178, !P0 ;  /* 0x000000b209097207 */ /* 0x000fe40004000000 */
[----:B------:R-:W-:-:S02]  /*19d0*/  LEA R10, P1, R4, R12, 0x7 ;  /* 0x0000000c040a7211 */ /* 0x000fc400078238ff */
[----:B------:R-:W-:Y:S01]  /*19e0*/  LEA R198, R9, UR5, 0x1 ;  /* 0x0000000509c67c11 */ /* 0x000fe2000f8e08ff */
[----:B------:R-:W-:Y:S01]  /*19f0*/  USHF.R.S32.HI UR6, URZ, 0x1f, UR31 ;  /* 0x0000001f3f067899 */ /* 0x000fe2000801141f */
[----:B------:R-:W-:Y:S01]  /*1a00*/  LEA.HI.X R11, R4, R13, R5, 0x7, P1 ;  /* 0x0000000d040b7211 */ /* 0x000fe200008f3c05 */
[----:B------:R-:W-:Y:S01]  /*1a10*/  USHF.L.U32 UR7, UR36, 0x7, URZ ;  /* 0x0000000724077899 */ /* 0x000fe2000800063f */
[----:B------:R-:W-:Y:S01]  /*1a20*/  LEA.HI R5, R191, R6, RZ, 0x5 ;  /* 0x00000006bf057211 */ /* 0x000fe200078f28ff */
[----:B------:R4:W-:Y:S03]  /*1a30*/  LDGSTS.E.BYPASS.LTC128B.128 [R198], desc[UR18][R208.64] ;  /* 0x00000000d0c67fae */ /* 0x0009e6000b901d52 */
[----:B------:R-:W-:Y:S01]  /*1a40*/  LOP3.LUT R9, R5, 0xffffffe0, RZ, 0xc0, !PT ;  /* 0xffffffe005097812 */ /* 0x000fe200078ec0ff */
[----:B------:R4:W-:Y:S01]  /*1a50*/  LDGSTS.E.BYPASS.LTC128B.128 [R198+0x1000], desc[UR18][R18.64] ;  /* 0x0100000012c67fae */ /* 0x0009e2000b901d52 */
[----:B------:R-:W-:-:S03]  /*1a60*/  SHF.R.S32.HI R5, RZ, 0x5, R5 ;  /* 0x00000005ff057819 */ /* 0x000fc60000011405 */
[----:B------:R4:W-:Y:S01]  /*1a70*/  LDGSTS.E.BYPASS.LTC128B.128 [R21+0x6000], desc[UR18][R12.64] ;  /* 0x060000000c157fae */ /* 0x0009e2000b901d52 */
[----:B------:R-:W-:-:S03]  /*1a80*/  IMAD.IADD R202, R6, 0x1, -R9 ;  /* 0x0000000106ca7824 */ /* 0x000fc600078e0a09 */
[----:B------:R4:W-:Y:S04]  /*1a90*/  LDGSTS.E.BYPASS.LTC128B.128 [R21+0x7000], desc[UR18][R10.64] ;  /* 0x070000000a157fae */ /* 0x0009e8000b901d52 */
[----:B------:R-:W0:Y:S01]  /*1aa0*/  LDGDEPBAR ;  /* 0x00000000000079af */ /* 0x000e220000000000 */
[----:B------:R-:W-:Y:S02]  /*1ab0*/  IMAD R8, R5, UR36, R202 ;  /* 0x0000002405087c24 */ /* 0x000fe4000f8e02ca */
[----:B------:R-:W-:Y:S01]  /*1ac0*/  IMAD.U32 R5, RZ, RZ, UR37 ;  /* 0x00000025ff057e24 */ /* 0x000fe2000f8e00ff */
[----:B------:R-:W-:Y:S01]  /*1ad0*/  UIMAD.WIDE UR44, UR14, UR30, UR38 ;  /* 0x0000001e0e2c72a5 */ /* 0x000fe2000f8e0226 */
[----:B------:R4:W5:Y:S01]  /*1ae0*/  LDG.E R197, desc[UR18][R14.64] ;  /* 0x000000120ec57981 */ /* 0x000962000c1e1900 */
[----:B------:R-:W-:-:S02]  /*1af0*/  UIMAD UR6, UR6, UR25, URZ ;  /* 0x00000019060672a4 */ /* 0x000fc4000f8e023f */
[----:B------:R-:W-:Y:S01]  /*1b00*/  USHF.R.S32.HI UR30, URZ, 0x1f, UR7 ;  /* 0x0000001f3f1e7899 */ /* 0x000fe20008011407 */
[----:B------:R-:W-:Y:S01]  /*1b10*/  MOV R4, UR34 ;  /* 0x0000002200047c02 */ /* 0x000fe20008000f00 */
[----:B------:R-:W-:Y:S01]  /*1b20*/  UIMAD.WIDE.U32 UR46, UR31, UR25, URZ ;  /* 0x000000191f2e72a5 */ /* 0x000fe2000f8e003f */
[----:B------:R-:W-:Y:S01]  /*1b30*/  IADD3 R5, P2, P1, R8, UR7, R5 ;  /* 0x0000000708057c10 */ /* 0x000fe2000f95e005 */
[----:B------:R-:W-:Y:S01]  /*1b40*/  UIMAD UR6, UR35, UR31, UR6 ;  /* 0x0000001f230672a4 */ /* 0x000fe2000f8e0206 */
[----:B------:R-:W-:Y:S01]  /*1b50*/  SHF.R.S32.HI R9, RZ, 0x1f, R8 ;  /* 0x0000001fff097819 */ /* 0x000fe20000011408 */
[----:B------:R-:W-:Y:S01]  /*1b60*/  UIADD3 UR33, UP0, UR44, UR33, URZ ;  /* 0x000000212c217290 */ /* 0x000fe2000ff1e03f */
[----:B------:R4:W5:Y:S01]  /*1b70*/  LDG.E R196, desc[UR18][R14.64+0x20] ;  /* 0x000020120ec47981 */ /* 0x000962000c1e1900 */
[----:B------:R-:W-:Y:S01]  /*1b80*/  UIADD3 UR6, UR47, UR6, URZ ;  /* 0x000000062f067290 */ /* 0x000fe2000fffe03f */
[----:B------:R-:W-:Y:S01]  /*1b90*/  IADD3.X R4, R9, UR30, R4, P2, P1 ;  /* 0x0000001e09047c10 */ /* 0x000fe200097e2404 */
[----:B------:R-:W-:Y:S01]  /*1ba0*/  UIADD3.X UR32, UR45, UR32, URZ, UP0, !UPT ;  /* 0x000000202d207290 */ /* 0x000fe200087fe43f */
[----:B------:R-:W-:Y:S01]  /*1bb0*/  IADD3 R16, P1, R5, R16, RZ ;  /* 0x0000001005107210 */ /* 0x000fe20007f3e0ff */
[----:B------:R-:W-:Y:S01]  /*1bc0*/  UIMAD UR6, UR6, UR33, URZ ;  /* 0x00000021060672a4 */ /* 0x000fe2000f8e023f */
[----:B------:R4:W5:Y:S01]  /*1bd0*/  LDG.E R195, desc[UR18][R14.64+0x100] ;  /* 0x000100120ec37981 */ /* 0x000962000c1e1900 */
[----:B------:R-:W-:-:S02]  /*1be0*/  UIADD3 UR27, UR38, UR27, URZ ;  /* 0x0000001b261b7290 */ /* 0x000fc4000fffe03f */
[----:B------:R-:W-:Y:S01]  /*1bf0*/  IMAD.X R17, R4, 0x1, R7, P1 ;  /* 0x0000000104117824 */ /* 0x000fe200008e0607 */
[----:B------:R4:W5:Y:S01]  /*1c00*/  LDG.E R194, desc[UR18][R14.64+0x120] ;  /* 0x000120120ec27981 */ /* 0x000962000c1e1900 */
[----:B------:R-:W-:Y:S01]  /*1c10*/  IMAD.U32 R4, RZ, RZ, UR46 ;  /* 0x0000002eff047e24 */ /* 0x000fe2000f8e00ff */
[----:B------:R-:W-:-:S04]  /*1c20*/  DEPBAR.LE SB0, 0x1 ;  /* 0x000080400000791a */ /* 0x000fc80000000000 */
[----:B------:R-:W-:Y:S01]  /*1c30*/  UIMAD UR32, UR32, UR46, UR6 ;  /* 0x0000002e202072a4 */ /* 0x000fe2000f8e0206 */
[----:B------:R-:W-:Y:S01]  /*1c40*/  BAR.SYNC.DEFER_BLOCKING 0x0 ;  /* 0x0000000000007b1d */ /* 0x000fe20000010000 */
[----:B------:R-:W-:Y:S01]  /*1c50*/  IMAD.WIDE.U32 R16, R4, UR33, R16 ;  /* 0x0000002104107c25 */ /* 0x000fe2000f8e0010 */
[----:B------:R-:W-:Y:S01]  /*1c60*/  UISETP.GE.AND UP0, UPT, UR26, 0x1, UPT ;  /* 0x000000011a00788c */ /* 0x000fe2000bf06270 */
[----:B------:R-:W-:Y:S02]  /*1c70*/  MOV R5, UR47 ;  /* 0x0000002f00057c02 */ /* 0x000fe40008000f00 */
[----:B------:R-:W-:Y:S01]  /*1c80*/  CS2R R94, SRZ ;  /* 0x00000000005e7805 */ /* 0x000fe2000001ff00 */
[----:B------:R-:W-:Y:S01]  /*1c90*/  VIADD R4, R17, UR32 ;  /* 0x0000002011047c36 */ /* 0x000fe20008000000 */
[----:B------:R-:W-:Y:S01]  /*1ca0*/  ULDC.64 UR6, c[0x0][0x400] ;  /* 0x0001000000067ab9 */ /* 0x000fe20000000a00 */
[----:B------:R-:W-:Y:S01]  /*1cb0*/  ULDC.64 UR30, c[0x0][0x478] ;  /* 0x00011e00001e7ab9 */ /* 0x000fe20000000a00 */
[----:B------:R-:W-:-:S02]  /*1cc0*/  LEA R204, P1, R16, UR6, 0x2 ;  /* 0x0000000610cc7c11 */ /* 0x000fc4000f8210ff */
[----:B------:R-:W-:Y:S02]  /*1cd0*/  CS2R R92, SRZ ;  /* 0x00000000005c7805 */ /* 0x000fe4000001ff00 */
[----:B------:R-:W-:Y:S02]  /*1ce0*/  CS2R R98, SRZ ;  /* 0x0000000000627805 */ /* 0x000fe4000001ff00 */
[----:B------:R-:W-:Y:S02]  /*1cf0*/  CS2R R96, SRZ ;  /* 0x0000000000607805 */ /* 0x000fe4000001ff00 */
[----:B------:R-:W-:Y:S01]  /*1d00*/  LEA.HI.X R205, R16, UR7, R4, 0x2, P1 ;  /* 0x0000000710cd7c11 */ /* 0x000fe200088f1404 */
[----:B------:R-:W-:Y:S01]  /*1d10*/  UIMAD.WIDE UR6, UR27, 0x4, UR30 ;  /* 0x000000041b0678a5 */ /* 0x000fe2000f8e021e */
[----:B------:R-:W-:Y:S02]  /*1d20*/  PLOP3.LUT P1, PT, PT, PT, UP0, 0x80, 0x0 ;  /* 0x000000000000781c */ /* 0x000fe40003f2f008 */
        /* <DEDUP_REMOVED lines=8> */
[----:B------:R-:W-:Y:S01]  /*1db0*/  CS2R R74, SRZ ;  /* 0x00000000004a7805 */ /* 0x000fe2000001ff00 */
[----:B------:R4:W1:Y:S01]  /*1dc0*/  LDSM.16.M88.4 R132, [R166+0x8000] ;  /* 0x00800000a684783b */ /* 0x0008620000000200 */
[----:B------:R-:W-:Y:S02]  /*1dd0*/  CS2R R72, SRZ ;  /* 0x0000000000487805 */ /* 0x000fe4000001ff00 */
[----:B------:R-:W-:Y:S02]  /*1de0*/  CS2R R70, SRZ ;  /* 0x0000000000467805 */ /* 0x000fe4000001ff00 */
[----:B------:R-:W-:Y:S01]  /*1df0*/  CS2R R68, SRZ ;  /* 0x0000000000447805 */ /* 0x000fe2000001ff00 */
[----:B------:R4:W2:Y:S04]  /*1e00*/  LDSM.16.M88.4 R136, [R166+0x8400] ;  /* 0x00840000a688783b */ /* 0x0008a80000000200 */
[----:B------:R4:W3:Y:S04]  /*1e10*/  LDSM.16.M88.4 R140, [R166+0x8800] ;  /* 0x00880000a68c783b */ /* 0x0008e80000000200 */
[----:B------:R4:W1:Y:S04]  /*1e20*/  LDSM.16.M88.4 R144, [R166+0x8c00] ;  /* 0x008c0000a690783b */ /* 0x0008680000000200 */
[----:B------:R4:W1:Y:S04]  /*1e30*/  LDSM.16.M88.4 R148, [R165+0x8000] ;  /* 0x00800000a594783b */ /* 0x0008680000000200 */
[----:B------:R4:W1:Y:S04]  /*1e40*/  LDSM.16.M88.4 R152, [R165+0x8400] ;  /* 0x00840000a598783b */ /* 0x0008680000000200 */
[----:B------:R4:W1:Y:S04]  /*1e50*/  LDSM.16.M88.4 R156, [R165+0x8800] ;  /* 0x00880000a59c783b */ /* 0x0008680000000200 */
[----:B------:R4:W1:Y:S01]  /*1e60*/  LDSM.16.M88.4 R160, [R165+0x8c00] ;  /* 0x008c0000a5a0783b */ /* 0x0008620000000200 */
[----:B------:R-:W-:Y:S05]  /*1e70*/  @!P1 BRA `(.L_x_518) ;  /* 0x0000005000bc9947 */ /* 0x000fea0003800000 */
[----:B----4-:R-:W4:Y:S01]  /*1e80*/  LDC.64 R10, c[0x0][0x3b8] ;  /* 0x0000ee00ff0a7b82 */ /* 0x010f220000000a00 */
[----:B------:R-:W-:Y:S01]  /*1e90*/  LEA.HI R191, R191, R6, RZ, 0x7 ;  /* 0x00000006bfbf7211 */ /* 0x000fe200078f38ff */
[----:B------:R-:W-:-:S06]  /*1ea0*/  UIMAD UR26, UR14, UR25, UR16 ;  /* 0x000000190e1a72a4 */ /* 0x000fcc000f8e0210 */
[----:B------:R-:W1:Y:S01]  /*1eb0*/  LDC R192, c[0x0][0x2dc] ;  /* 0x0000b700ffc07b82 */ /* 0x000e620000000800 */
[----:B----4-:R-:W4:Y:S04]  /*1ec0*/  LDG.E.64 R4, desc[UR18][R10.64] ;  /* 0x000000120a047981 */ /* 0x010f28000c1e1b00 */
[----:B------:R-:W2:Y:S01]  /*1ed0*/  LDG.E.64 R8, desc[UR18][R10.64+0x8] ;  /* 0x000008120a087981 */ /* 0x000ea2000c1e1b00 */
[----:B------:R-:W-:Y:S01]  /*1ee0*/  SHF.R.S32.HI R191, RZ, 0x7, R191 ;  /* 0x00000007ffbf7819 */ /* 0x000fe200000114bf */
[----:B------:R-:W-:Y:S01]  /*1ef0*/  USHF.L.U32 UR26, UR26, 0x5, URZ ;  /* 0x000000051a1a7899 */ /* 0x000fe2000800063f */
[----:B------:R-:W-:Y:S01]  /*1f00*/  SHF.R.S32.HI R193, RZ, 0x1f, R202 ;  /* 0x0000001fffc17819 */ /* 0x000fe200000114ca */
[----:B------:R-:W-:Y:S01]  /*1f10*/  VIADD R168, R173, 0x1000 ;  /* 0x00001000ada87836 */ /* 0x000fe20000000000 */
[----:B------:R-:W-:Y:S01]  /*1f20*/  USHF.L.U32 UR44, UR36, 0x3, URZ ;  /* 0x00000003242c7899 */ /* 0x000fe2000800063f */
[----:B------:R-:W-:Y:S01]  /*1f30*/  IMAD.MOV.U32 R190, RZ, RZ, 0x4 ;  /* 0x00000004ffbe7424 */ /* 0x000fe200078e00ff */
[----:B------:R-:W-:Y:S01]  /*1f40*/  USHF.R.S32.HI UR25, URZ, 0x1f, UR26 ;  /* 0x0000001f3f197899 */ /* 0x000fe2000801141a */
[----:B------:R-:W-:Y:S01]  /*1f50*/  IMAD.MOV.U32 R95, RZ, RZ, RZ ;  /* 0x000000ffff5f7224 */ /* 0x000fe200078e00ff */
[----:B------:R-:W-:Y:S01]  /*1f60*/  SEL R168, R168, R173, !P0 ;  /* 0x000000ada8a87207 */ /* 0x000fe20004000000 */
        /* <DEDUP_REMOVED lines=11> */
[----:B------:R-:W-:Y:S01]  /*2020*/  UIMAD UR49, UR36, 0x78, URZ ;  /* 0x00000078243178a4 */ /* 0x000fe2000f8e023f */
[----:B----4-:R-:W-:Y:S01]  /*2030*/  R2UR UR46, R4 ;  /* 0x00000000042e72ca */ /* 0x010fe200000e0000 */
[----:B------:R-:W-:Y:S01]  /*2040*/  IMAD.U32 R4, RZ, RZ, UR17 ;  /* 0x00000011ff047e24 */ /* 0x000fe2000f8e00ff */
[----:B------:R-:W-:-:S02]  /*2050*/  R2UR UR45, R5 ;  /* 0x00000000052d72ca */ /* 0x000fc400000e0000 */
[----:B--2---:R-:W-:Y:S01]  /*2060*/  IADD3 R202, P2, P1, R8, UR26, R202 ;  /* 0x0000001a08ca7c10 */ /* 0x004fe2000f95e0ca */
[----:B------:R-:W-:Y:S01]  /*2070*/  IMAD R4, R4, 0x2, R191 ;  /* 0x0000000204047824 */ /* 0x000fe200078e02bf */
[----:B------:R-:W-:Y:S02]  /*2080*/  UIMAD UR26, UR36, 0x68, URZ ;  /* 0x00000068241a78a4 */ /* 0x000fe4000f8e023f */
[----:B------:R-:W-:Y:S01]  /*2090*/  IADD3.X R193, R9, UR25, R193, P2, P1 ;  /* 0x0000001909c17c10 */ /* 0x000fe200097e24c1 */
[----:B------:R-:W-:Y:S01]  /*20a0*/  IMAD.SHL.U32 R4, R4, 0x2, RZ ;  /* 0x0000000204047824 */ /* 0x000fe200078e00ff */
[----:B------:R-:W-:Y:S01]  /*20b0*/  UIMAD UR25, UR36, 0x70, URZ ;  /* 0x00000070241978a4 */ /* 0x000fe2000f8e023f */
[----:B------:R-:W-:Y:S02]  /*20c0*/  IMAD.WIDE.U32 R202, R202, -0x2daee0ad, RZ ;  /* 0xd2511f53caca7825 */ /* 0x000fe400078e00ff */
[----:B------:R-:W-:Y:S02]  /*20d0*/  ULDC UR36, c[0x0][0x270] ;  /* 0x00009c0000247ab9 */ /* 0x000fe40000000800 */
[----:B------:R-:W-:-:S02]  /*20e0*/  VIADD R5, R4, 0x1 ;  /* 0x0000000104057836 */ /* 0x000fc40000000000 */
[----:B------:R-:W-:-:S03]  /*20f0*/  VIADD R4, R175, 0x1000 ;  /* 0x00001000af047836 */ /* 0x000fc60000000000 */
[----:B------:R-:W-:Y:S02]  /*2100*/  LOP3.LUT R5, R5, UR45, RZ, 0x3c, !PT ;  /* 0x0000002d05057c12 */ /* 0x000fe4000f8e3cff */
[----:B------:R-:W-:Y:S02]  /*2110*/  SEL R167, R4, R175, !P0 ;  /* 0x000000af04a77207 */ /* 0x000fe40004000000 */
[----:B------:R-:W-:Y:S02]  /*2120*/  LOP3.LUT R200, R203, R5, RZ, 0x3c, !PT ;  /* 0x00000005cbc87212 */ /* 0x000fe400078e3cff */
[----:B------:R-:W-:-:S03]  /*2130*/  LEA R168, R168, UR5, 0x1 ;  /* 0x00000005a8a87c11 */ /* 0x000fc6000f8e08ff */
[----:B------:R-:W-:Y:S01]  /*2140*/  IMAD.WIDE.U32 R200, R200, -0x326172a9, RZ ;  /* 0xcd9e8d57c8c87825 */ /* 0x000fe200078e00ff */
[----:B------:R-:W-:Y:S01]  /*2150*/  LEA R167, R167, UR5, 0x1 ;  /* 0x00000005a7a77c11 */ /* 0x000fe2000f8e08ff */
[----:B------:R-:W-:Y:S01]  /*2160*/  ULDC.U8 UR48, c[0x0][0x388] ;  /* 0x0000e20000307ab9 */ /* 0x000fe20000000000 */
[----:B------:R-:W-:Y:S01]  /*2170*/  LOP3.LUT R193, R193, UR46, RZ, 0x3c, !PT ;  /* 0x0000002ec1c17c12 */ /* 0x000fe2000f8e3cff */
[----:B-1----:R-:W-:-:S06]  /*2180*/  ULDC UR47, c[0x0][0x2ec] ;  /* 0x0000bb00002f7ab9 */ /* 0x002fcc0000000800 */
.L_x_521:
[----:B-----5:R-:W-:Y:S01]  /*2190*/  FSETP.NEU.FTZ.AND P1, PT, R197, -INF , PT ;  /* 0xff800000c500780b */ /* 0x020fe20003f3d000 */
[----:B------:R-:W0:Y:S01]  /*21a0*/  LDGDEPBAR ;  /* 0x00000000000079af */ /* 0x000e220000000000 */
[----:B------:R-:W-:Y:S01]  /*21b0*/  FSETP.NEU.FTZ.AND P0, PT, R196, -INF , PT ;  /* 0xff800000c400780b */ /* 0x000fe20003f1d000 */
[----:B------:R-:W-:Y:S01]  /*21c0*/  IMAD.IADD R176, R174, 0x1, R167 ;  /* 0x00000001aeb07824 */ /* 0x000fe200078e02a7 */
[----:B------:R-:W-:Y:S01]  /*21d0*/  UIADD3 UR50, UR46, -0x61c88647, URZ ;  /* 0x9e3779b92e327890 */ /* 0x000fe2000fffe03f */
[----:B------:R-:W-:Y:S01]  /*21e0*/  IMAD.U32 R210, RZ, RZ, UR17 ;  /* 0x00000011ffd27e24 */ /* 0x000fe2000f8e00ff */
[----:B------:R-:W-:Y:S01]  /*21f0*/  UIADD3 UR52, UR45, 0x76cf5d0a, URZ ;  /* 0x76cf5d0a2d347890 */ /* 0x000fe2000fffe03f */
[----:B------:R-:W-:Y:S01]  /*2200*/  IMAD.U32 R242, RZ, RZ, UR40 ;  /* 0x00000028fff27e24 */ /* 0x000fe2000f8e00ff */
[----:B------:R-:W-:Y:S01]  /*2210*/  UIADD3 UR51, UR46, -0x255992d5, URZ ;  /* 0xdaa66d2b2e337890 */ /* 0x000fe2000fffe03f */
[----:B------:R-:W-:Y:S02]  /*2220*/  IMAD R199, R210, 0x2, R191 ;  /* 0x00000002d2c77824 */ /* 0x000fe400078e02bf */
[----:B------:R-:W-:Y:S01]  /*2230*/  FMUL.FTZ R210, R196, 1.4426950216293334961 ;  /* 0x3fb8aa3bc4d27820 */ /* 0x000fe20000410000 */
[----:B------:R-:W-:Y:S02]  /*2240*/  IMAD R242, R242, 0x8, R179 ;  /* 0x00000008f2f27824 */ /* 0x000fe400078e02b3 */
[----:B------:R-:W-:Y:S01]  /*2250*/  FMUL.FTZ R212, R195, 1.4426950216293334961 ;  /* 0x3fb8aa3bc3d47820 */ /* 0x000fe20000410000 */
[----:B------:R-:W-:Y:S02]  /*2260*/  IMAD.SHL.U32 R199, R199, 0x2, RZ ;  /* 0x00000002c7c77824 */ /* 0x000fe400078e00ff */
[----:B------:R-:W-:Y:S01]  /*2270*/  FMUL.FTZ R215, R194, 1.4426950216293334961 ;  /* 0x3fb8aa3bc2d77820 */ /* 0x000fe20000410000 */
[----:B------:R-:W-:Y:S01]  /*2280*/  UIADD3 UR53, UR45, -0x126145ec, URZ ;  /* 0xed9eba142d357890 */ /* 0x000fe2000fffe03f */
[C---:B------:R-:W-:Y:S01]  /*2290*/  VIADD R234, R242.reuse, 0x4 ;  /* 0x00000004f2ea7836 */ /* 0x040fe20000000000 */
[----:B------:R-:W-:Y:S01]  /*22a0*/  UISETP.GE.AND UP2, UPT, UR40, 0x1, UPT ;  /* 0x000000012800788c */ /* 0x000fe2000bf46270 */
[----:B------:R-:W-:Y:S01]  /*22b0*/  LOP3.LUT R199, R199, UR45, RZ, 0x3c, !PT ;  /* 0x0000002dc7c77c12 */ /* 0x000fe2000f8e3cff */
[----:B------:R-:W-:Y:S03]  /*22c0*/  IMAD.WIDE.U32 R242, R242, -0x326172a9, RZ ;  /* 0xcd9e8d57f2f27825 */ /* 0x000fe600078e00ff */
[----:B------:R-:W-:Y:S01]  /*22d0*/  LOP3.LUT R248, R203, R199, RZ, 0x3c, !PT ;  /* 0x000000c7cbf87212 */ /* 0x000fe200078e3cff */
[----:B------:R-:W-:Y:S01]  /*22e0*/  IMAD.WIDE.U32 R234, R234, -0x326172a9, RZ ;  /* 0xcd9e8d57eaea7825 */ /* 0x000fe200078e00ff */
[C---:B------:R-:W-:Y:S01]  /*22f0*/  LOP3.LUT R236, R201.reuse, UR50, R242, 0x96, !PT ;  /* 0x00000032c9ec7c12 */ /* 0x040fe2000f8e96f2 */
[----:B------:R-:W-:Y:S04]  /*2300*/  DEPBAR.LE SB0, 0x0 ;  /* 0x000080000000791a */ /* 0x000fe80000000000 */
[----:B------:R-:W-:Y:S01]  /*2310*/  LOP3.LUT R228, R201, UR50, R234, 0x96, !PT ;  /* 0x00000032c9e47c12 */ /* 0x000fe2000f8e96ea */
[----:B------:R-:W-:Y:S01]  /*2320*/  BAR.SYNC.DEFER_BLOCKING 0x0 ;  /* 0x0000000000007b1d */ /* 0x000fe20000010000 */
[-C--:B------:R-:W-:Y:S01]  /*2330*/  LOP3.LUT R211, R243, R193.reuse, RZ, 0x3c, !PT ;  /* 0x000000c1f3d37212 */ /* 0x080fe200078e3cff */
[----:B------:R-:W-:Y:S01]  /*2340*/  IMAD.WIDE.U32 R248, R248, -0x326172a9, RZ ;  /* 0xcd9e8d57f8f87825 */ /* 0x000fe200078e00ff */
[----:B------:R-:W-:Y:S03]  /*2350*/  LOP3.LUT R220, R235, R193, RZ, 0x3c, !PT ;  /* 0x000000c1ebdc7212 */ /* 0x000fe600078e3cff */
[----:B------:R-:W-:Y:S01]  /*2360*/  FMUL.FTZ R199, R197, 1.4426950216293334961 ;  /* 0x3fb8aa3bc5c77820 */ /* 0x000fe20000410000 */
[----:B------:R-:W-:Y:S01]  /*2370*/  IMAD.WIDE.U32 R218, R211, -0x2daee0ad, RZ ;  /* 0xd2511f53d3da7825 */ /* 0x000fe200078e00ff */
[C---:B------:R-:W-:Y:S02]  /*2380*/  LOP3.LUT R242, R249.reuse, UR50, R242, 0x96, !PT ;  /* 0x00000032f9f27c12 */ /* 0x040fe4000f8e96f2 */
[----:B------:R-:W-:Y:S01]  /*2390*/  LOP3.LUT R234, R249, UR50, R234, 0x96, !PT ;  /* 0x00000032f9ea7c12 */ /* 0x000fe2000f8e96ea */
[----:B------:R-:W-:Y:S01]  /*23a0*/  UIADD3 UR50, UR45, -0x4498517b, URZ ;  /* 0xbb67ae852d327890 */ /* 0x000fe2000fffe03f */
[----:B------:R-:W-:Y:S04]  /*23b0*/  IMAD.WIDE.U32 R228, R228, -0x2daee0ad, RZ ;  /* 0xd2511f53e4e47825 */ /* 0x000fe800078e00ff */
[----:B------:R-:W-:Y:S01]  /*23c0*/  IMAD.WIDE.U32 R242, R242, -0x2daee0ad, RZ ;  /* 0xd2511f53f2f27825 */ /* 0x000fe200078e00ff */
[----:B------:R-:W-:Y:S01]  /*23d0*/  LOP3.LUT R211, R202, UR50, RZ, 0x3c, !PT ;  /* 0x00000032cad37c12 */ /* 0x000fe2000f8e3cff */
[----:B------:R-:W-:Y:S02]  /*23e0*/  UIADD3 UR50, UR46, 0x3c6ef372, URZ ;  /* 0x3c6ef3722e327890 */ /* 0x000fe4000fffe03f */
[----:B------:R-:W-:Y:S01]  /*23f0*/  IMAD.WIDE.U32 R236, R236, -0x2daee0ad, RZ ;  /* 0xd2511f53ecec7825 */ /* 0x000fe200078e00ff */
[----:B------:R-:W-:Y:S03]  /*2400*/  LOP3.LUT R230, R211, R219, RZ, 0x3c, !PT ;  /* 0x000000dbd3e67212 */ /* 0x000fe600078e3cff */
[----:B------:R-:W-:Y:S01]  /*2410*/  IMAD.WIDE.U32 R220, R220, -0x2daee0ad, RZ ;  /* 0xd2511f53dcdc7825 */ /* 0x000fe200078e00ff */
[--C-:B------:R-:W-:Y:S01]  /*2420*/  LOP3.LUT R226, R237, UR52, R218.reuse, 0x96, !PT ;  /* 0x00000034ede27c12 */ /* 0x100fe2000f8e96da */
[----:B------:R-:W-:Y:S01]  /*2430*/  LDSM.16.M88.4 R100, [R167] ;  /* 0x00000000a764783b */ /* 0x000fe20000000200 */
[----:B------:R-:W-:Y:S01]  /*2440*/  LOP3.LUT R218, R243, UR52, R218, 0x96, !PT ;  /* 0x00000034f3da7c12 */ /* 0x000fe2000f8e96da */
[----:B------:R-:W-:Y:S01]  /*2450*/  IMAD.WIDE.U32 R230, R230, -0x326172a9, RZ ;  /* 0xcd9e8d57e6e67825 */ /* 0x000fe200078e00ff */
[----:B------:R-:W-:Y:S02]  /*2460*/  LOP3.LUT R250, R211, R221, RZ, 0x3c, !PT ;  /* 0x000000ddd3fa7212 */ /* 0x000fe400078e3cff */
[----:B------:R-:W-:Y:S01]  /*2470*/  LOP3.LUT R224, R229, UR52, R220, 0x96, !PT ;  /* 0x00000034e5e07c12 */ /* 0x000fe2000f8e96dc */
[----:B------:R-:W-:Y:S01]  /*2480*/  IMAD.WIDE.U32 R226, R226, -0x326172a9, RZ ;  /* 0xcd9e8d57e2e27825 */ /* 0x000fe200078e00ff */
[C---:B------:R-:W-:Y:S01]  /*2490*/  LOP3.LUT R216, R231.reuse, UR50, R200, 0x96, !PT ;  /* 0x00000032e7d87c12 */ /* 0x040fe2000f8e96c8 */
[----:B------:R-:W1:Y:S01]  /*24a0*/  LDSM.16.M88.4 R104, [R166+0x6000] ;  /* 0x00600000a668783b */ /* 0x000e620000000200 */
[----:B------:R-:W-:Y:S01]  /*24b0*/  LOP3.LUT R232, R231, UR50, R248, 0x96, !PT ;  /* 0x00000032e7e87c12 */ /* 0x000fe2000f8e96f8 */
[----:B------:R-:W-:Y:S01]  /*24c0*/  IMAD.WIDE.U32 R234, R234, -0x2daee0ad, RZ ;  /* 0xd2511f53eaea7825 */ /* 0x000fe200078e00ff */
[----:B------:R-:W-:Y:S03]  /*24d0*/  LOP3.LUT R222, R227, UR51, R230, 0x96, !PT ;  /* 0x00000033e3de7c12 */ /* 0x000fe6000f8e96e6 */
[----:B------:R-:W-:Y:S01]  /*24e0*/  IMAD.WIDE.U32 R250, R250, -0x326172a9, RZ ;  /* 0xcd9e8d57fafa7825 */ /* 0x000fe200078e00ff */
[----:B------:R-:W-:Y:S01]  /*24f0*/  LOP3.LUT R220, R235, UR52, R220, 0x96, !PT ;  /* 0x00000034ebdc7c12 */ /* 0x000fe2000f8e96dc */
[----:B------:R-:W2:Y:S01]  /*2500*/  LDSM.16.M88.4 R108, [R167+0x1000] ;  /* 0x00100000a76c783b */ /* 0x000ea20000000200 */
[----:B------:R-:W-:Y:S01]  /*2510*/  UIADD3 UR52, UR45, 0x32370b8f, URZ ;  /* 0x32370b8f2d347890 */ /* 0x000fe2000fffe03f */
[----:B------:R-:W-:Y:S01]  /*2520*/  IMAD.WIDE.U32 R246, R216, -0x2daee0ad, RZ ;  /* 0xd2511f53d8f67825 */ /* 0x000fe200078e00ff */
[C---:B------:R-:W-:Y:S02]  /*2530*/  LOP3.LUT R248, R251.reuse, UR50, R248, 0x96, !PT ;  /* 0x00000032fbf87c12 */ /* 0x040fe4000f8e96f8 */
[----:B------:R-:W-:Y:S01]  /*2540*/  LOP3.LUT R221, R251, UR50, R200, 0x96, !PT ;  /* 0x00000032fbdd7c12 */ /* 0x000fe2000f8e96c8 */
[----:B------:R-:W-:Y:S01]  /*2550*/  IMAD.WIDE.U32 R222, R222, -0x2daee0ad, RZ ;  /* 0xd2511f53dede7825 */ /* 0x000fe200078e00ff */
[----:B------:R-:W-:Y:S01]  /*2560*/  LOP3.LUT R219, R247, UR52, R236, 0x96, !PT ;  /* 0x00000034f7db7c12 */ /* 0x000fe2000f8e96ec */
[----:B------:R-:W4:Y:S01]  /*2570*/  LDSM.16.M88.4 R112, [R166+0x6400] ;  /* 0x00640000a670783b */ /* 0x000f220000000200 */
[----:B------:R-:W-:Y:S01]  /*2580*/  UIADD3 UR50, UR46, 0x78dde6e4, URZ ;  /* 0x78dde6e42e327890 */ /* 0x000fe2000fffe03f */
[----:B------:R-:W-:Y:S01]  /*2590*/  IMAD.WIDE.U32 R224, R224, -0x326172a9, RZ ;  /* 0xcd9e8d57e0e07825 */ /* 0x000fe200078e00ff */
[----:B------:R-:W-:Y:S03]  /*25a0*/  LOP3.LUT R246, R223, UR53, R246, 0x96, !PT ;  /* 0x00000035dff67c12 */ /* 0x000fe6000f8e96f6 */
[----:B------:R-:W-:Y:S01]  /*25b0*/  IMAD.WIDE.U32 R244, R218, -0x326172a9, RZ ;  /* 0xcd9e8d57daf47825 */ /* 0x000fe200078e00ff */
[----:B------:R-:W-:Y:S01]  /*25c0*/  LOP3.LUT R238, R225, UR51, R250, 0x96, !PT ;  /* 0x00000033e1ee7c12 */ /* 0x000fe2000f8e96fa */
[----:B------:R-:W3:Y:S02]  /*25d0*/  LDSM.16.M88.4 R116, [R166+0x6800] ;  /* 0x00680000a674783b */ /* 0x000ee40000000200 */
[----:B------:R-:W-:Y:S01]  /*25e0*/  IMAD.WIDE.U32 R236, R220, -0x326172a9, RZ ;  /* 0xcd9e8d57dcec7825 */ /* 0x000fe200078e00ff */
[----:B------:R-:W-:Y:S03]  /*25f0*/  LOP3.LUT R220, R245, UR51, R230, 0x96, !PT ;  /* 0x00000033f5dc7c12 */ /* 0x000fe6000f8e96e6 */
[----:B------:R-:W-:Y:S01]  /*2600*/  IMAD.WIDE.U32 R240, R221, -0x2daee0ad, RZ ;  /* 0xd2511f53ddf07825 */ /* 0x000fe200078e00ff */
[----:B------:R-:W-:Y:S01]  /*2610*/  LOP3.LUT R250, R237, UR51, R250, 0x96, !PT ;  /* 0x00000033edfa7c12 */ /* 0x000fe2000f8e96fa */
[----:B------:R-:W3:Y:S01]  /*2620*/  LDSM.16.M88.4 R120, [R166+0x6c00] ;  /* 0x006c0000a678783b */ /* 0x000ee20000000200 */
[----:B------:R-:W-:Y:S01]  /*2630*/  UIADD3 UR51, UR46, 0x1715609d, URZ ;  /* 0x1715609d2e337890 */ /* 0x000fe2000fffe03f */
[----:B------:R-:W-:Y:S01]  /*2640*/  IMAD.WIDE.U32 R248, R248, -0x2daee0ad, RZ ;  /* 0xd2511f53f8f87825 */ /* 0x000fe200078e00ff */
[----:B------:R-:W-:Y:S03]  /*2650*/  LOP3.LUT R221, R241, UR52, R228, 0x96, !PT ;  /* 0x00000034f1dd7c12 */ /* 0x000fe6000f8e96e4 */
[----:B------:R-:W-:Y:S01]  /*2660*/  IMAD.WIDE.U32 R238, R238, -0x2daee0ad, RZ ;  /* 0xd2511f53eeee7825 */ /* 0x000fe200078e00ff */
[----:B------:R-:W-:Y:S01]  /*2670*/  LOP3.LUT R234, R249, UR52, R234, 0x96, !PT ;  /* 0x00000034f9ea7c12 */ /* 0x000fe2000f8e96ea */
[-C--:B-1----:R-:W-:Y:S01]  /*2680*/  HMMA.16816.F32.BF16 R4, R100, R104.reuse, RZ ;  /* 0x000000686404723c */ /* 0x082fe200000418ff */
[----:B------:R-:W-:Y:S02]  /*2690*/  LDSM.16.M88.4 R124, [R176] ;  /* 0x00000000b07c783b */ /* 0x000fe40000000200 */
[----:B------:R-:W-:Y:S01]  /*26a0*/  LOP3.LUT R240, R239, UR53, R240, 0x96, !PT ;  /* 0x00000035eff07c12 */ /* 0x000fe2000f8e96f0 */
[----:B------:R-:W-:Y:S02]  /*26b0*/  IMAD.WIDE.U32 R246, R246, -0x326172a9, RZ ;  /* 0xcd9e8d57f6f67825 */ /* 0x000fe400078e00ff */
[C---:B--2---:R-:W-:Y:S03]  /*26c0*/  HMMA.16816.F32.BF16 R8, R108.reuse, R104, RZ ;  /* 0x000000686c08723c */ /* 0x044fe600000418ff */
[----:B------:R-:W1:Y:S02]  /*26d0*/  LDSM.16.M88.4 R128, [R165+0x6000] ;  /* 0x00600000a580783b */ /* 0x000e640000000200 */
[----:B------:R-:W-:Y:S01]  /*26e0*/  IMAD.WIDE.U32 R228, R219, -0x326172a9, RZ ;  /* 0xcd9e8d57dbe47825 */ /* 0x000fe200078e00ff */
[-C--:B------:R-:W-:Y:S05]  /*26f0*/  HMMA.16816.F32.BF16 R12, R108, R106.reuse, RZ ;  /* 0x0000006a6c0c723c */ /* 0x080fea00000418ff */
[----:B------:R-:W-:Y:S02]  /*2700*/  LOP3.LUT R225, R229, UR50, R226, 0x96, !PT ;  /* 0x00000032e5e17c12 */ /* 0x000fe4000f8e96e2 */
[----:B------:R-:W-:Y:S01]  /*2710*/  LOP3.LUT R223, R247, UR51, R228, 0x96, !PT ;  /* 0x00000033f7df7c12 */ /* 0x000fe2000f8e96e4 */
[C---:B------:R-:W-:Y:S01]  /*2720*/  HMMA.16816.F32.BF16 R16, R100.reuse, R106, RZ ;  /* 0x0000006a6410723c */ /* 0x040fe200000418ff */
[----:B------:R2:W1:Y:S02]  /*2730*/  LDSM.16.M88.4 R104, [R176+0x1000] ;  /* 0x00100000b068783b */ /* 0x0004640000000200 */
[----:B------:R-:W-:Y:S03]  /*2740*/  IMAD.WIDE.U32 R230, R221, -0x326172a9, RZ ;  /* 0xcd9e8d57dde67825 */ /* 0x000fe600078e00ff */
[-C--:B----4-:R-:W-:Y:S02]  /*2750*/  HMMA.16816.F32.BF16 R20, R100, R112.reuse, RZ ;  /* 0x000000706414723c */ /* 0x090fe400000418ff */
[----:B------:R-:W-:Y:S04]  /*2760*/  LOP3.LUT R224, R231, UR50, R224, 0x96, !PT ;  /* 0x00000032e7e07c12 */ /* 0x000fe8000f8e96e0 */
[C---:B------:R-:W-:Y:S05]  /*2770*/  HMMA.16816.F32.BF16 R24, R108.reuse, R112, RZ ;  /* 0x000000706c18723c */ /* 0x040fea00000418ff */
[----:B------:R-:W-:Y:S01]  /*2780*/  IMAD.WIDE.U32 R240, R240, -0x326172a9, RZ ;  /* 0xcd9e8d57f0f07825 */ /* 0x000fe200078e00ff */
[-C--:B------:R-:W-:Y:S05]  /*2790*/  HMMA.16816.F32.BF16 R28, R108, R114.reuse, RZ ;  /* 0x000000726c1c723c */ /* 0x080fea00000418ff */
[----:B------:R-:W-:Y:S01]  /*27a0*/  LOP3.LUT R230, R241, UR51, R230, 0x96, !PT ;  /* 0x00000033f1e67c12 */ /* 0x000fe2000f8e96e6 */
[C---:B------:R-:W-:Y:S02]  /*27b0*/  HMMA.16816.F32.BF16 R32, R100.reuse, R114, RZ ;  /* 0x000000726420723c */ /* 0x040fe400000418ff */
[----:B--2---:R-:W-:Y:S02]  /*27c0*/  FSEL R176, R210, RZ, P0 ;  /* 0x000000ffd2b07208 */ /* 0x004fe40000000000 */
[----:B------:R-:W-:Y:S01]  /*27d0*/  FSETP.NEU.FTZ.AND P0, PT, R195, -INF , PT ;  /* 0xff800000c300780b */ /* 0x000fe20003f1d000 */
[----:B------:R-:W-:Y:S01]  /*27e0*/  IMAD.WIDE.U32 R232, R232, -0x2daee0ad, RZ ;  /* 0xd2511f53e8e87825 */ /* 0x000fe200078e00ff */
[-C--:B---3--:R-:W-:Y:S05]  /*27f0*/  HMMA.16816.F32.BF16 R36, R100, R116.reuse, RZ ;  /* 0x000000746424723c */ /* 0x088fea00000418ff */
[----:B------:R-:W-:Y:S01]  /*2800*/  LOP3.LUT R242, R233, UR52, R242, 0x96, !PT ;  /* 0x00000034e9f27c12 */ /* 0x000fe2000f8e96f2 */
[C---:B------:R-:W-:Y:S01]  /*2810*/  HMMA.16816.F32.BF16 R40, R108.reuse, R116, RZ ;  /* 0x000000746c28723c */ /* 0x040fe200000418ff */
[----:B------:R-:W-:Y:S04]  /*2820*/  UIADD3 UR52, UR45, -0x56f99767, URZ ;  /* 0xa90668992d347890 */ /* 0x000fe8000fffe03f */
[----:B------:R-:W-:Y:S01]  /*2830*/  IMAD.WIDE.U32 R234, R234, -0x326172a9, RZ ;  /* 0xcd9e8d57eaea7825 */ /* 0x000fe200078e00ff */
[-C--:B------:R-:W-:Y:S02]  /*2840*/  HMMA.16816.F32.BF16 R44, R108, R118.reuse, RZ ;  /* 0x000000766c2c723c */ /* 0x080fe400000418ff */
[----:B------:R-:W-:Y:S03]  /*2850*/  FSEL R117, R199, RZ, P1 ;  /* 0x000000ffc7757208 */ /* 0x000fe60000800000 */
[----:B------:R-:W-:Y:S01]  /*2860*/  LOP3.LUT R236, R235, UR50, R236, 0x96, !PT ;  /* 0x00000032ebec7c12 */ /* 0x000fe2000f8e96ec */
[C---:B------:R-:W-:Y:S05]  /*2870*/  HMMA.16816.F32.BF16 R48, R100.reuse, R118, RZ ;  /* 0x000000766430723c */ /* 0x040fea00000418ff */
[----:B------:R-:W-:Y:S01]  /*2880*/  IMAD.WIDE.U32 R228, R220, -0x2daee0ad, RZ ;  /* 0xd2511f53dce47825 */ /* 0x000fe200078e00ff */
[-C--:B------:R-:W-:Y:S05]  /*2890*/  HMMA.16816.F32.BF16 R52, R100, R120.reuse, RZ ;  /* 0x000000786434723c */ /* 0x080fea00000418ff */
[----:B------:R-:W-:Y:S01]  /*28a0*/  LOP3.LUT R232, R229, UR53, R232, 0x96, !PT ;  /* 0x00000035e5e87c12 */ /* 0x000fe2000f8e96e8 */
[C---:B------:R-:W-:Y:S05]  /*28b0*/  HMMA.16816.F32.BF16 R56, R108.reuse, R120, RZ ;  /* 0x000000786c38723c */ /* 0x040fea00000418ff */
[----:B------:R-:W-:Y:S01]  /*28c0*/  IMAD.WIDE.U32 R236, R236, -0x2daee0ad, RZ ;  /* 0xd2511f53ecec7825 */ /* 0x000fe200078e00ff */
[-C--:B------:R-:W-:Y:S01]  /*28d0*/  HMMA.16816.F32.BF16 R60, R108, R122.reuse, RZ ;  /* 0x0000007a6c3c723c */ /* 0x080fe200000418ff */
[----:B------:R-:W-:Y:S04]  /*28e0*/  LDSM.16.M88.4 R108, [R165+0x6800] ;  /* 0x00680000a56c783b */ /* 0x000fe80000000200 */
[----:B------:R-:W-:Y:S01]  /*28f0*/  IMAD.WIDE.U32 R242, R242, -0x326172a9, RZ ;  /* 0xcd9e8d57f2f27825 */ /* 0x000fe200078e00ff */
[----:B------:R-:W-:Y:S03]  /*2900*/  HMMA.16816.F32.BF16 R64, R100, R122, RZ ;  /* 0x0000007a6440723c */ /* 0x000fe600000418ff */
[----:B------:R-:W2:Y:S02]  /*2910*/  LDSM.16.M88.4 R100, [R165+0x6400] ;  /* 0x00640000a564783b */ /* 0x000ea40000000200 */
[----:B------:R-:W-:Y:S01]  /*2920*/  LOP3.LUT R244, R243, UR50, R244, 0x96, !PT ;  /* 0x00000032f3f47c12 */ /* 0x000fe2000f8e96f4 */
[-C--:B-1----:R-:W-:Y:S01]  /*2930*/  HMMA.16816.F32.BF16 R4, R124, R128.reuse, R4 ;  /* 0x000000807c04723c */ /* 0x082fe20000041804 */
[----:B------:R-:W-:Y:S04]  /*2940*/  UIADD3 UR50, UR45, 0x646e171e, URZ ;  /* 0x646e171e2d327890 */ /* 0x000fe8000fffe03f */
[----:B------:R-:W-:Y:S01]  /*2950*/  IMAD.WIDE.U32 R250, R250, -0x2daee0ad, RZ ;  /* 0xd2511f53fafa7825 */ /* 0x000fe200078e00ff */
[C---:B------:R-:W-:Y:S05]  /*2960*/  HMMA.16816.F32.BF16 R8, R104.reuse, R128, R8 ;  /* 0x000000806808723c */ /* 0x040fea0000041808 */
[----:B------:R-:W-:Y:S01]  /*2970*/  LOP3.LUT R229, R237, UR52, R250, 0x96, !PT ;  /* 0x00000034ede57c12 */ /* 0x000fe2000f8e96fa */
[-C--:B------:R-:W-:Y:S05]  /*2980*/  HMMA.16816.F32.BF16 R12, R104, R130.reuse, R12 ;  /* 0x00000082680c723c */ /* 0x080fea000004180c */
[----:B------:R-:W-:Y:S01]  /*2990*/  LOP3.LUT R248, R251, UR53, R248, 0x96, !PT ;  /* 0x00000035fbf87c12 */ /* 0x000fe2000f8e96f8 */
[C---:B------:R-:W-:Y:S05]  /*29a0*/  HMMA.16816.F32.BF16 R16, R124.reuse, R130, R16 ;  /* 0x000000827c10723c */ /* 0x040fea0000041810 */
[----:B------:R-:W-:Y:S06]  /*29b0*/  IMAD.WIDE.U32 R232, R232, -0x326172a9, RZ ;  /* 0xcd9e8d57e8e87825 */ /* 0x000fec00078e00ff */
[--C-:B------:R-:W-:Y:S01]  /*29c0*/  FFMA.FTZ R214, R5, UR47, -R117.reuse ;  /* 0x0000002f05d67c23 */ /* 0x100fe20008010875 */
[----:B------:R-:W-:Y:S02]  /*29d0*/  FSEL R5, R212, RZ, P0 ;  /* 0x000000ffd4057208 */ /* 0x000fe40000000000 */
[----:B------:R-:W-:Y:S01]  /*29e0*/  FSETP.NEU.FTZ.AND P0, PT, R194, -INF , PT ;  /* 0xff800000c200780b */ /* 0x000fe20003f1d000 */
[--C-:B------:R-:W-:Y:S01]  /*29f0*/  FFMA.FTZ R213, R6, UR47, -R176.reuse ;  /* 0x0000002f06d57c23 */ /* 0x100fe200080108b0 */
[----:B------:R-:W-:Y:S01]  /*2a00*/  FFMA.FTZ R199, R4, UR47, -R117 ;  /* 0x0000002f04c77c23 */ /* 0x000fe20008010875 */
[----:B------:R-:W-:Y:S01]  /*2a10*/  FFMA.FTZ R210, R7, UR47, -R176 ;  /* 0x0000002f07d27c23 */ /* 0x000fe200080108b0 */
[----:B------:R-:W-:Y:S01]  /*2a20*/  FSEL R6, R215, RZ, P0 ;  /* 0x000000ffd7067208 */ /* 0x000fe20000000000 */
[----:B------:R-:W-:Y:S01]  /*2a30*/  IMAD.WIDE.U32 R250, R230, -0x2daee0ad, RZ ;  /* 0xd2511f53e6fa7825 */ /* 0x000fe200078e00ff */
[----:B------:R-:W-:Y:S01]  /*2a40*/  LOP3.LUT R230, R233, UR51, R242, 0x96, !PT ;  /* 0x00000033e9e67c12 */ /* 0x000fe2000f8e96f2 */
[----:B------:R1:W-:Y:S02]  /*2a50*/  MUFU.EX2 R211, R213 ;  /* 0x000000d500d37308 */ /* 0x0003e40000000800 */
[--C-:B------:R-:W-:Y:S01]  /*2a60*/  FFMA.FTZ R218, R13, UR47, -R5.reuse ;  /* 0x0000002f0dda7c23 */ /* 0x100fe20008010805 */
[-C--:B--2---:R-:W-:Y:S03]  /*2a70*/  HMMA.16816.F32.BF16 R20, R124, R100.reuse, R20 ;  /* 0x000000647c14723c */ /* 0x084fe60000041814 */
[----:B------:R-:W-:Y:S01]  /*2a80*/  LOP3.LUT R13, R250, 0xffff, RZ, 0xc0, !PT ;  /* 0x0000fffffa0d7812 */ /* 0x000fe200078ec0ff */
[--C-:B------:R-:W-:Y:S01]  /*2a90*/  FFMA.FTZ R227, R14, UR47, -R6.reuse ;  /* 0x0000002f0ee37c23 */ /* 0x100fe20008010806 */
[--C-:B------:R-:W-:Y:S01]  /*2aa0*/  FFMA.FTZ R215, R10, UR47, -R6.reuse ;  /* 0x0000002f0ad77c23 */ /* 0x100fe20008010806 */
[--C-:B------:R-:W-:Y:S01]  /*2ab0*/  FFMA.FTZ R216, R11, UR47, -R6.reuse ;  /* 0x0000002f0bd87c23 */ /* 0x100fe20008010806 */
[C---:B------:R-:W-:Y:S01]  /*2ac0*/  HMMA.16816.F32.BF16 R24, R104.reuse, R100, R24 ;  /* 0x000000646818723c */ /* 0x040fe20000041818 */
[----:B------:R2:W-:Y:S03]  /*2ad0*/  MUFU.EX2 R219, R227 ;  /* 0x000000e300db7308 */ /* 0x0005e60000000800 */
[----:B------:R-:W-:Y:S04]  /*2ae0*/  IMAD.WIDE.U32 R10, R225, -0x2daee0ad, RZ ;  /* 0xd2511f53e10a7825 */ /* 0x000fe800078e00ff */
[----:B------:R-:W-:Y:S01]  /*2af0*/  FFMA.FTZ R226, R15, UR47, -R6 ;  /* 0x0000002f0fe27c23 */ /* 0x000fe20008010806 */
[-C--:B------:R-:W-:Y:S03]  /*2b00*/  HMMA.16816.F32.BF16 R28, R104, R102.reuse, R28 ;  /* 0x00000066681c723c */ /* 0x080fe6000004181c */
[----:B------:R3:W-:Y:S01]  /*2b10*/  MUFU.EX2 R220, R226 ;  /* 0x000000e200dc7308 */ /* 0x0007e20000000800 */
[----:B-1----:R-:W-:Y:S02]  /*2b20*/  FFMA.FTZ R213, R9, UR47, -R5 ;  /* 0x0000002f09d57c23 */ /* 0x002fe40008010805 */
[C---:B------:R-:W-:Y:S05]  /*2b30*/  HMMA.16816.F32.BF16 R32, R124.reuse, R102, R32 ;  /* 0x000000667c20723c */ /* 0x040fea0000041820 */
[----:B------:R-:W-:Y:S01]  /*2b40*/  FFMA.FTZ R233, R23, UR47, -R176 ;  /* 0x0000002f17e97c23 */ /* 0x000fe200080108b0 */
[----:B--2---:R-:W-:Y:S01]  /*2b50*/  LOP3.LUT R227, R11, UR52, R222, 0x96, !PT ;  /* 0x000000340be37c12 */ /* 0x004fe2000f8e96de */
[----:B------:R-:W-:Y:S01]  /*2b60*/  FFMA.FTZ R239, R22, UR47, -R176 ;  /* 0x0000002f16ef7c23 */ /* 0x000fe200080108b0 */
[----:B------:R-:W1:Y:S01]  /*2b70*/  MUFU.EX2 R199, R199 ;  /* 0x000000c700c77308 */ /* 0x000e620000000800 */
[-C--:B------:R-:W-:Y:S03]  /*2b80*/  HMMA.16816.F32.BF16 R36, R124, R108.reuse, R36 ;  /* 0x0000006c7c24723c */ /* 0x080fe60000041824 */
[----:B------:R-:W-:Y:S04]  /*2b90*/  IMAD.WIDE.U32 R118, R227, -0x326172a9, RZ ;  /* 0xcd9e8d57e3767825 */ /* 0x000fe800078e00ff */
[----:B------:R-:W-:Y:S01]  /*2ba0*/  FFMA.FTZ R247, R26, UR47, -R6 ;  /* 0x0000002f1af77c23 */ /* 0x000fe20008010806 */
[----:B---3--:R-:W-:Y:S03]  /*2bb0*/  FFMA.FTZ R226, R17, UR47, -R117 ;  /* 0x0000002f11e27c23 */ /* 0x008fe60008010875 */
[----:B------:R-:W-:Y:S01]  /*2bc0*/  LOP3.LUT R17, R250, 0xff, RZ, 0xc0, !PT ;  /* 0x000000fffa117812 */ /* 0x000fe200078ec0ff */
[----:B------:R2:W-:Y:S01]  /*2bd0*/  MUFU.EX2 R227, R233 ;  /* 0x000000e900e37308 */ /* 0x0005e20000000800 */
[C---:B------:R-:W-:Y:S04]  /*2be0*/  HMMA.16816.F32.BF16 R40, R104.reuse, R108, R40 ;  /* 0x0000006c6828723c */ /* 0x040fe80000041828 */
[----:B------:R-:W-:Y:S01]  /*2bf0*/  LOP3.LUT R22, R118, 0xff, RZ, 0xc0, !PT ;  /* 0x000000ff76167812 */ /* 0x000fe200078ec0ff */
[----:B------:R-:W-:Y:S01]  /*2c00*/  IMAD.WIDE.U32 R244, R244, -0x2daee0ad, RZ ;  /* 0xd2511f53f4f47825 */ /* 0x000fe200078e00ff */
[-C--:B------:R-:W-:Y:S03]  /*2c10*/  HMMA.16816.F32.BF16 R44, R104, R110.reuse, R44 ;  /* 0x0000006e682c723c */ /* 0x080fe6000004182c */
[----:B------:R-:W3:Y:S02]  /*2c20*/  MUFU.EX2 R214, R214 ;  /* 0x000000d600d67308 */ /* 0x000ee40000000800 */
[----:B------:R-:W-:Y:S01]  /*2c30*/  LOP3.LUT R225, R245, UR52, R228, 0x96, !PT ;  /* 0x00000034f5e17c12 */ /* 0x000fe2000f8e96e4 */
[----:B------:R-:W-:Y:S01]  /*2c40*/  IMAD.WIDE.U32 R248, R248, -0x326172a9, RZ ;  /* 0xcd9e8d57f8f87825 */ /* 0x000fe200078e00ff */
[C---:B------:R-:W-:Y:S06]  /*2c50*/  HMMA.16816.F32.BF16 R48, R124.reuse, R110, R48 ;  /* 0x0000006e7c30723c */ /* 0x040fec0000041830 */
[----:B------:R-:W4:Y:S01]  /*2c60*/  MUFU.EX2 R210, R210 ;  /* 0x000000d200d27308 */ /* 0x000f220000000800 */
[----:B------:R-:W-:Y:S04]  /*2c70*/  LOP3.LUT R234, R249, UR51, R234, 0x96, !PT ;  /* 0x00000033f9ea7c12 */ /* 0x000fe8000f8e96ea */
[----:B------:R-:W-:Y:S01]  /*2c80*/  IMAD.WIDE.U32 R14, R223, -0x2daee0ad, RZ ;  /* 0xd2511f53df0e7825 */ /* 0x000fe200078e00ff */
[----:B------:R-:W-:Y:S03]  /*2c90*/  UIADD3 UR51, UR46, -0x4ab325aa, URZ ;  /* 0xb54cda562e337890 */ /* 0x000fe6000fffe03f */
[----:B------:R-:W-:Y:S01]  /*2ca0*/  FFMA.FTZ R217, R12, UR47, -R5 ;  /* 0x0000002f0cd97c23 */ /* 0x000fe20008010805 */
[----:B------:R-:W4:Y:S01]  /*2cb0*/  MUFU.EX2 R213, R213 ;  /* 0x000000d500d57308 */ /* 0x000f220000000800 */
[----:B------:R-:W-:Y:S01]  /*2cc0*/  LOP3.LUT R231, R14, 0xff, RZ, 0xc0, !PT ;  /* 0x000000ff0ee77812 */ /* 0x000fe200078ec0ff */
[----:B------:R-:W-:Y:S01]  /*2cd0*/  IMAD.WIDE.U32 R242, R225, -0x326172a9, RZ ;  /* 0xcd9e8d57e1f27825 */ /* 0x000fe200078e00ff */
[----:B------:R-:W-:Y:S02]  /*2ce0*/  SHF.R.U32.HI R228, RZ, 0x18, R14 ;  /* 0x00000018ffe47819 */ /* 0x000fe4000001160e */
[----:B------:R-:W-:Y:S01]  /*2cf0*/  LOP3.LUT R11, R15, UR50, R10, 0x96, !PT ;  /* 0x000000320f0b7c12 */ /* 0x000fe2000f8e960a */
[----:B------:R-:W-:Y:S01]  /*2d00*/  IMAD.U32 R110, RZ, RZ, UR6 ;  /* 0x00000006ff6e7e24 */ /* 0x000fe2000f8e00ff */
[----:B------:R-:W-:Y:S01]  /*2d10*/  LOP3.LUT R232, R243, UR51, R232, 0x96, !PT ;  /* 0x00000033f3e87c12 */ /* 0x000fe2000f8e96e8 */
[----:B------:R-:W-:Y:S01]  /*2d20*/  FFMA.FTZ R42, R42, UR47, -R6 ;  /* 0x0000002f2a2a7c23 */ /* 0x000fe20008010806 */
[----:B------:R-:W-:Y:S01]  /*2d30*/  ISETP.LE.U32.AND P1, PT, R231, UR48, PT ;  /* 0x00000030e7007c0c */ /* 0x000fe2000bf23070 */
[----:B------:R-:W-:Y:S01]  /*2d40*/  FFMA.FTZ R237, R21, UR47, -R117 ;  /* 0x0000002f15ed7c23 */ /* 0x000fe20008010875 */
[----:B--2---:R-:W-:Y:S01]  /*2d50*/  LOP3.LUT R233, R232, 0xff, RZ, 0xc0, !PT ;  /* 0x000000ffe8e97812 */ /* 0x004fe200078ec0ff */
[----:B------:R-:W-:Y:S01]  /*2d60*/  FFMA.FTZ R34, R34, UR47, -R176 ;  /* 0x0000002f22227c23 */ /* 0x000fe200080108b0 */
[----:B------:R-:W-:Y:S01]  /*2d70*/  LOP3.LUT R231, R11, 0xff, RZ, 0xc0, !PT ;  /* 0x000000ff0be77812 */ /* 0x000fe200078ec0ff */
[----:B------:R-:W-:Y:S01]  /*2d80*/  FFMA.FTZ R212, R8, UR47, -R5 ;  /* 0x0000002f08d47c23 */ /* 0x000fe20008010805 */
[----:B------:R-:W-:Y:S01]  /*2d90*/  ISETP.LE.U32.AND P5, PT, R233, UR48, PT ;  /* 0x00000030e9007c0c */ /* 0x000fe2000bfa3070 */
[----:B------:R-:W-:Y:S01]  /*2da0*/  FFMA.FTZ R221, R16, UR47, -R117 ;  /* 0x0000002f10dd7c23 */ /* 0x000fe20008010875 */
[----:B------:R-:W-:Y:S01]  /*2db0*/  SHF.R.U32.HI R10, RZ, 0x10, R14 ;  /* 0x00000010ff0a7819 */ /* 0x000fe2000001160e */
[--C-:B------:R-:W-:Y:S01]  /*2dc0*/  FFMA.FTZ R223, R18, UR47, -R176.reuse ;  /* 0x0000002f12df7c23 */ /* 0x100fe200080108b0 */
[----:B------:R-:W-:Y:S01]  /*2dd0*/  ISETP.LE.U32.AND P4, PT, R231, UR48, PT ;  /* 0x00000030e7007c0c */ /* 0x000fe2000bf83070 */
[----:B------:R-:W-:Y:S01]  /*2de0*/  FFMA.FTZ R222, R19, UR47, -R176 ;  /* 0x0000002f13de7c23 */ /* 0x000fe200080108b0 */
[----:B------:R-:W-:Y:S01]  /*2df0*/  LOP3.LUT R9, R14, 0xffff, RZ, 0xc0, !PT ;  /* 0x0000ffff0e097812 */ /* 0x000fe200078ec0ff */
[--C-:B------:R-:W-:Y:S01]  /*2e00*/  FFMA.FTZ R41, R41, UR47, -R5.reuse ;  /* 0x0000002f29297c23 */ /* 0x100fe20008010805 */
[----:B------:R-:W-:Y:S01]  /*2e10*/  LOP3.LUT R231, R232, 0xffff, RZ, 0xc0, !PT ;  /* 0x0000ffffe8e77812 */ /* 0x000fe200078ec0ff */
[----:B------:R-:W-:Y:S01]  /*2e20*/  FFMA.FTZ R45, R45, UR47, -R5 ;  /* 0x0000002f2d2d7c23 */ /* 0x000fe20008010805 */
[----:B------:R-:W-:Y:S01]  /*2e30*/  SHF.R.U32.HI R19, RZ, 0x10, R118 ;  /* 0x00000010ff137819 */ /* 0x000fe20000011676 */
[----:B------:R-:W-:Y:S01]  /*2e40*/  FFMA.FTZ R37, R37, UR47, -R117 ;  /* 0x0000002f25257c23 */ /* 0x000fe20008010875 */
[----:B------:R-:W-:Y:S01]  /*2e50*/  SHF.R.U32.HI R233, RZ, 0x8, R231 ;  /* 0x00000008ffe97819 */ /* 0x000fe200000116e7 */
[----:B------:R-:W-:Y:S01]  /*2e60*/  IMAD.WIDE.U32 R14, R224, -0x2daee0ad, RZ ;  /* 0xd2511f53e00e7825 */ /* 0x000fe200078e00ff */
[----:B------:R-:W-:Y:S01]  /*2e70*/  LOP3.LUT R21, R118, 0xffff, RZ, 0xc0, !PT ;  /* 0x0000ffff76157812 */ /* 0x000fe200078ec0ff */
[----:B------:R2:W-:Y:S01]  /*2e80*/  MUFU.EX2 R231, R247 ;  /* 0x000000f700e77308 */ /* 0x0005e20000000800 */
[----:B------:R-:W-:Y:S01]  /*2e90*/  ISETP.LE.U32.AND P6, PT, R228, UR48, PT ;  /* 0x00000030e4007c0c */ /* 0x000fe2000bfc3070 */
[----:B------:R-:W-:Y:S01]  /*2ea0*/  IMAD.U32 R111, RZ, RZ, UR7 ;  /* 0x00000007ff6f7e24 */ /* 0x000fe2000f8e00ff */
[----:B------:R-:W-:Y:S01]  /*2eb0*/  LOP3.LUT R238, R15, UR52, R238, 0x96, !PT ;  /* 0x000000340fee7c12 */ /* 0x000fe2000f8e96ee */
[----:B-1----:R-:W-:Y:S01]  /*2ec0*/  @!P5 FADD.FTZ R199, -R199, -RZ ;  /* 0x800000ffc7c7d221 */ /* 0x002fe20000010100 */
[----:B------:R-:W-:Y:S01]  /*2ed0*/  LOP3.LUT R233, R233, 0xffff, RZ, 0xc0, !PT ;  /* 0x0000ffffe9e97812 */ /* 0x000fe200078ec0ff */
[--C-:B------:R-:W-:Y:S01]  /*2ee0*/  FFMA.FTZ R224, R20, UR47, -R117.reuse ;  /* 0x0000002f14e07c23 */ /* 0x100fe20008010875 */
[----:B------:R-:W-:Y:S01]  /*2ef0*/  LOP3.LUT R7, R251, UR50, R14, 0x96, !PT ;  /* 0x00000032fb077c12 */ /* 0x000fe2000f8e960e */
[----:B------:R-:W-:Y:S01]  /*2f00*/  FFMA.FTZ R47, R47, UR47, -R6 ;  /* 0x0000002f2f2f7c23 */ /* 0x000fe20008010806 */
[----:B------:R-:W-:Y:S01]  /*2f10*/  SHF.R.U32.HI R249, RZ, 0x10, R232 ;  /* 0x00000010fff97819 */ /* 0x000fe200000116e8 */
[--C-:B------:R-:W-:Y:S01]  /*2f20*/  FFMA.FTZ R48, R48, UR47, -R117.reuse ;  /* 0x0000002f30307c23 */ /* 0x100fe20008010875 */
[----:B------:R-:W-:Y:S01]  /*2f30*/  SHF.R.U32.HI R15, RZ, 0x18, R250 ;  /* 0x00000018ff0f7819 */ /* 0x000fe200000116fa */
[----:B------:R-:W-:Y:S01]  /*2f40*/  FFMA.FTZ R50, R50, UR47, -R176 ;  /* 0x0000002f32327c23 */ /* 0x000fe200080108b0 */
[----:B------:R-:W-:Y:S01]  /*2f50*/  ISETP.LE.U32.AND P0, PT, R233, UR48, PT ;  /* 0x00000030e9007c0c */ /* 0x000fe2000bf03070 */
[----:B------:R-:W-:Y:S01]  /*2f60*/  FFMA.FTZ R49, R49, UR47, -R117 ;  /* 0x0000002f31317c23 */ /* 0x000fe20008010875 */
[----:B------:R-:W-:Y:S01]  /*2f70*/  SHF.R.U32.HI R14, RZ, 0x10, R250 ;  /* 0x00000010ff0e7819 */ /* 0x000fe200000116fa */
[----:B------:R-:W-:Y:S01]  /*2f80*/  IMAD.WIDE.U32 R250, R229, -0x326172a9, RZ ;  /* 0xcd9e8d57e5fa7825 */ /* 0x000fe200078e00ff */
[----:B------:R-:W-:Y:S01]  /*2f90*/  SHF.R.U32.HI R232, RZ, 0x18, R232 ;  /* 0x00000018ffe87819 */ /* 0x000fe200000116e8 */
[----:B------:R1:W-:Y:S01]  /*2fa0*/  MUFU.EX2 R228, R239 ;  /* 0x000000ef00e47308 */ /* 0x0003e20000000800 */
[----:B------:R-:W-:Y:S01]  /*2fb0*/  SHF.R.U32.HI R18, RZ, 0x18, R118 ;  /* 0x00000018ff127819 */ /* 0x000fe20000011676 */
[--C-:B------:R-:W-:Y:S01]  /*2fc0*/  FFMA.FTZ R229, R24, UR47, -R5.reuse ;  /* 0x0000002f18e57c23 */ /* 0x100fe20008010805 */
[----:B------:R-:W-:Y:S01]  /*2fd0*/  LOP3.LUT R248, R251, UR51, R248, 0x96, !PT ;  /* 0x00000033fbf87c12 */ /* 0x000fe2000f8e96f8 */
[----:B------:R-:W-:Y:S01]  /*2fe0*/  FFMA.FTZ R51, R51, UR47, -R176 ;  /* 0x0000002f33337c23 */ /* 0x000fe200080108b0 */
[----:B------:R-:W-:Y:S01]  /*2ff0*/  LOP3.LUT R249, R249, 0xff, RZ, 0xc0, !PT ;  /* 0x000000fff9f97812 */ /* 0x000fe200078ec0ff */
[----:B------:R-:W-:Y:S01]  /*3000*/  IMAD.WIDE.U32 R130, R238, -0x326172a9, RZ ;  /* 0xcd9e8d57ee827825 */ /* 0x000fe200078e00ff */
[----:B------:R-:W-:Y:S03]  /*3010*/  LOP3.LUT R233, R248, 0xffff, RZ, 0xc0, !PT ;  /* 0x0000fffff8e97812 */ /* 0x000fe600078ec0ff */
[----:B------:R-:W-:Y:S01]  /*3020*/  MUFU.EX2 R121, R50 ;  /* 0x0000003200797308 */ /* 0x000fe20000000800 */
[----:B------:R-:W-:Y:S01]  /*3030*/  ISETP.LE.U32.AND P3, PT, R232, UR48, PT ;  /* 0x00000030e8007c0c */ /* 0x000fe2000bf63070 */
[----:B---3--:R-:W-:Y:S01]  /*3040*/  @!P0 FADD.FTZ R214, -R214, -RZ ;  /* 0x800000ffd6d68221 */ /* 0x008fe20000010100 */
[--C-:B------:R-:W-:Y:S01]  /*3050*/  SHF.R.U32.HI R23, RZ, 0x18, R130.reuse ;  /* 0x00000018ff177819 */ /* 0x100fe20000011682 */
[----:B------:R-:W-:Y:S01]  /*3060*/  IMAD.WIDE.U32 R122, R230, -0x2daee0ad, RZ ;  /* 0xd2511f53e67a7825 */ /* 0x000fe200078e00ff */
[----:B------:R-:W-:Y:S02]  /*3070*/  ISETP.LE.U32.AND P2, PT, R249, UR48, PT ;  /* 0x00000030f9007c0c */ /* 0x000fe4000bf43070 */
[----:B--2---:R-:W-:Y:S01]  /*3080*/  LOP3.LUT R247, R248, 0xff, RZ, 0xc0, !PT ;  /* 0x000000fff8f77812 */ /* 0x004fe200078ec0ff */
[----:B------:R-:W-:Y:S01]  /*3090*/  FFMA.FTZ R230, R25, UR47, -R5 ;  /* 0x0000002f19e67c23 */ /* 0x000fe20008010805 */
[----:B------:R-:W-:Y:S01]  /*30a0*/  SHF.R.U32.HI R25, RZ, 0x10, R130 ;  /* 0x00000010ff197819 */ /* 0x000fe20000011682 */
[----:B------:R-:W2:Y:S01]  /*30b0*/  MUFU.EX2 R215, R215 ;  /* 0x000000d700d77308 */ /* 0x000ea20000000800 */
[----:B------:R-:W-:Y:S02]  /*30c0*/  SHF.R.U32.HI R249, RZ, 0x8, R233 ;  /* 0x00000008fff97819 */ /* 0x000fe400000116e9 */
[----:B------:R-:W-:Y:S01]  /*30d0*/  ISETP.LE.U32.AND P5, PT, R247, UR48, PT ;  /* 0x00000030f7007c0c */ /* 0x000fe2000bfa3070 */
[----:B----4-:R-:W-:Y:S01]  /*30e0*/  @!P3 FADD.FTZ R210, -R210, -RZ ;  /* 0x800000ffd2d2b221 */ /* 0x010fe20000010100 */
[----:B------:R-:W-:Y:S02]  /*30f0*/  LOP3.LUT R247, R249, 0xffff, RZ, 0xc0, !PT ;  /* 0x0000fffff9f77812 */ /* 0x000fe400078ec0ff */
[----:B------:R-:W-:Y:S01]  /*3100*/  LOP3.LUT R241, R242, 0xffff, RZ, 0xc0, !PT ;  /* 0x0000fffff2f17812 */ /* 0x000fe200078ec0ff */
[----:B------:R-:W-:Y:S01]  /*3110*/  @!P2 FADD.FTZ R211, -R211, -RZ ;  /* 0x800000ffd3d3a221 */ /* 0x000fe20000010100 */
[----:B------:R-:W-:Y:S01]  /*3120*/  LOP3.LUT R252, R119, UR51, R246, 0x96, !PT ;  /* 0x0000003377fc7c12 */ /* 0x000fe2000f8e96f6 */
[----:B------:R-:W3:Y:S01]  /*3130*/  MUFU.EX2 R216, R216 ;  /* 0x000000d800d87308 */ /* 0x000ee20000000800 */
[----:B------:R-:W-:Y:S02]  /*3140*/  SHF.R.U32.HI R249, RZ, 0x10, R248 ;  /* 0x00000010fff97819 */ /* 0x000fe400000116f8 */
[----:B------:R-:W-:Y:S01]  /*3150*/  LOP3.LUT R246, R250, 0xffff, RZ, 0xc0, !PT ;  /* 0x0000fffffaf67812 */ /* 0x000fe200078ec0ff */
[----:B------:R-:W-:Y:S01]  /*3160*/  FFMA.FTZ R251, R27, UR47, -R6 ;  /* 0x0000002f1bfb7c23 */ /* 0x000fe20008010806 */
[----:B------:R-:W-:Y:S01]  /*3170*/  LOP3.LUT R249, R249, 0xff, RZ, 0xc0, !PT ;  /* 0x000000fff9f97812 */ /* 0x000fe200078ec0ff */
[----:B------:R-:W-:Y:S01]  /*3180*/  IMAD.WIDE.U32 R26, R234, -0x2daee0ad, RZ ;  /* 0xd2511f53ea1a7825 */ /* 0x000fe200078e00ff */
[----:B------:R-:W-:Y:S03]  /*3190*/  LOP3.LUT R245, R250, 0xff, RZ, 0xc0, !PT ;  /* 0x000000fffaf57812 */ /* 0x000fe600078ec0ff */
[----:B------:R-:W-:Y:S01]  /*31a0*/  MUFU.EX2 R119, R49 ;  /* 0x0000003100777308 */ /* 0x000fe20000000800 */
[--C-:B-1----:R-:W-:Y:S02]  /*31b0*/  SHF.R.U32.HI R239, RZ, 0x10, R250.reuse ;  /* 0x00000010ffef7819 */ /* 0x102fe400000116fa */
[----:B------:R-:W-:Y:S01]  /*31c0*/  SHF.R.U32.HI R243, RZ, 0x18, R250 ;  /* 0x00000018fff37819 */ /* 0x000fe200000116fa */
[----:B------:R-:W-:Y:S01]  /*31d0*/  FFMA.FTZ R250, R28, UR47, -R5 ;  /* 0x0000002f1cfa7c23 */ /* 0x000fe20008010805 */
[----:B------:R-:W-:Y:S02]  /*31e0*/  ISETP.LE.U32.AND P0, PT, R247, UR48, PT ;  /* 0x00000030f7007c0c */ /* 0x000fe4000bf03070 */
[----:B------:R-:W-:Y:S03]  /*31f0*/  ISETP.LE.U32.AND P3, PT, R249, UR48, PT ;  /* 0x00000030f9007c0c */ /* 0x000fe6000bf63070 */
[----:B------:R1:W-:Y:S01]  /*3200*/  MUFU.EX2 R233, R250 ;  /* 0x000000fa00e97308 */ /* 0x0003e20000000800 */
[----:B------:R-:W-:Y:S02]  /*3210*/  SHF.R.U32.HI R249, RZ, 0x18, R26 ;  /* 0x00000018fff97819 */ /* 0x000fe4000001161a */
[----:B------:R-:W-:Y:S02]  /*3220*/  SHF.R.U32.HI R248, RZ, 0x18, R248 ;  /* 0x00000018fff87819 */ /* 0x000fe400000116f8 */
[----:B------:R-:W-:Y:S02]  /*3230*/  SHF.R.U32.HI R241, RZ, 0x8, R241 ;  /* 0x00000008fff17819 */ /* 0x000fe400000116f1 */
[----:B------:R-:W-:Y:S03]  /*3240*/  LOP3.LUT R235, R242, 0xff, RZ, 0xc0, !PT ;  /* 0x000000fff2eb7812 */ /* 0x000fe600078ec0ff */
[----:B------:R-:W4:Y:S01]  /*3250*/  MUFU.EX2 R217, R217 ;  /* 0x000000d900d97308 */ /* 0x000f220000000800 */
[----:B------:R-:W-:Y:S01]  /*3260*/  LOP3.LUT R241, R241, 0xffff, RZ, 0xc0, !PT ;  /* 0x0000fffff1f17812 */ /* 0x000fe200078ec0ff */
[----:B------:R-:W-:Y:S01]  /*3270*/  @!P0 FADD.FTZ R213, -R213, -RZ ;  /* 0x800000ffd5d58221 */ /* 0x000fe20000010100 */
[----:B------:R-:W-:Y:S01]  /*3280*/  ISETP.LE.U32.AND P0, PT, R248, UR48, PT ;  /* 0x00000030f8007c0c */ /* 0x000fe2000bf03070 */
[----:B--2---:R-:W-:Y:S01]  /*3290*/  @!P3 FADD.FTZ R215, -R215, -RZ ;  /* 0x800000ffd7d7b221 */ /* 0x004fe20000010100 */
[----:B------:R-:W-:Y:S02]  /*32a0*/  ISETP.LE.U32.AND P3, PT, R245, UR48, PT ;  /* 0x00000030f5007c0c */ /* 0x000fe4000bf63070 */
[----:B------:R-:W-:Y:S01]  /*32b0*/  ISETP.LE.U32.AND P2, PT, R235, UR48, PT ;  /* 0x00000030eb007c0c */ /* 0x000fe2000bf43070 */
[----:B------:R-:W-:Y:S01]  /*32c0*/  FFMA.FTZ R235, R30, UR47, -R6 ;  /* 0x0000002f1eeb7c23 */ /* 0x000fe20008010806 */
[----:B-1----:R-:W-:Y:S01]  /*32d0*/  SHF.R.U32.HI R250, RZ, 0x8, R246 ;  /* 0x00000008fffa7819 */ /* 0x002fe200000116f6 */
[--C-:B------:R-:W-:Y:S01]  /*32e0*/  FFMA.FTZ R246, R33, UR47, -R117.reuse ;  /* 0x0000002f21f67c23 */ /* 0x100fe20008010875 */
[----:B------:R-:W-:Y:S01]  /*32f0*/  LOP3.LUT R33, R122, 0xff, RZ, 0xc0, !PT ;  /* 0x000000ff7a217812 */ /* 0x000fe200078ec0ff */
[----:B------:R-:W1:Y:S01]  /*3300*/  MUFU.EX2 R218, R218 ;  /* 0x000000da00da7308 */ /* 0x000e620000000800 */
[----:B------:R-:W-:Y:S02]  /*3310*/  LOP3.LUT R245, R250, 0xffff, RZ, 0xc0, !PT ;  /* 0x0000fffffaf57812 */ /* 0x000fe400078ec0ff */
[----:B------:R-:W-:Y:S01]  /*3320*/  LOP3.LUT R244, R123, UR50, R244, 0x96, !PT ;  /* 0x000000327bf47c12 */ /* 0x000fe2000f8e96f4 */
[----:B---3--:R-:W-:Y:S01]  /*3330*/  @!P0 FADD.FTZ R216, -R216, -RZ ;  /* 0x800000ffd8d88221 */ /* 0x008fe20000010100 */
[----:B------:R-:W-:Y:S01]  /*3340*/  ISETP.LE.U32.AND P0, PT, R245, UR48, PT ;  /* 0x00000030f5007c0c */ /* 0x000fe2000bf03070 */
[----:B----4-:R-:W-:Y:S01]  /*3350*/  @!P3 FADD.FTZ R217, -R217, -RZ ;  /* 0x800000ffd9d9b221 */ /* 0x010fe20000010100 */
[----:B------:R-:W-:Y:S03]  /*3360*/  LOP3.LUT R245, R239, 0xff, RZ, 0xc0, !PT ;  /* 0x000000ffeff57812 */ /* 0x000fe600078ec0ff */
[----:B------:R2:W-:Y:S01]  /*3370*/  MUFU.EX2 R225, R237 ;  /* 0x000000ed00e17308 */ /* 0x0005e20000000800 */
[----:B------:R-:W-:Y:S01]  /*3380*/  LOP3.LUT R247, R27, UR50, R236, 0x96, !PT ;  /* 0x000000321bf77c12 */ /* 0x000fe2000f8e96ec */
[----:B------:R-:W-:Y:S01]  /*3390*/  FFMA.FTZ R236, R31, UR47, -R6 ;  /* 0x0000002f1fec7c23 */ /* 0x000fe20008010806 */
[----:B------:R-:W-:Y:S02]  /*33a0*/  ISETP.LE.U32.AND P3, PT, R245, UR48, PT ;  /* 0x00000030f5007c0c */ /* 0x000fe4000bf63070 */
[----:B------:R-:W-:Y:S02]  /*33b0*/  LOP3.LUT R245, R244, 0xffff, RZ, 0xc0, !PT ;  /* 0x0000fffff4f57812 */ /* 0x000fe400078ec0ff */
[----:B------:R-:W-:Y:S03]  /*33c0*/  LOP3.LUT R31, R26, 0xffff, RZ, 0xc0, !PT ;  /* 0x0000ffff1a1f7812 */ /* 0x000fe600078ec0ff */
[----:B------:R3:W-:Y:S01]  /*33d0*/  MUFU.EX2 R238, R246 ;  /* 0x000000f600ee7308 */ /* 0x0007e20000000800 */
[----:B------:R-:W-:Y:S01]  /*33e0*/  LOP3.LUT R27, R131, UR51, R240, 0x96, !PT ;  /* 0x00000033831b7c12 */ /* 0x000fe2000f8e96f0 */
[----:B-1----:R-:W-:Y:S01]  /*33f0*/  @!P0 FADD.FTZ R218, -R218, -RZ ;  /* 0x800000ffdada8221 */ /* 0x002fe20000010100 */
[----:B------:R-:W-:Y:S01]  /*3400*/  ISETP.LE.U32.AND P0, PT, R243, UR48, PT ;  /* 0x00000030f3007c0c */ /* 0x000fe2000bf03070 */
[----:B------:R-:W-:Y:S01]  /*3410*/  FFMA.FTZ R243, R36, UR47, -R117 ;  /* 0x0000002f24f37c23 */ /* 0x000fe20008010875 */
[----:B------:R-:W-:Y:S01]  /*3420*/  SHF.R.U32.HI R245, RZ, 0x8, R245 ;  /* 0x00000008fff57819 */ /* 0x000fe200000116f5 */
[----:B------:R-:W-:Y:S01]  /*3430*/  FFMA.FTZ R240, R35, UR47, -R176 ;  /* 0x0000002f23f07c23 */ /* 0x000fe200080108b0 */
[----:B------:R-:W-:Y:S01]  /*3440*/  LOP3.LUT R30, R26, 0xff, RZ, 0xc0, !PT ;  /* 0x000000ff1a1e7812 */ /* 0x000fe200078ec0ff */
[----:B------:R-:W-:Y:S01]  /*3450*/  @!P3 FADD.FTZ R219, -R219, -RZ ;  /* 0x800000ffdbdbb221 */ /* 0x000fe20000010100 */
[----:B------:R-:W-:Y:S01]  /*3460*/  ISETP.LE.U32.AND P3, PT, R241, UR48, PT ;  /* 0x00000030f1007c0c */ /* 0x000fe2000bf63070 */
[----:B------:R-:W1:Y:S01]  /*3470*/  MUFU.EX2 R226, R226 ;  /* 0x000000e200e27308 */ /* 0x000e620000000800 */
[--C-:B--2---:R-:W-:Y:S01]  /*3480*/  SHF.R.U32.HI R237, RZ, 0x18, R242.reuse ;  /* 0x00000018ffed7819 */ /* 0x104fe200000116f2 */
[----:B------:R-:W-:Y:S01]  /*3490*/  FFMA.FTZ R35, R40, UR47, -R5 ;  /* 0x0000002f28237c23 */ /* 0x000fe20008010805 */
[----:B------:R-:W-:Y:S02]  /*34a0*/  SHF.R.U32.HI R242, RZ, 0x10, R242 ;  /* 0x00000010fff27819 */ /* 0x000fe400000116f2 */
[----:B------:R-:W-:Y:S01]  /*34b0*/  LOP3.LUT R245, R245, 0xffff, RZ, 0xc0, !PT ;  /* 0x0000fffff5f57812 */ /* 0x000fe200078ec0ff */
[----:B------:R-:W-:Y:S01]  /*34c0*/  @!P0 FADD.FTZ R220, -R220, -RZ ;  /* 0x800000ffdcdc8221 */ /* 0x000fe20000010100 */
[----:B------:R-:W-:Y:S03]  /*34d0*/  LOP3.LUT R242, R242, 0xff, RZ, 0xc0, !PT ;  /* 0x000000fff2f27812 */ /* 0x000fe600078ec0ff */
[----:B------:R2:W-:Y:S01]  /*34e0*/  MUFU.EX2 R241, R243 ;  /* 0x000000f300f17308 */ /* 0x0005e20000000800 */
[----:B------:R-:W-:Y:S01]  /*34f0*/  SHF.R.U32.HI R248, RZ, 0x10, R26 ;  /* 0x00000010fff87819 */ /* 0x000fe2000001161a */
[----:B---3--:R-:W-:Y:S01]  /*3500*/  FFMA.FTZ R246, R38, UR47, -R176 ;  /* 0x0000002f26f67c23 */ /* 0x008fe200080108b0 */
[----:B------:R-:W-:Y:S02]  /*3510*/  LOP3.LUT R26, R130, 0xff, RZ, 0xc0, !PT ;  /* 0x000000ff821a7812 */ /* 0x000fe400078ec0ff */
[----:B------:R-:W-:Y:S02]  /*3520*/  ISETP.LE.U32.AND P0, PT, R242, UR48, PT ;  /* 0x00000030f2007c0c */ /* 0x000fe4000bf03070 */
[----:B------:R-:W-:Y:S03]  /*3530*/  LOP3.LUT R118, R122, 0xffff, RZ, 0xc0, !PT ;  /* 0x0000ffff7a767812 */ /* 0x000fe600078ec0ff */
[----:B------:R3:W-:Y:S01]  /*3540*/  MUFU.EX2 R239, R34 ;  /* 0x0000002200ef7308 */ /* 0x0007e20000000800 */
[----:B------:R-:W-:Y:S01]  /*3550*/  SHF.R.U32.HI R250, RZ, 0x18, R122 ;  /* 0x00000018fffa7819 */ /* 0x000fe2000001167a */
[----:B-1----:R-:W-:Y:S08]  /*3560*/  @!P3 FADD.FTZ R226, -R226, -RZ ;  /* 0x800000ffe2e2b221 */ /* 0x002ff00000010100 */
[----:B------:R-:W1:Y:S01]  /*3570*/  MUFU.EX2 R212, R212 ;  /* 0x000000d400d47308 */ /* 0x000e620000000800 */
[--C-:B--2---:R-:W-:Y:S04]  /*3580*/  SHF.R.U32.HI R243, RZ, 0x18, R244.reuse ;  /* 0x00000018fff37819 */ /* 0x104fe800000116f4 */
[----:B------:R-:W-:Y:S05]  /*3590*/  ISETP.LE.U32.AND P3, PT, R243, UR48, PT ;  /* 0x00000030f3007c0c */ /* 0x000fea000bf63070 */
[----:B------:R-:W2:Y:S01]  /*35a0*/  MUFU.EX2 R221, R221 ;  /* 0x000000dd00dd7308 */ /* 0x000ea20000000800 */
[----:B---3--:R-:W-:Y:S09]  /*35b0*/  LOP3.LUT R34, R244, 0xff, RZ, 0xc0, !PT ;  /* 0x000000fff4227812 */ /* 0x008ff200078ec0ff */
[----:B------:R-:W3:Y:S01]  /*35c0*/  MUFU.EX2 R223, R223 ;  /* 0x000000df00df7308 */ /* 0x000ee20000000800 */
[----:B-1----:R-:W-:Y:S01]  /*35d0*/  @!P5 FADD.FTZ R212, -R212, -RZ ;  /* 0x800000ffd4d4d221 */ /* 0x002fe20000010100 */
[----:B------:R-:W-:Y:S01]  /*35e0*/  ISETP.LE.U32.AND P5, PT, R237, UR48, PT ;  /* 0x00000030ed007c0c */ /* 0x000fe2000bfa3070 */
[----:B------:R-:W-:Y:S01]  /*35f0*/  @!P3 FADD.FTZ R227, -R227, -RZ ;  /* 0x800000ffe3e3b221 */ /* 0x000fe20000010100 */
[----:B------:R-:W-:Y:S06]  /*3600*/  FFMA.FTZ R237, R32, UR47, -R117 ;  /* 0x0000002f20ed7c23 */ /* 0x000fec0008010875 */
[----:B------:R-:W1:Y:S01]  /*3610*/  MUFU.EX2 R222, R222 ;  /* 0x000000de00de7308 */ /* 0x000e620000000800 */
[----:B--2---:R-:W-:Y:S01]  /*3620*/  @!P2 FADD.FTZ R221, -R221, -RZ ;  /* 0x800000ffdddda221 */ /* 0x004fe20000010100 */
[----:B------:R-:W-:Y:S02]  /*3630*/  ISETP.LE.U32.AND P2, PT, R34, UR48, PT ;  /* 0x0000003022007c0c */ /* 0x000fe4000bf43070 */
[----:B------:R-:W-:Y:S01]  /*3640*/  SHF.R.U32.HI R34, RZ, 0x10, R244 ;  /* 0x00000010ff227819 */ /* 0x000fe200000116f4 */
[----:B------:R-:W-:Y:S05]  /*3650*/  FFMA.FTZ R244, R39, UR47, -R176 ;  /* 0x0000002f27f47c23 */ /* 0x000fea00080108b0 */
[----:B------:R2:W-:Y:S01]  /*3660*/  MUFU.EX2 R243, R246 ;  /* 0x000000f600f37308 */ /* 0x0005e20000000800 */
[----:B---3--:R-:W-:Y:S01]  /*3670*/  @!P0 FADD.FTZ R223, -R223, -RZ ;  /* 0x800000ffdfdf8221 */ /* 0x008fe20000010100 */
[----:B------:R-:W-:Y:S02]  /*3680*/  ISETP.LE.U32.AND P0, PT, R245, UR48, PT ;  /* 0x00000030f5007c0c */ /* 0x000fe4000bf03070 */
[----:B------:R-:W-:Y:S02]  /*3690*/  LOP3.LUT R245, R34, 0xff, RZ, 0xc0, !PT ;  /* 0x000000ff22f57812 */ /* 0x000fe400078ec0ff */
[----:B------:R-:W-:Y:S04]  /*36a0*/  LOP3.LUT R34, R247, 0xffff, RZ, 0xc0, !PT ;  /* 0x0000fffff7227812 */ /* 0x000fe800078ec0ff */
[----:B------:R-:W3:Y:S01]  /*36b0*/  MUFU.EX2 R224, R224 ;  /* 0x000000e000e07308 */ /* 0x000ee20000000800 */
[----:B-1----:R-:W-:Y:S01]  /*36c0*/  @!P5 FADD.FTZ R222, -R222, -RZ ;  /* 0x800000ffdeded221 */ /* 0x002fe20000010100 */
[----:B------:R-:W-:Y:S02]  /*36d0*/  SHF.R.U32.HI R40, RZ, 0x8, R34 ;  /* 0x00000008ff287819 */ /* 0x000fe40000011622 */
[----:B------:R-:W-:Y:S02]  /*36e0*/  ISETP.LE.U32.AND P5, PT, R245, UR48, PT ;  /* 0x00000030f5007c0c */ /* 0x000fe4000bfa3070 */
[----:B------:R-:W-:Y:S01]  /*36f0*/  LOP3.LUT R40, R40, 0xffff, RZ, 0xc0, !PT ;  /* 0x0000ffff28287812 */ /* 0x000fe200078ec0ff */
[----:B------:R-:W-:Y:S01]  /*3700*/  @!P0 FADD.FTZ R225, -R225, -RZ ;  /* 0x800000ffe1e18221 */ /* 0x000fe20000010100 */
[----:B------:R-:W-:Y:S02]  /*3710*/  LOP3.LUT R245, R247, 0xff, RZ, 0xc0, !PT ;  /* 0x000000fff7f57812 */ /* 0x000fe400078ec0ff */
[----:B------:R1:W-:Y:S01]  /*3720*/  MUFU.EX2 R232, R251 ;  /* 0x000000fb00e87308 */ /* 0x0003e20000000800 */
[--C-:B--2---:R-:W-:Y:S02]  /*3730*/  SHF.R.U32.HI R246, RZ, 0x10, R247.reuse ;  /* 0x00000010fff67819 */ /* 0x104fe400000116f7 */
[----:B------:R-:W-:Y:S02]  /*3740*/  ISETP.LE.U32.AND P0, PT, R40, UR48, PT ;  /* 0x0000003028007c0c */ /* 0x000fe4000bf03070 */
[----:B------:R-:W-:Y:S02]  /*3750*/  LOP3.LUT R40, R246, 0xff, RZ, 0xc0, !PT ;  /* 0x000000fff6287812 */ /* 0x000fe400078ec0ff */
[----:B------:R-:W-:Y:S03]  /*3760*/  SHF.R.U32.HI R247, RZ, 0x18, R247 ;  /* 0x00000018fff77819 */ /* 0x000fe600000116f7 */
[----:B------:R-:W2:Y:S01]  /*3770*/  MUFU.EX2 R229, R229 ;  /* 0x000000e500e57308 */ /* 0x000ea20000000800 */
[----:B---3--:R-:W-:Y:S01]  /*3780*/  @!P2 FADD.FTZ R224, -R224, -RZ ;  /* 0x800000ffe0e0a221 */ /* 0x008fe20000010100 */
[----:B------:R-:W-:Y:S01]  /*3790*/  ISETP.LE.U32.AND P2, PT, R245, UR48, PT ;  /* 0x00000030f5007c0c */ /* 0x000fe2000bf43070 */
[----:B------:R-:W-:Y:S01]  /*37a0*/  @!P5 FADD.FTZ R228, -R228, -RZ ;  /* 0x800000ffe4e4d221 */ /* 0x000fe20000010100 */
[----:B------:R-:W-:Y:S02]  /*37b0*/  ISETP.LE.U32.AND P5, PT, R40, UR48, PT ;  /* 0x0000003028007c0c */ /* 0x000fe4000bfa3070 */
[----:B------:R-:W-:Y:S02]  /*37c0*/  ISETP.LE.U32.AND P3, PT, R247, UR48, PT ;  /* 0x00000030f7007c0c */ /* 0x000fe4000bf63070 */
[----:B------:R-:W-:Y:S02]  /*37d0*/  SHF.R.U32.HI R40, RZ, 0x8, R31 ;  /* 0x00000008ff287819 */ /* 0x000fe4000001161f */
[----:B------:R3:W-:Y:S01]  /*37e0*/  MUFU.EX2 R246, R41 ;  /* 0x0000002900f67308 */ /* 0x0007e20000000800 */
[--C-:B-1----:R-:W-:Y:S01]  /*37f0*/  FFMA.FTZ R251, R29, UR47, -R5.reuse ;  /* 0x0000002f1dfb7c23 */ /* 0x102fe20008010805 */
[----:B------:R-:W-:Y:S01]  /*3800*/  LOP3.LUT R29, R130, 0xffff, RZ, 0xc0, !PT ;  /* 0x0000ffff821d7812 */ /* 0x000fe200078ec0ff */
[----:B------:R-:W-:Y:S01]  /*3810*/  FFMA.FTZ R31, R43, UR47, -R6 ;  /* 0x0000002f2b1f7c23 */ /* 0x000fe20008010806 */
[----:B------:R-:W-:Y:S06]  /*3820*/  LOP3.LUT R40, R40, 0xffff, RZ, 0xc0, !PT ;  /* 0x0000ffff28287812 */ /* 0x000fec00078ec0ff */
[----:B------:R-:W1:Y:S01]  /*3830*/  MUFU.EX2 R230, R230 ;  /* 0x000000e600e67308 */ /* 0x000e620000000800 */
[----:B--2---:R-:W-:Y:S01]  /*3840*/  @!P2 FADD.FTZ R229, -R229, -RZ ;  /* 0x800000ffe5e5a221 */ /* 0x004fe20000010100 */
[----:B------:R-:W-:Y:S01]  /*3850*/  ISETP.LE.U32.AND P2, PT, R30, UR48, PT ;  /* 0x000000301e007c0c */ /* 0x000fe2000bf43070 */
[----:B------:R-:W-:Y:S01]  /*3860*/  @!P5 FADD.FTZ R231, -R231, -RZ ;  /* 0x800000ffe7e7d221 */ /* 0x000fe20000010100 */
[----:B------:R-:W-:Y:S01]  /*3870*/  FFMA.FTZ R30, R44, UR47, -R5 ;  /* 0x0000002f2c1e7c23 */ /* 0x000fe20008010805 */
[----:B------:R-:W-:Y:S01]  /*3880*/  SHF.R.U32.HI R44, RZ, 0x8, R118 ;  /* 0x00000008ff2c7819 */ /* 0x000fe20000011676 */
[----:B------:R-:W-:Y:S01]  /*3890*/  @!P3 FADD.FTZ R232, -R232, -RZ ;  /* 0x800000ffe8e8b221 */ /* 0x000fe20000010100 */
[----:B------:R-:W-:Y:S03]  /*38a0*/  ISETP.LE.U32.AND P3, PT, R249, UR48, PT ;  /* 0x00000030f9007c0c */ /* 0x000fe6000bf63070 */
[----:B------:R2:W-:Y:S01]  /*38b0*/  MUFU.EX2 R247, R42 ;  /* 0x0000002a00f77308 */ /* 0x0005e20000000800 */
[----:B---3--:R-:W-:Y:S02]  /*38c0*/  LOP3.LUT R41, R248, 0xff, RZ, 0xc0, !PT ;  /* 0x000000fff8297812 */ /* 0x008fe400078ec0ff */
[----:B------:R-:W-:Y:S02]  /*38d0*/  LOP3.LUT R44, R44, 0xffff, RZ, 0xc0, !PT ;  /* 0x0000ffff2c2c7812 */ /* 0x000fe400078ec0ff */
[----:B------:R-:W-:Y:S01]  /*38e0*/  ISETP.LE.U32.AND P5, PT, R41, UR48, PT ;  /* 0x0000003029007c0c */ /* 0x000fe2000bfa3070 */
[----:B------:R-:W-:Y:S01]  /*38f0*/  @!P2 FADD.FTZ R233, -R233, -RZ ;  /* 0x800000ffe9e9a221 */ /* 0x000fe20000010100 */
[----:B------:R-:W-:Y:S03]  /*3900*/  ISETP.LE.U32.AND P2, PT, R33, UR48, PT ;  /* 0x0000003021007c0c */ /* 0x000fe6000bf43070 */
[----:B------:R3:W4:Y:S01]  /*3910*/  MUFU.EX2 R234, R251 ;  /* 0x000000fb00ea7308 */ /* 0x0007220000000800 */
[----:B-1----:R-:W-:Y:S01]  /*3920*/  @!P0 FADD.FTZ R230, -R230, -RZ ;  /* 0x800000ffe6e68221 */ /* 0x002fe20000010100 */
[----:B------:R-:W-:Y:S08]  /*3930*/  ISETP.LE.U32.AND P0, PT, R40, UR48, PT ;  /* 0x0000003028007c0c */ /* 0x000ff0000bf03070 */
[----:B------:R-:W1:Y:S01]  /*3940*/  MUFU.EX2 R235, R235 ;  /* 0x000000eb00eb7308 */ /* 0x000e620000000800 */
[----:B--2---:R-:W2:Y:S09]  /*3950*/  LDSM.16.M88.4 R40, [R165+0x6c00] ;  /* 0x006c0000a528783b */ /* 0x004eb20000000200 */
[----:B------:R-:W1:Y:S01]  /*3960*/  MUFU.EX2 R236, R236 ;  /* 0x000000ec00ec7308 */ /* 0x000e620000000800 */
[----:B---3--:R-:W-:Y:S01]  /*3970*/  SHF.R.U32.HI R251, RZ, 0x10, R122 ;  /* 0x00000010fffb7819 */ /* 0x008fe2000001167a */
[----:B----4-:R-:W-:Y:S01]  /*3980*/  @!P0 FADD.FTZ R234, -R234, -RZ ;  /* 0x800000ffeaea8221 */ /* 0x010fe20000010100 */
[----:B------:R-:W-:Y:S02]  /*3990*/  ISETP.LE.U32.AND P0, PT, R250, UR48, PT ;  /* 0x00000030fa007c0c */ /* 0x000fe4000bf03070 */
[----:B------:R-:W-:Y:S05]  /*39a0*/  LOP3.LUT R251, R251, 0xff, RZ, 0xc0, !PT ;  /* 0x000000fffbfb7812 */ /* 0x000fea00078ec0ff */
[----:B------:R-:W3:Y:S01]  /*39b0*/  MUFU.EX2 R237, R237 ;  /* 0x000000ed00ed7308 */ /* 0x000ee20000000800 */
[----:B-1----:R-:W-:Y:S01]  /*39c0*/  @!P5 FADD.FTZ R235, -R235, -RZ ;  /* 0x800000ffebebd221 */ /* 0x002fe20000010100 */
[----:B------:R-:W-:Y:S02]  /*39d0*/  ISETP.LE.U32.AND P5, PT, R44, UR48, PT ;  /* 0x000000302c007c0c */ /* 0x000fe4000bfa3070 */
[----:B------:R-:W-:Y:S06]  /*39e0*/  LOP3.LUT R44, R252, 0xff, RZ, 0xc0, !PT ;  /* 0x000000fffc2c7812 */ /* 0x000fec00078ec0ff */
[----:B------:R1:W-:Y:S01]  /*39f0*/  MUFU.EX2 R249, R30 ;  /* 0x0000001e00f97308 */ /* 0x0003e20000000800 */
[----:B------:R-:W-:Y:S01]  /*3a00*/  @!P3 FADD.FTZ R236, -R236, -RZ ;  /* 0x800000ffececb221 */ /* 0x000fe20000010100 */
[----:B------:R-:W-:Y:S04]  /*3a10*/  ISETP.LE.U32.AND P3, PT, R251, UR48, PT ;  /* 0x00000030fb007c0c */ /* 0x000fe8000bf63070 */
[----:B------:R-:W-:Y:S01]  /*3a20*/  F2FP.RELU.BF16.F32.PACK_AB R50, R236, R235 ;  /* 0x000000ebec32723e */ /* 0x000fe200000018ff */
[----:B------:R-:W-:Y:S03]  /*3a30*/  @!P5 FADD.FTZ R238, -R238, -RZ ;  /* 0x800000ffeeeed221 */ /* 0x000fe60000010100 */
[----:B------:R-:W4:Y:S01]  /*3a40*/  MUFU.EX2 R240, R240 ;  /* 0x000000f000f07308 */ /* 0x000f220000000800 */
[----:B---3--:R-:W-:Y:S01]  /*3a50*/  @!P2 FADD.FTZ R237, -R237, -RZ ;  /* 0x800000ffededa221 */ /* 0x008fe20000010100 */
[----:B------:R-:W-:Y:S02]  /*3a60*/  ISETP.LE.U32.AND P2, PT, R44, UR48, PT ;  /* 0x000000302c007c0c */ /* 0x000fe4000bf43070 */
[----:B------:R-:W-:Y:S01]  /*3a70*/  LOP3.LUT R44, R252, 0xffff, RZ, 0xc0, !PT ;  /* 0x0000fffffc2c7812 */ /* 0x000fe200078ec0ff */
[----:B------:R-:W-:Y:S03]  /*3a80*/  @!P3 FADD.FTZ R239, -R239, -RZ ;  /* 0x800000ffefefb221 */ /* 0x000fe60000010100 */
[----:B------:R-:W-:Y:S02]  /*3a90*/  SHF.R.U32.HI R44, RZ, 0x8, R44 ;  /* 0x00000008ff2c7819 */ /* 0x000fe4000001162c */
[----:B------:R3:W-:Y:S01]  /*3aa0*/  MUFU.EX2 R250, R45 ;  /* 0x0000002d00fa7308 */ /* 0x0007e20000000800 */
[----:B-1----:R-:W-:Y:S01]  /*3ab0*/  FFMA.FTZ R30, R46, UR47, -R6 ;  /* 0x0000002f2e1e7c23 */ /* 0x002fe20008010806 */
[--C-:B------:R-:W-:Y:S01]  /*3ac0*/  SHF.R.U32.HI R46, RZ, 0x10, R252.reuse ;  /* 0x00000010ff2e7819 */ /* 0x100fe200000116fc */
[-C--:B--2---:R-:W-:Y:S03]  /*3ad0*/  HMMA.16816.F32.BF16 R52, R124, R40.reuse, R52 ;  /* 0x000000287c34723c */ /* 0x084fe60000041834 */
[----:B------:R-:W-:Y:S01]  /*3ae0*/  LOP3.LUT R46, R46, 0xff, RZ, 0xc0, !PT ;  /* 0x000000ff2e2e7812 */ /* 0x000fe200078ec0ff */
[----:B------:R-:W-:Y:S01]  /*3af0*/  @!P2 FADD.FTZ R241, -R241, -RZ ;  /* 0x800000fff1f1a221 */ /* 0x000fe20000010100 */
[----:B------:R-:W-:Y:S02]  /*3b00*/  LOP3.LUT R44, R44, 0xffff, RZ, 0xc0, !PT ;  /* 0x0000ffff2c2c7812 */ /* 0x000fe400078ec0ff */
[----:B------:R-:W1:Y:S01]  /*3b10*/  MUFU.EX2 R242, R37 ;  /* 0x0000002500f27308 */ /* 0x000e620000000800 */
[----:B------:R-:W-:Y:S03]  /*3b20*/  ISETP.LE.U32.AND P3, PT, R46, UR48, PT ;  /* 0x000000302e007c0c */ /* 0x000fe6000bf63070 */
[----:B----4-:R-:W-:Y:S01]  /*3b30*/  @!P0 FADD.FTZ R240, -R240, -RZ ;  /* 0x800000fff0f08221 */ /* 0x010fe20000010100 */
[----:B------:R-:W-:Y:S01]  /*3b40*/  ISETP.LE.U32.AND P0, PT, R44, UR48, PT ;  /* 0x000000302c007c0c */ /* 0x000fe2000bf03070 */
[C---:B------:R-:W-:Y:S04]  /*3b50*/  HMMA.16816.F32.BF16 R56, R104.reuse, R40, R56 ;  /* 0x000000286838723c */ /* 0x040fe80000041838 */
[----:B---3--:R-:W-:Y:S01]  /*3b60*/  SHF.R.U32.HI R45, RZ, 0x18, R252 ;  /* 0x00000018ff2d7819 */ /* 0x008fe200000116fc */
[----:B------:R-:W2:Y:S01]  /*3b70*/  MUFU.EX2 R244, R244 ;  /* 0x000000f400f47308 */ /* 0x000ea20000000800 */
[----:B------:R-:W-:Y:S01]  /*3b80*/  LOP3.LUT R44, R27, 0xffff, RZ, 0xc0, !PT ;  /* 0x0000ffff1b2c7812 */ /* 0x000fe200078ec0ff */
[-C--:B------:R-:W-:Y:S03]  /*3b90*/  HMMA.16816.F32.BF16 R60, R104, R42.reuse, R60 ;  /* 0x0000002a683c723c */ /* 0x080fe6000004183c */
[----:B------:R-:W-:Y:S01]  /*3ba0*/  ISETP.LE.U32.AND P5, PT, R45, UR48, PT ;  /* 0x000000302d007c0c */ /* 0x000fe2000bfa3070 */
[----:B------:R-:W-:Y:S01]  /*3bb0*/  @!P3 FADD.FTZ R243, -R243, -RZ ;  /* 0x800000fff3f3b221 */ /* 0x000fe20000010100 */
[----:B------:R-:W-:Y:S01]  /*3bc0*/  LOP3.LUT R46, R27, 0xff, RZ, 0xc0, !PT ;  /* 0x000000ff1b2e7812 */ /* 0x000fe200078ec0ff */
[----:B------:R-:W-:Y:S02]  /*3bd0*/  HMMA.16816.F32.BF16 R64, R124, R42, R64 ;  /* 0x0000002a7c40723c */ /* 0x000fe40000041840 */
[----:B------:R3:W-:Y:S02]  /*3be0*/  MUFU.EX2 R252, R47 ;  /* 0x0000002f00fc7308 */ /* 0x0007e40000000800 */
[----:B------:R-:W-:Y:S01]  /*3bf0*/  ISETP.LE.U32.AND P2, PT, R46, UR48, PT ;  /* 0x000000302e007c0c */ /* 0x000fe2000bf43070 */
[----:B-1----:R-:W-:Y:S01]  /*3c00*/  @!P0 FADD.FTZ R242, -R242, -RZ ;  /* 0x800000fff2f28221 */ /* 0x002fe20000010100 */
[----:B------:R-:W-:Y:S01]  /*3c10*/  SHF.R.U32.HI R45, RZ, 0x10, R27 ;  /* 0x00000010ff2d7819 */ /* 0x000fe2000001161b */
[----:B------:R-:W-:Y:S01]  /*3c20*/  FFMA.FTZ R52, R52, UR47, -R117 ;  /* 0x0000002f34347c23 */ /* 0x000fe20008010875 */
[----:B------:R-:W-:Y:S04]  /*3c30*/  LOP3.LUT R43, R7, 0xffff, RZ, 0xc0, !PT ;  /* 0x0000ffff072b7812 */ /* 0x000fe800078ec0ff */
[----:B------:R-:W1:Y:S01]  /*3c40*/  MUFU.EX2 R245, R35 ;  /* 0x0000002300f57308 */ /* 0x000e620000000800 */
[----:B------:R-:W-:Y:S01]  /*3c50*/  SHF.R.U32.HI R44, RZ, 0x8, R44 ;  /* 0x00000008ff2c7819 */ /* 0x000fe2000001162c */
[----:B--2---:R-:W-:Y:S01]  /*3c60*/  @!P5 FADD.FTZ R244, -R244, -RZ ;  /* 0x800000fff4f4d221 */ /* 0x004fe20000010100 */
[----:B------:R-:W-:Y:S01]  /*3c70*/  F2FP.RELU.BF16.F32.PACK_AB R46, R218, R217 ;  /* 0x000000d9da2e723e */ /* 0x000fe200000018ff */
[----:B------:R-:W-:Y:S01]  /*3c80*/  FFMA.FTZ R55, R55, UR47, -R176 ;  /* 0x0000002f37377c23 */ /* 0x000fe200080108b0 */
[----:B------:R-:W-:Y:S01]  /*3c90*/  LOP3.LUT R45, R45, 0xff, RZ, 0xc0, !PT ;  /* 0x000000ff2d2d7812 */ /* 0x000fe200078ec0ff */
[--C-:B------:R-:W-:Y:S01]  /*3ca0*/  FFMA.FTZ R56, R56, UR47, -R5.reuse ;  /* 0x0000002f38387c23 */ /* 0x100fe20008010805 */
[----:B------:R-:W-:Y:S01]  /*3cb0*/  LOP3.LUT R44, R44, 0xffff, RZ, 0xc0, !PT ;  /* 0x0000ffff2c2c7812 */ /* 0x000fe200078ec0ff */
[----:B------:R-:W-:Y:S01]  /*3cc0*/  FFMA.FTZ R60, R60, UR47, -R5 ;  /* 0x0000002f3c3c7c23 */ /* 0x000fe20008010805 */
[----:B---3--:R-:W-:Y:S01]  /*3cd0*/  F2FP.RELU.BF16.F32.PACK_AB R47, R213, R212 ;  /* 0x000000d4d52f723e */ /* 0x008fe200000018ff */
[----:B------:R-:W-:Y:S01]  /*3ce0*/  FFMA.FTZ R62, R62, UR47, -R6 ;  /* 0x0000002f3e3e7c23 */ /* 0x000fe20008010806 */
[----:B------:R-:W-:Y:S01]  /*3cf0*/  ISETP.LE.U32.AND P3, PT, R45, UR48, PT ;  /* 0x000000302d007c0c */ /* 0x000fe2000bf63070 */
[----:B------:R-:W-:Y:S01]  /*3d00*/  MUFU.EX2 R120, R60 ;  /* 0x0000003c00787308 */ /* 0x000fe20000000800 */
[----:B------:R-:W-:Y:S01]  /*3d10*/  ISETP.LE.U32.AND P0, PT, R44, UR48, PT ;  /* 0x000000302c007c0c */ /* 0x000fe2000bf03070 */
[----:B------:R-:W-:Y:S01]  /*3d20*/  FFMA.FTZ R64, R64, UR47, -R117 ;  /* 0x0000002f40407c23 */ /* 0x000fe20008010875 */
[----:B------:R-:W-:Y:S01]  /*3d30*/  SHF.R.U32.HI R45, RZ, 0x18, R27 ;  /* 0x00000018ff2d7819 */ /* 0x000fe2000001161b */
[--C-:B------:R-:W-:Y:S01]  /*3d40*/  FFMA.FTZ R66, R66, UR47, -R176.reuse ;  /* 0x0000002f42427c23 */ /* 0x100fe200080108b0 */
[----:B------:R-:W-:Y:S01]  /*3d50*/  SHF.R.U32.HI R44, RZ, 0x8, R29 ;  /* 0x00000008ff2c7819 */ /* 0x000fe2000001161d */
[----:B-1----:R-:W-:Y:S01]  /*3d60*/  @!P2 FADD.FTZ R245, -R245, -RZ ;  /* 0x800000fff5f5a221 */ /* 0x002fe20000010100 */
[----:B------:R-:W-:Y:S03]  /*3d70*/  ISETP.LE.U32.AND P5, PT, R45, UR48, PT ;  /* 0x000000302d007c0c */ /* 0x000fe6000bfa3070 */
[----:B------:R-:W1:Y:S01]  /*3d80*/  MUFU.EX2 R248, R31 ;  /* 0x0000001f00f87308 */ /* 0x000e620000000800 */
[----:B------:R-:W-:Y:S01]  /*3d90*/  ISETP.LE.U32.AND P2, PT, R26, UR48, PT ;  /* 0x000000301a007c0c */ /* 0x000fe2000bf43070 */
[--C-:B------:R-:W-:Y:S01]  /*3da0*/  FFMA.FTZ R53, R53, UR47, -R117.reuse ;  /* 0x0000002f35357c23 */ /* 0x100fe20008010875 */
[----:B------:R-:W-:Y:S01]  /*3db0*/  LOP3.LUT R44, R44, 0xffff, RZ, 0xc0, !PT ;  /* 0x0000ffff2c2c7812 */ /* 0x000fe200078ec0ff */
[----:B------:R-:W-:Y:S01]  /*3dc0*/  FFMA.FTZ R117, R65, UR47, -R117 ;  /* 0x0000002f41757c23 */ /* 0x000fe20008010875 */
[----:B------:R-:W-:Y:S01]  /*3dd0*/  LOP3.LUT R40, R25, 0xff, RZ, 0xc0, !PT ;  /* 0x000000ff19287812 */ /* 0x000fe200078ec0ff */
[----:B------:R-:W-:Y:S01]  /*3de0*/  @!P0 FADD.FTZ R246, -R246, -RZ ;  /* 0x800000fff6f68221 */ /* 0x000fe20000010100 */
[----:B------:R-:W-:Y:S03]  /*3df0*/  ISETP.LE.U32.AND P0, PT, R44, UR48, PT ;  /* 0x000000302c007c0c */ /* 0x000fe6000bf03070 */
[----:B------:R-:W2:Y:S01]  /*3e00*/  MUFU.EX2 R251, R30 ;  /* 0x0000001e00fb7308 */ /* 0x000ea20000000800 */
[----:B------:R-:W-:Y:S01]  /*3e10*/  SHF.R.U32.HI R41, RZ, 0x8, R21 ;  /* 0x00000008ff297819 */ /* 0x000fe20000011615 */
[----:B------:R-:W-:Y:S01]  /*3e20*/  @!P3 FADD.FTZ R247, -R247, -RZ ;  /* 0x800000fff7f7b221 */ /* 0x000fe20000010100 */
[----:B------:R-:W-:Y:S01]  /*3e30*/  F2FP.RELU.BF16.F32.PACK_AB R45, R216, R215 ;  /* 0x000000d7d82d723e */ /* 0x000fe200000018ff */
[--C-:B------:R-:W-:Y:S01]  /*3e40*/  FFMA.FTZ R54, R54, UR47, -R176.reuse ;  /* 0x0000002f36367c23 */ /* 0x100fe200080108b0 */
[----:B------:R-:W-:Y:S01]  /*3e50*/  ISETP.LE.U32.AND P3, PT, R22, UR48, PT ;  /* 0x0000003016007c0c */ /* 0x000fe2000bf63070 */
[----:B------:R-:W-:Y:S01]  /*3e60*/  @!P2 FADD.FTZ R249, -R249, -RZ ;  /* 0x800000fff9f9a221 */ /* 0x000fe20000010100 */
[----:B------:R-:W-:Y:S03]  /*3e70*/  F2FP.RELU.BF16.F32.PACK_AB R44, R220, R219 ;  /* 0x000000dbdc2c723e */ /* 0x000fe600000018ff */
[----:B------:R-:W3:Y:S01]  /*3e80*/  MUFU.EX2 R129, R64 ;  /* 0x0000004000817308 */ /* 0x000ee20000000800 */
[----:B------:R-:W-:Y:S01]  /*3e90*/  ISETP.LE.U32.AND P2, PT, R23, UR48, PT ;  /* 0x0000003017007c0c */ /* 0x000fe2000bf43070 */
[----:B-1----:R-:W-:Y:S01]  /*3ea0*/  @!P5 FADD.FTZ R248, -R248, -RZ ;  /* 0x800000fff8f8d221 */ /* 0x002fe20000010100 */
[----:B------:R-:W-:Y:S01]  /*3eb0*/  ISETP.LE.U32.AND P5, PT, R40, UR48, PT ;  /* 0x0000003028007c0c */ /* 0x000fe2000bfa3070 */
[----:B------:R-:W-:Y:S01]  /*3ec0*/  FFMA.FTZ R176, R67, UR47, -R176 ;  /* 0x0000002f43b07c23 */ /* 0x000fe200080108b0 */
[----:B------:R-:W-:Y:S01]  /*3ed0*/  LOP3.LUT R40, R19, 0xff, RZ, 0xc0, !PT ;  /* 0x000000ff13287812 */ /* 0x000fe200078ec0ff */
[----:B------:R-:W-:Y:S01]  /*3ee0*/  @!P0 FADD.FTZ R250, -R250, -RZ ;  /* 0x800000fffafa8221 */ /* 0x000fe20000010100 */
[----:B------:R-:W-:Y:S03]  /*3ef0*/  LOP3.LUT R41, R41, 0xffff, RZ, 0xc0, !PT ;  /* 0x0000ffff29297812 */ /* 0x000fe600078ec0ff */
[----:B------:R1:W4:Y:S01]  /*3f00*/  MUFU.EX2 R118, R48 ;  /* 0x0000003000767308 */ /* 0x0003220000000800 */
[----:B------:R-:W-:Y:S01]  /*3f10*/  ISETP.LE.U32.AND P0, PT, R40, UR48, PT ;  /* 0x0000003028007c0c */ /* 0x000fe2000bf03070 */
[--C-:B------:R-:W-:Y:S01]  /*3f20*/  FFMA.FTZ R57, R57, UR47, -R5.reuse ;  /* 0x0000002f39397c23 */ /* 0x100fe20008010805 */
[----:B------:R-:W-:Y:S01]  /*3f30*/  LOP3.LUT R40, R11, 0xffff, RZ, 0xc0, !PT ;  /* 0x0000ffff0b287812 */ /* 0x000fe200078ec0ff */
[----:B------:R-:W-:Y:S01]  /*3f40*/  FFMA.FTZ R5, R61, UR47, -R5 ;  /* 0x0000002f3d057c23 */ /* 0x000fe20008010805 */
[----:B------:R-:W-:Y:S01]  /*3f50*/  SHF.R.U32.HI R42, RZ, 0x10, R7 ;  /* 0x00000010ff2a7819 */ /* 0x000fe20000011607 */
[----:B------:R-:W-:Y:S01]  /*3f60*/  @!P2 FADD.FTZ R252, -R252, -RZ ;  /* 0x800000fffcfca221 */ /* 0x000fe20000010100 */
[----:B------:R-:W-:Y:S03]  /*3f70*/  ISETP.LE.U32.AND P2, PT, R18, UR48, PT ;  /* 0x0000003012007c0c */ /* 0x000fe6000bf43070 */
[----:B------:R-:W4:Y:S01]  /*3f80*/  MUFU.EX2 R123, R52 ;  /* 0x00000034007b7308 */ /* 0x000f220000000800 */
[----:B------:R-:W-:Y:S01]  /*3f90*/  SHF.R.U32.HI R40, RZ, 0x8, R40 ;  /* 0x00000008ff287819 */ /* 0x000fe20000011628 */
[----:B--2---:R-:W-:Y:S01]  /*3fa0*/  @!P5 FADD.FTZ R251, -R251, -RZ ;  /* 0x800000fffbfbd221 */ /* 0x004fe20000010100 */
[----:B------:R-:W-:Y:S01]  /*3fb0*/  LOP3.LUT R42, R42, 0xff, RZ, 0xc0, !PT ;  /* 0x000000ff2a2a7812 */ /* 0x000fe200078ec0ff */
[----:B---3--:R-:W-:Y:S01]  /*3fc0*/  @!P1 FADD.FTZ R129, -R129, -RZ ;  /* 0x800000ff81819221 */ /* 0x008fe20000010100 */
[----:B------:R-:W-:Y:S01]  /*3fd0*/  ISETP.LE.U32.AND P5, PT, R41, UR48, PT ;  /* 0x0000003029007c0c */ /* 0x000fe2000bfa3070 */
[----:B------:R-:W-:Y:S01]  /*3fe0*/  @!P0 FADD.FTZ R121, -R121, -RZ ;  /* 0x800000ff79798221 */ /* 0x000fe20000010100 */
[--C-:B------:R-:W-:Y:S03]  /*3ff0*/  SHF.R.U32.HI R41, RZ, 0x10, R11.reuse ;  /* 0x00000010ff297819 */ /* 0x100fe6000001160b */
[----:B------:R-:W2:Y:S01]  /*4000*/  MUFU.EX2 R122, R51 ;  /* 0x00000033007a7308 */ /* 0x000ea20000000800 */
[----:B-1----:R-:W-:Y:S01]  /*4010*/  F2FP.RELU.BF16.F32.PACK_AB R48, R244, R243 ;  /* 0x000000f3f430723e */ /* 0x002fe200000018ff */
[----:B----4-:R-:W-:Y:S01]  /*4020*/  @!P3 FADD.FTZ R118, -R118, -RZ ;  /* 0x800000ff7676b221 */ /* 0x010fe20000010100 */
[----:B------:R-:W-:Y:S01]  /*4030*/  LOP3.LUT R40, R40, 0xffff, RZ, 0xc0, !PT ;  /* 0x0000ffff28287812 */ /* 0x000fe200078ec0ff */
[--C-:B------:R-:W-:Y:S01]  /*4040*/  FFMA.FTZ R58, R58, UR47, -R6.reuse ;  /* 0x0000002f3a3a7c23 */ /* 0x100fe20008010806 */
[----:B------:R-:W-:Y:S01]  /*4050*/  LOP3.LUT R41, R41, 0xff, RZ, 0xc0, !PT ;  /* 0x000000ff29297812 */ /* 0x000fe200078ec0ff */
[--C-:B------:R-:W-:Y:S01]  /*4060*/  FFMA.FTZ R59, R59, UR47, -R6.reuse ;  /* 0x0000002f3b3b7c23 */ /* 0x100fe20008010806 */
[----:B------:R-:W-:Y:S03]  /*4070*/  ISETP.LE.U32.AND P3, PT, R40, UR48, PT ;  /* 0x0000003028007c0c */ /* 0x000fe6000bf63070 */
[----:B------:R-:W1:Y:S01]  /*4080*/  MUFU.EX2 R126, R55 ;  /* 0x00000037007e7308 */ /* 0x000e620000000800 */
[----:B------:R-:W-:Y:S01]  /*4090*/  SHF.R.U32.HI R40, RZ, 0x18, R11 ;  /* 0x00000018ff287819 */ /* 0x000fe2000001160b */
[----:B------:R-:W-:Y:S01]  /*40a0*/  @!P5 FADD.FTZ R119, -R119, -RZ ;  /* 0x800000ff7777d221 */ /* 0x000fe20000010100 */
[----:B------:R-:W-:Y:S01]  /*40b0*/  ISETP.LE.U32.AND P0, PT, R41, UR48, PT ;  /* 0x0000003029007c0c */ /* 0x000fe2000bf03070 */
[----:B------:R-:W-:Y:S01]  /*40c0*/  @!P4 FADD.FTZ R123, -R123, -RZ ;  /* 0x800000ff7b7bc221 */ /* 0x000fe20000010100 */
[----:B------:R-:W-:Y:S01]  /*40d0*/  LOP3.LUT R41, R7, 0xff, RZ, 0xc0, !PT ;  /* 0x000000ff07297812 */ /* 0x000fe200078ec0ff */
[----:B------:R-:W-:Y:S01]  /*40e0*/  FFMA.FTZ R6, R63, UR47, -R6 ;  /* 0x0000002f3f067c23 */ /* 0x000fe20008010806 */
[----:B------:R-:W-:Y:S03]  /*40f0*/  ISETP.LE.U32.AND P5, PT, R40, UR48, PT ;  /* 0x0000003028007c0c */ /* 0x000fe6000bfa3070 */
[----:B------:R-:W3:Y:S01]  /*4100*/  MUFU.EX2 R127, R56 ;  /* 0x00000038007f7308 */ /* 0x000ee20000000800 */
[----:B------:R-:W-:Y:S01]  /*4110*/  ISETP.LE.U32.AND P4, PT, R41, UR48, PT ;  /* 0x0000003029007c0c */ /* 0x000fe2000bf83070 */
[----:B--2---:R-:W-:Y:S01]  /*4120*/  @!P2 FADD.FTZ R122, -R122, -RZ ;  /* 0x800000ff7a7aa221 */ /* 0x004fe20000010100 */
[----:B------:R-:W-:Y:S02]  /*4130*/  LOP3.LUT R40, R10, 0xff, RZ, 0xc0, !PT ;  /* 0x000000ff0a287812 */ /* 0x000fe400078ec0ff */
[----:B------:R-:W-:Y:S02]  /*4140*/  SHF.R.U32.HI R41, RZ, 0x18, R7 ;  /* 0x00000018ff297819 */ /* 0x000fe40000011607 */
[----:B------:R-:W-:Y:S03]  /*4150*/  ISETP.LE.U32.AND P2, PT, R40, UR48, PT ;  /* 0x0000003028007c0c */ /* 0x000fe6000bf43070 */
[----:B------:R-:W2:Y:S01]  /*4160*/  MUFU.EX2 R131, R117 ;  /* 0x0000007500837308 */ /* 0x000ea20000000800 */
[----:B------:R-:W-:Y:S02]  /*4170*/  SHF.R.U32.HI R40, RZ, 0x8, R9 ;  /* 0x00000008ff287819 */ /* 0x000fe40000011609 */
[----:B------:R-:W-:Y:S01]  /*4180*/  F2FP.RELU.BF16.F32.PACK_AB R49, R119, R118 ;  /* 0x000000767731723e */ /* 0x000fe200000018ff */
[----:B-1----:R-:W-:Y:S01]  /*4190*/  @!P5 FADD.FTZ R126, -R126, -RZ ;  /* 0x800000ff7e7ed221 */ /* 0x002fe20000010100 */
[----:B------:R-:W-:Y:S05]  /*41a0*/  LOP3.LUT R40, R40, 0xffff, RZ, 0xc0, !PT ;  /* 0x0000ffff28287812 */ /* 0x000fea00078ec0ff */
[----:B------:R-:W1:Y:S01]  /*41b0*/  MUFU.EX2 R117, R66 ;  /* 0x0000004200757308 */ /* 0x000e620000000800 */
[----:B---3--:R-:W-:Y:S01]  /*41c0*/  @!P4 FADD.FTZ R127, -R127, -RZ ;  /* 0x800000ff7f7fc221 */ /* 0x008fe20000010100 */
[----:B------:R-:W-:Y:S02]  /*41d0*/  ISETP.LE.U32.AND P5, PT, R40, UR48, PT ;  /* 0x0000003028007c0c */ /* 0x000fe4000bfa3070 */
[----:B------:R-:W-:Y:S02]  /*41e0*/  ISETP.LE.U32.AND P4, PT, R41, UR48, PT ;  /* 0x0000003029007c0c */ /* 0x000fe4000bf83070 */
[----:B------:R-:W-:Y:S02]  /*41f0*/  SHF.R.U32.HI R41, RZ, 0x8, R13 ;  /* 0x00000008ff297819 */ /* 0x000fe4000001160d */
[----:B------:R-:W-:Y:S02]  /*4200*/  LOP3.LUT R40, R14, 0xff, RZ, 0xc0, !PT ;  /* 0x000000ff0e287812 */ /* 0x000fe400078ec0ff */
[----:B------:R-:W3:Y:S01]  /*4210*/  MUFU.EX2 R176, R176 ;  /* 0x000000b000b07308 */ /* 0x000ee20000000800 */
[----:B------:R-:W-:Y:S02]  /*4220*/  LOP3.LUT R41, R41, 0xffff, RZ, 0xc0, !PT ;  /* 0x0000ffff29297812 */ /* 0x000fe400078ec0ff */
[----:B------:R-:W-:Y:S02]  /*4230*/  ISETP.LE.U32.AND P1, PT, R40, UR48, PT ;  /* 0x0000003028007c0c */ /* 0x000fe4000bf23070 */
[----:B------:R-:W-:Y:S01]  /*4240*/  SHF.R.U32.HI R40, RZ, 0x8, R43 ;  /* 0x00000008ff287819 */ /* 0x000fe2000001162b */
[----:B--2---:R-:W-:Y:S01]  /*4250*/  @!P5 FADD.FTZ R131, -R131, -RZ ;  /* 0x800000ff8383d221 */ /* 0x004fe20000010100 */
[----:B------:R-:W-:Y:S01]  /*4260*/  F2FP.RELU.BF16.F32.PACK_AB R43, R214, R199 ;  /* 0x000000c7d62b723e */ /* 0x000fe200000018ff */
[----:B-1----:R-:W-:Y:S01]  /*4270*/  @!P2 FADD.FTZ R117, -R117, -RZ ;  /* 0x800000ff7575a221 */ /* 0x002fe20000010100 */
[----:B------:R-:W-:Y:S01]  /*4280*/  ISETP.LE.U32.AND P2, PT, R41, UR48, PT ;  /* 0x0000003029007c0c */ /* 0x000fe2000bf43070 */
[----:B------:R-:W1:Y:S01]  /*4290*/  MUFU.EX2 R130, R53 ;  /* 0x0000003500827308 */ /* 0x000e620000000800 */
[----:B------:R-:W-:Y:S01]  /*42a0*/  F2FP.RELU.BF16.F32.PACK_AB R41, R210, R211 ;  /* 0x000000d3d229723e */ /* 0x000fe200000018ff */
[----:B------:R2:W-:Y:S01]  /*42b0*/  STS [R180+0x10000], R43 ;  /* 0x0100002bb4007388 */ /* 0x0005e20000000800 */
[----:B------:R-:W-:Y:S02]  /*42c0*/  ISETP.LE.U32.AND P5, PT, R42, UR48, PT ;  /* 0x000000302a007c0c */ /* 0x000fe4000bfa3070 */
[----:B------:R-:W-:Y:S01]  /*42d0*/  F2FP.RELU.BF16.F32.PACK_AB R42, R226, R221 ;  /* 0x000000dde22a723e */ /* 0x000fe200000018ff */
[----:B------:R4:W-:Y:S01]  /*42e0*/  STS [R180+0x10400], R41 ;  /* 0x01040029b4007388 */ /* 0x0009e20000000800 */
[----:B------:R-:W-:Y:S01]  /*42f0*/  LOP3.LUT R40, R40, 0xffff, RZ, 0xc0, !PT ;  /* 0x0000ffff28287812 */ /* 0x000fe200078ec0ff */
[----:B---3--:R-:W-:Y:S02]  /*4300*/  @!P6 FADD.FTZ R176, -R176, -RZ ;  /* 0x800000ffb0b0e221 */ /* 0x008fe40000010100 */
[----:B------:R-:W3:Y:S01]  /*4310*/  MUFU.EX2 R125, R54 ;  /* 0x00000036007d7308 */ /* 0x000ee20000000800 */
[----:B------:R4:W-:Y:S01]  /*4320*/  STS [R183+0x10000], R42 ;  /* 0x0100002ab7007388 */ /* 0x0009e20000000800 */
[----:B------:R-:W-:Y:S02]  /*4330*/  ISETP.LE.U32.AND P6, PT, R40, UR48, PT ;  /* 0x0000003028007c0c */ /* 0x000fe4000bfc3070 */
[----:B------:R-:W-:Y:S01]  /*4340*/  F2FP.RELU.BF16.F32.PACK_AB R40, R222, R223 ;  /* 0x000000dfde28723e */ /* 0x000fe200000018ff */
[----:B-1----:R-:W-:Y:S04]  /*4350*/  @!P3 FADD.FTZ R130, -R130, -RZ ;  /* 0x800000ff8282b221 */ /* 0x002fe80000010100 */
[----:B------:R1:W-:Y:S01]  /*4360*/  STS [R183+0x10400], R40 ;  /* 0x01040028b7007388 */ /* 0x0003e20000000800 */
[----:B------:R-:W4:Y:S01]  /*4370*/  MUFU.EX2 R114, R57 ;  /* 0x0000003900727308 */ /* 0x000f220000000800 */
[----:B------:R-:W-:Y:S02]  /*4380*/  ISETP.LE.U32.AND P3, PT, R17, UR48, PT ;  /* 0x0000003011007c0c */ /* 0x000fe4000bf63070 */
[----:B------:R1:W-:Y:S04]  /*4390*/  STS [R180+0x12000], R47 ;  /* 0x0120002fb4007388 */ /* 0x0003e80000000800 */
[----:B------:R1:W-:Y:S01]  /*43a0*/  STS [R180+0x12400], R45 ;  /* 0x0124002db4007388 */ /* 0x0003e20000000800 */
[----:B--2---:R-:W-:Y:S01]  /*43b0*/  F2FP.RELU.BF16.F32.PACK_AB R43, R225, R224 ;  /* 0x000000e0e12b723e */ /* 0x004fe200000018ff */
[----:B---3--:R-:W-:Y:S01]  /*43c0*/  @!P0 FADD.FTZ R125, -R125, -RZ ;  /* 0x800000ff7d7d8221 */ /* 0x008fe20000010100 */
[----:B------:R-:W2:Y:S01]  /*43d0*/  MUFU.EX2 R113, R58 ;  /* 0x0000003a00717308 */ /* 0x000ea20000000800 */
[----:B------:R3:W-:Y:S01]  /*43e0*/  STS [R183+0x12000], R46 ;  /* 0x0120002eb7007388 */ /* 0x0007e20000000800 */
[----:B----4-:R-:W-:Y:S02]  /*43f0*/  F2FP.RELU.BF16.F32.PACK_AB R41, R227, R228 ;  /* 0x000000e4e329723e */ /* 0x010fe400000018ff */
[----:B------:R-:W-:Y:S01]  /*4400*/  ISETP.LE.U32.AND P0, PT, R15, UR48, PT ;  /* 0x000000300f007c0c */ /* 0x000fe2000bf03070 */
[----:B------:R4:W-:Y:S01]  /*4410*/  STS [R183+0x12400], R44 ;  /* 0x0124002cb7007388 */ /* 0x0009e20000000800 */
[----:B------:R-:W-:Y:S01]  /*4420*/  F2FP.RELU.BF16.F32.PACK_AB R42, R238, R237 ;  /* 0x000000edee2a723e */ /* 0x000fe200000018ff */
[----:B------:R-:W-:Y:S03]  /*4430*/  @!P6 FADD.FTZ R114, -R114, -RZ ;  /* 0x800000ff7272e221 */ /* 0x000fe60000010100 */
[----:B------:R-:W3:Y:S01]  /*4440*/  MUFU.EX2 R115, R59 ;  /* 0x0000003b00737308 */ /* 0x000ee20000000800 */
[----:B------:R4:W-:Y:S01]  /*4450*/  STS [R182+0x10000], R43 ;  /* 0x0100002bb6007388 */ /* 0x0009e20000000800 */
[----:B------:R-:W-:Y:S01]  /*4460*/  @!P3 FADD.FTZ R120, -R120, -RZ ;  /* 0x800000ff7878b221 */ /* 0x000fe20000010100 */
[----:B------:R-:W-:Y:S02]  /*4470*/  FSETP.GE.FTZ.AND P3, PT, R221, RZ, PT ;  /* 0x000000ffdd00720b */ /* 0x000fe40003f76000 */
[----:B------:R4:W-:Y:S01]  /*4480*/  STS [R182+0x10400], R41 ;  /* 0x01040029b6007388 */ /* 0x0009e20000000800 */
[----:B-1----:R-:W-:Y:S04]  /*4490*/  F2FP.RELU.BF16.F32.PACK_AB R40, R240, R239 ;  /* 0x000000eff028723e */ /* 0x002fe800000018ff */
[----:B------:R-:W1:Y:S01]  /*44a0*/  MUFU.EX2 R109, R62 ;  /* 0x0000003e006d7308 */ /* 0x000e620000000800 */
[----:B------:R1:W-:Y:S01]  /*44b0*/  STS [R189+0x10000], R42 ;  /* 0x0100002abd007388 */ /* 0x0003e20000000800 */
[----:B------:R-:W-:Y:S01]  /*44c0*/  F2FP.RELU.BF16.F32.PACK_AB R47, R232, R231 ;  /* 0x000000e7e82f723e */ /* 0x000fe200000018ff */
[----:B--2---:R-:W-:Y:S02]  /*44d0*/  @!P5 FADD.FTZ R113, -R113, -RZ ;  /* 0x800000ff7171d221 */ /* 0x004fe40000010100 */
[----:B------:R2:W-:Y:S01]  /*44e0*/  STS [R189+0x10400], R40 ;  /* 0x01040028bd007388 */ /* 0x0005e20000000800 */
[----:B------:R-:W-:Y:S04]  /*44f0*/  F2FP.RELU.BF16.F32.PACK_AB R45, R230, R229 ;  /* 0x000000e5e62d723e */ /* 0x000fe800000018ff */
[----:B------:R-:W2:Y:S01]  /*4500*/  MUFU.EX2 R124, R5 ;  /* 0x00000005007c7308 */ /* 0x000ea20000000800 */
[----:B------:R2:W-:Y:S01]  /*4510*/  STS [R182+0x12400], R47 ;  /* 0x0124002fb6007388 */ /* 0x0005e20000000800 */
[----:B---3--:R-:W-:Y:S01]  /*4520*/  F2FP.RELU.BF16.F32.PACK_AB R46, R246, R245 ;  /* 0x000000f5f62e723e */ /* 0x008fe200000018ff */
[----:B------:R-:W-:Y:S01]  /*4530*/  @!P4 FADD.FTZ R115, -R115, -RZ ;  /* 0x800000ff7373c221 */ /* 0x000fe20000010100 */
[----:B------:R-:W-:Y:S01]  /*4540*/  FSETP.GE.FTZ.AND P4, PT, R214, RZ, PT ;  /* 0x000000ffd600720b */ /* 0x000fe20003f96000 */
[----:B------:R3:W-:Y:S01]  /*4550*/  STS [R182+0x12000], R45 ;  /* 0x0120002db6007388 */ /* 0x0007e20000000800 */
[----:B----4-:R-:W-:Y:S04]  /*4560*/  F2FP.RELU.BF16.F32.PACK_AB R44, R234, R233 ;  /* 0x000000e9ea2c723e */ /* 0x010fe800000018ff */
[----:B------:R-:W4:Y:S01]  /*4570*/  MUFU.EX2 R128, R6 ;  /* 0x0000000600807308 */ /* 0x000f220000000800 */
[----:B------:R-:W-:Y:S01]  /*4580*/  STS [R189+0x12400], R50 ;  /* 0x01240032bd007388 */ /* 0x000fe20000000800 */
[----:B------:R-:W-:Y:S01]  /*4590*/  F2FP.RELU.BF16.F32.PACK_AB R43, R252, R251 ;  /* 0x000000fbfc2b723e */ /* 0x000fe200000018ff */
[----:B-1----:R-:W-:Y:S01]  /*45a0*/  @!P1 FADD.FTZ R109, -R109, -RZ ;  /* 0x800000ff6d6d9221 */ /* 0x002fe20000010100 */
[----:B------:R-:W-:Y:S01]  /*45b0*/  FSETP.GE.FTZ.AND P1, PT, R224, RZ, PT ;  /* 0x000000ffe000720b */ /* 0x000fe20003f36000 */
[----:B------:R1:W-:Y:S01]  /*45c0*/  STS [R189+0x12000], R44 ;  /* 0x0120002cbd007388 */ /* 0x0003e20000000800 */
[----:B------:R-:W-:Y:S03]  /*45d0*/  F2FP.RELU.BF16.F32.PACK_AB R41, R131, R129 ;  /* 0x000000818329723e */ /* 0x000fe600000018ff */
[----:B------:R-:W-:Y:S01]  /*45e0*/  STS [R181+0x10400], R48 ;  /* 0x01040030b5007388 */ /* 0x000fe20000000800 */
[----:B------:R-:W-:Y:S01]  /*45f0*/  F2FP.RELU.BF16.F32.PACK_AB R42, R242, R241 ;  /* 0x000000f1f22a723e */ /* 0x000fe200000018ff */
[----:B--2---:R-:W-:Y:S01]  /*4600*/  @!P2 FADD.FTZ R124, -R124, -RZ ;  /* 0x800000ff7c7ca221 */ /* 0x004fe20000010100 */
[----:B------:R-:W-:Y:S02]  /*4610*/  FSETP.GE.FTZ.AND P2, PT, R226, RZ, PT ;  /* 0x000000ffe200720b */ /* 0x000fe40003f56000 */
[----:B------:R-:W-:Y:S01]  /*4620*/  F2FP.RELU.BF16.F32.PACK_AB R40, R126, R125 ;  /* 0x0000007d7e28723e */ /* 0x000fe200000018ff */
[----:B------:R2:W-:Y:S01]  /*4630*/  STS [R181+0x10000], R42 ;  /* 0x0100002ab5007388 */ /* 0x0005e20000000800 */
[----:B----4-:R-:W-:Y:S01]  /*4640*/  @!P0 FADD.FTZ R128, -R128, -RZ ;  /* 0x800000ff80808221 */ /* 0x010fe20000010100 */
[----:B------:R-:W-:Y:S02]  /*4650*/  F2FP.RELU.BF16.F32.PACK_AB R47, R122, R121 ;  /* 0x000000797a2f723e */ /* 0x000fe400000018ff */
[----:B------:R-:W-:Y:S01]  /*4660*/  STS [R186+0x10000], R49 ;  /* 0x01000031ba007388 */ /* 0x000fe20000000800 */
[----:B---3--:R-:W-:Y:S03]  /*4670*/  F2FP.RELU.BF16.F32.PACK_AB R45, R250, R249 ;  /* 0x000000f9fa2d723e */ /* 0x008fe600000018ff */
[----:B------:R3:W-:Y:S04]  /*4680*/  STS [R186+0x10400], R47 ;  /* 0x0104002fba007388 */ /* 0x0007e80000000800 */
[----:B------:R-:W-:Y:S01]  /*4690*/  STS [R181+0x12000], R46 ;  /* 0x0120002eb5007388 */ /* 0x000fe20000000800 */
[----:B-1----:R-:W-:Y:S05]  /*46a0*/  F2FP.RELU.BF16.F32.PACK_AB R44, R248, R247 ;  /* 0x000000f7f82c723e */ /* 0x002fea00000018ff */
[----:B------:R-:W-:Y:S04]  /*46b0*/  STS [R181+0x12400], R44 ;  /* 0x0124002cb5007388 */ /* 0x000fe80000000800 */
[----:B------:R1:W-:Y:S01]  /*46c0*/  STS [R186+0x12000], R45 ;  /* 0x0120002dba007388 */ /* 0x0003e20000000800 */
[----:B--2---:R-:W-:Y:S03]  /*46d0*/  F2FP.RELU.BF16.F32.PACK_AB R42, R130, R123 ;  /* 0x0000007b822a723e */ /* 0x004fe600000018ff */
[----:B------:R2:W-:Y:S04]  /*46e0*/  STS [R186+0x12400], R43 ;  /* 0x0124002bba007388 */ /* 0x0005e80000000800 */
[----:B------:R4:W-:Y:S01]  /*46f0*/  STS [R185+0x10000], R42 ;  /* 0x0100002ab9007388 */ /* 0x0009e20000000800 */
[----:B---3--:R-:W-:Y:S03]  /*4700*/  F2FP.RELU.BF16.F32.PACK_AB R47, R176, R117 ;  /* 0x00000075b02f723e */ /* 0x008fe600000018ff */
[----:B------:R3:W-:Y:S04]  /*4710*/  STS [R185+0x10400], R40 ;  /* 0x01040028b9007388 */ /* 0x0007e80000000800 */
[----:B------:R3:W-:Y:S04]  /*4720*/  STS [R184+0x10000], R41 ;  /* 0x01000029b8007388 */ /* 0x0007e80000000800 */
[----:B------:R-:W-:Y:S01]  /*4730*/  STS [R184+0x10400], R47 ;  /* 0x0104002fb8007388 */ /* 0x000fe20000000800 */
[----:B-1----:R-:W-:Y:S02]  /*4740*/  F2FP.RELU.BF16.F32.PACK_AB R45, R124, R120 ;  /* 0x000000787c2d723e */ /* 0x002fe400000018ff */
[----:B--2---:R-:W-:Y:S02]  /*4750*/  F2FP.RELU.BF16.F32.PACK_AB R43, R128, R109 ;  /* 0x0000006d802b723e */ /* 0x004fe400000018ff */
[----:B----4-:R-:W-:Y:S02]  /*4760*/  F2FP.RELU.BF16.F32.PACK_AB R42, R114, R127 ;  /* 0x0000007f722a723e */ /* 0x010fe400000018ff */
[----:B---3--:R-:W-:Y:S03]  /*4770*/  F2FP.RELU.BF16.F32.PACK_AB R40, R115, R113 ;  /* 0x000000717328723e */ /* 0x008fe600000018ff */
[----:B------:R-:W-:Y:S01]  /*4780*/  STS [R185+0x12000], R42 ;  /* 0x0120002ab9007388 */ /* 0x000fe20000000800 */
[----:B------:R-:W-:Y:S03]  /*4790*/  LEA R41, R175, UR5, 0x1 ;  /* 0x00000005af297c11 */ /* 0x000fe6000f8e08ff */
[----:B------:R-:W-:Y:S04]  /*47a0*/  STS [R185+0x12400], R40 ;  /* 0x01240028b9007388 */ /* 0x000fe80000000800 */
[----:B------:R-:W-:Y:S01]  /*47b0*/  STS [R184+0x12000], R45 ;  /* 0x0120002db8007388 */ /* 0x000fe20000000800 */
[----:B------:R-:W-:Y:S03]  /*47c0*/  IMAD.IADD R44, R41, 0x1, R174 ;  /* 0x00000001292c7824 */ /* 0x000fe600078e02ae */
[----:B------:R-:W-:Y:S04]  /*47d0*/  STS [R184+0x12400], R43 ;  /* 0x0124002bb8007388 */ /* 0x000fe80000000800 */
[----:B------:R-:W1:Y:S08]  /*47e0*/  LDSM.16.M88.4 R64, [R41+0x4000] ;  /* 0x004000002940783b */ /* 0x000e700000000200 */
[----:B------:R-:W2:Y:S08]  /*47f0*/  LDSM.16.M88.4 R60, [R41+0x5000] ;  /* 0x00500000293c783b */ /* 0x000eb00000000200 */
[----:B------:R-:W3:Y:S08]  /*4800*/  LDSM.16.M88.4 R100, [R44+0x4000] ;  /* 0x004000002c64783b */ /* 0x000ef00000000200 */
[----:B------:R4:W3:Y:S01]  /*4810*/  LDSM.16.M88.4 R104, [R44+0x5000] ;  /* 0x005000002c68783b */ /* 0x0008e20000000200 */
        /* <DEDUP_REMOVED lines=15> */
[----:B------:R-:W-:Y:S06]  /*4910*/  HMMA.16816.F32.BF16 R64, R64, R146, RZ ;  /* 0x000000924040723c */ /* 0x000fec00000418ff */
[-C--:B---3--:R-:W-:Y:S06]  /*4920*/  HMMA.16816.F32.BF16 R4, R100, R148.reuse, R4 ;  /* 0x000000946404723c */ /* 0x088fec0000041804 */
        /* <DEDUP_REMOVED lines=15> */
[C---:B------:R-:W-:Y:S06]  /*4a20*/  LEA R104, P0, R177.reuse, R110, 0x2 ;  /* 0x0000006eb1687211 */ /* 0x040fec00078010ff */
[----:B------:R-:W-:Y:S02]  /*4a30*/  LEA.HI.X.SX32 R105, R177, R111, 0x2, P0 ;  /* 0x0000006fb1697211 */ /* 0x000fe400000f16ff */
[----:B------:R-:W-:Y:S03]  /*4a40*/  FSETP.GE.FTZ.AND P0, PT, R199, RZ, PT ;  /* 0x000000ffc700720b */ /* 0x000fe60003f16000 */
[----:B------:R-:W2:Y:S04]  /*4a50*/  LDG.E R110, desc[UR18][R104.64] ;  /* 0x00000012686e7981 */ /* 0x000ea8000c1e1900 */
[----:B------:R-:W3:Y:S04]  /*4a60*/  LDG.E R106, desc[UR18][R104.64+0x20] ;  /* 0x00002012686a7981 */ /* 0x000ee8000c1e1900 */
[----:B------:R1:W5:Y:S04]  /*4a70*/  LDG.E R107, desc[UR18][R104.64+0x100] ;  /* 0x00010012686b7981 */ /* 0x000368000c1e1900 */
[----:B------:R1:W5:Y:S01]  /*4a80*/  LDG.E R105, desc[UR18][R104.64+0x120] ;  /* 0x0001201268697981 */ /* 0x000362000c1e1900 */
[C---:B--2---:R-:W-:Y:S01]  /*4a90*/  FADD.FTZ R4, -R110.reuse, R4 ;  /* 0x000000046e047221 */ /* 0x044fe20000010100 */
[C---:B------:R-:W-:Y:S01]  /*4aa0*/  FADD.FTZ R111, -R110.reuse, R17 ;  /* 0x000000116e6f7221 */ /* 0x040fe20000010100 */
[C---:B------:R-:W-:Y:S01]  /*4ab0*/  FADD.FTZ R17, -R110.reuse, R20 ;  /* 0x000000146e117221 */ /* 0x040fe20000010100 */
[C---:B------:R-:W-:Y:S01]  /*4ac0*/  FADD.FTZ R37, -R110.reuse, R37 ;  /* 0x000000256e257221 */ /* 0x040fe20000010100 */
[----:B------:R-:W-:Y:S01]  /*4ad0*/  FADD.FTZ R49, -R110, R49 ;  /* 0x000000316e317221 */ /* 0x000fe20000010100 */
[-C--:B------:R-:W-:Y:S01]  /*4ae0*/  FSEL R4, R4, R110.reuse, P0 ;  /* 0x0000006e04047208 */ /* 0x080fe20000000000 */
[C---:B------:R-:W-:Y:S01]  /*4af0*/  FADD.FTZ R52, -R110.reuse, R52 ;  /* 0x000000346e347221 */ /* 0x040fe20000010100 */
[----:B------:R-:W-:Y:S01]  /*4b00*/  FSETP.GE.FTZ.AND P0, PT, R225, RZ, PT ;  /* 0x000000ffe100720b */ /* 0x000fe20003f16000 */
[C---:B------:R-:W-:Y:S01]  /*4b10*/  FADD.FTZ R53, -R110.reuse, R53 ;  /* 0x000000356e357221 */ /* 0x040fe20000010100 */
[----:B------:R-:W-:Y:S01]  /*4b20*/  FSEL R17, R17, R110, P1 ;  /* 0x0000006e11117208 */ /* 0x000fe20000800000 */
[----:B------:R-:W-:Y:S01]  /*4b30*/  FMUL.FTZ R199, R199, R4 ;  /* 0x00000004c7c77220 */ /* 0x000fe20000410000 */
[----:B------:R-:W-:Y:S01]  /*4b40*/  FSETP.GE.FTZ.AND P1, PT, R241, RZ, PT ;  /* 0x000000fff100720b */ /* 0x000fe20003f36000 */
[C---:B------:R-:W-:Y:S01]  /*4b50*/  FADD.FTZ R4, -R110.reuse, R5 ;  /* 0x000000056e047221 */ /* 0x040fe20000010100 */
[----:B------:R-:W-:Y:S01]  /*4b60*/  FADD.FTZ R5, -R110, R16 ;  /* 0x000000106e057221 */ /* 0x000fe20000010100 */
[----:B------:R-:W-:Y:S03]  /*4b70*/  FMUL.FTZ R224, R224, R17 ;  /* 0x00000011e0e07220 */ /* 0x000fe60000410000 */
[-C--:B------:R-:W-:Y:S02]  /*4b80*/  FSEL R16, R4, R110.reuse, P4 ;  /* 0x0000006e04107208 */ /* 0x080fe40002000000 */
        /* <DEDUP_REMOVED lines=8> */
[----:B------:R-:W-:Y:S01]  /*4c10*/  F2FP.BF16.F32.PACK_AB R199, R214, R199 ;  /* 0x000000c7d6c7723e */ /* 0x000fe200000010ff */
[----:B------:R-:W-:Y:S01]  /*4c20*/  FADD.FTZ R214, -R110, R33 ;  /* 0x000000216ed67221 */ /* 0x000fe20000010100 */
[----:B------:R-:W-:Y:S01]  /*4c30*/  FSETP.GE.FTZ.AND P2, PT, R238, RZ, PT ;  /* 0x000000ffee00720b */ /* 0x000fe20003f56000 */
[----:B------:R-:W-:Y:S01]  /*4c40*/  FMUL.FTZ R225, R225, R5 ;  /* 0x00000005e1e17220 */ /* 0x000fe20000410000 */
[----:B------:R-:W-:Y:S01]  /*4c50*/  F2FP.BF16.F32.PACK_AB R226, R226, R221 ;  /* 0x000000dde2e2723e */ /* 0x000fe200000010ff */
[----:B------:R-:W-:Y:S01]  /*4c60*/  FADD.FTZ R221, -R110, R32 ;  /* 0x000000206edd7221 */ /* 0x000fe20000010100 */
[----:B------:R-:W-:Y:S01]  /*4c70*/  FSETP.GE.FTZ.AND P0, PT, R242, RZ, PT ;  /* 0x000000fff200720b */ /* 0x000fe20003f16000 */
[----:B------:R-:W-:Y:S01]  /*4c80*/  FADD.FTZ R5, -R110, R36 ;  /* 0x000000246e057221 */ /* 0x000fe20000010100 */
[-C--:B------:R-:W-:Y:S02]  /*4c90*/  FSEL R214, R214, R110.reuse, P2 ;  /* 0x0000006ed6d67208 */ /* 0x080fe40001000000 */
[-C--:B------:R-:W-:Y:S02]  /*4ca0*/  FSEL R221, R221, R110.reuse, P3 ;  /* 0x0000006edddd7208 */ /* 0x080fe40001800000 */
        /* <DEDUP_REMOVED lines=8> */
[----:B------:R-:W-:Y:S02]  /*4d30*/  FSETP.GE.FTZ.AND P1, PT, R130, RZ, PT ;  /* 0x000000ff8200720b */ /* 0x000fe40003f36000 */
[-C--:B------:R-:W-:Y:S02]  /*4d40*/  FSEL R37, R37, R110.reuse, P0 ;  /* 0x0000006e25257208 */ /* 0x080fe40000000000 */
[----:B------:R-:W-:Y:S02]  /*4d50*/  FSETP.GE.FTZ.AND P0, PT, R131, RZ, PT ;  /* 0x000000ff8300720b */ /* 0x000fe40003f16000 */
[-C--:B------:R-:W-:Y:S01]  /*4d60*/  FSEL R237, R237, R110.reuse, P4 ;  /* 0x0000006eeded7208 */ /* 0x080fe20002000000 */
[----:B------:R-:W-:Y:S01]  /*4d70*/  FMUL.FTZ R242, R242, R37 ;  /* 0x00000025f2f27220 */ /* 0x000fe20000410000 */
[-C--:B------:R-:W-:Y:S01]  /*4d80*/  FSEL R48, R49, R110.reuse, P3 ;  /* 0x0000006e31307208 */ /* 0x080fe20001800000 */
[----:B------:R-:W-:Y:S01]  /*4d90*/  FADD.FTZ R49, -R110, R64 ;  /* 0x000000406e317221 */ /* 0x000fe20000010100 */
        /* <DEDUP_REMOVED lines=8> */
[----:B------:R-:W-:Y:S02]  /*4e20*/  F2FP.BF16.F32.PACK_AB R237, R48, R237 ;  /* 0x000000ed30ed723e */ /* 0x000fe400000010ff */
[----:B------:R-:W-:Y:S02]  /*4e30*/  F2FP.BF16.F32.PACK_AB R225, R225, R224 ;  /* 0x000000e0e1e1723e */ /* 0x000fe400000010ff */
[----:B------:R-:W-:Y:S01]  /*4e40*/  F2FP.BF16.F32.PACK_AB R48, R53, R52 ;  /* 0x000000343530723e */ /* 0x000fe200000010ff */
[----:B---3--:R-:W-:Y:S01]  /*4e50*/  FADD.FTZ R53, -R106, R7 ;  /* 0x000000076a357221 */ /* 0x008fe20000010100 */
[----:B------:R-:W-:Y:S01]  /*4e60*/  FSEL R52, R49, R110, P1 ;  /* 0x0000006e31347208 */ /* 0x000fe20000800000 */
[----:B------:R-:W-:Y:S01]  /*4e70*/  @P0 FADD.FTZ R110, -R110, R65 ;  /* 0x000000416e6e0221 */ /* 0x000fe20000010100 */
[----:B------:R-:W-:Y:S01]  /*4e80*/  PLOP3.LUT P0, PT, PT, PT, UP2, 0x80, 0x0 ;  /* 0x000000000000781c */ /* 0x000fe20003f0f028 */
[----:B------:R-:W-:Y:S01]  /*4e90*/  FADD.FTZ R49, -R106, R6 ;  /* 0x000000066a317221 */ /* 0x000fe20000010100 */
[----:B------:R-:W-:Y:S01]  /*4ea0*/  FSETP.GE.FTZ.AND P1, PT, R210, RZ, PT ;  /* 0x000000ffd200720b */ /* 0x000fe20003f36000 */
[----:B------:R-:W-:Y:S01]  /*4eb0*/  FMUL.FTZ R52, R129, R52 ;  /* 0x0000003481347220 */ /* 0x000fe20000410000 */
[----:B------:R-:W-:Y:S01]  /*4ec0*/  F2FP.BF16.F32.PACK_AB R214, R214, R221 ;  /* 0x000000ddd6d6723e */ /* 0x000fe200000010ff */
[----:B------:R-:W-:Y:S01]  /*4ed0*/  FMUL.FTZ R65, R131, R110 ;  /* 0x0000006e83417220 */ /* 0x000fe20000410000 */
[----:B------:R-:W-:Y:S02]  /*4ee0*/  F2FP.BF16.F32.PACK_AB R242, R242, R241 ;  /* 0x000000f1f2f2723e */ /* 0x000fe400000010ff */
[-C--:B------:R-:W-:Y:S02]  /*4ef0*/  FSEL R64, R49, R106.reuse, P2 ;  /* 0x0000006a31407208 */ /* 0x080fe40001000000 */
[----:B------:R-:W-:Y:S03]  /*4f00*/  FSEL R53, R53, R106, P1 ;  /* 0x0000006a35357208 */ /* 0x000fe60000800000 */
[----:B-1----:R-:W-:Y:S05]  /*4f10*/  @!P0 BRA `(.L_x_519) ;  /* 0x0000000000488947 */ /* 0x002fea0003800000 */
        /* <DEDUP_REMOVED lines=18> */
.L_x_519:
[----:B------:R-:W-:Y:S01]  /*5040*/  STS [R180+0x8000], R199 ;  /* 0x008000c7b4007388 */ /* 0x000fe20000000800 */
[C---:B-1----:R-:W-:Y:S01]  /*5050*/  FADD.FTZ R5, -R106.reuse, R18 ;  /* 0x000000126a057221 */ /* 0x042fe20000010100 */
[C---:B------:R-:W-:Y:S01]  /*5060*/  FADD.FTZ R7, -R106.reuse, R22 ;  /* 0x000000166a077221 */ /* 0x040fe20000010100 */
[----:B------:R-:W-:Y:S01]  /*5070*/  FSETP.GE.FTZ.AND P3, PT, R223, RZ, PT ;  /* 0x000000ffdf00720b */ /* 0x000fe20003f76000 */
[----:B------:R-:W-:Y:S01]  /*5080*/  FADD.FTZ R19, -R106, R19 ;  /* 0x000000136a137221 */ /* 0x000fe20000010100 */
[----:B------:R-:W-:Y:S01]  /*5090*/  FSETP.GE.FTZ.AND P1, PT, R228, RZ, PT ;  /* 0x000000ffe400720b */ /* 0x000fe20003f36000 */
[----:B------:R-:W-:Y:S01]  /*50a0*/  FADD.FTZ R23, -R106, R23 ;  /* 0x000000176a177221 */ /* 0x000fe20000010100 */
[----:B------:R-:W-:Y:S01]  /*50b0*/  FSETP.GE.FTZ.AND P2, PT, R222, RZ, PT ;  /* 0x000000ffde00720b */ /* 0x000fe20003f56000 */
[C---:B------:R-:W-:Y:S01]  /*50c0*/  FADD.FTZ R39, -R106.reuse, R39 ;  /* 0x000000276a277221 */ /* 0x040fe20000010100 */
[-C--:B------:R-:W-:Y:S01]  /*50d0*/  FSEL R4, R5, R106.reuse, P3 ;  /* 0x0000006a05047208 */ /* 0x080fe20001800000 */
[C---:B------:R-:W-:Y:S01]  /*50e0*/  FADD.FTZ R5, -R106.reuse, R34 ;  /* 0x000000226a057221 */ /* 0x040fe20000010100 */
[-C--:B------:R-:W-:Y:S01]  /*50f0*/  FSEL R7, R7, R106.reuse, P1 ;  /* 0x0000006a07077208 */ /* 0x080fe20000800000 */
[C---:B------:R-:W-:Y:S01]  /*5100*/  FADD.FTZ R17, -R106.reuse, R38 ;  /* 0x000000266a117221 */ /* 0x040fe20000010100 */
[-C--:B------:R-:W-:Y:S01]  /*5110*/  FSEL R19, R19, R106.reuse, P2 ;  /* 0x0000006a13137208 */ /* 0x080fe20001000000 */
[----:B------:R-:W-:Y:S01]  /*5120*/  FADD.FTZ R35, -R106, R35 ;  /* 0x000000236a237221 */ /* 0x000fe20000010100 */
[----:B------:R-:W-:Y:S01]  /*5130*/  FSETP.GE.FTZ.AND P1, PT, R239, RZ, PT ;  /* 0x000000ffef00720b */ /* 0x000fe20003f36000 */
[----:B------:R-:W-:Y:S01]  /*5140*/  FMUL.FTZ R7, R228, R7 ;  /* 0x00000007e4077220 */ /* 0x000fe20000410000 */
[----:B------:R-:W-:Y:S01]  /*5150*/  FSETP.GE.FTZ.AND P2, PT, R227, RZ, PT ;  /* 0x000000ffe300720b */ /* 0x000fe20003f56000 */
[C---:B------:R-:W-:Y:S01]  /*5160*/  FADD.FTZ R51, -R106.reuse, R51 ;  /* 0x000000336a337221 */ /* 0x040fe20000010100 */
[-C--:B------:R-:W-:Y:S01]  /*5170*/  FSEL R16, R5, R106.reuse, P1 ;  /* 0x0000006a05107208 */ /* 0x080fe20000800000 */
[----:B------:R-:W-:Y:S01]  /*5180*/  FADD.FTZ R5, -R106, R50 ;  /* 0x000000326a057221 */ /* 0x000fe20000010100 */
[----:B------:R-:W-:Y:S01]  /*5190*/  FSEL R6, R23, R106, P2 ;  /* 0x0000006a17067208 */ /* 0x000fe20001000000 */
[----:B------:R-:W-:Y:S01]  /*51a0*/  FMUL.FTZ R64, R211, R64 ;  /* 0x00000040d3407220 */ /* 0x000fe20000410000 */
        /* <DEDUP_REMOVED lines=11> */
[C---:B-----5:R-:W-:Y:S01]  /*5260*/  FADD.FTZ R8, -R107.reuse, R8 ;  /* 0x000000086b087221 */ /* 0x060fe20000010100 */
[----:B------:R-:W-:Y:S01]  /*5270*/  FSETP.GE.FTZ.AND P5, PT, R122, RZ, PT ;  /* 0x000000ff7a00720b */ /* 0x000fe20003fb6000 */
[C---:B------:R-:W-:Y:S01]  /*5280*/  FADD.FTZ R12, -R107.reuse, R12 ;  /* 0x0000000c6b0c7221 */ /* 0x040fe20000010100 */
[----:B------:R-:W-:Y:S01]  /*5290*/  F2FP.BF16.F32.PACK_AB R7, R6, R7 ;  /* 0x000000070607723e */ /* 0x000fe200000010ff */
[----:B------:R-:W-:Y:S01]  /*52a0*/  FADD.FTZ R24, -R107, R24 ;  /* 0x000000186b187221 */ /* 0x000fe20000010100 */
[-C--:B------:R-:W-:Y:S01]  /*52b0*/  FSEL R18, R17, R106.reuse, P2 ;  /* 0x0000006a11127208 */ /* 0x080fe20001000000 */
[C---:B------:R-:W-:Y:S01]  /*52c0*/  FADD.FTZ R17, -R106.reuse, R54 ;  /* 0x000000366a117221 */ /* 0x040fe20000010100 */
[-C--:B------:R-:W-:Y:S01]  /*52d0*/  FSEL R6, R5, R106.reuse, P6 ;  /* 0x0000006a05067208 */ /* 0x080fe20003000000 */
[----:B------:R-:W-:Y:S01]  /*52e0*/  FADD.FTZ R5, -R106, R66 ;  /* 0x000000426a057221 */ /* 0x000fe20000010100 */
[----:B------:R-:W-:Y:S01]  /*52f0*/  FSEL R35, R35, R106, P3 ;  /* 0x0000006a23237208 */ /* 0x000fe20001800000 */
[----:B------:R-:W-:Y:S01]  /*5300*/  FADD.FTZ R28, -R107, R28 ;  /* 0x0000001c6b1c7221 */ /* 0x000fe20000010100 */
[----:B------:R-:W-:Y:S01]  /*5310*/  FSETP.GE.FTZ.AND P2, PT, R117, RZ, PT ;  /* 0x000000ff7500720b */ /* 0x000fe20003f56000 */
        /* <DEDUP_REMOVED lines=9> */
[-C--:B------:R-:W-:Y:S01]  /*53b0*/  FSEL R22, R5, R106.reuse, P2 ;  /* 0x0000006a05167208 */ /* 0x080fe20001000000 */
[----:B------:R-:W-:Y:S01]  /*53c0*/  FMUL.FTZ R35, R240, R35 ;  /* 0x00000023f0237220 */ /* 0x000fe20000410000 */
[-C--:B------:R-:W-:Y:S01]  /*53d0*/  FSEL R20, R17, R106.reuse, P4 ;  /* 0x0000006a11147208 */ /* 0x080fe20002000000 */
[----:B------:R-:W-:Y:S01]  /*53e0*/  STS [R180+0x8400], R53 ;  /* 0x00840035b4007388 */ /* 0x000fe20000000800 */
[----:B------:R-:W-:Y:S01]  /*53f0*/  FSEL R55, R55, R106, P3 ;  /* 0x0000006a37377208 */ /* 0x000fe20001800000 */
[----:B------:R-:W-:Y:S01]  /*5400*/  @P1 FADD.FTZ R106, -R106, R67 ;  /* 0x000000436a6a1221 */ /* 0x000fe20000010100 */
[----:B------:R-:W-:Y:S01]  /*5410*/  F2FP.BF16.F32.PACK_AB R4, R19, R4 ;  /* 0x000000041304723e */ /* 0x000fe200000010ff */
[----:B------:R-:W-:Y:S01]  /*5420*/  STS [R183+0x8000], R226 ;  /* 0x008000e2b7007388 */ /* 0x000fe20000000800 */
[----:B------:R-:W-:Y:S01]  /*5430*/  FMUL.FTZ R22, R117, R22 ;  /* 0x0000001675167220 */ /* 0x000fe20000410000 */
[----:B------:R-:W-:Y:S01]  /*5440*/  FMUL.FTZ R5, R176, R106 ;  /* 0x0000006ab0057220 */ /* 0x000fe20000410000 */
[----:B------:R-:W-:Y:S01]  /*5450*/  F2FP.BF16.F32.PACK_AB R51, R51, R6 ;  /* 0x000000063333723e */ /* 0x000fe200000010ff */
[----:B------:R1:W-:Y:S01]  /*5460*/  STS [R183+0x8400], R4 ;  /* 0x00840004b7007388 */ /* 0x0003e20000000800 */
[C---:B------:R-:W-:Y:S01]  /*5470*/  FADD.FTZ R6, -R107.reuse, R9 ;  /* 0x000000096b067221 */ /* 0x040fe20000010100 */
[----:B------:R-:W-:Y:S01]  /*5480*/  FSETP.GE.FTZ.AND P1, PT, R212, RZ, PT ;  /* 0x000000ffd400720b */ /* 0x000fe20003f36000 */
[----:B------:R-:W-:Y:S01]  /*5490*/  FADD.FTZ R60, -R107, R60 ;  /* 0x0000003c6b3c7221 */ /* 0x000fe20000010100 */
[----:B------:R-:W-:Y:S01]  /*54a0*/  FSETP.GE.FTZ.AND P3, PT, R213, RZ, PT ;  /* 0x000000ffd500720b */ /* 0x000fe20003f76000 */
[----:B------:R-:W-:Y:S01]  /*54b0*/  FADD.FTZ R44, -R107, R44 ;  /* 0x0000002c6b2c7221 */ /* 0x000fe20000010100 */
[----:B------:R-:W-:Y:S01]  /*54c0*/  F2FP.BF16.F32.PACK_AB R21, R5, R22 ;  /* 0x000000160515723e */ /* 0x000fe200000010ff */
[----:B------:R-:W-:Y:S01]  /*54d0*/  FADD.FTZ R10, -R105, R10 ;  /* 0x0000000a690a7221 */ /* 0x000fe20000010100 */
[-C--:B------:R-:W-:Y:S01]  /*54e0*/  FSEL R5, R8, R107.reuse, P1 ;  /* 0x0000006b08057208 */ /* 0x080fe20000800000 */
[----:B------:R-:W-:Y:S01]  /*54f0*/  FADD.FTZ R8, -R107, R13 ;  /* 0x0000000d6b087221 */ /* 0x000fe20000010100 */
[----:B------:R-:W-:Y:S01]  /*5500*/  FSEL R6, R6, R107, P3 ;  /* 0x0000006b06067208 */ /* 0x000fe20001800000 */
[----:B------:R-:W-:Y:S01]  /*5510*/  FADD.FTZ R14, -R105, R14 ;  /* 0x0000000e690e7221 */ /* 0x000fe20000010100 */
[----:B------:R-:W-:Y:S01]  /*5520*/  FSETP.GE.FTZ.AND P1, PT, R218, RZ, PT ;  /* 0x000000ffda00720b */ /* 0x000fe20003f36000 */
[----:B------:R-:W-:Y:S01]  /*5530*/  FMUL.FTZ R5, R212, R5 ;  /* 0x00000005d4057220 */ /* 0x000fe20000410000 */
[----:B------:R-:W-:Y:S01]  /*5540*/  FSETP.GE.FTZ.AND P2, PT, R217, RZ, PT ;  /* 0x000000ffd900720b */ /* 0x000fe20003f56000 */
[----:B------:R-:W-:Y:S01]  /*5550*/  FMUL.FTZ R6, R213, R6 ;  /* 0x00000006d5067220 */ /* 0x000fe20000410000 */
[-C--:B------:R-:W-:Y:S01]  /*5560*/  FSEL R9, R8, R107.reuse, P1 ;  /* 0x0000006b08097208 */ /* 0x080fe20000800000 */
[C---:B------:R-:W-:Y:S01]  /*5570*/  FADD.FTZ R26, -R105.reuse, R26 ;  /* 0x0000001a691a7221 */ /* 0x040fe20000010100 */
[----:B------:R-:W-:Y:S01]  /*5580*/  FSEL R12, R12, R107, P2 ;  /* 0x0000006b0c0c7208 */ /* 0x000fe20001000000 */
[----:B------:R-:W-:Y:S01]  /*5590*/  FADD.FTZ R30, -R105, R30 ;  /* 0x0000001e691e7221 */ /* 0x000fe20000010100 */
[----:B------:R-:W-:Y:S01]  /*55a0*/  F2FP.BF16.F32.PACK_AB R5, R6, R5 ;  /* 0x000000050605723e */ /* 0x000fe200000010ff */
[----:B------:R-:W-:Y:S01]  /*55b0*/  FMUL.FTZ R9, R218, R9 ;  /* 0x00000009da097220 */ /* 0x000fe20000410000 */
[----:B------:R-:W-:Y:S01]  /*55c0*/  FADD.FTZ R6, -R107, R25 ;  /* 0x000000196b067221 */ /* 0x000fe20000010100 */
[----:B------:R-:W-:Y:S01]  /*55d0*/  FMUL.FTZ R12, R217, R12 ;  /* 0x0000000cd90c7220 */ /* 0x000fe20000410000 */
[----:B------:R-:W-:Y:S01]  /*55e0*/  FSETP.GE.FTZ.AND P5, PT, R230, RZ, PT ;  /* 0x000000ffe600720b */ /* 0x000fe20003fb6000 */
[----:B------:R2:W-:Y:S01]  /*55f0*/  STS [R180+0xa000], R5 ;  /* 0x00a00005b4007388 */ /* 0x0005e20000000800 */
[----:B------:R-:W-:Y:S01]  /*5600*/  FSETP.GE.FTZ.AND P1, PT, R229, RZ, PT ;  /* 0x000000ffe500720b */ /* 0x000fe20003f36000 */
[----:B-1----:R-:W-:Y:S01]  /*5610*/  FADD.FTZ R4, -R107, R29 ;  /* 0x0000001d6b047221 */ /* 0x002fe20000010100 */
[----:B------:R-:W-:Y:S01]  /*5620*/  F2FP.BF16.F32.PACK_AB R12, R9, R12 ;  /* 0x0000000c090c723e */ /* 0x000fe200000010ff */
[----:B------:R-:W-:Y:S01]  /*5630*/  FADD.FTZ R42, -R105, R42 ;  /* 0x0000002a692a7221 */ /* 0x000fe20000010100 */
        /* <DEDUP_REMOVED lines=14> */
[-C--:B------:R-:W-:Y:S01]  /*5720*/  FSEL R13, R4, R107.reuse, P3 ;  /* 0x0000006b040d7208 */ /* 0x080fe20001800000 */
[----:B------:R-:W-:Y:S01]  /*5730*/  FADD.FTZ R4, -R107, R45 ;  /* 0x0000002d6b047221 */ /* 0x000fe20000010100 */
[----:B------:R-:W-:Y:S01]  /*5740*/  FSETP.GE.FTZ.AND P2, PT, R245, RZ, PT ;  /* 0x000000fff500720b */ /* 0x000fe20003f56000 */
[C---:B------:R-:W-:Y:S01]  /*5750*/  FADD.FTZ R46, -R105.reuse, R46 ;  /* 0x0000002e692e7221 */ /* 0x040fe20000010100 */
[----:B------:R-:W-:Y:S01]  /*5760*/  FSEL R28, R28, R107, P4 ;  /* 0x0000006b1c1c7208 */ /* 0x000fe20002000000 */
[----:B------:R-:W-:Y:S01]  /*5770*/  FMUL.FTZ R13, R234, R13 ;  /* 0x0000000dea0d7220 */ /* 0x000fe20000410000 */
[----:B------:R-:W-:Y:S01]  /*5780*/  FSETP.GE.FTZ.AND P5, PT, R250, RZ, PT ;  /* 0x000000fffa00720b */ /* 0x000fe20003fb6000 */
[----:B------:R-:W-:Y:S01]  /*5790*/  FADD.FTZ R58, -R105, R58 ;  /* 0x0000003a693a7221 */ /* 0x000fe20000010100 */
[----:B------:R-:W-:Y:S01]  /*57a0*/  FSETP.GE.FTZ.AND P3, PT, R114, RZ, PT ;  /* 0x000000ff7200720b */ /* 0x000fe20003f76000 */
[----:B------:R-:W-:Y:S01]  /*57b0*/  FMUL.FTZ R28, R233, R28 ;  /* 0x0000001ce91c7220 */ /* 0x000fe20000410000 */
[----:B------:R-:W-:Y:S01]  /*57c0*/  FSETP.GE.FTZ.AND P4, PT, R127, RZ, PT ;  /* 0x000000ff7f00720b */ /* 0x000fe20003f96000 */
[----:B------:R-:W-:Y:S01]  /*57d0*/  FMUL.FTZ R20, R125, R20 ;  /* 0x000000147d147220 */ /* 0x000fe20000410000 */
[----:B------:R-:W-:Y:S01]  /*57e0*/  FSEL R40, R40, R107, P2 ;  /* 0x0000006b28287208 */ /* 0x000fe20001000000 */
[----:B------:R-:W-:Y:S01]  /*57f0*/  FMUL.FTZ R55, R126, R55 ;  /* 0x000000377e377220 */ /* 0x000fe20000410000 */
[----:B------:R-:W-:Y:S01]  /*5800*/  FSETP.GE.FTZ.AND P2, PT, R120, RZ, PT ;  /* 0x000000ff7800720b */ /* 0x000fe20003f56000 */
[C---:B------:R-:W-:Y:S01]  /*5810*/  FADD.FTZ R62, -R105.reuse, R62 ;  /* 0x0000003e693e7221 */ /* 0x040fe20000010100 */
[-C--:B------:R-:W-:Y:S01]  /*5820*/  FSEL R19, R4, R107.reuse, P5 ;  /* 0x0000006b04137208 */ /* 0x080fe20002800000 */
[----:B------:R-:W-:Y:S01]  /*5830*/  FADD.FTZ R4, -R105, R11 ;  /* 0x0000000b69047221 */ /* 0x000fe20000010100 */
[----:B------:R-:W-:Y:S01]  /*5840*/  FSETP.GE.FTZ.AND P6, PT, R249, RZ, PT ;  /* 0x000000fff900720b */ /* 0x000fe20003fd6000 */
[----:B------:R-:W-:Y:S01]  /*5850*/  FMUL.FTZ R40, R245, R40 ;  /* 0x00000028f5287220 */ /* 0x000fe20000410000 */
        /* <DEDUP_REMOVED lines=8> */
[-C--:B------:R-:W-:Y:S02]  /*58e0*/  FSEL R25, R60, R107.reuse, P2 ;  /* 0x0000006b3c197208 */ /* 0x080fe40001000000 */
[----:B------:R-:W-:Y:S01]  /*58f0*/  FSEL R44, R44, R107, P6 ;  /* 0x0000006b2c2c7208 */ /* 0x000fe20003000000 */
[----:B------:R-:W-:Y:S01]  /*5900*/  @P1 FADD.FTZ R107, -R107, R61 ;  /* 0x0000003d6b6b1221 */ /* 0x000fe20000010100 */
[----:B------:R-:W-:Y:S01]  /*5910*/  FSEL R10, R10, R105, P4 ;  /* 0x000000690a0a7208 */ /* 0x000fe20002000000 */
[----:B------:R-:W-:Y:S01]  /*5920*/  FMUL.FTZ R25, R120, R25 ;  /* 0x0000001978197220 */ /* 0x000fe20000410000 */
[----:B------:R-:W-:Y:S01]  /*5930*/  FSEL R11, R4, R105, P3 ;  /* 0x00000069040b7208 */ /* 0x000fe20001800000 */
        /* <DEDUP_REMOVED lines=10> */
[----:B------:R-:W-:Y:S01]  /*59e0*/  FADD.FTZ R6, -R105, R59 ;  /* 0x0000003b69067221 */ /* 0x000fe20000010100 */
[----:B------:R-:W-:Y:S01]  /*59f0*/  F2FP.BF16.F32.PACK_AB R11, R11, R10 ;  /* 0x0000000a0b0b723e */ /* 0x000fe200000010ff */
[----:B------:R-:W-:Y:S01]  /*5a00*/  FMUL.FTZ R14, R219, R14 ;  /* 0x0000000edb0e7220 */ /* 0x000fe20000410000 */
[----:B------:R-:W-:Y:S01]  /*5a10*/  FSETP.GE.FTZ.AND P1, PT, R232, RZ, PT ;  /* 0x000000ffe800720b */ /* 0x000fe20003f36000 */
[----:B------:R-:W-:Y:S01]  /*5a20*/  FMUL.FTZ R13, R220, R13 ;  /* 0x0000000ddc0d7220 */ /* 0x000fe20000410000 */
[----:B------:R-:W-:Y:S01]  /*5a30*/  FSETP.GE.FTZ.AND P2, PT, R231, RZ, PT ;  /* 0x000000ffe700720b */ /* 0x000fe20003f56000 */
[----:B------:R-:W-:Y:S01]  /*5a40*/  STS [R180+0xa400], R11 ;  /* 0x00a4000bb4007388 */ /* 0x000fe20000000800 */
[-C--:B--2---:R-:W-:Y:S01]  /*5a50*/  FSEL R5, R4, R105.reuse, P1 ;  /* 0x0000006904057208 */ /* 0x084fe20000800000 */
[----:B------:R-:W-:Y:S01]  /*5a60*/  FADD.FTZ R4, -R105, R31 ;  /* 0x0000001f69047221 */ /* 0x000fe20000010100 */
[----:B------:R-:W-:Y:S01]  /*5a70*/  F2FP.BF16.F32.PACK_AB R14, R13, R14 ;  /* 0x0000000e0d0e723e */ /* 0x000fe200000010ff */
[----:B------:R-:W-:Y:S01]  /*5a80*/  STS [R183+0xa000], R12 ;  /* 0x00a0000cb7007388 */ /* 0x000fe20000000800 */
[----:B------:R-:W-:Y:S01]  /*5a90*/  FSEL R26, R26, R105, P2 ;  /* 0x000000691a1a7208 */ /* 0x000fe20001000000 */
[----:B------:R-:W-:Y:S01]  /*5aa0*/  FMUL.FTZ R5, R232, R5 ;  /* 0x00000005e8057220 */ /* 0x000fe20000410000 */
[----:B------:R-:W-:Y:S01]  /*5ab0*/  FSETP.GE.FTZ.AND P1, PT, R236, RZ, PT ;  /* 0x000000ffec00720b */ /* 0x000fe20003f36000 */
[----:B------:R-:W-:Y:S01]  /*5ac0*/  STS [R183+0xa400], R14 ;  /* 0x00a4000eb7007388 */ /* 0x000fe20000000800 */
[----:B------:R-:W-:Y:S01]  /*5ad0*/  FSETP.GE.FTZ.AND P2, PT, R235, RZ, PT ;  /* 0x000000ffeb00720b */ /* 0x000fe20003f56000 */
[----:B------:R-:W-:Y:S01]  /*5ae0*/  FMUL.FTZ R26, R231, R26 ;  /* 0x0000001ae71a7220 */ /* 0x000fe20000410000 */
[-C--:B------:R-:W-:Y:S01]  /*5af0*/  FSEL R13, R4, R105.reuse, P1 ;  /* 0x00000069040d7208 */ /* 0x080fe20000800000 */
[----:B------:R-:W-:Y:S01]  /*5b00*/  STS [R182+0x8000], R225 ;  /* 0x008000e1b6007388 */ /* 0x000fe20000000800 */
[----:B------:R-:W-:Y:S01]  /*5b10*/  FSEL R30, R30, R105, P2 ;  /* 0x000000691e1e7208 */ /* 0x000fe20001000000 */
[----:B------:R-:W-:Y:S01]  /*5b20*/  FADD.FTZ R4, -R105, R43 ;  /* 0x0000002b69047221 */ /* 0x000fe20000010100 */
[----:B------:R-:W-:Y:S01]  /*5b30*/  F2FP.BF16.F32.PACK_AB R16, R35, R16 ;  /* 0x000000102310723e */ /* 0x000fe200000010ff */
[----:B------:R-:W-:Y:S01]  /*5b40*/  STS [R182+0x8400], R7 ;  /* 0x00840007b6007388 */ /* 0x000fe20000000800 */
[----:B------:R-:W-:Y:S01]  /*5b50*/  FMUL.FTZ R13, R236, R13 ;  /* 0x0000000dec0d7220 */ /* 0x000fe20000410000 */
[----:B------:R-:W-:Y:S01]  /*5b60*/  FMUL.FTZ R30, R235, R30 ;  /* 0x0000001eeb1e7220 */ /* 0x000fe20000410000 */
[----:B------:R-:W-:Y:S01]  /*5b70*/  F2FP.BF16.F32.PACK_AB R9, R9, R24 ;  /* 0x000000180909723e */ /* 0x000fe200000010ff */
[----:B------:R-:W-:Y:S01]  /*5b80*/  STS [R189+0x8000], R214 ;  /* 0x008000d6bd007388 */ /* 0x000fe20000000800 */
[----:B------:R-:W-:Y:S02]  /*5b90*/  F2FP.BF16.F32.PACK_AB R5, R5, R26 ;  /* 0x0000001a0505723e */ /* 0x000fe400000010ff */
[----:B------:R-:W-:Y:S01]  /*5ba0*/  FSETP.GE.FTZ.AND P1, PT, R248, RZ, PT ;  /* 0x000000fff800720b */ /* 0x000fe20003f36000 */
[----:B------:R-:W-:Y:S01]  /*5bb0*/  STS [R189+0x8400], R16 ;  /* 0x00840010bd007388 */ /* 0x000fe20000000800 */
[----:B------:R-:W-:Y:S02]  /*5bc0*/  FSETP.GE.FTZ.AND P2, PT, R247, RZ, PT ;  /* 0x000000fff700720b */ /* 0x000fe40003f56000 */
[----:B------:R-:W-:Y:S01]  /*5bd0*/  F2FP.BF16.F32.PACK_AB R30, R13, R30 ;  /* 0x0000001e0d1e723e */ /* 0x000fe200000010ff */
[----:B------:R-:W-:Y:S01]  /*5be0*/  STS [R182+0xa000], R9 ;  /* 0x00a00009b6007388 */ /* 0x000fe20000000800 */
[-C--:B------:R-:W-:Y:S01]  /*5bf0*/  FSEL R15, R4, R105.reuse, P1 ;  /* 0x00000069040f7208 */ /* 0x080fe20000800000 */
[----:B------:R-:W-:Y:S01]  /*5c00*/  FADD.FTZ R4, -R105, R47 ;  /* 0x0000002f69047221 */ /* 0x000fe20000010100 */
[----:B------:R-:W-:Y:S01]  /*5c10*/  FSEL R42, R42, R105, P2 ;  /* 0x000000692a2a7208 */ /* 0x000fe20001000000 */
[----:B------:R-:W-:Y:S01]  /*5c20*/  STS [R182+0xa400], R5 ;  /* 0x00a40005b6007388 */ /* 0x000fe20000000800 */
[----:B------:R-:W-:Y:S01]  /*5c30*/  FSETP.GE.FTZ.AND P5, PT, R252, RZ, PT ;  /* 0x000000fffc00720b */ /* 0x000fe20003fb6000 */
[----:B------:R-:W-:Y:S01]  /*5c40*/  FMUL.FTZ R15, R248, R15 ;  /* 0x0000000ff80f7220 */ /* 0x000fe20000410000 */
[----:B------:R-:W-:Y:S01]  /*5c50*/  FSETP.GE.FTZ.AND P2, PT, R251, RZ, PT ;  /* 0x000000fffb00720b */ /* 0x000fe20003f56000 */
[----:B------:R-:W-:Y:S01]  /*5c60*/  STS [R189+0xa000], R28 ;  /* 0x00a0001cbd007388 */ /* 0x000fe20000000800 */
[----:B------:R-:W-:Y:S01]  /*5c70*/  F2FP.BF16.F32.PACK_AB R18, R39, R18 ;  /* 0x000000122712723e */ /* 0x000fe200000010ff */
[----:B------:R-:W-:Y:S01]  /*5c80*/  FMUL.FTZ R42, R247, R42 ;  /* 0x0000002af72a7220 */ /* 0x000fe20000410000 */
[----:B------:R-:W-:Y:S01]  /*5c90*/  F2FP.BF16.F32.PACK_AB R40, R17, R40 ;  /* 0x000000281128723e */ /* 0x000fe200000010ff */
[----:B------:R-:W-:Y:S01]  /*5ca0*/  STS [R189+0xa400], R30 ;  /* 0x00a4001ebd007388 */ /* 0x000fe20000000800 */
[-C--:B------:R-:W-:Y:S02]  /*5cb0*/  FSEL R17, R4, R105.reuse, P5 ;  /* 0x0000006904117208 */ /* 0x080fe40002800000 */
[----:B------:R-:W-:Y:S01]  /*5cc0*/  FSEL R46, R46, R105, P2 ;  /* 0x000000692e2e7208 */ /* 0x000fe20001000000 */
[----:B------:R-:W-:Y:S01]  /*5cd0*/  STS [R181+0x8000], R242 ;  /* 0x008000f2b5007388 */ /* 0x000fe20000000800 */
[----:B------:R-:W-:Y:S01]  /*5ce0*/  FSETP.GE.FTZ.AND P1, PT, R128, RZ, PT ;  /* 0x000000ff8000720b */ /* 0x000fe20003f36000 */
[----:B------:R-:W-:Y:S01]  /*5cf0*/  FMUL.FTZ R17, R252, R17 ;  /* 0x00000011fc117220 */ /* 0x000fe20000410000 */
[----:B------:R-:W-:Y:S01]  /*5d00*/  F2FP.BF16.F32.PACK_AB R42, R15, R42 ;  /* 0x0000002a0f2a723e */ /* 0x000fe200000010ff */
[----:B------:R-:W-:Y:S01]  /*5d10*/  STS [R181+0x8400], R18 ;  /* 0x00840012b5007388 */ /* 0x000fe20000000800 */
[----:B------:R-:W-:Y:S01]  /*5d20*/  FMUL.FTZ R46, R251, R46 ;  /* 0x0000002efb2e7220 */ /* 0x000fe20000410000 */
[----:B------:R-:W-:Y:S02]  /*5d30*/  FSETP.GE.FTZ.AND P3, PT, R115, RZ, PT ;  /* 0x000000ff7300720b */ /* 0x000fe40003f76000 */
[----:B------:R-:W-:Y:S01]  /*5d40*/  STS [R186+0x8000], R237 ;  /* 0x008000edba007388 */ /* 0x000fe20000000800 */
[----:B------:R-:W-:Y:S02]  /*5d50*/  FSETP.GE.FTZ.AND P4, PT, R113, RZ, PT ;  /* 0x000000ff7100720b */ /* 0x000fe40003f96000 */
[----:B------:R-:W-:Y:S01]  /*5d60*/  F2FP.BF16.F32.PACK_AB R19, R19, R44 ;  /* 0x0000002c1313723e */ /* 0x000fe200000010ff */
[----:B------:R-:W-:Y:S01]  /*5d70*/  STS [R186+0x8400], R51 ;  /* 0x00840033ba007388 */ /* 0x000fe20000000800 */
[----:B------:R-:W-:Y:S02]  /*5d80*/  F2FP.BF16.F32.PACK_AB R17, R17, R46 ;  /* 0x0000002e1111723e */ /* 0x000fe400000010ff */
[-C--:B------:R-:W-:Y:S01]  /*5d90*/  FSEL R6, R6, R105.reuse, P3 ;  /* 0x0000006906067208 */ /* 0x080fe20001800000 */
[----:B------:R-:W-:Y:S01]  /*5da0*/  STS [R181+0xa000], R40 ;  /* 0x00a00028b5007388 */ /* 0x000fe20000000800 */
[-C--:B------:R-:W-:Y:S02]  /*5db0*/  FSEL R58, R58, R105.reuse, P4 ;  /* 0x000000693a3a7208 */ /* 0x080fe40002000000 */
[----:B------:R-:W-:Y:S01]  /*5dc0*/  FSETP.GE.FTZ.AND P2, PT, R109, RZ, PT ;  /* 0x000000ff6d00720b */ /* 0x000fe20003f56000 */
[----:B------:R-:W-:Y:S01]  /*5dd0*/  STS [R181+0xa400], R42 ;  /* 0x00a4002ab5007388 */ /* 0x000fe20000000800 */
[----:B------:R-:W-:Y:S01]  /*5de0*/  F2FP.BF16.F32.PACK_AB R20, R55, R20 ;  /* 0x000000143714723e */ /* 0x000fe200000010ff */
[----:B------:R-:W-:Y:S01]  /*5df0*/  FMUL.FTZ R115, R115, R6 ;  /* 0x0000000673737220 */ /* 0x000fe20000410000 */
[----:B------:R-:W-:Y:S01]  /*5e00*/  FSEL R62, R62, R105, P2 ;  /* 0x000000693e3e7208 */ /* 0x000fe20001000000 */
[----:B------:R-:W-:Y:S01]  /*5e10*/  STS [R186+0xa000], R19 ;  /* 0x00a00013ba007388 */ /* 0x000fe20000000800 */
[----:B------:R-:W-:Y:S01]  /*5e20*/  FMUL.FTZ R58, R113, R58 ;  /* 0x0000003a713a7220 */ /* 0x000fe20000410000 */
[----:B------:R-:W-:Y:S01]  /*5e30*/  @P1 FADD.FTZ R105, -R105, R63 ;  /* 0x0000003f69691221 */ /* 0x000fe20000010100 */
[----:B------:R-:W-:Y:S01]  /*5e40*/  F2FP.BF16.F32.PACK_AB R65, R65, R52 ;  /* 0x000000344141723e */ /* 0x000fe200000010ff */
[----:B------:R-:W-:Y:S01]  /*5e50*/  STS [R186+0xa400], R17 ;  /* 0x00a40011ba007388 */ /* 0x000fe20000000800 */
[----:B------:R-:W-:Y:S01]  /*5e60*/  FMUL.FTZ R62, R109, R62 ;  /* 0x0000003e6d3e7220 */ /* 0x000fe20000410000 */
[----:B------:R-:W-:Y:S01]  /*5e70*/  FMUL.FTZ R105, R128, R105 ;  /* 0x0000006980697220 */ /* 0x000fe20000410000 */
[----:B------:R-:W-:Y:S01]  /*5e80*/  F2FP.BF16.F32.PACK_AB R56, R23, R56 ;  /* 0x000000381738723e */ /* 0x000fe200000010ff */
[----:B------:R-:W-:Y:S01]  /*5e90*/  STS [R185+0x8000], R48 ;  /* 0x00800030b9007388 */ /* 0x000fe20000000800 */
[----:B------:R-:W-:Y:S02]  /*5ea0*/  F2FP.BF16.F32.PACK_AB R58, R115, R58 ;  /* 0x0000003a733a723e */ /* 0x000fe400000010ff */
[----:B------:R-:W-:Y:S01]  /*5eb0*/  F2FP.BF16.F32.PACK_AB R29, R124, R25 ;  /* 0x000000197c1d723e */ /* 0x000fe200000010ff */
[----:B------:R-:W-:Y:S01]  /*5ec0*/  STS [R185+0x8400], R20 ;  /* 0x00840014b9007388 */ /* 0x000fe20000000800 */
[----:B------:R-:W-:Y:S02]  /*5ed0*/  F2FP.BF16.F32.PACK_AB R105, R105, R62 ;  /* 0x0000003e6969723e */ /* 0x000fe400000010ff */
[----:B------:R-:W-:Y:S01]  /*5ee0*/  LEA R52, R173, UR5, 0x1 ;  /* 0x00000005ad347c11 */ /* 0x000fe2000f8e08ff */
        /* <DEDUP_REMOVED lines=63> */
[----:B------:R-:W-:Y:S01]  /*62e0*/  IMAD.U32 R5, R5, -0x80, RZ ;  /* 0xffffff8005057824 */ /* 0x000fe200078e00ff */
[-C--:B------:R-:W-:Y:S05]  /*62f0*/  HMMA.16816.F32.BF16 R76, R24, R22.reuse, R76 ;  /* 0x00000016184c723c */ /* 0x080fea000004184c */
[C---:B------:R-:W-:Y:S01]  /*6300*/  LEA R204, P1, R5.reuse, R204, 0x2 ;  /* 0x000000cc05cc7211 */ /* 0x040fe200078210ff */
[----:B------:R-:W-:Y:S05]  /*6310*/  HMMA.16816.F32.BF16 R80, R16, R22, R80 ;  /* 0x000000161050723c */ /* 0x000fea0000041850 */
[----:B------:R-:W-:Y:S01]  /*6320*/  LEA.HI.X.SX32 R205, R5, R205, 0x2, P1 ;  /* 0x000000cd05cd7211 */ /* 0x000fe200008f16ff */
[----:B------:R-:W-:Y:S07]  /*6330*/  @!UPT UIADD3 URZ, URZ, URZ, URZ ;  /* 0x0000003f3f3ff290 */ /* 0x000fee000fffe03f */
[----:B------:R-:W-:Y:S11]  /*6340*/  @!P0 BRA `(.L_x_520) ;  /* 0x0000000000388947 */ /* 0x000ff60003800000 */
[----:B------:R-:W1:Y:S01]  /*6350*/  LDC R7, c[0x0][0x420] ;  /* 0x00010800ff077b82 */ /* 0x000e620000000800 */
[----:B------:R-:W-:Y:S07]  /*6360*/  LEA R11, R178, UR5, 0x1 ;  /* 0x00000005b20b7c11 */ /* 0x000fee000f8e08ff */
[----:B------:R-:W2:Y:S01]  /*6370*/  LDC R5, c[0x0][0x424] ;  /* 0x00010900ff057b82 */ /* 0x000ea20000000800 */
[----:B-1----:R-:W-:Y:S05]  /*6380*/  IMAD.U32 R9, R7, -0x80, RZ ;  /* 0xffffff8007097824 */ /* 0x002fea00078e00ff */
        /* <DEDUP_REMOVED lines=10> */
.L_x_520:
[----:B------:R-:W-:Y:S01]  /*6430*/  LDSM.16.M88.4 R20, [R171] ;  /* 0x00000000ab14783b */ /* 0x000fe20000000200 */
[----:B------:R-:W-:Y:S02]  /*6440*/  ULOP3.LUT UR50, UR40, 0x1, URZ, 0xc0, !UPT ;  /* 0x0000000128327892 */ /* 0x000fe4000f8ec03f */
[----:B------:R-:W-:Y:S01]  /*6450*/  @UP2 UIADD3 UR51, UP1, UR42, -0x200, URZ ;  /* 0xfffffe002a332890 */ /* 0x000fe2000ff3e03f */
[----:B------:R-:W2:Y:S01]  /*6460*/  LDSM.16.MT88.4 R16, [R52+0x6000] ;  /* 0x006000003410783b */ /* 0x000ea20000004200 */
[----:B------:R-:W-:Y:S02]  /*6470*/  UISETP.NE.U32.AND UP0, UPT, UR50, 0x1, UPT ;  /* 0x000000013200788c */ /* 0x000fe4000bf05070 */
[----:B------:R-:W-:Y:S01]  /*6480*/  UIADD3 UR52, UR40, -0x1, URZ ;  /* 0xffffffff28347890 */ /* 0x000fe2000fffe03f */
[----:B-1----:R-:W1:Y:S01]  /*6490*/  LDSM.16.M88.4 R12, [R171+0x2000] ;  /* 0x00200000ab0c783b */ /* 0x002e620000000200 */
[----:B------:R-:W-:Y:S03]  /*64a0*/  @UP2 UIADD3.X UR50, UR43, -0x1, URZ, UP1, !UPT ;  /* 0xffffffff2b322890 */ /* 0x000fe60008ffe43f */
[----:B------:R-:W-:Y:S04]  /*64b0*/  LDSM.16.M88.4 R24, [R170] ;  /* 0x00000000aa18783b */ /* 0x000fe80000000200 */
[----:B------:R-:W3:Y:S04]  /*64c0*/  LDSM.16.MT88.4 R28, [R52+0x6400] ;  /* 0x00640000341c783b */ /* 0x000ee80000004200 */
[----:B------:R-:W4:Y:S04]  /*64d0*/  LDSM.16.M88.4 R32, [R164] ;  /* 0x00000000a420783b */ /* 0x000f280000000200 */
[----:B------:R-:W-:Y:S04]  /*64e0*/  LDSM.16.M88.4 R36, [R169] ;  /* 0x00000000a924783b */ /* 0x000fe80000000200 */
[----:B------:R-:W4:Y:S04]  /*64f0*/  LDSM.16.MT88.4 R40, [R52+0x6800] ;  /* 0x006800003428783b */ /* 0x000f280000004200 */
[----:B------:R-:W-:Y:S04]  /*6500*/  LDSM.16.M88.4 R44, [R3] ;  /* 0x00000000032c783b */ /* 0x000fe80000000200 */
[----:B------:R-:W-:Y:S01]  /*6510*/  LDSM.16.MT88.4 R48, [R52+0x6c00] ;  /* 0x006c00003430783b */ /* 0x000fe20000004200 */
[-C--:B--2---:R-:W-:Y:S06]  /*6520*/  HMMA.16816.F32.BF16 R4, R20, R16.reuse, RZ ;  /* 0x000000101404723c */ /* 0x084fec00000418ff */
[C---:B-1----:R-:W-:Y:S06]  /*6530*/  HMMA.16816.F32.BF16 R8, R12.reuse, R16, RZ ;  /* 0x000000100c08723c */ /* 0x042fec00000418ff */
[-C--:B------:R-:W-:Y:S06]  /*6540*/  HMMA.16816.F32.BF16 R12, R12, R18.reuse, RZ ;  /* 0x000000120c0c723c */ /* 0x080fec00000418ff */
[----:B------:R-:W-:Y:S01]  /*6550*/  HMMA.16816.F32.BF16 R16, R20, R18, RZ ;  /* 0x000000121410723c */ /* 0x000fe200000418ff */
[----:B------:R-:W1:Y:S05]  /*6560*/  LDSM.16.M88.4 R20, [R169+0x2000] ;  /* 0x00200000a914783b */ /* 0x000e6a0000000200 */
[-C--:B---3--:R-:W-:Y:S06]  /*6570*/  HMMA.16816.F32.BF16 R4, R24, R28.reuse, R4 ;  /* 0x0000001c1804723c */ /* 0x088fec0000041804 */
[C---:B----4-:R-:W-:Y:S06]  /*6580*/  HMMA.16816.F32.BF16 R8, R32.reuse, R28, R8 ;  /* 0x0000001c2008723c */ /* 0x050fec0000041808 */
[-C--:B------:R-:W-:Y:S01]  /*6590*/  HMMA.16816.F32.BF16 R12, R32, R30.reuse, R12 ;  /* 0x0000001e200c723c */ /* 0x080fe2000004180c */
[----:B------:R-:W-:Y:S05]  /*65a0*/  LDSM.16.MT88.4 R32, [R52+0x7000] ;  /* 0x007000003420783b */ /* 0x000fea0000004200 */
[----:B------:R-:W-:Y:S01]  /*65b0*/  HMMA.16816.F32.BF16 R16, R24, R30, R16 ;  /* 0x0000001e1810723c */ /* 0x000fe20000041810 */
[----:B------:R-:W2:Y:S04]  /*65c0*/  LDSM.16.M88.4 R24, [R3+0x2000] ;  /* 0x002000000318783b */ /* 0x000ea80000000200 */
[----:B------:R-:W3:Y:S01]  /*65d0*/  LDSM.16.M88.4 R28, [R171+0x4000] ;  /* 0x00400000ab1c783b */ /* 0x000ee20000000200 */
[-C--:B------:R-:W-:Y:S06]  /*65e0*/  HMMA.16816.F32.BF16 R4, R36, R40.reuse, R4 ;  /* 0x000000282404723c */ /* 0x080fec0000041804 */
[C---:B-1----:R-:W-:Y:S06]  /*65f0*/  HMMA.16816.F32.BF16 R8, R20.reuse, R40, R8 ;  /* 0x000000281408723c */ /* 0x042fec0000041808 */
[-C--:B------:R-:W-:Y:S01]  /*6600*/  HMMA.16816.F32.BF16 R12, R20, R42.reuse, R12 ;  /* 0x0000002a140c723c */ /* 0x080fe2000004180c */
[----:B------:R-:W1:Y:S05]  /*6610*/  LDSM.16.M88.4 R20, [R171+0x6000] ;  /* 0x00600000ab14783b */ /* 0x000e6a0000000200 */
[----:B------:R-:W-:Y:S01]  /*6620*/  HMMA.16816.F32.BF16 R16, R36, R42, R16 ;  /* 0x0000002a2410723c */ /* 0x000fe20000041810 */
[----:B------:R-:W-:Y:S04]  /*6630*/  LDSM.16.M88.4 R36, [R2] ;  /* 0x000000000224783b */ /* 0x000fe80000000200 */
[----:B------:R-:W4:Y:S01]  /*6640*/  LDSM.16.MT88.4 R40, [R52+0x7400] ;  /* 0x007400003428783b */ /* 0x000f220000004200 */
[-C--:B------:R-:W-:Y:S06]  /*6650*/  HMMA.16816.F32.BF16 R4, R44, R48.reuse, R4 ;  /* 0x000000302c04723c */ /* 0x080fec0000041804 */
[C---:B--2---:R-:W-:Y:S06]  /*6660*/  HMMA.16816.F32.BF16 R8, R24.reuse, R48, R8 ;  /* 0x000000301808723c */ /* 0x044fec0000041808 */
[-C--:B------:R-:W-:Y:S01]  /*6670*/  HMMA.16816.F32.BF16 R12, R24, R50.reuse, R12 ;  /* 0x00000032180c723c */ /* 0x080fe2000004180c */
[----:B------:R-:W2:Y:S05]  /*6680*/  LDSM.16.M88.4 R24, [R0] ;  /* 0x000000000018783b */ /* 0x000eaa0000000200 */
[----:B------:R-:W-:Y:S01]  /*6690*/  HMMA.16816.F32.BF16 R16, R44, R50, R16 ;  /* 0x000000322c10723c */ /* 0x000fe20000041810 */
[----:B------:R-:W-:Y:S04]  /*66a0*/  LDSM.16.M88.4 R44, [R169+0x4000] ;  /* 0x00400000a92c783b */ /* 0x000fe80000000200 */
[----:B------:R-:W2:Y:S01]  /*66b0*/  LDSM.16.MT88.4 R48, [R52+0x7800] ;  /* 0x007800003430783b */ /* 0x000ea20000004200 */
[-C--:B---3--:R-:W-:Y:S06]  /*66c0*/  HMMA.16816.F32.BF16 R4, R28, R32.reuse, R4 ;  /* 0x000000201c04723c */ /* 0x088fec0000041804 */
[C---:B-1----:R-:W-:Y:S06]  /*66d0*/  HMMA.16816.F32.BF16 R8, R20.reuse, R32, R8 ;  /* 0x000000201408723c */ /* 0x042fec0000041808 */
[-C--:B------:R-:W-:Y:S01]  /*66e0*/  HMMA.16816.F32.BF16 R12, R20, R34.reuse, R12 ;  /* 0x00000022140c723c */ /* 0x080fe2000004180c */
[----:B------:R-:W1:Y:S05]  /*66f0*/  LDSM.16.M88.4 R20, [R169+0x6000] ;  /* 0x00600000a914783b */ /* 0x000e6a0000000200 */
[----:B------:R-:W-:Y:S01]  /*6700*/  HMMA.16816.F32.BF16 R16, R28, R34, R16 ;  /* 0x000000221c10723c */ /* 0x000fe20000041810 */
[----:B------:R-:W-:Y:S04]  /*6710*/  LDSM.16.MT88.4 R32, [R52+0x7c00] ;  /* 0x007c00003420783b */ /* 0x000fe80000004200 */
[----:B------:R-:W3:Y:S01]  /*6720*/  LDSM.16.M88.4 R28, [R3+0x4000] ;  /* 0x00400000031c783b */ /* 0x000ee20000000200 */
[-C--:B----4-:R-:W-:Y:S06]  /*6730*/  HMMA.16816.F32.BF16 R4, R36, R40.reuse, R4 ;  /* 0x000000282404723c */ /* 0x090fec0000041804 */
[C---:B--2---:R-:W-:Y:S06]  /*6740*/  HMMA.16816.F32.BF16 R8, R24.reuse, R40, R8 ;  /* 0x000000281808723c */ /* 0x044fec0000041808 */
[-C--:B------:R-:W-:Y:S01]  /*6750*/  HMMA.16816.F32.BF16 R12, R24, R42.reuse, R12 ;  /* 0x0000002a180c723c */ /* 0x080fe2000004180c */
[----:B------:R-:W2:Y:S01]  /*6760*/  LDSM.16.M88.4 R24, [R3+0x6000] ;  /* 0x006000000318783b */ /* 0x000ea20000000200 */
[----:B------:R-:W-:Y:S04]  /*6770*/  IMAD.U32 R41, RZ, RZ, UR44 ;  /* 0x0000002cff297e24 */ /* 0x000fe8000f8e00ff */
[----:B------:R-:W-:Y:S06]  /*6780*/  HMMA.16816.F32.BF16 R16, R36, R42, R16 ;  /* 0x0000002a2410723c */ /* 0x000fec0000041810 */
[-C--:B------:R-:W-:Y:S01]  /*6790*/  HMMA.16816.F32.BF16 R4, R44, R48.reuse, R4 ;  /* 0x000000302c04723c */ /* 0x080fe20000041804 */
[----:B------:R-:W-:Y:S04]  /*67a0*/  IMAD.U32 R37, RZ, RZ, UR44 ;  /* 0x0000002cff257e24 */ /* 0x000fe8000f8e00ff */
[----:B------:R-:W-:Y:S01]  /*67b0*/  @P0 VIADD R39, R177, 0xffffff80 ;  /* 0xffffff80b1270836 */ /* 0x000fe20000000000 */
[C---:B-1----:R-:W-:Y:S06]  /*67c0*/  HMMA.16816.F32.BF16 R8, R20.reuse, R48, R8 ;  /* 0x000000301408723c */ /* 0x042fec0000041808 */
[-C--:B------:R-:W-:Y:S01]  /*67d0*/  HMMA.16816.F32.BF16 R12, R20, R50.reuse, R12 ;  /* 0x00000032140c723c */ /* 0x080fe2000004180c */
[----:B------:R-:W-:Y:S05]  /*67e0*/  LDSM.16.MT88.4 R20, [R172+0xc000] ;  /* 0x00c00000ac14783b */ /* 0x000fea0000004200 */
[----:B------:R-:W-:Y:S06]  /*67f0*/  HMMA.16816.F32.BF16 R16, R44, R50, R16 ;  /* 0x000000322c10723c */ /* 0x000fec0000041810 */
[-C--:B---3--:R-:W-:Y:S06]  /*6800*/  HMMA.16816.F32.BF16 R4, R28, R32.reuse, R4 ;  /* 0x000000201c04723c */ /* 0x088fec0000041804 */
[C---:B--2---:R-:W-:Y:S06]  /*6810*/  HMMA.16816.F32.BF16 R8, R24.reuse, R32, R8 ;  /* 0x000000201808723c */ /* 0x044fec0000041808 */
[-C--:B------:R-:W-:Y:S01]  /*6820*/  HMMA.16816.F32.BF16 R12, R24, R34.reuse, R12 ;  /* 0x00000022180c723c */ /* 0x080fe2000004180c */
[----:B------:R-:W-:Y:S04]  /*6830*/  IMAD.U32 R33, RZ, RZ, UR41 ;  /* 0x00000029ff217e24 */ /* 0x000fe8000f8e00ff */
[----:B------:R-:W-:Y:S01]  /*6840*/  LEA R32, P2, R37, R204, 0x2 ;  /* 0x000000cc25207211 */ /* 0x000fe200078410ff */
[----:B------:R-:W-:Y:S01]  /*6850*/  HMMA.16816.F32.BF16 R16, R28, R34, R16 ;  /* 0x000000221c10723c */ /* 0x000fe20000041810 */
[----:B------:R-:W-:Y:S04]  /*6860*/  IMAD.U32 R25, RZ, RZ, UR41 ;  /* 0x00000029ff197e24 */ /* 0x000fe8000f8e00ff */
[----:B------:R-:W-:Y:S01]  /*6870*/  @P0 IMAD.WIDE R36, R39, R190, UR42 ;  /* 0x0000002a27240e25 */ /* 0x000fe2000f8e02be */
[-C--:B------:R-:W-:Y:S01]  /*6880*/  LEA R24, P1, R33, R204.reuse, 0x2 ;  /* 0x000000cc21187211 */ /* 0x080fe200078210ff */
[----:B------:R-:W-:Y:S01]  /*6890*/  @UP2 UMOV UR42, UR51 ;  /* 0x00000033002a2c82 */ /* 0x000fe20008000000 */
[-C--:B------:R-:W-:Y:S01]  /*68a0*/  LEA.HI.X.SX32 R33, R41, R205.reuse, 0x2, P2 ;  /* 0x000000cd29217211 */ /* 0x080fe200010f16ff */
[----:B------:R-:W-:Y:S01]  /*68b0*/  @UP2 UMOV UR43, UR50 ;  /* 0x00000032002b2c82 */ /* 0x000fe20008000000 */
[----:B------:R-:W5:Y:S01]  /*68c0*/  @P0 LDG.E R197, desc[UR18][R36.64] ;  /* 0x0000001224c50981 */ /* 0x000f62000c1e1900 */
[-C--:B------:R-:W-:Y:S01]  /*68d0*/  LEA.HI.X.SX32 R25, R25, R205.reuse, 0x2, P1 ;  /* 0x000000cd19197211 */ /* 0x080fe200008f16ff */
[----:B------:R-:W-:Y:S02]  /*68e0*/  IMAD.U32 R27, RZ, RZ, UR39 ;  /* 0x00000027ff1b7e24 */ /* 0x000fe4000f8e00ff */
[----:B------:R-:W5:Y:S01]  /*68f0*/  @P0 LDG.E R196, desc[UR18][R36.64+0x20] ;  /* 0x0000201224c40981 */ /* 0x000f62000c1e1900 */
[----:B------:R-:W-:Y:S02]  /*6900*/  IMAD.U32 R31, RZ, RZ, UR37 ;  /* 0x00000025ff1f7e24 */ /* 0x000fe4000f8e00ff */
[----:B------:R-:W-:Y:S01]  /*6910*/  IMAD.U32 R39, RZ, RZ, UR38 ;  /* 0x00000026ff277e24 */ /* 0x000fe2000f8e00ff */
[----:B------:R-:W5:Y:S01]  /*6920*/  @P0 LDG.E R195, desc[UR18][R36.64+0x100] ;  /* 0x0001001224c30981 */ /* 0x000f62000c1e1900 */
[----:B------:R-:W-:Y:S01]  /*6930*/  IMAD.U32 R41, RZ, RZ, UR39 ;  /* 0x00000027ff297e24 */ /* 0x000fe2000f8e00ff */
[-C--:B------:R-:W-:Y:S01]  /*6940*/  LEA R26, P1, R31, R204.reuse, 0x2 ;  /* 0x000000cc1f1a7211 */ /* 0x080fe200078210ff */
[----:B------:R-:W-:Y:S01]  /*6950*/  IMAD.U32 R29, RZ, RZ, UR35 ;  /* 0x00000023ff1d7e24 */ /* 0x000fe2000f8e00ff */
[----:B------:R1:W5:Y:S01]  /*6960*/  @P0 LDG.E R194, desc[UR18][R36.64+0x120] ;  /* 0x0001201224c20981 */ /* 0x000362000c1e1900 */
[-C--:B------:R-:W-:Y:S01]  /*6970*/  LEA R30, P0, R27, R204.reuse, 0x2 ;  /* 0x000000cc1b1e7211 */ /* 0x080fe200078010ff */
[----:B------:R-:W-:Y:S01]  /*6980*/  IMAD.U32 R35, RZ, RZ, UR38 ;  /* 0x00000026ff237e24 */ /* 0x000fe2000f8e00ff */
[-C--:B------:R-:W-:Y:S01]  /*6990*/  LEA R28, P2, R39, R204.reuse, 0x2 ;  /* 0x000000cc271c7211 */ /* 0x080fe200078410ff */
[----:B------:R-:W-:Y:S01]  /*69a0*/  REDG.E.ADD.F32.FTZ.RN.STRONG.GPU desc[UR18][R204.64], R4 ;  /* 0x00000004cc0079a6 */ /* 0x000fe2000c10f392 */
[-C--:B------:R-:W-:Y:S01]  /*69b0*/  LEA.HI.X.SX32 R31, R41, R205.reuse, 0x2, P0 ;  /* 0x000000cd291f7211 */ /* 0x080fe200000f16ff */
[----:B------:R-:W-:Y:S01]  /*69c0*/  IMAD.U32 R39, RZ, RZ, UR34 ;  /* 0x00000022ff277e24 */ /* 0x000fe2000f8e00ff */
[----:B------:R-:W-:Y:S01]  /*69d0*/  MOV R27, UR37 ;  /* 0x00000025001b7c02 */ /* 0x000fe20008000f00 */
[----:B------:R2:W-:Y:S03]  /*69e0*/  REDG.E.ADD.F32.FTZ.RN.STRONG.GPU desc[UR18][R32.64], R5 ;  /* 0x00000005200079a6 */ /* 0x0005e6000c10f392 */
[-C--:B------:R-:W-:Y:S01]  /*69f0*/  LEA.HI.X.SX32 R27, R27, R205.reuse, 0x2, P1 ;  /* 0x000000cd1b1b7211 */ /* 0x080fe200008f16ff */
[----:B------:R3:W-:Y:S04]  /*6a00*/  REDG.E.ADD.F32.FTZ.RN.STRONG.GPU desc[UR18][R24.64], R6 ;  /* 0x00000006180079a6 */ /* 0x0007e8000c10f392 */
[----:B------:R4:W-:Y:S01]  /*6a10*/  REDG.E.ADD.F32.FTZ.RN.STRONG.GPU desc[UR18][R30.64], R7 ;  /* 0x000000071e0079a6 */ /* 0x0009e2000c10f392 */
[----:B-1----:R-:W-:Y:S02]  /*6a20*/  IMAD.U32 R37, RZ, RZ, UR33 ;  /* 0x00000021ff257e24 */ /* 0x002fe4000f8e00ff */
        /* <DEDUP_REMOVED lines=9> */
[----:B----4-:R-:W-:Y:S01]  /*6ac0*/  IMAD.U32 R7, RZ, RZ, UR33 ;  /* 0x00000021ff077e24 */ /* 0x010fe2000f8e00ff */
[-C--:B------:R-:W-:Y:S01]  /*6ad0*/  LEA R38, P1, R35, R204.reuse, 0x2 ;  /* 0x000000cc23267211 */ /* 0x080fe200078210ff */
[----:B------:R-:W-:Y:S01]  /*6ae0*/  IMAD.U32 R31, RZ, RZ, UR30 ;  /* 0x0000001eff1f7e24 */ /* 0x000fe2000f8e00ff */
[----:B------:R2:W-:Y:S01]  /*6af0*/  REDG.E.ADD.F32.FTZ.RN.STRONG.GPU desc[UR18][R26.64], R9 ;  /* 0x000000091a0079a6 */ /* 0x0005e2000c10f392 */
[-C--:B------:R-:W-:Y:S02]  /*6b00*/  LEA R36, P0, R5, R204.reuse, 0x2 ;  /* 0x000000cc05247211 */ /* 0x080fe400078010ff */
[----:B------:R-:W-:Y:S01]  /*6b10*/  MOV R5, UR32 ;  /* 0x0000002000057c02 */ /* 0x000fe20008000f00 */
        /* <DEDUP_REMOVED lines=10> */
[----:B-1----:R-:W-:Y:S01]  /*6bc0*/  MOV R29, UR27 ;  /* 0x0000001b001d7c02 */ /* 0x002fe20008000f00 */
[----:B--2---:R-:W-:Y:S02]  /*6bd0*/  IMAD.U32 R9, RZ, RZ, UR31 ;  /* 0x0000001fff097e24 */ /* 0x004fe4000f8e00ff */
        /* <DEDUP_REMOVED lines=89> */
.L_x_518:
[----:B------:R-:W2:Y:S01]  /*7170*/  S2R R4, SR_TID.X ;  /* 0x0000000000047919 */ /* 0x000ea20000002100 */
[----:B------:R-:W-:Y:S01]  /*7180*/  ULDC UR6, c[0x0][0x38c] ;  /* 0x0000e30000067ab9 */ /* 0x000fe20000000800 */
[----:B------:R-:W3:Y:S01]  /*7190*/  LDC.64 R6, c[0x0][0x438] ;  /* 0x00010e00ff067b82 */ /* 0x000ee20000000a00 */
        /* <DEDUP_REMOVED lines=29> */
[----:B--2---:R-:W-:Y:S01]  /*7370*/  SHF.R.S32.HI R5, RZ, 0x1f, R4 ;  /* 0x0000001fff057819 */ /* 0x004fe20000011404 */
[----:B------:R-:W-:Y:S01]  /*7380*/  FMUL.FTZ R91, R91, UR6 ;  /* 0x000000065b5b7c20 */ /* 0x000fe20008410000 */
[----:B------:R-:W-:Y:S01]  /*7390*/  FMUL.FTZ R92, R92, UR6 ;  /* 0x000000065c5c7c20 */ /* 0x000fe20008410000 */
[----:B------:R-:W-:Y:S01]  /*73a0*/  FMUL.FTZ R93, R93, UR6 ;  /* 0x000000065d5d7c20 */ /* 0x000fe20008410000 */
[----:B----4-:R-:W-:Y:S01]  /*73b0*/  LEA.HI R14, R5, R4, RZ, 0x2 ;  /* 0x00000004050e7211 */ /* 0x010fe200078f10ff */
[----:B------:R-:W-:Y:S01]  /*73c0*/  FMUL.FTZ R94, R94, UR6 ;  /* 0x000000065e5e7c20 */ /* 0x000fe20008410000 */
[----:B------:R-:W-:Y:S01]  /*73d0*/  FMUL.FTZ R95, R95, UR6 ;  /* 0x000000065f5f7c20 */ /* 0x000fe20008410000 */
[----:B------:R-:W-:Y:S01]  /*73e0*/  F2FP.BF16.F32.PACK_AB R85, R85, R84 ;  /* 0x000000545555723e */ /* 0x000fe200000010ff */
[----:B------:R-:W-:Y:S01]  /*73f0*/  BAR.SYNC.DEFER_BLOCKING 0x0 ;  /* 0x0000000000007b1d */ /* 0x000fe20000010000 */
[----:B------:R-:W-:Y:S01]  /*7400*/  F2FP.BF16.F32.PACK_AB R87, R87, R86 ;  /* 0x000000565757723e */ /* 0x000fe200000010ff */
[----:B---3--:R-:W-:Y:S01]  /*7410*/  IMAD R18, R6, UR20, RZ ;  /* 0x0000001406127c24 */ /* 0x008fe2000f8e02ff */
[----:B------:R-:W-:-:S02]  /*7420*/  LOP3.LUT R5, R14, 0xfffffffc, RZ, 0xc0, !PT ;  /* 0xfffffffc0e057812 */ /* 0x000fc400078ec0ff */
[----:B------:R-:W-:-:S03]  /*7430*/  F2FP.BF16.F32.PACK_AB R96, R97, R96 ;  /* 0x000000606160723e */ /* 0x000fc600000010ff */
[----:B------:R-:W2:Y:S01]  /*7440*/  LDC.64 R8, c[0x0][0x450] ;  /* 0x00011400ff087b82 */ /* 0x000ea20000000a00 */
[----:B------:R-:W-:Y:S01]  /*7450*/  F2FP.BF16.F32.PACK_AB R98, R99, R98 ;  /* 0x000000626362723e */ /* 0x000fe200000010ff */
[----:B------:R-:W-:Y:S01]  /*7460*/  IMAD R7, R7, UR12, R18 ;  /* 0x0000000c07077c24 */ /* 0x000fe2000f8e0212 */
[----:B------:R-:W-:Y:S01]  /*7470*/  F2FP.BF16.F32.PACK_AB R89, R89, R88 ;  /* 0x000000585959723e */ /* 0x000fe200000010ff */
[----:B------:R-:W-:Y:S01]  /*7480*/  ULDC.64 UR6, c[0x0][0x3f8] ;  /* 0x0000fe0000067ab9 */ /* 0x000fe20000000a00 */
[----:B------:R-:W-:Y:S02]  /*7490*/  F2FP.BF16.F32.PACK_AB R91, R91, R90 ;  /* 0x0000005a5b5b723e */ /* 0x000fe400000010ff */
[----:B------:R-:W-:Y:S01]  /*74a0*/  F2FP.BF16.F32.PACK_AB R92, R93, R92 ;  /* 0x0000005c5d5c723e */ /* 0x000fe200000010ff */
[----:B------:R-:W3:Y:S01]  /*74b0*/  LDC.64 R12, c[0x0][0x468] ;  /* 0x00011a00ff0c7b82 */ /* 0x000ee20000000a00 */
[----:B------:R-:W-:Y:S02]  /*74c0*/  F2FP.BF16.F32.PACK_AB R94, R95, R94 ;  /* 0x0000005e5f5e723e */ /* 0x000fe400000010ff */
[----:B------:R-:W-:-:S02]  /*74d0*/  F2FP.BF16.F32.PACK_AB R71, R71, R70 ;  /* 0x000000464747723e */ /* 0x000fc400000010ff */
[----:B------:R-:W-:Y:S02]  /*74e0*/  IADD3 R4, -R5, R4, RZ ;  /* 0x0000000405047210 */ /* 0x000fe40007ffe1ff */
[----:B------:R-:W-:Y:S01]  /*74f0*/  F2FP.BF16.F32.PACK_AB R80, R81, R80 ;  /* 0x000000505150723e */ /* 0x000fe200000010ff */
[----:B------:R-:W4:Y:S01]  /*7500*/  LDC.64 R10, c[0x0][0x440] ;  /* 0x00011000ff0a7b82 */ /* 0x000f220000000a00 */
[----:B------:R-:W-:Y:S01]  /*7510*/  F2FP.BF16.F32.PACK_AB R82, R83, R82 ;  /* 0x000000525352723e */ /* 0x000fe200000010ff */
[----:B------:R-:W-:Y:S01]  /*7520*/  STS [R188], R85 ;  /* 0x00000055bc007388 */ /* 0x000fe20000000800 */
[----:B------:R-:W-:Y:S02]  /*7530*/  F2FP.BF16.F32.PACK_AB R73, R73, R72 ;  /* 0x000000484949723e */ /* 0x000fe400000010ff */
[----:B------:R-:W-:Y:S01]  /*7540*/  F2FP.BF16.F32.PACK_AB R75, R75, R74 ;  /* 0x0000004a4b4b723e */ /* 0x000fe200000010ff */
[----:B------:R-:W-:Y:S01]  /*7550*/  STS [R188+0x200], R87 ;  /* 0x00020057bc007388 */ /* 0x000fe20000000800 */
[----:B------:R-:W-:-:S02]  /*7560*/  F2FP.BF16.F32.PACK_AB R76, R77, R76 ;  /* 0x0000004c4d4c723e */ /* 0x000fc400000010ff */
[----:B------:R-:W-:Y:S01]  /*7570*/  F2FP.BF16.F32.PACK_AB R78, R79, R78 ;  /* 0x0000004e4f4e723e */ /* 0x000fe200000010ff */
[----:B------:R-:W-:Y:S01]  /*7580*/  STS [R187], R96 ;  /* 0x00000060bb007388 */ /* 0x000fe20000000800 */
[----:B------:R-:W-:Y:S02]  /*7590*/  SHF.L.U32 R16, R4, 0x3, RZ ;  /* 0x0000000304107819 */ /* 0x000fe400000006ff */
[----:B------:R-:W1:Y:S01]  /*75a0*/  LDC.64 R4, c[0x0][0x458] ;  /* 0x00011600ff047b82 */ /* 0x000e620000000a00 */
[----:B------:R-:W-:Y:S01]  /*75b0*/  STS [R187+0x200], R98 ;  /* 0x00020062bb007388 */ /* 0x000fe20000000800 */
[----:B------:R-:W-:Y:S01]  /*75c0*/  SHF.R.S32.HI R17, RZ, 0x1f, R16 ;  /* 0x0000001fff117819 */ /* 0x000fe20000011410 */
[----:B---3--:R-:W-:Y:S01]  /*75d0*/  IMAD R28, R12, UR21, RZ ;  /* 0x000000150c1c7c24 */ /* 0x008fe2000f8e02ff */
[----:B------:R-:W-:Y:S01]  /*75e0*/  SHF.R.S32.HI R14, RZ, 0x2, R14 ;  /* 0x00000002ff0e7819 */ /* 0x000fe2000001140e */
[----:B------:R-:W-:Y:S01]  /*75f0*/  STS [R188+0x1000], R89 ;  /* 0x00100059bc007388 */ /* 0x000fe20000000800 */
[----:B------:R-:W-:Y:S01]  /*7600*/  LEA R30, R178, UR5, 0x1 ;  /* 0x00000005b21e7c11 */ /* 0x000fe2000f8e08ff */
[----:B------:R-:W-:Y:S01]  /*7610*/  IMAD.WIDE.U32 R36, R6, UR12, R16 ;  /* 0x0000000c06247c25 */ /* 0x000fe2000f8e0010 */
[----:B------:R-:W-:Y:S01]  /*7620*/  SHF.R.S32.HI R15, RZ, 0x1f, R14 ;  /* 0x0000001fff0f7819 */ /* 0x000fe2000001140e */
[----:B------:R-:W-:Y:S02]  /*7630*/  STS [R188+0x1200], R91 ;  /* 0x0012005bbc007388 */ /* 0x000fe40000000800 */
[-C--:B--2---:R-:W-:Y:S01]  /*7640*/  IMAD.WIDE.U32 R32, R14, R8.reuse, RZ ;  /* 0x000000080e207225 */ /* 0x084fe200078e00ff */
[----:B------:R-:W-:Y:S01]  /*7650*/  IADD3 R37, R37, R7, RZ ;  /* 0x0000000725257210 */ /* 0x000fe20007ffe0ff */
[----:B------:R-:W-:Y:S01]  /*7660*/  STS [R187+0x1000], R92 ;  /* 0x0010005cbb007388 */ /* 0x000fe20000000800 */
[----:B------:R-:W2:Y:S01]  /*7670*/  LDC.64 R6, c[0x0][0x470] ;  /* 0x00011c00ff067b82 */ /* 0x000ea20000000a00 */
[----:B------:R-:W-:-:S02]  /*7680*/  IMAD R19, R15, R8, RZ ;  /* 0x000000080f137224 */ /* 0x000fc400078e02ff */
[----:B------:R-:W-:Y:S01]  /*7690*/  STS [R187+0x1200], R94 ;  /* 0x0012005ebb007388 */ /* 0x000fe20000000800 */
[----:B------:R-:W-:-:S03]  /*76a0*/  IMAD.WIDE.U32 R36, R12, UR13, R36 ;  /* 0x0000000d0c247c25 */ /* 0x000fc6000f8e0024 */
[----:B------:R-:W-:Y:S01]  /*76b0*/  STS [R188+0x2000], R69 ;  /* 0x00200045bc007388 */ /* 0x000fe20000000800 */
[----:B------:R-:W-:Y:S02]  /*76c0*/  IMAD R19, R14, R9, R19 ;  /* 0x000000090e137224 */ /* 0x000fe400078e0213 */
[C---:B----4-:R-:W-:Y:S01]  /*76d0*/  IMAD R12, R10.reuse, UR20, RZ ;  /* 0x000000140a0c7c24 */ /* 0x050fe2000f8e02ff */
[----:B------:R-:W-:Y:S01]  /*76e0*/  STS [R188+0x2200], R71 ;  /* 0x00220047bc007388 */ /* 0x000fe20000000800 */
[----:B-1----:R-:W-:Y:S01]  /*76f0*/  IMAD R15, R15, R4, RZ ;  /* 0x000000040f0f7224 */ /* 0x002fe200078e02ff */
[----:B------:R-:W-:Y:S01]  /*7700*/  IADD3 R33, R33, R19, RZ ;  /* 0x0000001321217210 */ /* 0x000fe20007ffe0ff */
[----:B------:R-:W-:Y:S01]  /*7710*/  IMAD R29, R11, UR12, R12 ;  /* 0x0000000c0b1d7c24 */ /* 0x000fe2000f8e020c */
[----:B------:R-:W-:Y:S01]  /*7720*/  STS [R187+0x2000], R80 ;  /* 0x00200050bb007388 */ /* 0x000fe20000000800 */
[----:B------:R-:W-:-:S03]  /*7730*/  IMAD.WIDE.U32 R38, R10, UR12, R16 ;  /* 0x0000000c0a267c25 */ /* 0x000fc6000f8e0010 */
[----:B------:R-:W-:Y:S01]  /*7740*/  STS [R187+0x2200], R82 ;  /* 0x00220052bb007388 */ /* 0x000fe20000000800 */
[----:B------:R-:W-:Y:S01]  /*7750*/  IMAD R28, R13, UR13, R28 ;  /* 0x0000000d0d1c7c24 */ /* 0x000fe2000f8e021c */
[----:B------:R-:W-:Y:S01]  /*7760*/  IADD3 R39, R39, R29, RZ ;  /* 0x0000001d27277210 */ /* 0x000fe20007ffe0ff */
[C---:B------:R-:W-:Y:S01]  /*7770*/  IMAD R11, R14.reuse, R5, R15 ;  /* 0x000000050e0b7224 */ /* 0x040fe200078e020f */
[----:B------:R-:W-:Y:S01]  /*7780*/  STS [R188+0x3000], R73 ;  /* 0x00300049bc007388 */ /* 0x000fe20000000800 */
[----:B------:R-:W-:-:S03]  /*7790*/  IMAD.WIDE.U32 R34, R14, R4, RZ ;  /* 0x000000040e227225 */ /* 0x000fc600078e00ff */
[----:B------:R-:W-:Y:S01]  /*77a0*/  STS [R188+0x3200], R75 ;  /* 0x0032004bbc007388 */ /* 0x000fe20000000800 */
[C---:B------:R-:W-:Y:S01]  /*77b0*/  IMAD.WIDE.U32 R32, R8.reuse, UR24, R32 ;  /* 0x0000001808207c25 */ /* 0x040fe2000f8e0020 */
[----:B------:R-:W-:Y:S02]  /*77c0*/  IADD3 R35, R35, R11, RZ ;  /* 0x0000000b23237210 */ /* 0x000fe40007ffe0ff */
[----:B------:R-:W-:Y:S01]  /*77d0*/  STS [R187+0x3000], R76 ;  /* 0x0030004cbb007388 */ /* 0x000fe20000000800 */
[----:B------:R-:W-:Y:S01]  /*77e0*/  IADD3 R11, R37, R28, RZ ;  /* 0x0000001c250b7210 */ /* 0x000fe20007ffe0ff */
[----:B------:R-:W-:Y:S01]  /*77f0*/  IMAD R28, R8, UR4, RZ ;  /* 0x00000004081c7c24 */ /* 0x000fe2000f8e02ff */
[----:B------:R-:W-:Y:S01]  /*7800*/  IADD3 R29, P0, R36, R32, RZ ;  /* 0x00000020241d7210 */ /* 0x000fe20007f1e0ff */
[----:B------:R-:W-:Y:S01]  /*7810*/  STS [R187+0x3200], R78 ;  /* 0x0032004ebb007388 */ /* 0x000fe20000000800 */
[C---:B--2---:R-:W-:Y:S02]  /*7820*/  IMAD R10, R6.reuse, UR21, RZ ;  /* 0x00000015060a7c24 */ /* 0x044fe4000f8e02ff */
[----:B------:R-:W-:Y:S01]  /*7830*/  IMAD R28, R9, UR24, R28 ;  /* 0x00000018091c7c24 */ /* 0x000fe2000f8e021c */
[----:B------:R-:W-:Y:S01]  /*7840*/  BAR.SYNC.DEFER_BLOCKING 0x0 ;  /* 0x0000000000007b1d */ /* 0x000fe20000010000 */
[----:B------:R-:W-:-:S03]  /*7850*/  IMAD.WIDE.U32 R38, R6, UR13, R38 ;  /* 0x0000000d06267c25 */ /* 0x000fc6000f8e0026 */
[----:B------:R-:W-:Y:S01]  /*7860*/  IADD3.X R28, R11, R33, R28, P0, !PT ;  /* 0x000000210b1c7210 */ /* 0x000fe200007fe41c */
[----:B------:R-:W-:Y:S02]  /*7870*/  IMAD R7, R7, UR13, R10 ;  /* 0x0000000d07077c24 */ /* 0x000fe4000f8e020a */
[C---:B------:R-:W-:Y:S02]  /*7880*/  IMAD R6, R4.reuse, UR4, RZ ;  /* 0x0000000404067c24 */ /* 0x040fe4000f8e02ff */
[----:B------:R-:W-:Y:S01]  /*7890*/  IMAD.WIDE.U32 R34, R4, UR24, R34 ;  /* 0x0000001804227c25 */ /* 0x000fe2000f8e0022 */
[----:B------:R-:W-:-:S03]  /*78a0*/  IADD3 R7, R39, R7, RZ ;  /* 0x0000000727077210 */ /* 0x000fc60007ffe0ff */
[----:B------:R-:W-:Y:S01]  /*78b0*/  IMAD R6, R5, UR24, R6 ;  /* 0x0000001805067c24 */ /* 0x000fe2000f8e0206 */
[----:B------:R-:W-:Y:S01]  /*78c0*/  IADD3 R10, P0, R38, R34, RZ ;  /* 0x00000022260a7210 */ /* 0x000fe20007f1e0ff */
[----:B------:R-:W-:-:S03]  /*78d0*/  ULDC.64 UR24, c[0x0][0x3f0] ;  /* 0x0000fc0000187ab9 */ /* 0x000fc60000000a00 */
[----:B------:R-:W-:Y:S02]  /*78e0*/  IADD3.X R7, R7, R35, R6, P0, !PT ;  /* 0x0000002307077210 */ /* 0x000fe400007fe406 */
[C---:B------:R-:W-:Y:S01]  /*78f0*/  LEA R6, P0, R10.reuse, UR6, 0x1 ;  /* 0x000000060a067c11 */ /* 0x040fe2000f8008ff */
[----:B------:R-:W1:Y:S03]  /*7900*/  LDS.128 R24, [R30+0x6000] ;  /* 0x006000001e187984 */ /* 0x000e660000000c00 */
[----:B------:R-:W-:Y:S02]  /*7910*/  LEA.HI.X R7, R10, UR7, R7, 0x1, P0 ;  /* 0x000000070a077c11 */ /* 0x000fe400080f0c07 */
[C---:B------:R-:W-:Y:S01]  /*7920*/  LEA R10, P0, R4.reuse, R6, 0x7 ;  /* 0x00000006040a7211 */ /* 0x040fe200078038ff */
[----:B------:R-:W2:Y:S03]  /*7930*/  LDS.128 R20, [R30+0x7000] ;  /* 0x007000001e147984 */ /* 0x000ea60000000c00 */
[----:B------:R-:W-:Y:S01]  /*7940*/  LEA.HI.X R11, R4, R7, R5, 0x7, P0 ;  /* 0x00000007040b7211 */ /* 0x000fe200000f3c05 */
[----:B------:R-:W3:Y:S04]  /*7950*/  LDS.128 R16, [R30+0x8000] ;  /* 0x008000001e107984 */ /* 0x000ee80000000c00 */
[----:B------:R4:W3:Y:S02]  /*7960*/  LDS.128 R12, [R30+0x9000] ;  /* 0x009000001e0c7984 */ /* 0x0008e40000000c00 */
[----:B----4-:R-:W-:-:S04]  /*7970*/  LEA R30, P1, R29, UR24, 0x1 ;  /* 0x000000181d1e7c11 */ /* 0x010fc8000f8208ff */
[----:B------:R-:W-:Y:S02]  /*7980*/  LEA.HI.X R31, R29, UR25, R28, 0x1, P1 ;  /* 0x000000191d1f7c11 */ /* 0x000fe400088f0c1c */
[----:B------:R-:W-:-:S03]  /*7990*/  LEA R28, P1, R8, R30, 0x7 ;  /* 0x0000001e081c7211 */ /* 0x000fc600078238ff */
[----:B-1----:R1:W-:Y:S01]  /*79a0*/  STG.E.128 desc[UR18][R30.64], R24 ;  /* 0x000000181e007986 */ /* 0x0023e2000c101d12 */
[----:B------:R-:W-:-:S05]  /*79b0*/  LEA.HI.X R29, R8, R31, R9, 0x7, P1 ;  /* 0x0000001f081d7211 */ /* 0x000fca00008f3c09 */
[----:B--2---:R1:W-:Y:S04]  /*79c0*/  STG.E.128 desc[UR18][R28.64], R20 ;  /* 0x000000141c007986 */ /* 0x0043e8000c101d12 */
[----:B---3--:R1:W-:Y:S04]  /*79d0*/  STG.E.128 desc[UR18][R6.64], R16 ;  /* 0x0000001006007986 */ /* 0x0083e8000c101d12 */
[----:B------:R1:W-:Y:S02]  /*79e0*/  STG.E.128 desc[UR18][R10.64], R12 ;  /* 0x0000000c0a007986 */ /* 0x0003e4000c101d12 */
.L_x_515:
        /* <DEDUP_REMOVED lines=11> */
.L_x_522:
[----:B------:R-:W-:Y:S05]  /*7aa0*/  EXIT ;  /* 0x000000000000794d */ /* 0x000fea0003800000 */
.L_x_524:
        /* <DEDUP_REMOVED lines=13> */
.L_x_1342:


//--------------------- .text._ZN5flash44flash_bwd_dq_dk_dv_loop_seqk_parallel_kernelI23Flash_bwd_kernel_traitsILi32ELi128ELi128ELi8ELi4ELi4ELi4ELb1ELb0EN7cutlass10bfloat16_tE19Flash_kernel_traitsILi32ELi128ELi128ELi8ES3_EELb0ELb0ELb0ELb0ELb1ELb1ELb1EEEvNS_16Flash_bwd_paramsE --------------------------
	.section	.text._ZN5flash44flash_bwd_dq_dk_dv_loop_seqk_parallel_kernelI23Flash_bwd_kernel_traitsILi32ELi128ELi128ELi8ELi4ELi4ELi4ELb1ELb0EN7cutlass10bfloat16_tE19Flash_kernel_traitsILi32ELi128ELi128ELi8ES3_EELb0ELb0ELb0ELb0ELb1ELb1ELb1EEEvNS_16Flash_bwd_paramsE,"ax",@progbits
	.align	128
        .global         _ZN5flash44flash_bwd_dq_dk_dv_loop_seqk_parallel_kernelI23Flash_bwd_kernel_traitsILi32ELi128ELi128ELi8ELi4ELi4ELi4ELb1ELb0EN7cutlass10bfloat16_tE19Flash_kernel_traitsILi32ELi128ELi128ELi8ES3_EELb0ELb0ELb0ELb0ELb1ELb1ELb1EEEvNS_16Flash_bwd_paramsE
        .type           _ZN5flash44flash_bwd_dq_dk_dv_loop_seqk_parallel_kernelI23Flash_bwd_kernel_traitsILi32ELi128ELi128ELi8ELi4ELi4ELi4ELb1ELb0EN7cutlass10bfloat16_tE19Flash_kernel_traitsILi32ELi128ELi128ELi8ES3_EELb0ELb0ELb0ELb0ELb1ELb1ELb1EEEvNS_16Flash_bwd_paramsE,@function
        .size           _ZN5flash44flash_bwd_dq_dk_dv_loop_seqk_parallel_kernelI23Flash_bwd_kernel_traitsILi32ELi128ELi128ELi8ELi4ELi4ELi4ELb1ELb0EN7cutlass10bfloat16_tE19Flash_kernel_traitsILi32ELi128ELi128ELi8ES3_EELb0ELb0ELb0ELb0ELb1ELb1ELb1EEEvNS_16Flash_bwd_paramsE,(.L_x_1343 - _ZN5flash44flash_bwd_dq_dk_dv_loop_seqk_parallel_kernelI23Flash_bwd_kernel_traitsILi32ELi128ELi128ELi8ELi4ELi4ELi4ELb1ELb0EN7cutlass10bfloat16_tE19Flash_kernel_traitsILi32ELi128ELi128ELi8ES3_EELb0ELb0ELb0ELb0ELb1ELb1ELb1EEEvNS_16Flash_bwd_paramsE)
        .other          _ZN5flash44flash_bwd_dq_dk_dv_loop_seqk_parallel_kernelI23Flash_bwd_kernel_traitsILi32ELi128ELi128ELi8ELi4ELi4ELi4ELb1ELb0EN7cutlass10bfloat16_tE19Flash_kernel_traitsILi32ELi128ELi128ELi8ES3_EELb0ELb0ELb0ELb0ELb1ELb1ELb1EEEvNS_16Flash_bwd_paramsE,@"STO_CUDA_ENTRY STV_DEFAULT"
_ZN5flash44flash_bwd_dq_dk_dv_loop_seqk_parallel_kernelI23Flash_bwd_kernel_traitsILi32ELi128ELi128ELi8ELi4ELi4ELi4ELb1ELb0EN7cutlass10bfloat16_tE19Flash_kernel_traitsILi32ELi128ELi128ELi8ES3_EELb0ELb0ELb0ELb0ELb1ELb1ELb1EEEvNS_16Flash_bwd_paramsE:
.text._ZN5flash44flash_bwd_dq_dk_dv_loop_seqk_parallel_kernelI23Flash_bwd_kernel_traitsILi32ELi128ELi128ELi8ELi4ELi4ELi4ELb1ELb0EN7cutlass10bfloat16_tE19Flash_kernel_traitsILi32ELi128ELi128ELi8ES3_EELb0ELb0ELb0ELb0ELb1ELb1ELb1EEEvNS_16Flash_bwd_paramsE:
        /* <DEDUP_REMOVED lines=18> */
[----:B------:R-:W-:Y:S01]  /*0120*/  IMAD.MOV.U32 R152, RZ, RZ, 0x40 ;  /* 0x00000040ff987424 */ /* 0x000fe200078e00ff */
[----:B------:R-:W-:Y:S01]  /*0130*/  ULDC.64 UR12, c[0x0][0x300] ;  /* 0x0000c000000c7ab9 */ /* 0x000fe20000000a00 */
[----:B------:R-:W3:Y:S01]  /*0140*/  S2UR UR16, SR_CTAID.Y ;  /* 0x00000000001079c3 */ /* 0x000ee20000002600 */
[----:B------:R-:W-:-:S07]  /*0150*/  ULDC.64 UR10, c[0x0][0x308] ;  /* 0x0000c200000a7ab9 */ /* 0x000fce0000000a00 */
[----:B------:R-:W4:Y:S01]  /*0160*/  S2UR UR18, SR_CTAID.Z ;  /* 0x00000000001279c3 */ /* 0x000f220000002700 */
[----:B--2---:R-:W-:-:S07]  /*0170*/  ULEA UR5, UR5, UR4, 0x18 ;  /* 0x0000000405057291 */ /* 0x004fce000f8ec03f */
[----:B------:R-:W2:Y:S01]  /*0180*/  S2UR UR15, SR_CTAID.Z ;  /* 0x00000000000f79c3 */ /* 0x000ea20000002700 */
[----:B------:R-:W-:Y:S02]  /*0190*/  UIADD3 UR6, UR5, 0x6000, URZ ;  /* 0x0000600005067890 */ /* 0x000fe4000fffe03f */
[----:B------:R-:W-:Y:S01]  /*01a0*/  UIADD3 UR4, UR5, 0x8000, URZ ;  /* 0x0000800005047890 */ /* 0x000fe2000fffe03f */
[----:B-1----:R-:W-:Y:S01]  /*01b0*/  SHF.R.S32.HI R3, RZ, 0x1f, R9 ;  /* 0x0000001fff037819 */ /* 0x002fe20000011409 */
[----:B---3--:R-:W-:-:S03]  /*01c0*/  USHF.R.S32.HI UR25, URZ, 0x1f, UR16 ;  /* 0x0000001f3f197899 */ /* 0x008fc60008011410 */
[----:B------:R-:W1:Y:S01]  /*01d0*/  S2UR UR14, SR_CTAID.Y ;  /* 0x00000000000e79c3 */ /* 0x000e620000002600 */
[----:B------:R-:W-:Y:S01]  /*01e0*/  UIMAD.WIDE UR30, UR16, 0x80, URZ ;  /* 0x00000080101e78a5 */ /* 0x000fe2000f8e023f */
[CC--:B------:R-:W-:Y:S02]  /*01f0*/  LEA.HI R2, R3.reuse, R9.reuse, RZ, 0x2 ;  /* 0x0000000903027211 */ /* 0x0c0fe400078f10ff */
[CC--:B------:R-:W-:Y:S02]  /*0200*/  LEA.HI R15, R3.reuse, R9.reuse, RZ, 0x3 ;  /* 0x00000009030f7211 */ /* 0x0c0fe400078f18ff */
[CC--:B------:R-:W-:Y:S01]  /*0210*/  LEA.HI R0, R3.reuse, R9.reuse, RZ, 0x5 ;  /* 0x0000000903007211 */ /* 0x0c0fe200078f28ff */
[----:B----4-:R-:W-:Y:S01]  /*0220*/  USHF.R.S32.HI UR24, URZ, 0x1f, UR18 ;  /* 0x0000001f3f187899 */ /* 0x010fe20008011412 */
[----:B------:R-:W-:Y:S02]  /*0230*/  LEA.HI R4, R3, R9, RZ, 0x4 ;  /* 0x0000000903047211 */ /* 0x000fe400078f20ff */
[----:B------:R-:W-:-:S02]  /*0240*/  LOP3.LUT R7, R2, 0xfffffffc, RZ, 0xc0, !PT ;  /* 0xfffffffc02077812 */ /* 0x000fc400078ec0ff */
[----:B------:R-:W-:Y:S02]  /*0250*/  LEA.HI R14, R3, R9, RZ, 0x7 ;  /* 0x00000009030e7211 */ /* 0x000fe400078f38ff */
[----:B------:R-:W-:Y:S01]  /*0260*/  LOP3.LUT R6, R0, 0xffffffe0, RZ, 0xc0, !PT ;  /* 0xffffffe000067812 */ /* 0x000fe200078ec0ff */
[----:B------:R-:W-:Y:S01]  /*0270*/  IMAD.IADD R18, R9, 0x1, -R7 ;  /* 0x0000000109127824 */ /* 0x000fe200078e0a07 */
[----:B------:R-:W-:Y:S01]  /*0280*/  LOP3.LUT R3, R15, 0xfffffff8, RZ, 0xc0, !PT ;  /* 0xfffffff80f037812 */ /* 0x000fe200078ec0ff */
[----:B--2---:R-:W-:Y:S01]  /*0290*/  USHF.R.S32.HI UR23, URZ, 0x1f, UR15 ;  /* 0x0000001f3f177899 */ /* 0x004fe2000801140f */
[----:B------:R-:W-:Y:S01]  /*02a0*/  LOP3.LUT R5, R4, 0xfffffff0, RZ, 0xc0, !PT ;  /* 0xfffffff004057812 */ /* 0x000fe200078ec0ff */
[C---:B------:R-:W-:Y:S01]  /*02b0*/  IMAD.IADD R11, R9.reuse, 0x1, -R6 ;  /* 0x00000001090b7824 */ /* 0x040fe200078e0a06 */
[----:B------:R-:W-:Y:S01]  /*02c0*/  SHF.R.S32.HI R7, RZ, 0x3, R15 ;  /* 0x00000003ff077819 */ /* 0x000fe2000001140f */
[C---:B------:R-:W-:Y:S01]  /*02d0*/  IMAD.IADD R13, R9.reuse, 0x1, -R3 ;  /* 0x00000001090d7824 */ /* 0x040fe200078e0a03 */
[--C-:B------:R-:W-:Y:S01]  /*02e0*/  SHF.R.S32.HI R8, RZ, 0x5, R0.reuse ;  /* 0x00000005ff087819 */ /* 0x100fe20000011400 */
[----:B------:R-:W-:Y:S01]  /*02f0*/  IMAD.IADD R9, R9, 0x1, -R5 ;  /* 0x0000000109097824 */ /* 0x000fe200078e0a05 */
[----:B------:R-:W-:Y:S01]  /*0300*/  SHF.R.S32.HI R5, RZ, 0x1f, R0 ;  /* 0x0000001fff057819 */ /* 0x000fe20000011400 */
[----:B------:R-:W-:Y:S01]  /*0310*/  IMAD.SHL.U32 R7, R7, 0x40, RZ ;  /* 0x0000004007077824 */ /* 0x000fe200078e00ff */
[--C-:B------:R-:W-:Y:S01]  /*0320*/  SHF.R.S32.HI R0, RZ, 0x2, R2.reuse ;  /* 0x00000002ff007819 */ /* 0x100fe20000011402 */
[----:B-1----:R-:W-:Y:S01]  /*0330*/  USHF.R.S32.HI UR22, URZ, 0x1f, UR14 ;  /* 0x0000001f3f167899 */ /* 0x002fe2000801140e */
[----:B------:R-:W-:-:S02]  /*0340*/  SHF.R.S32.HI R3, RZ, 0x1f, R2 ;  /* 0x0000001fff037819 */ /* 0x000fc40000011402 */
[----:B------:R-:W-:Y:S02]  /*0350*/  SHF.R.S32.HI R10, RZ, 0x4, R4 ;  /* 0x00000004ff0a7819 */ /* 0x000fe40000011404 */
[-C--:B------:R-:W-:Y:S02]  /*0360*/  LEA.HI R6, R2, R0.reuse, RZ, 0x1 ;  /* 0x0000000002067211 */ /* 0x080fe400078f08ff */
[----:B------:R-:W-:Y:S02]  /*0370*/  LEA.HI R3, R3, R0, RZ, 0x3 ;  /* 0x0000000003037211 */ /* 0x000fe400078f18ff */
[----:B------:R-:W-:Y:S02]  /*0380*/  LOP3.LUT R2, R7, 0xc0, RZ, 0xc0, !PT ;  /* 0x000000c007027812 */ /* 0x000fe400078ec0ff */
[----:B------:R-:W-:Y:S02]  /*0390*/  LEA.HI R7, R4, R10, RZ, 0x1 ;  /* 0x0000000a04077211 */ /* 0x000fe400078f08ff */
[----:B------:R-:W-:Y:S01]  /*03a0*/  LEA.HI R12, R5, R8, RZ, 0x2 ;  /* 0x00000008050c7211 */ /* 0x000fe200078f10ff */
[----:B------:R-:W-:Y:S01]  /*03b0*/  IMAD.SHL.U32 R5, R18, 0x8, RZ ;  /* 0x0000000812057824 */ /* 0x000fe200078e00ff */
[----:B------:R-:W-:-:S02]  /*03c0*/  LOP3.LUT R4, R6, 0x7fffffe, RZ, 0xc0, !PT ;  /* 0x07fffffe06047812 */ /* 0x000fc400078ec0ff */
[----:B------:R-:W-:Y:S02]  /*03d0*/  LOP3.LUT R3, R3, 0xfffffff8, RZ, 0xc0, !PT ;  /* 0xfffffff803037812 */ /* 0x000fe400078ec0ff */
[----:B------:R-:W-:Y:S01]  /*03e0*/  LOP3.LUT R5, R2, 0x18, R5, 0xf8, !PT ;  /* 0x0000001802057812 */ /* 0x000fe200078ef805 */
[C---:B------:R-:W-:Y:S01]  /*03f0*/  IMAD.IADD R4, R0.reuse, 0x1, -R4 ;  /* 0x0000000100047824 */ /* 0x040fe200078e0a04 */
[----:B------:R-:W-:Y:S01]  /*0400*/  SHF.R.U32.HI R2, RZ, 0x3, R2 ;  /* 0x00000003ff027819 */ /* 0x000fe20000011602 */
[----:B------:R-:W-:Y:S01]  /*0410*/  IMAD.IADD R6, R0, 0x1, -R3 ;  /* 0x0000000100067824 */ /* 0x000fe200078e0a03 */
[----:B------:R-:W-:Y:S02]  /*0420*/  LOP3.LUT R0, R12, 0xfffffffc, RZ, 0xc0, !PT ;  /* 0xfffffffc0c007812 */ /* 0x000fe400078ec0ff */
[----:B------:R-:W-:Y:S02]  /*0430*/  LOP3.LUT R3, R5, R2, RZ, 0x3c, !PT ;  /* 0x0000000205037212 */ /* 0x000fe400078e3cff */
[----:B------:R-:W-:Y:S01]  /*0440*/  LOP3.LUT R2, R7, 0xfffffffe, RZ, 0xc0, !PT ;  /* 0xfffffffe07027812 */ /* 0x000fe200078ec0ff */
[C---:B------:R-:W-:Y:S01]  /*0450*/  IMAD.IADD R17, R8.reuse, 0x1, -R0 ;  /* 0x0000000108117824 */ /* 0x040fe200078e0a00 */
[----:B------:R-:W-:Y:S01]  /*0460*/  LEA.HI R7, R13, R13, RZ, 0x1 ;  /* 0x0000000d0d077211 */ /* 0x000fe200078f08ff */
[----:B------:R-:W-:Y:S01]  /*0470*/  IMAD R0, R8, 0x8, R4 ;  /* 0x0000000808007824 */ /* 0x000fe200078e0204 */
[----:B------:R-:W-:Y:S01]  /*0480*/  SHF.R.S32.HI R5, RZ, 0x1f, R11 ;  /* 0x0000001fff057819 */ /* 0x000fe2000001140b */
[----:B------:R-:W-:Y:S01]  /*0490*/  IMAD.IADD R12, R10, 0x1, -R2 ;  /* 0x000000010a0c7824 */ /* 0x000fe200078e0a02 */
[----:B------:R-:W-:Y:S01]  /*04a0*/  LOP3.LUT R2, R7, 0x3fffffe, RZ, 0xc0, !PT ;  /* 0x03fffffe07027812 */ /* 0x000fe200078ec0ff */
[----:B------:R-:W-:Y:S01]  /*04b0*/  IMAD.U32 R0, R0, 0x20, R3 ;  /* 0x0000002000007824 */ /* 0x000fe200078e0003 */
[----:B------:R-:W-:-:S02]  /*04c0*/  SHF.R.S32.HI R10, RZ, 0x7, R14 ;  /* 0x00000007ff0a7819 */ /* 0x000fc4000001140e */
[----:B------:R-:W-:Y:S01]  /*04d0*/  SHF.R.S32.HI R14, RZ, 0x1f, R9 ;  /* 0x0000001fff0e7819 */ /* 0x000fe20000011409 */
[----:B------:R-:W-:Y:S01]  /*04e0*/  IMAD.IADD R3, R13, 0x1, -R2 ;  /* 0x000000010d037824 */ /* 0x000fe200078e0a02 */
[----:B------:R1:W-:Y:S01]  /*04f0*/  STL [R1+0x94], R0 ;  /* 0x0000940001007387 */ /* 0x0003e20000100800 */
[----:B------:R-:W-:Y:S01]  /*0500*/  IMAD R2, R10, 0x8, R12 ;  /* 0x000000080a027824 */ /* 0x000fe200078e020c */
[----:B------:R-:W-:Y:S02]  /*0510*/  LEA.HI R11, R5, R11, RZ, 0x2 ;  /* 0x0000000b050b7211 */ /* 0x000fe400078f10ff */
[----:B------:R-:W-:Y:S01]  /*0520*/  LEA.HI R14, R14, R9, RZ, 0x3 ;  /* 0x000000090e0e7211 */ /* 0x000fe200078f18ff */
[----:B------:R-:W-:Y:S01]  /*0530*/  IMAD R20, R2, 0x8, R3 ;  /* 0x0000000802147824 */ /* 0x000fe200078e0203 */
[----:B------:R-:W-:Y:S02]  /*0540*/  LOP3.LUT P5, RZ, R6, 0x2, RZ, 0xc0, !PT ;  /* 0x0000000206ff7812 */ /* 0x000fe400078ac0ff */
[----:B------:R-:W-:-:S02]  /*0550*/  LOP3.LUT R3, R14, 0xfffffff8, RZ, 0xc0, !PT ;  /* 0xfffffff80e037812 */ /* 0x000fc400078ec0ff */
[----:B------:R-:W-:Y:S02]  /*0560*/  LOP3.LUT P4, RZ, R6, 0x4, RZ, 0xc0, !PT ;  /* 0x0000000406ff7812 */ /* 0x000fe4000788c0ff */
[----:B------:R-:W-:Y:S01]  /*0570*/  SEL R231, R154, 0xffffffe0, !P5 ;  /* 0xffffffe09ae77807 */ /* 0x000fe20006800000 */
[----:B------:R-:W-:Y:S02]  /*0580*/  IMAD.IADD R16, R9, 0x1, -R3 ;  /* 0x0000000109107824 */ /* 0x000fe400078e0a03 */
[----:B------:R-:W-:Y:S01]  /*0590*/  IMAD.SHL.U32 R3, R13, 0x40, RZ ;  /* 0x000000400d037824 */ /* 0x000fe200078e00ff */
[----:B-1----:R-:W-:-:S04]  /*05a0*/  LEA.HI R0, R9, R9, RZ, 0x1 ;  /* 0x0000000909007211 */ /* 0x002fc800078f08ff */
[--C-:B------:R-:W-:Y:S02]  /*05b0*/  SHF.R.S32.HI R5, RZ, 0x1, R0.reuse ;  /* 0x00000001ff057819 */ /* 0x100fe40000011400 */
[----:B------:R-:W-:Y:S02]  /*05c0*/  SHF.R.S32.HI R4, RZ, 0x1f, R0 ;  /* 0x0000001fff047819 */ /* 0x000fe40000011400 */
[----:B------:R-:W-:Y:S02]  /*05d0*/  LOP3.LUT R0, R0, 0x7fffffe, RZ, 0xc0, !PT ;  /* 0x07fffffe00007812 */ /* 0x000fe400078ec0ff */
[----:B------:R-:W-:Y:S02]  /*05e0*/  LEA.HI R2, R4, R5, RZ, 0x2 ;  /* 0x0000000504027211 */ /* 0x000fe400078f10ff */
[----:B------:R-:W-:Y:S01]  /*05f0*/  LOP3.LUT R4, R6, 0x1, RZ, 0xc0, !PT ;  /* 0x0000000106047812 */ /* 0x000fe200078ec0ff */
[----:B------:R-:W-:Y:S01]  /*0600*/  IMAD.IADD R19, R9, 0x1, -R0 ;  /* 0x0000000109137824 */ /* 0x000fe200078e0a00 */
[----:B------:R-:W-:-:S02]  /*0610*/  LOP3.LUT R0, R2, 0xfffffffc, RZ, 0xc0, !PT ;  /* 0xfffffffc02007812 */ /* 0x000fc400078ec0ff */
[----:B------:R-:W-:Y:S01]  /*0620*/  SHF.R.S32.HI R2, RZ, 0x1, R7 ;  /* 0x00000001ff027819 */ /* 0x000fe20000011407 */
[----:B------:R-:W-:Y:S01]  /*0630*/  IMAD.SHL.U32 R7, R18, 0x2, RZ ;  /* 0x0000000212077824 */ /* 0x000fe200078e00ff */
[----:B------:R-:W-:Y:S01]  /*0640*/  ISETP.NE.U32.AND P6, PT, R4, 0x1, PT ;  /* 0x000000010400780c */ /* 0x000fe20003fc5070 */
[----:B------:R-:W-:Y:S01]  /*0650*/  IMAD.IADD R13, R5, 0x1, -R0 ;  /* 0x00000001050d7824 */ /* 0x000fe200078e0a00 */
[----:B------:R-:W-:Y:S01]  /*0660*/  LOP3.LUT R5, R3, 0x1c0, RZ, 0xc0, !PT ;  /* 0x000001c003057812 */ /* 0x000fe200078ec0ff */
[----:B------:R-:W-:Y:S01]  /*0670*/  IMAD.SHL.U32 R0, R17, 0x10, RZ ;  /* 0x0000001011007824 */ /* 0x000fe200078e00ff */
[C---:B------:R-:W-:Y:S01]  /*0680*/  LOP3.LUT P0, RZ, R2.reuse, 0x2, RZ, 0xc0, !PT ;  /* 0x0000000202ff7812 */ /* 0x040fe2000780c0ff */
[----:B------:R-:W-:Y:S01]  /*0690*/  IMAD.SHL.U32 R3, R2, 0x40, RZ ;  /* 0x0000004002037824 */ /* 0x000fe200078e00ff */
[----:B------:R-:W-:Y:S02]  /*06a0*/  LEA.HI R9, R6, R6, RZ, 0x1 ;  /* 0x0000000606097211 */ /* 0x000fe400078f08ff */
[----:B------:R-:W-:-:S02]  /*06b0*/  LEA.HI.SX32 R4, R11, R0, 0x1e ;  /* 0x000000000b047211 */ /* 0x000fc400078ff2ff */
[----:B------:R-:W-:Y:S02]  /*06c0*/  LOP3.LUT R2, R5, 0x30, R0, 0xf8, !PT ;  /* 0x0000003005027812 */ /* 0x000fe400078ef800 */
[----:B------:R-:W-:Y:S01]  /*06d0*/  LOP3.LUT R0, R3, 0xc0, RZ, 0xc0, !PT ;  /* 0x000000c003007812 */ /* 0x000fe200078ec0ff */
[----:B------:R1:W-:Y:S01]  /*06e0*/  STL [R1+0xa0], R4 ;  /* 0x0000a00401007387 */ /* 0x0003e20000100800 */
[--C-:B------:R-:W-:Y:S02]  /*06f0*/  LOP3.LUT R11, R2, 0x8, R15.reuse, 0xf8, !PT ;  /* 0x00000008020b7812 */ /* 0x100fe400078ef80f */
[----:B------:R-:W-:Y:S02]  /*0700*/  LOP3.LUT R3, R0, 0x8, R15, 0xf8, !PT ;  /* 0x0000000800037812 */ /* 0x000fe400078ef80f */
[----:B------:R-:W-:Y:S01]  /*0710*/  SHF.R.U32.HI R2, RZ, 0x3, R0 ;  /* 0x00000003ff027819 */ /* 0x000fe20000011600 */
[----:B------:R-:W-:Y:S01]  /*0720*/  IMAD.SHL.U32 R0, R6, 0x40, RZ ;  /* 0x0000004006007824 */ /* 0x000fe200078e00ff */
[----:B------:R-:W-:-:S02]  /*0730*/  R2P PR, R16, 0x6 ;  /* 0x0000000610007804 */ /* 0x000fc40000000000 */
[----:B------:R-:W-:Y:S02]  /*0740*/  LOP3.LUT R149, R3, R2, RZ, 0x3c, !PT ;  /* 0x0000000203957212 */ /* 0x000fe400078e3cff */
[----:B------:R-:W-:Y:S01]  /*0750*/  LOP3.LUT R3, R0, 0x1c0, RZ, 0xc0, !PT ;  /* 0x000001c000037812 */ /* 0x000fe200078ec0ff */
[----:B------:R-:W-:Y:S01]  /*0760*/  IMAD.SHL.U32 R0, R17, 0x400, RZ ;  /* 0x0000040011007824 */ /* 0x000fe200078e00ff */
[----:B------:R-:W-:Y:S01]  /*0770*/  SHF.R.S32.HI R2, RZ, 0x3, R14 ;  /* 0x00000003ff027819 */ /* 0x000fe2000001140e */
[----:B------:R-:W-:Y:S01]  /*0780*/  IMAD.U32 R149, R20, 0x20, R149 ;  /* 0x0000002014957824 */ /* 0x000fe200078e0095 */
[----:B------:R-:W-:Y:S02]  /*0790*/  SHF.R.U32.HI R5, RZ, 0x3, R5 ;  /* 0x00000003ff057819 */ /* 0x000fe40000011605 */
[----:B------:R-:W-:Y:S01]  /*07a0*/  SEL R229, R229, 0x10, !P6 ;  /* 0x00000010e5e57807 */ /* 0x000fe20007000000 */
[C---:B------:R-:W-:Y:S01]  /*07b0*/  IMAD R15, R2.reuse, 0x200, R0 ;  /* 0x00000200020f7824 */ /* 0x040fe200078e0200 */
[----:B------:R-:W-:Y:S01]  /*07c0*/  LOP3.LUT R5, R11, R5, RZ, 0x3c, !PT ;  /* 0x000000050b057212 */ /* 0x000fe200078e3cff */
[----:B------:R-:W-:Y:S01]  /*07d0*/  IMAD R14, R2, 0x8, R19 ;  /* 0x00000008020e7824 */ /* 0x000fe200078e0213 */
[----:B------:R-:W-:Y:S01]  /*07e0*/  SEL R152, R152, 0xffffffc0, !P2 ;  /* 0xffffffc098987807 */ /* 0x000fe20005000000 */
[----:B------:R-:W-:Y:S01]  /*07f0*/  IMAD.SHL.U32 R2, R13, 0x40, RZ ;  /* 0x000000400d027824 */ /* 0x000fe200078e00ff */
[----:B------:R-:W-:Y:S01]  /*0800*/  SEL R150, R154, 0xffffffe0, !P0 ;  /* 0xffffffe09a967807 */ /* 0x000fe20004000000 */
[----:B------:R-:W-:Y:S01]  /*0810*/  IMAD R5, R12, 0x200, R5 ;  /* 0x000002000c057824 */ /* 0x000fe200078e0205 */
[----:B-1----:R-:W-:-:S02]  /*0820*/  LOP3.LUT R4, R9, 0x3fffffe, RZ, 0xc0, !PT ;  /* 0x03fffffe09047812 */ /* 0x002fc400078ec0ff */
[----:B------:R-:W-:Y:S02]  /*0830*/  LOP3.LUT R2, R2, 0xc0, RZ, 0xc0, !PT ;  /* 0x000000c002027812 */ /* 0x000fe400078ec0ff */
[----:B------:R-:W-:Y:S01]  /*0840*/  LEA R149, R149, UR5, 0x1 ;  /* 0x0000000595957c11 */ /* 0x000fe2000f8e08ff */
[----:B------:R-:W-:Y:S01]  /*0850*/  IMAD.IADD R8, R6, 0x1, -R4 ;  /* 0x0000000106087824 */ /* 0x000fe200078e0a04 */
[----:B------:R-:W-:Y:S01]  /*0860*/  LEA.HI R4, R3, R3, RZ, 0x1d ;  /* 0x0000000303047211 */ /* 0x000fe200078fe8ff */
[--C-:B------:R-:W-:Y:S01]  /*0870*/  IMAD R6, R10, 0x2000, R7.reuse ;  /* 0x000020000a067824 */ /* 0x100fe200078e0207 */
[----:B------:R-:W-:Y:S01]  /*0880*/  LOP3.LUT P0, RZ, R13, 0x2, RZ, 0xc0, !PT ;  /* 0x000000020dff7812 */ /* 0x000fe2000780c0ff */
[----:B------:R-:W-:Y:S02]  /*0890*/  IMAD R3, R17, 0x200, R7 ;  /* 0x0000020011037824 */ /* 0x000fe400078e0207 */
[----:B------:R-:W-:Y:S01]  /*08a0*/  IMAD.IADD R150, R150, 0x1, R149 ;  /* 0x0000000196967824 */ /* 0x000fe200078e0295 */
[----:B------:R-:W-:Y:S01]  /*08b0*/  IADD3 R235, R4, R6, R0 ;  /* 0x0000000604eb7210 */ /* 0x000fe20007ffe000 */
[----:B------:R-:W-:Y:S01]  /*08c0*/  IMAD.SHL.U32 R0, R10, 0x8, RZ ;  /* 0x000000080a007824 */ /* 0x000fe200078e00ff */
[----:B------:R-:W-:Y:S01]  /*08d0*/  SHF.R.U32.HI R6, RZ, 0x3, R2 ;  /* 0x00000003ff067819 */ /* 0x000fe20000011602 */
[----:B------:R-:W-:Y:S01]  /*08e0*/  IMAD R11, R8, 0x20, R3 ;  /* 0x00000020080b7824 */ /* 0x000fe200078e0203 */
[----:B------:R-:W-:Y:S01]  /*08f0*/  LEA R235, R235, UR5, 0x1 ;  /* 0x00000005ebeb7c11 */ /* 0x000fe2000f8e08ff */
[----:B------:R-:W-:Y:S01]  /*0900*/  IMAD.SHL.U32 R3, R16, 0x40, RZ ;  /* 0x0000004010037824 */ /* 0x000fe200078e00ff */
[----:B------:R-:W-:Y:S01]  /*0910*/  LOP3.LUT R7, R0, 0x8, RZ, 0xc0, !PT ;  /* 0x0000000800077812 */ /* 0x000fe200078ec0ff */
[C---:B------:R-:W-:Y:S01]  /*0920*/  IMAD.SHL.U32 R4, R12.reuse, 0x8, RZ ;  /* 0x000000080c047824 */ /* 0x040fe200078e00ff */
[----:B------:R-:W-:Y:S01]  /*0930*/  SHF.R.S32.HI R0, RZ, 0x1, R9 ;  /* 0x00000001ff007819 */ /* 0x000fe20000011409 */
[----:B------:R-:W-:Y:S01]  /*0940*/  IMAD.SHL.U32 R9, R12, 0x10, RZ ;  /* 0x000000100c097824 */ /* 0x000fe200078e00ff */
[----:B------:R-:W-:Y:S01]  /*0950*/  LOP3.LUT R3, R3, 0x1c0, RZ, 0xc0, !PT ;  /* 0x000001c003037812 */ /* 0x000fe200078ec0ff */
[C---:B------:R-:W-:Y:S01]  /*0960*/  VIADD R230, R235.reuse, 0x40 ;  /* 0x00000040ebe67836 */ /* 0x040fe20000000000 */
[C---:B------:R-:W-:Y:S01]  /*0970*/  LOP3.LUT P3, RZ, R0.reuse, 0x2, RZ, 0xc0, !PT ;  /* 0x0000000200ff7812 */ /* 0x040fe2000786c0ff */
[----:B------:R-:W-:Y:S01]  /*0980*/  IMAD.SHL.U32 R0, R0, 0x40, RZ ;  /* 0x0000004000007824 */ /* 0x000fe200078e00ff */
[----:B------:R-:W-:Y:S01]  /*0990*/  LOP3.LUT R4, R4, 0x8, RZ, 0xc0, !PT ;  /* 0x0000000804047812 */ /* 0x000fe200078ec0ff */
[C---:B------:R-:W-:Y:S01]  /*09a0*/  @P4 VIADD R230, R235.reuse, 0xffffffc0 ;  /* 0xffffffc0ebe64836 */ /* 0x040fe20000000000 */
[----:B------:R-:W-:Y:S01]  /*09b0*/  SHF.R.U32.HI R151, RZ, 0x3, R3 ;  /* 0x00000003ff977819 */ /* 0x000fe20000011603 */
[----:B------:R-:W-:Y:S01]  /*09c0*/  IMAD.IADD R234, R235, 0x1, R229 ;  /* 0x00000001ebea7824 */ /* 0x000fe200078e02e5 */
[----:B------:R-:W-:Y:S01]  /*09d0*/  LOP3.LUT R0, R0, 0xc0, RZ, 0xc0, !PT ;  /* 0x000000c000007812 */ /* 0x000fe200078ec0ff */
[----:B------:R-:W-:Y:S01]  /*09e0*/  IMAD.IADD R229, R229, 0x1, R230 ;  /* 0x00000001e5e57824 */ /* 0x000fe200078e02e6 */
[----:B------:R-:W-:Y:S01]  /*09f0*/  LOP3.LUT R9, R7, 0x10, R9, 0xf8, !PT ;  /* 0x0000001007097812 */ /* 0x000fe200078ef809 */
[--C-:B------:R-:W-:Y:S01]  /*0a00*/  IMAD.IADD R236, R235, 0x1, R231.reuse ;  /* 0x00000001ebec7824 */ /* 0x100fe200078e02e7 */
[----:B------:R-:W-:Y:S01]  /*0a10*/  SHF.R.U32.HI R8, RZ, 0x3, R0 ;  /* 0x00000003ff087819 */ /* 0x000fe20000011600 */
[----:B------:R-:W-:Y:S01]  /*0a20*/  IMAD.IADD R233, R234, 0x1, R231 ;  /* 0x00000001eae97824 */ /* 0x000fe200078e02e7 */
[----:B------:R-:W-:Y:S01]  /*0a30*/  LOP3.LUT R151, R151, R3, R4, 0x1e, !PT ;  /* 0x0000000397977212 */ /* 0x000fe200078e1e04 */
[----:B------:R-:W-:Y:S01]  /*0a40*/  IMAD.IADD R232, R231, 0x1, R230 ;  /* 0x00000001e7e87824 */ /* 0x000fe200078e02e6 */
[----:B------:R-:W-:Y:S01]  /*0a50*/  LOP3.LUT R8, R8, R0, R7, 0x1e, !PT ;  /* 0x0000000008087212 */ /* 0x000fe200078e1e07 */
[----:B------:R-:W-:Y:S01]  /*0a60*/  IMAD.SHL.U32 R0, R14, 0x20, RZ ;  /* 0x000000200e007824 */ /* 0x000fe200078e00ff */
[C---:B------:R-:W-:Y:S01]  /*0a70*/  LOP3.LUT R3, R6.reuse, R2, R4, 0x1e, !PT ;  /* 0x0000000206037212 */ /* 0x040fe200078e1e04 */
[----:B------:R-:W-:Y:S01]  /*0a80*/  IMAD.IADD R151, R15, 0x1, R151 ;  /* 0x000000010f977824 */ /* 0x000fe200078e0297 */
[----:B------:R-:W-:Y:S01]  /*0a90*/  LOP3.LUT R2, R6, R9, R2, 0x1e, !PT ;  /* 0x0000000906027212 */ /* 0x000fe200078e1e02 */
[----:B------:R-:W-:Y:S01]  /*0aa0*/  IMAD.IADD R8, R8, 0x1, R11 ;  /* 0x0000000108087824 */ /* 0x000fe200078e020b */
[----:B------:R-:W-:Y:S01]  /*0ab0*/  SEL R154, R154, 0xffffffe0, !P0 ;  /* 0xffffffe09a9a7807 */ /* 0x000fe20004000000 */
[----:B------:R-:W-:Y:S01]  /*0ac0*/  IMAD R4, R17, 0x200, R0 ;  /* 0x0000020011047824 */ /* 0x000fe200078e0200 */
[----:B------:R-:W-:Y:S01]  /*0ad0*/  LEA R151, R151, UR4, 0x1 ;  /* 0x0000000497977c11 */ /* 0x000fe2000f8e08ff */
[----:B------:R-:W-:Y:S01]  /*0ae0*/  IMAD.IADD R155, R0, 0x1, R2 ;  /* 0x00000001009b7824 */ /* 0x000fe200078e0202 */
[----:B------:R-:W-:Y:S01]  /*0af0*/  LEA R18, R8, UR6, 0x1 ;  /* 0x0000000608127c11 */ /* 0x000fe2000f8e08ff */
[----:B------:R-:W-:Y:S01]  /*0b00*/  IMAD.IADD R156, R4, 0x1, R3 ;  /* 0x00000001049c7824 */ /* 0x000fe200078e0203 */
[----:B------:R-:W-:Y:S01]  /*0b10*/  LEA R2, R5, UR5, 0x1 ;  /* 0x0000000505027c11 */ /* 0x000fe2000f8e08ff */
[----:B------:R-:W-:-:S02]  /*0b20*/  VIADD R157, R151, 0x20 ;  /* 0x00000020979d7836 */ /* 0x000fc40000000000 */
[C---:B------:R-:W-:Y:S01]  /*0b30*/  VIADD R0, R18.reuse, 0x20 ;  /* 0x0000002012007836 */ /* 0x040fe20000000000 */
[----:B------:R1:W-:Y:S01]  /*0b40*/  STL [R1+0x98], R18 ;  /* 0x0000981201007387 */ /* 0x0003e20000100800 */
[----:B------:R-:W-:Y:S02]  /*0b50*/  @P3 VIADD R0, R18, 0xffffffe0 ;  /* 0xffffffe012003836 */ /* 0x000fe40000000000 */
[C---:B------:R-:W-:Y:S02]  /*0b60*/  @P1 VIADD R157, R151.reuse, 0xffffffe0 ;  /* 0xffffffe0979d1836 */ /* 0x040fe40000000000 */
[----:B------:R-:W-:Y:S01]  /*0b70*/  IMAD.IADD R153, R151, 0x1, R152 ;  /* 0x0000000197997824 */ /* 0x000fe200078e0298 */
[----:B------:R1:W-:Y:S01]  /*0b80*/  STL [R1+0x9c], R0 ;  /* 0x00009c0001007387 */ /* 0x0003e20000100800 */
[----:B------:R-:W-:Y:S02]  /*0b90*/  IMAD.IADD R231, R231, 0x1, R229 ;  /* 0x00000001e7e77824 */ /* 0x000fe400078e02e5 */
[----:B------:R-:W-:-:S02]  /*0ba0*/  IMAD.IADD R152, R152, 0x1, R157 ;  /* 0x0000000198987824 */ /* 0x000fc400078e029d */
[C---:B------:R-:W-:Y:S02]  /*0bb0*/  VIADD R160, R157.reuse, 0x2000 ;  /* 0x000020009da07836 */ /* 0x040fe40000000000 */
[C---:B------:R-:W-:Y:S02]  /*0bc0*/  VIADD R159, R157.reuse, 0x4000 ;  /* 0x000040009d9f7836 */ /* 0x040fe40000000000 */
[----:B------:R-:W-:-:S07]  /*0bd0*/  VIADD R158, R157, 0x6000 ;  /* 0x000060009d9e7836 */ /* 0x000fce0000000000 */
.L_x_533:
        /* <DEDUP_REMOVED lines=9> */
[----:B------:R2:W3:Y:S02]  /*0c70*/  @P0 LDG.E R3, desc[UR20][R4.64] ;  /* 0x0000001404030981 */ /* 0x0004e4000c1e1900 */
[----:B--2---:R-:W-:Y:S02]  /*0c80*/  @P1 IMAD.WIDE R4, R8, 0x4, R6 ;  /* 0x0000000408041825 */ /* 0x004fe400078e0206 */
[----:B------:R-:W1:Y:S03]  /*0c90*/  @!P1 LDC.64 R6, c[0x0][0x2c8] ;  /* 0x0000b200ff069b82 */ /* 0x000e660000000a00 */
[----:B------:R-:W2:Y:S01]  /*0ca0*/  @P1 LDG.E R0, desc[UR20][R4.64] ;  /* 0x0000001404001981 */ /* 0x000ea2000c1e1900 */
[----:B------:R-:W-:Y:S01]  /*0cb0*/  UMOV UR4, URZ ;  /* 0x0000003f00047c82 */ /* 0x000fe20008000000 */
[----:B------:R-:W-:-:S03]  /*0cc0*/  USHF.L.U32 UR26, UR19, 0x7, URZ ;  /* 0x00000007131a7899 */ /* 0x000fc6000800063f */
[----:B------:R-:W4:Y:S01]  /*0cd0*/  @!P1 LDC.64 R4, c[0x0][0x318] ;  /* 0x0000c600ff049b82 */ /* 0x000f220000000a00 */
[----:B---3--:R-:W-:Y:S02]  /*0ce0*/  @P0 R2UR UR4, R3 ;  /* 0x00000000030402ca */ /* 0x008fe400000e0000 */
[----:B----4-:R-:W-:-:S04]  /*0cf0*/  @!P1 ISETP.NE.U32.AND P0, PT, R4, RZ, PT ;  /* 0x000000ff0400920c */ /* 0x010fc80003f05070 */
[----:B------:R-:W-:-:S04]  /*0d00*/  @!P1 ISETP.NE.AND.EX P0, PT, R5, RZ, PT, P0 ;  /* 0x000000ff0500920c */ /* 0x000fc80003f05300 */
[----:B-1----:R-:W-:-:S03]  /*0d10*/  @!P1 SEL R3, R7, RZ, P0 ;  /* 0x000000ff07039207 */ /* 0x002fc60000000000 */
[----:B--2---:R-:W-:Y:S01]  /*0d20*/  @P1 VIADD R0, R0, -UR4 ;  /* 0x8000000400001c36 */ /* 0x004fe20008000000 */
[----:B------:R-:W-:-:S04]  /*0d30*/  @!P1 IADD3 R0, R3, -UR4, R6 ;  /* 0x8000000403009c10 */ /* 0x000fc8000fffe006 */
[----:B------:R-:W-:-:S13]  /*0d40*/  ISETP.LE.AND P0, PT, R0, UR26, PT ;  /* 0x0000001a00007c0c */ /* 0x000fda000bf03270 */
[----:B------:R-:W-:Y:S05]  /*0d50*/  @P0 BRA `(.L_x_525) ;  /* 0x0000006800500947 */ /* 0x000fea0003800000 */
[----:B------:R-:W1:Y:S01]  /*0d60*/  LDC R9, c[0x0][0x278] ;  /* 0x00009e00ff097b82 */ /* 0x000e620000000800 */
[----:B------:R-:W2:Y:S01]  /*0d70*/  S2R R3, SR_CTAID.Z ;  /* 0x0000000000037919 */ /* 0x000ea20000002700 */
[----:B------:R-:W-:Y:S01]  /*0d80*/  ULDC.64 UR6, c[0x0][0x2f0] ;  /* 0x0000bc0000067ab9 */ /* 0x000fe20000000a00 */
[----:B------:R-:W-:Y:S01]  /*0d90*/  ULDC UR27, c[0x0][0x2c4] ;  /* 0x0000b100001b7ab9 */ /* 0x000fe20000000800 */
[----:B------:R-:W-:Y:S01]  /*0da0*/  UISETP.NE.U32.AND UP1, UPT, UR6, URZ, UPT ;  /* 0x0000003f0600728c */ /* 0x000fe2000bf25070 */
[----:B------:R-:W3:Y:S01]  /*0db0*/  S2R R10, SR_CTAID.X ;  /* 0x00000000000a7919 */ /* 0x000ee20000002500 */
[----:B------:R-:W-:Y:S02]  /*0dc0*/  UIADD3 UR29, UR27, 0x7f, URZ ;  /* 0x0000007f1b1d7890 */ /* 0x000fe4000fffe03f */
[----:B------:R-:W3:Y:S01]  /*0dd0*/  LDC.64 R6, c[0x0][0x488] ;  /* 0x00012200ff067b82 */ /* 0x000ee20000000a00 */
[----:B------:R-:W-:Y:S01]  /*0de0*/  ULDC.U8 UR6, c[0x0][0x3d8] ;  /* 0x0000f60000067ab9 */ /* 0x000fe20000000000 */
[----:B------:R-:W-:-:S02]  /*0df0*/  USHF.R.S32.HI UR42, URZ, 0x1f, UR29 ;  /* 0x0000001f3f2a7899 */ /* 0x000fc4000801141d */
[----:B------:R-:W-:Y:S02]  /*0e00*/  UISETP.NE.AND UP0, UPT, UR6, URZ, UPT ;  /* 0x0000003f0600728c */ /* 0x000fe4000bf05270 */
[----:B------:R-:W-:Y:S01]  /*0e10*/  ULEA.HI UR42, UR42, UR29, URZ, 0x7 ;  /* 0x0000001d2a2a7291 */ /* 0x000fe2000f8f383f */
[----:B------:R-:W-:Y:S01]  /*0e20*/  ULDC UR33, c[0x0][0x270] ;  /* 0x00009c0000217ab9 */ /* 0x000fe20000000800 */
[----:B------:R-:W-:Y:S02]  /*0e30*/  ULDC UR32, c[0x0][0x2dc] ;  /* 0x0000b70000207ab9 */ /* 0x000fe40000000800 */
[----:B------:R-:W-:Y:S02]  /*0e40*/  ULOP3.LUT UR40, UR42, 0xffffff80, URZ, 0xc0, !UPT ;  /* 0xffffff802a287892 */ /* 0x000fe4000f8ec03f */
[----:B------:R-:W-:Y:S02]  /*0e50*/  UISETP.NE.AND.EX UP1, UPT, UR7, URZ, UPT, UP1 ;  /* 0x0000003f0700728c */ /* 0x000fe4000bf25310 */
[----:B------:R-:W-:Y:S01]  /*0e60*/  UIMAD UR38, UR18, UR32, URZ ;  /* 0x00000020122672a4 */ /* 0x000fe2000f8e023f */
[----:B-1----:R-:W-:Y:S01]  /*0e70*/  IABS R8, R9 ;  /* 0x0000000900087213 */ /* 0x002fe20000000000 */
[----:B------:R-:W-:Y:S01]  /*0e80*/  @UP0 UIMAD UR28, UR16, UR27, URZ ;  /* 0x0000001b101c02a4 */ /* 0x000fe2000f8e023f */
[----:B------:R-:W-:Y:S01]  /*0e90*/  ISETP.NE.AND P2, PT, R9, RZ, PT ;  /* 0x000000ff0900720c */ /* 0x000fe20003f45270 */
[----:B------:R-:W-:Y:S01]  /*0ea0*/  @!UP0 UIMAD UR6, UR16, UR33, UR18 ;  /* 0x00000021100682a4 */ /* 0x000fe2000f8e0212 */
[----:B------:R-:W1:Y:S01]  /*0eb0*/  I2F.RP R4, R8 ;  /* 0x0000000800047306 */ /* 0x000e620000209400 */
[----:B------:R-:W-:Y:S01]  /*0ec0*/  UIADD3 UR40, UR40, -0x80, URZ ;  /* 0xffffff8028287890 */ /* 0x000fe2000fffe03f */
[----:B------:R-:W-:Y:S01]  /*0ed0*/  ULDC.U8 UR7, c[0x0][0x480] ;  /* 0x0001200000077ab9 */ /* 0x000fe20000000000 */
[----:B------:R-:W-:Y:S01]  /*0ee0*/  @UP0 ULDC UR39, c[0x0][0x2e4] ;  /* 0x0000b90000270ab9 */ /* 0x000fe20000000800 */
[----:B--2---:R-:W-:Y:S01]  /*0ef0*/  IABS R3, R3 ;  /* 0x0000000300037213 */ /* 0x004fe20000000000 */
[----:B------:R-:W-:-:S02]  /*0f00*/  @UP0 UIMAD UR39, UR18, UR39, UR28 ;  /* 0x00000027122702a4 */ /* 0x000fc4000f8e021c */
[----:B------:R-:W-:Y:S02]  /*0f10*/  USHF.R.S32.HI UR9, URZ, 0x1f, UR4 ;  /* 0x0000001f3f097899 */ /* 0x000fe40008011404 */
[----:B------:R-:W-:Y:S02]  /*0f20*/  USHF.R.S32.HI UR8, URZ, 0x1f, UR26 ;  /* 0x0000001f3f087899 */ /* 0x000fe4000801141a */
[----:B------:R-:W-:Y:S02]  /*0f30*/  USHF.R.S32.HI UR37, URZ, 0x1f, UR33 ;  /* 0x0000001f3f257899 */ /* 0x000fe40008011421 */
[----:B------:R-:W-:Y:S01]  /*0f40*/  USHF.R.S32.HI UR36, URZ, 0x1f, UR38 ;  /* 0x0000001f3f247899 */ /* 0x000fe20008011426 */
[----:B-1----:R-:W1:Y:S01]  /*0f50*/  MUFU.RCP R4, R4 ;  /* 0x0000000400047308 */ /* 0x002e620000001000 */
[----:B------:R-:W-:Y:S02]  /*0f60*/  USEL UR35, UR30, URZ, UP1 ;  /* 0x0000003f1e237287 */ /* 0x000fe40008800000 */
[----:B------:R-:W-:-:S02]  /*0f70*/  USEL UR34, UR31, URZ, UP1 ;  /* 0x0000003f1f227287 */ /* 0x000fc40008800000 */
[----:B------:R-:W-:Y:S02]  /*0f80*/  @!UP0 UIMAD UR39, UR6, UR27, URZ ;  /* 0x0000001b062782a4 */ /* 0x000fe4000f8e023f */
[----:B------:R-:W-:Y:S01]  /*0f90*/  USHF.R.S32.HI UR41, URZ, 0x1f, UR40 ;  /* 0x0000001f3f297899 */ /* 0x000fe20008011428 */
[----:B-1----:R-:W-:-:S04]  /*0fa0*/  VIADD R4, R4, 0xffffffe ;  /* 0x0ffffffe04047836 */ /* 0x002fc80000000000 */
[----:B------:R-:W1:Y:S02]  /*0fb0*/  F2I.FTZ.U32.TRUNC.NTZ R5, R4 ;  /* 0x0000000400057305 */ /* 0x000e64000021f000 */
[----:B-1----:R-:W-:Y:S02]  /*0fc0*/  IMAD.MOV R0, RZ, RZ, -R5 ;  /* 0x000000ffff007224 */ /* 0x002fe400078e0a05 */
[----:B------:R-:W-:Y:S02]  /*0fd0*/  IMAD.MOV.U32 R4, RZ, RZ, RZ ;  /* 0x000000ffff047224 */ /* 0x000fe400078e00ff */
[----:B------:R-:W-:-:S04]  /*0fe0*/  IMAD R0, R0, R8, RZ ;  /* 0x0000000800007224 */ /* 0x000fc800078e02ff */
[----:B------:R-:W-:-:S04]  /*0ff0*/  IMAD.HI.U32 R0, R5, R0, R4 ;  /* 0x0000000005007227 */ /* 0x000fc800078e0004 */
[----:B------:R-:W-:-:S04]  /*1000*/  IMAD.MOV.U32 R4, RZ, RZ, R3 ;  /* 0x000000ffff047224 */ /* 0x000fc800078e0003 */
[----:B------:R-:W-:-:S05]  /*1010*/  IMAD.HI.U32 R0, R0, R4, RZ ;  /* 0x0000000400007227 */ /* 0x000fca00078e00ff */
[----:B------:R-:W-:-:S05]  /*1020*/  IADD3 R3, -R0, RZ, RZ ;  /* 0x000000ff00037210 */ /* 0x000fca0007ffe1ff */
[----:B------:R-:W-:Y:S02]  /*1030*/  IMAD R3, R8, R3, R4 ;  /* 0x0000000308037224 */ /* 0x000fe400078e0204 */
[----:B---3--:R-:W-:-:S03]  /*1040*/  IMAD.WIDE.U32 R4, R10, R6, RZ ;  /* 0x000000060a047225 */ /* 0x008fc600078e00ff */
[----:B------:R-:W-:Y:S01]  /*1050*/  ISETP.GT.U32.AND P1, PT, R8, R3, PT ;  /* 0x000000030800720c */ /* 0x000fe20003f24070 */
[----:B------:R-:W-:-:S12]  /*1060*/  IMAD R7, R10, R7, R5 ;  /* 0x000000070a077224 */ /* 0x000fd800078e0205 */
[----:B------:R-:W-:Y:S02]  /*1070*/  @!P1 IMAD.IADD R3, R3, 0x1, -R8 ;  /* 0x0000000103039824 */ /* 0x000fe400078e0a08 */
[----:B------:R-:W-:Y:S01]  /*1080*/  @!P1 VIADD R0, R0, 0x1 ;  /* 0x0000000100009836 */ /* 0x000fe20000000000 */
[----:B------:R-:W-:Y:S02]  /*1090*/  ISETP.NE.AND P1, PT, RZ, UR7, PT ;  /* 0x00000007ff007c0c */ /* 0x000fe4000bf25270 */
[----:B------:R-:W-:Y:S02]  /*10a0*/  ISETP.GE.U32.AND P3, PT, R3, R8, PT ;  /* 0x000000080300720c */ /* 0x000fe40003f66070 */
[----:B------:R-:W-:Y:S02]  /*10b0*/  LOP3.LUT R3, R9, UR18, RZ, 0x3c, !PT ;  /* 0x0000001209037c12 */ /* 0x000fe4000f8e3cff */
[----:B------:R-:W-:Y:S02]  /*10c0*/  SEL R30, R4, RZ, P1 ;  /* 0x000000ff041e7207 */ /* 0x000fe40000800000 */
[----:B------:R-:W-:-:S02]  /*10d0*/  ISETP.GE.AND P0, PT, R3, RZ, PT ;  /* 0x000000ff0300720c */ /* 0x000fc40003f06270 */
[----:B------:R-:W-:-:S05]  /*10e0*/  SEL R31, R7, RZ, P1 ;  /* 0x000000ff071f7207 */ /* 0x000fca0000800000 */
[----:B------:R-:W-:-:S06]  /*10f0*/  @P3 IADD3 R0, R0, 0x1, RZ ;  /* 0x0000000100003810 */ /* 0x000fcc0007ffe0ff */
[----:B------:R-:W-:Y:S01]  /*1100*/  @!P0 IMAD.MOV R0, RZ, RZ, -R0 ;  /* 0x000000ffff008224 */ /* 0x000fe200078e0a00 */
        /* <DEDUP_REMOVED lines=12> */
.L_x_526:
[----:B------:R-:W-:Y:S01]  /*11d0*/  UIMAD UR28, UR16, UR33, UR18 ;  /* 0x00000021101c72a4 */ /* 0x000fe2000f8e0212 */
[----:B------:R-:W-:-:S03]  /*11e0*/  ULDC UR29, c[0x0][0x2d4] ;  /* 0x0000b500001d7ab9 */ /* 0x000fc60000000800 */
[----:B------:R-:W-:-:S12]  /*11f0*/  UIMAD UR28, UR28, UR29, URZ ;  /* 0x0000001d1c1c72a4 */ /* 0x000fd8000f8e023f */
.L_x_527:
[----:B------:R-:W2:Y:S01]  /*1200*/  LDL R35, [R1+0x94] ;  /* 0x0000940001237983 */ /* 0x000ea20000100800 */
[----:B------:R-:W1:Y:S01]  /*1210*/  LDC.64 R10, c[0x0][0x238] ;  /* 0x00008e00ff0a7b82 */ /* 0x000e620000000a00 */
[----:B------:R-:W-:Y:S02]  /*1220*/  ULDC.64 UR6, c[0x0][0x268] ;  /* 0x00009a0000067ab9 */ /* 0x000fe40000000a00 */
[----:B------:R-:W3:Y:S01]  /*1230*/  LDL R34, [R1+0xa0] ;  /* 0x0000a00001227983 */ /* 0x000ee20000100800 */
[----:B------:R-:W-:Y:S01]  /*1240*/  UIADD3 UR26, UP0, UR26, UR4, URZ ;  /* 0x000000041a1a7290 */ /* 0x000fe2000ff1e03f */
[----:B------:R-:W-:Y:S01]  /*1250*/  IMAD R14, R28, UR6, RZ ;  /* 0x000000061c0e7c24 */ /* 0x000fe2000f8e02ff */
[----:B------:R-:W-:Y:S01]  /*1260*/  ULEA.HI.SX32 UR42, UR42, 0xffffffff, 0x19 ;  /* 0xffffffff2a2a7891 */ /* 0x000fe2000f8fca3f */
[----:B------:R-:W4:Y:S01]  /*1270*/  S2R R32, SR_TID.X ;  /* 0x0000000000207919 */ /* 0x000f220000002100 */
[----:B------:R-:W4:Y:S01]  /*1280*/  LDC.64 R6, c[0x0][0x250] ;  /* 0x00009400ff067b82 */ /* 0x000f220000000a00 */
[----:B------:R-:W-:Y:S01]  /*1290*/  UIADD3.X UR4, UR9, UR8, URZ, UP0, !UPT ;  /* 0x0000000809047290 */ /* 0x000fe200087fe43f */
[----:B------:R-:W-:Y:S01]  /*12a0*/  IMAD R15, R0, UR7, R14 ;  /* 0x00000007000f7c24 */ /* 0x000fe2000f8e020e */
[----:B------:R-:W-:Y:S01]  /*12b0*/  UIADD3 UR39, UR40, UR39, URZ ;  /* 0x0000002728277290 */ /* 0x000fe2000fffe03f */
[----:B------:R-:W-:Y:S01]  /*12c0*/  ULDC.64 UR8, c[0x0][0x428] ;  /* 0x00010a0000087ab9 */ /* 0x000fe20000000a00 */
[----:B------:R-:W-:-:S03]  /*12d0*/  ULDC.64 UR44, c[0x0][0x2b0] ;  /* 0x0000ac00002c7ab9 */ /* 0x000fc60000000a00 */
[----:B------:R-:W4:Y:S01]  /*12e0*/  LDC.64 R12, c[0x0][0x418] ;  /* 0x00010600ff0c7b82 */ /* 0x000f220000000a00 */
[----:B------:R-:W-:Y:S01]  /*12f0*/  UIMAD.WIDE UR44, UR39, 0x4, UR44 ;  /* 0x00000004272c78a5 */ /* 0x000fe2000f8e022c */
[----:B-1----:R-:W-:-:S06]  /*1300*/  IMAD R8, R10, UR25, RZ ;  /* 0x000000190a087c24 */ /* 0x002fcc000f8e02ff */
[----:B------:R-:W1:Y:S01]  /*1310*/  LDC.64 R24, c[0x0][0x420] ;  /* 0x00010800ff187b82 */ /* 0x000e620000000a00 */
[----:B------:R-:W-:Y:S02]  /*1320*/  IMAD R8, R11, UR16, R8 ;  /* 0x000000100b087c24 */ /* 0x000fe4000f8e0208 */
[----:B----4-:R-:W-:-:S05]  /*1330*/  IMAD R14, R6, UR4, RZ ;  /* 0x00000004060e7c24 */ /* 0x010fca000f8e02ff */
[----:B------:R-:W4:Y:S01]  /*1340*/  LDC.64 R22, c[0x0][0x230] ;  /* 0x00008c00ff167b82 */ /* 0x000f220000000a00 */
[----:B------:R-:W-:Y:S01]  /*1350*/  IMAD R14, R7, UR26, R14 ;  /* 0x0000001a070e7c24 */ /* 0x000fe2000f8e020e */
[----:B------:R-:W-:-:S06]  /*1360*/  SHF.R.S32.HI R33, RZ, 0x1f, R32 ;  /* 0x0000001fff217819 */ /* 0x000fcc0000011420 */
[----:B------:R-:W4:Y:S01]  /*1370*/  LDC.64 R26, c[0x0][0x240] ;  /* 0x00009000ff1a7b82 */ /* 0x000f220000000a00 */
[----:B------:R-:W-:-:S04]  /*1380*/  LEA.HI R3, R33, R32, RZ, 0x2 ;  /* 0x0000002021037211 */ /* 0x000fc800078f10ff */
[----:B------:R-:W-:Y:S02]  /*1390*/  LOP3.LUT R4, R3, 0xfffffffc, RZ, 0xc0, !PT ;  /* 0xfffffffc03047812 */ /* 0x000fe400078ec0ff */
[----:B------:R-:W-:Y:S01]  /*13a0*/  SHF.R.S32.HI R3, RZ, 0x2, R3 ;  /* 0x00000002ff037819 */ /* 0x000fe20000011403 */
[----:B------:R-:W2:Y:S02]  /*13b0*/  LDC.64 R20, c[0x0][0x248] ;  /* 0x00009200ff147b82 */ /* 0x000ea40000000a00 */
[----:B------:R-:W-:Y:S01]  /*13c0*/  IMAD.IADD R4, R32, 0x1, -R4 ;  /* 0x0000000120047824 */ /* 0x000fe200078e0a04 */
[----:B------:R-:W-:Y:S01]  /*13d0*/  SHF.R.S32.HI R29, RZ, 0x1f, R3 ;  /* 0x0000001fff1d7819 */ /* 0x000fe20000011403 */
[----:B------:R-:W-:-:S04]  /*13e0*/  IMAD.WIDE.U32 R16, R3, R6, RZ ;  /* 0x0000000603107225 */ /* 0x000fc800078e00ff */
[----:B------:R-:W-:Y:S02]  /*13f0*/  IMAD.SHL.U32 R4, R4, 0x8, RZ ;  /* 0x0000000804047824 */ /* 0x000fe400078e00ff */
[----:B------:R-:W-:-:S03]  /*1400*/  IMAD R9, R29, R6, RZ ;  /* 0x000000061d097224 */ /* 0x000fc600078e02ff */
[--C-:B------:R-:W-:Y:S01]  /*1410*/  SHF.R.S32.HI R5, RZ, 0x1f, R4.reuse ;  /* 0x0000001fff057819 */ /* 0x100fe20000011404 */
[----:B------:R-:W-:Y:S02]  /*1420*/  IMAD R9, R3, R7, R9 ;  /* 0x0000000703097224 */ /* 0x000fe400078e0209 */
[----:B------:R-:W-:-:S04]  /*1430*/  IMAD.WIDE.U32 R10, R10, UR16, R4 ;  /* 0x000000100a0a7c25 */ /* 0x000fc8000f8e0004 */
[----:B------:R-:W-:Y:S02]  /*1440*/  IMAD.IADD R11, R11, 0x1, R8 ;  /* 0x000000010b0b7824 */ /* 0x000fe400078e0208 */
[----:B------:R-:W-:Y:S02]  /*1450*/  IMAD.IADD R9, R17, 0x1, R9 ;  /* 0x0000000111097824 */ /* 0x000fe400078e0209 */
[----:B------:R-:W-:Y:S02]  /*1460*/  IMAD.MOV.U32 R8, RZ, RZ, R16 ;  /* 0x000000ffff087224 */ /* 0x000fe400078e0010 */
[----:B------:R-:W-:Y:S01]  /*1470*/  IMAD.WIDE.U32 R10, R0, UR6, R10 ;  /* 0x00000006000a7c25 */ /* 0x000fe2000f8e000a */
[----:B------:R-:W-:-:S03]  /*1480*/  ULDC.64 UR6, c[0x0][0x220] ;  /* 0x0000880000067ab9 */ /* 0x000fc60000000a00 */
[----:B------:R-:W-:Y:S01]  /*1490*/  IMAD.WIDE.U32 R8, R6, UR26, R8 ;  /* 0x0000001a06087c25 */ /* 0x000fe2000f8e0008 */
[----:B------:R-:W-:Y:S02]  /*14a0*/  IADD3 R15, R11, R15, RZ ;  /* 0x0000000f0b0f7210 */ /* 0x000fe40007ffe0ff */
[----:B------:R-:W-:Y:S01]  /*14b0*/  IADD3 R11, P0, R10, R8, RZ ;  /* 0x000000080a0b7210 */ /* 0x000fe20007f1e0ff */
[C---:B------:R-:W-:Y:S01]  /*14c0*/  IMAD R8, R12.reuse, UR25, RZ ;  /* 0x000000190c087c24 */ /* 0x040fe2000f8e02ff */
[----:B------:R-:W-:Y:S02]  /*14d0*/  IADD3 R10, P2, R3, UR40, RZ ;  /* 0x00000028030a7c10 */ /* 0x000fe4000ff5e0ff */
[----:B------:R-:W-:Y:S01]  /*14e0*/  IADD3.X R14, R15, R9, R14, P0, !PT ;  /* 0x000000090f0e7210 */ /* 0x000fe200007fe40e */
[----:B------:R-:W-:Y:S01]  /*14f0*/  IMAD R8, R13, UR16, R8 ;  /* 0x000000100d087c24 */ /* 0x000fe2000f8e0208 */
[----:B------:R-:W-:Y:S01]  /*1500*/  IADD3.X R15, R29, UR41, RZ, P2, !PT ;  /* 0x000000291d0f7c10 */ /* 0x000fe200097fe4ff */
[----:B------:R-:W-:-:S04]  /*1510*/  IMAD.WIDE.U32 R12, R12, UR16, R4 ;  /* 0x000000100c0c7c25 */ /* 0x000fc8000f8e0004 */
[----:B------:R-:W-:Y:S01]  /*1520*/  IMAD.IADD R13, R13, 0x1, R8 ;  /* 0x000000010d0d7824 */ /* 0x000fe200078e0208 */
[----:B------:R-:W-:Y:S01]  /*1530*/  LEA R8, P0, R11, UR6, 0x1 ;  /* 0x000000060b087c11 */ /* 0x000fe2000f8008ff */
[-C--:B-1----:R-:W-:Y:S02]  /*1540*/  IMAD R16, R15, R24.reuse, RZ ;  /* 0x000000180f107224 */ /* 0x082fe400078e02ff */
[----:B------:R-:W-:Y:S01]  /*1550*/  IMAD.WIDE.U32 R12, R10, R24, R12 ;  /* 0x000000180a0c7225 */ /* 0x000fe200078e000c */
[----:B------:R-:W-:Y:S01]  /*1560*/  LEA.HI.X R9, R11, UR7, R14, 0x1, P0 ;  /* 0x000000070b097c11 */ /* 0x000fe200080f0c0e */
[----:B------:R-:W-:Y:S01]  /*1570*/  ULDC.64 UR6, c[0x0][0x260] ;  /* 0x0000980000067ab9 */ /* 0x000fe20000000a00 */
[----:B------:R-:W-:Y:S01]  /*1580*/  LEA R18, P0, R6, R8, 0x7 ;  /* 0x0000000806127211 */ /* 0x000fe200078038ff */
[C---:B------:R-:W-:Y:S02]  /*1590*/  IMAD R11, R10.reuse, R25, R16 ;  /* 0x000000190a0b7224 */ /* 0x040fe400078e0210 */
[----:B----4-:R-:W-:Y:S01]  /*15a0*/  IMAD.WIDE.U32 R16, R10, R26, R4 ;  /* 0x0000001a0a107225 */ /* 0x010fe200078e0004 */
[----:B------:R-:W-:-:S03]  /*15b0*/  LEA.HI.X R19, R6, R9, R7, 0x7, P0 ;  /* 0x0000000906137211 */ /* 0x000fc600000f3c07 */
[----:B------:R-:W-:Y:S02]  /*15c0*/  IMAD.IADD R7, R13, 0x1, R11 ;  /* 0x000000010d077824 */ /* 0x000fe400078e020b */
[C---:B------:R-:W-:Y:S02]  /*15d0*/  IMAD R11, R22.reuse, UR25, RZ ;  /* 0x00000019160b7c24 */ /* 0x040fe4000f8e02ff */
[----:B------:R-:W-:-:S04]  /*15e0*/  IMAD.WIDE.U32 R4, R22, UR16, R4 ;  /* 0x0000001016047c25 */ /* 0x000fc8000f8e0004 */
[----:B------:R-:W-:Y:S02]  /*15f0*/  IMAD R15, R15, R26, RZ ;  /* 0x0000001a0f0f7224 */ /* 0x000fe400078e02ff */
[----:B------:R-:W-:Y:S02]  /*1600*/  IMAD.MOV.U32 R6, RZ, RZ, R12 ;  /* 0x000000ffff067224 */ /* 0x000fe400078e000c */
[----:B------:R-:W-:Y:S01]  /*1610*/  IMAD.U32 R12, RZ, RZ, UR8 ;  /* 0x00000008ff0c7e24 */ /* 0x000fe2000f8e00ff */
[----:B------:R-:W-:Y:S01]  /*1620*/  UIMAD UR8, UR24, UR8, URZ ;  /* 0x00000008180872a4 */ /* 0x000fe2000f8e023f */
[----:B------:R-:W-:Y:S02]  /*1630*/  IMAD R15, R10, R27, R15 ;  /* 0x0000001b0a0f7224 */ /* 0x000fe400078e020f */
[----:B------:R-:W-:Y:S01]  /*1640*/  IMAD.WIDE.U32 R12, R12, UR18, R6 ;  /* 0x000000120c0c7c25 */ /* 0x000fe2000f8e0006 */
[----:B------:R-:W-:Y:S02]  /*1650*/  UIMAD UR9, UR18, UR9, UR8 ;  /* 0x00000009120972a4 */ /* 0x000fe4000f8e0208 */
[----:B------:R-:W-:-:S02]  /*1660*/  ULEA.HI UR8, UR42, UR42, URZ, 0x1 ;  /* 0x0000002a2a087291 */ /* 0x000fc4000f8f083f */
[----:B------:R-:W-:Y:S02]  /*1670*/  UIMAD UR39, UR33, UR32, URZ ;  /* 0x00000020212772a4 */ /* 0x000fe4000f8e023f */
[----:B------:R-:W-:Y:S02]  /*1680*/  UIMAD.WIDE.U32 UR46, UR32, UR33, URZ ;  /* 0x00000021202e72a5 */ /* 0x000fe4000f8e003f */
[----:B------:R-:W-:Y:S01]  /*1690*/  UIADD3 UR28, UR40, UR28, URZ ;  /* 0x0000001c281c7290 */ /* 0x000fe2000fffe03f */
        /* <DEDUP_REMOVED lines=16> */
[----:B--2---:R-:W-:Y:S01]  /*17a0*/  LEA R14, R35, UR5, 0x1 ;  /* 0x00000005230e7c11 */ /* 0x004fe2000f8e08ff */
[----:B------:R-:W-:Y:S06]  /*17b0*/  @P1 BAR.SYNC.DEFER_BLOCKING 0x0 ;  /* 0x0000000000001b1d */ /* 0x000fec0000010000 */
[----:B------:R-:W-:Y:S01]  /*17c0*/  @!PT LDS RZ, [RZ] ;  /* 0x00000000fffff984 */ /* 0x000fe20000000800 */
[----:B------:R-:W-:Y:S01]  /*17d0*/  @!PT LDS RZ, [RZ] ;  /* 0x00000000fffff984 */ /* 0x000fe20000000800 */
[----:B------:R-:W-:Y:S01]  /*17e0*/  @!PT LDS RZ, [RZ] ;  /* 0x00000000fffff984 */ /* 0x000fe20000000800 */
[----:B------:R1:W-:Y:S04]  /*17f0*/  LDGSTS.E.BYPASS.LTC128B.128 [R14+0x8000], desc[UR20][R8.64] ;  /* 0x08000000080e7fae */ /* 0x0003e8000b901d54 */
[----:B------:R-:W-:Y:S04]  /*1800*/  LDGSTS.E.BYPASS.LTC128B.128 [R14+0x9000], desc[UR20][R18.64] ;  /* 0x09000000120e7fae */ /* 0x000fe8000b901d54 */
[----:B------:R-:W0:Y:S01]  /*1810*/  LDGDEPBAR ;  /* 0x00000000000079af */ /* 0x000e220000000000 */
[----:B-1----:R-:W-:-:S02]  /*1820*/  IMAD R9, R23, UR16, R11 ;  /* 0x0000001017097c24 */ /* 0x002fc4000f8e020b */
[----:B------:R-:W1:Y:S01]  /*1830*/  LDC.64 R22, c[0x0][0x228] ;  /* 0x00008a00ff167b82 */ /* 0x000e620000000a00 */
[-C--:B------:R-:W-:Y:S02]  /*1840*/  IMAD R8, R29, R20.reuse, RZ ;  /* 0x000000141d087224 */ /* 0x080fe400078e02ff */
[----:B------:R-:W-:Y:S01]  /*1850*/  IMAD.WIDE.U32 R10, R3, R20, RZ ;  /* 0x00000014030a7225 */ /* 0x000fe200078e00ff */
[----:B------:R-:W-:-:S03]  /*1860*/  IADD3 R5, R5, R9, RZ ;  /* 0x0000000905057210 */ /* 0x000fc60007ffe0ff */
[----:B------:R-:W-:Y:S02]  /*1870*/  IMAD R8, R3, R21, R8 ;  /* 0x0000001503087224 */ /* 0x000fe400078e0208 */
[----:B------:R-:W-:Y:S02]  /*1880*/  IMAD R3, R28, UR6, RZ ;  /* 0x000000061c037c24 */ /* 0x000fe4000f8e02ff */
[----:B------:R-:W-:Y:S02]  /*1890*/  IMAD.IADD R7, R11, 0x1, R8 ;  /* 0x000000010b077824 */ /* 0x000fe400078e0208 */
[C---:B------:R-:W-:Y:S02]  /*18a0*/  IMAD R3, R0.reuse, UR7, R3 ;  /* 0x0000000700037c24 */ /* 0x040fe4000f8e0203 */
[----:B------:R-:W-:Y:S01]  /*18b0*/  IMAD.WIDE.U32 R8, R0, UR6, R4 ;  /* 0x0000000600087c25 */ /* 0x000fe2000f8e0004 */
[----:B------:R-:W-:Y:S01]  /*18c0*/  ULDC.64 UR6, c[0x0][0x3e0] ;  /* 0x0000f80000067ab9 */ /* 0x000fe20000000a00 */
[----:B------:R-:W-:-:S02]  /*18d0*/  MOV R4, R16 ;  /* 0x0000001000047202 */ /* 0x000fc40000000f00 */
[----:B------:R-:W-:Y:S01]  /*18e0*/  VIADD R0, R13, UR9 ;  /* 0x000000090d007c36 */ /* 0x000fe20008000000 */
[C---:B------:R-:W-:Y:S01]  /*18f0*/  LEA R38, P0, R12.reuse, UR6, 0x1 ;  /* 0x000000060c267c11 */ /* 0x040fe2000f8008ff */
[----:B------:R-:W-:Y:S01]  /*1900*/  IMAD.MOV.U32 R6, RZ, RZ, R10 ;  /* 0x000000ffff067224 */ /* 0x000fe200078e000a */
[----:B---3--:R-:W-:Y:S01]  /*1910*/  SHF.R.S32.HI R16, RZ, 0x1f, R34 ;  /* 0x0000001fff107819 */ /* 0x008fe20000011422 */
[----:B------:R-:W-:Y:S01]  /*1920*/  IMAD.IADD R9, R9, 0x1, R3 ;  /* 0x0000000109097824 */ /* 0x000fe200078e0203 */
[----:B------:R-:W-:Y:S01]  /*1930*/  LEA.HI.X R39, R12, UR7, R0, 0x1, P0 ;  /* 0x000000070c277c11 */ /* 0x000fe200080f0c00 */
[----:B------:R-:W-:Y:S01]  /*1940*/  IMAD.WIDE.U32 R6, R20, UR26, R6 ;  /* 0x0000001a14067c25 */ /* 0x000fe2000f8e0006 */
[----:B------:R-:W-:Y:S01]  /*1950*/  ULDC.64 UR6, c[0x0][0x258] ;  /* 0x0000960000067ab9 */ /* 0x000fe20000000a00 */
[----:B------:R-:W-:Y:S01]  /*1960*/  LEA R12, P1, R24, R38, 0x7 ;  /* 0x00000026180c7211 */ /* 0x000fe200078238ff */
[----:B------:R-:W-:Y:S01]  /*1970*/  UIMAD UR43, UR24, UR6, URZ ;  /* 0x00000006182b72a4 */ /* 0x000fe2000f8e023f */
[----:B------:R-:W-:Y:S01]  /*1980*/  IMAD R0, R20, UR4, RZ ;  /* 0x0000000414007c24 */ /* 0x000fe2000f8e02ff */
[----:B------:R-:W-:Y:S01]  /*1990*/  IADD3 R8, P0, R8, R6, RZ ;  /* 0x0000000608087210 */ /* 0x000fe20007f1e0ff */
[----:B------:R-:W-:Y:S01]  /*19a0*/  IMAD.IADD R5, R17, 0x1, R15 ;  /* 0x0000000111057824 */ /* 0x000fe200078e020f */
[----:B------:R-:W-:Y:S01]  /*19b0*/  UIMAD UR43, UR18, UR7, UR43 ;  /* 0x00000007122b72a4 */ /* 0x000fe2000f8e022b */
[----:B-1----:R-:W-:Y:S01]  /*19c0*/  IMAD R3, R22, UR25, RZ ;  /* 0x0000001916037c24 */ /* 0x002fe2000f8e02ff */
[----:B------:R-:W-:Y:S01]  /*19d0*/  LEA.HI.X R13, R24, R39, R25, 0x7, P1 ;  /* 0x00000027180d7211 */ /* 0x000fe200008f3c19 */
[----:B------:R-:W-:Y:S01]  /*19e0*/  IMAD R0, R21, UR26, R0 ;  /* 0x0000001a15007c24 */ /* 0x000fe2000f8e0200 */
[----:B------:R-:W-:Y:S01]  /*19f0*/  LDGSTS.E.BYPASS.LTC128B.128 [R14+0x4000], desc[UR20][R38.64] ;  /* 0x04000000260e7fae */ /* 0x000fe2000b901d54 */
[----:B------:R-:W-:-:S02]  /*1a00*/  IMAD R3, R23, UR16, R3 ;  /* 0x0000001017037c24 */ /* 0x000fc4000f8e0203 */
[----:B------:R-:W-:Y:S01]  /*1a10*/  IMAD.WIDE.U32 R4, R22, UR16, R4 ;  /* 0x0000001016047c25 */ /* 0x000fe2000f8e0004 */
[----:B------:R-:W-:Y:S01]  /*1a20*/  IADD3.X R7, R9, R7, R0, P0, !PT ;  /* 0x0000000709077210 */ /* 0x000fe200007fe400 */
[----:B------:R-:W-:Y:S02]  /*1a30*/  LDGSTS.E.BYPASS.LTC128B.128 [R14+0x5000], desc[UR20][R12.64] ;  /* 0x050000000c0e7fae */ /* 0x000fe4000b901d54 */
[----:B------:R-:W-:Y:S01]  /*1a40*/  IMAD.U32 R0, RZ, RZ, UR6 ;  /* 0x00000006ff007e24 */ /* 0x000fe2000f8e00ff */
[----:B------:R-:W-:Y:S01]  /*1a50*/  ULDC.64 UR6, c[0x0][0x218] ;  /* 0x0000860000067ab9 */ /* 0x000fe20000000a00 */
[----:B------:R-:W-:Y:S01]  /*1a60*/  IMAD.IADD R5, R5, 0x1, R3 ;  /* 0x0000000105057824 */ /* 0x000fe200078e0203 */
[----:B------:R-:W-:Y:S01]  /*1a70*/  LEA R6, P0, R8, UR6, 0x1 ;  /* 0x0000000608067c11 */ /* 0x000fe2000f8008ff */
[----:B------:R-:W-:Y:S01]  /*1a80*/  ULOP3.LUT UR6, UR8, 0xfffffffe, URZ, 0xc0, !UPT ;  /* 0xfffffffe08067892 */ /* 0x000fe2000f8ec03f */
[----:B------:R-:W-:Y:S01]  /*1a90*/  SHF.L.U64.HI R3, R34, 0x2, R16 ;  /* 0x0000000222037819 */ /* 0x000fe20000010210 */
[----:B------:R-:W-:Y:S01]  /*1aa0*/  IMAD.WIDE.U32 R4, R0, UR18, R4 ;  /* 0x0000001200047c25 */ /* 0x000fe2000f8e0004 */
[----:B------:R-:W-:Y:S01]  /*1ab0*/  ULDC.64 UR8, c[0x0][0x210] ;  /* 0x0000840000087ab9 */ /* 0x000fe20000000a00 */
[----:B------:R-:W-:Y:S01]  /*1ac0*/  UIADD3 UR6, UR42, -UR6, URZ ;  /* 0x800000062a067290 */ /* 0x000fe2000fffe03f */
[----:B------:R-:W-:Y:S01]  /*1ad0*/  LEA.HI.X R7, R8, UR7, R7, 0x1, P0 ;  /* 0x0000000708077c11 */ /* 0x000fe200080f0c07 */
[----:B------:R-:W-:Y:S01]  /*1ae0*/  VIADD R0, R5, UR43 ;  /* 0x0000002b05007c36 */ /* 0x000fe20008000000 */
[C---:B------:R-:W-:Y:S01]  /*1af0*/  LEA R36, P0, R4.reuse, UR8, 0x1 ;  /* 0x0000000804247c11 */ /* 0x040fe2000f8008ff */
[----:B------:R-:W-:Y:S01]  /*1b00*/  UISETP.NE.AND UP0, UPT, UR6, 0x1, UPT ;  /* 0x000000010600788c */ /* 0x000fe2000bf05270 */
[----:B------:R1:W-:Y:S01]  /*1b10*/  STL.64 [R1+0x40], R38 ;  /* 0x0000402601007387 */ /* 0x0003e20000100a00 */
[----:B------:R-:W-:Y:S01]  /*1b20*/  UMOV UR8, UR44 ;  /* 0x0000002c00087c82 */ /* 0x000fe20008000000 */
[----:B------:R-:W-:Y:S01]  /*1b30*/  LEA.HI.X R37, R4, UR9, R0, 0x1, P0 ;  /* 0x0000000904257c11 */ /* 0x000fe200080f0c00 */
[----:B------:R-:W-:Y:S01]  /*1b40*/  IMAD.SHL.U32 R4, R34, 0x4, RZ ;  /* 0x0000000422047824 */ /* 0x000fe200078e00ff */
[----:B------:R-:W-:Y:S01]  /*1b50*/  IADD3 R0, R35, 0x1000, RZ ;  /* 0x0000100023007810 */ /* 0x000fe20007ffe0ff */
[----:B------:R-:W-:Y:S01]  /*1b60*/  UMOV UR9, UR45 ;  /* 0x0000002d00097c82 */ /* 0x000fe20008000000 */
[----:B------:R-:W-:-:S02]  /*1b70*/  PLOP3.LUT P0, PT, PT, PT, UP0, 0x80, 0x0 ;  /* 0x000000000000781c */ /* 0x000fc40003f0f008 */
[----:B------:R-:W-:Y:S01]  /*1b80*/  LEA R10, P2, R26, R36, 0x7 ;  /* 0x000000241a0a7211 */ /* 0x000fe200078438ff */
[----:B------:R-:W-:Y:S01]  /*1b90*/  USHF.R.S32.HI UR6, URZ, 0x1f, UR32 ;  /* 0x0000001f3f067899 */ /* 0x000fe20008011420 */
[----:B------:R-:W-:Y:S01]  /*1ba0*/  IADD3 R4, P1, R4, UR8, RZ ;  /* 0x0000000804047c10 */ /* 0x000fe2000ff3e0ff */
[----:B------:R-:W-:Y:S01]  /*1bb0*/  USHF.L.U32 UR7, UR39, 0x7, URZ ;  /* 0x0000000727077899 */ /* 0x000fe2000800063f */
[----:B------:R-:W-:Y:S01]  /*1bc0*/  SEL R0, R0, R35, !P0 ;  /* 0x0000002300007207 */ /* 0x000fe20004000000 */
[----:B------:R1:W-:Y:S01]  /*1bd0*/  STL.64 [R1+0x38], R36 ;  /* 0x0000382401007387 */ /* 0x0003e20000100a00 */
[----:B------:R-:W-:Y:S02]  /*1be0*/  IADD3.X R5, R3, UR9, RZ, P1, !PT ;  /* 0x0000000903057c10 */ /* 0x000fe40008ffe4ff */
[----:B------:R-:W-:Y:S02]  /*1bf0*/  LEA R8, P1, R20, R6, 0x7 ;  /* 0x0000000614087211 */ /* 0x000fe400078238ff */
[----:B------:R-:W-:-:S02]  /*1c00*/  LEA R15, R0, UR5, 0x1 ;  /* 0x00000005000f7c11 */ /* 0x000fc4000f8e08ff */
[----:B------:R-:W-:Y:S02]  /*1c10*/  LEA.HI.X R11, R26, R37, R27, 0x7, P2 ;  /* 0x000000251a0b7211 */ /* 0x000fe400010f3c1b */
[----:B------:R-:W-:Y:S01]  /*1c20*/  LEA.HI.X R9, R20, R7, R21, 0x7, P1 ;  /* 0x0000000714097211 */ /* 0x000fe200008f3c15 */
[----:B------:R-:W-:Y:S01]  /*1c30*/  LDGSTS.E.BYPASS.LTC128B.128 [R15], desc[UR20][R36.64] ;  /* 0x00000000240f7fae */ /* 0x000fe2000b901d54 */
[----:B------:R-:W-:-:S03]  /*1c40*/  LEA.HI R0, R33, R32, RZ, 0x5 ;  /* 0x0000002021007211 */ /* 0x000fc600078f28ff */
[----:B------:R-:W-:Y:S04]  /*1c50*/  LDGSTS.E.BYPASS.LTC128B.128 [R15+0x1000], desc[UR20][R10.64] ;  /* 0x010000000a0f7fae */ /* 0x000fe8000b901d54 */
[----:B------:R2:W-:Y:S04]  /*1c60*/  LDGSTS.E.BYPASS.LTC128B.128 [R14+0x6000], desc[UR20][R6.64] ;  /* 0x06000000060e7fae */ /* 0x0005e8000b901d54 */
[----:B------:R-:W-:Y:S04]  /*1c70*/  LDGSTS.E.BYPASS.LTC128B.128 [R14+0x7000], desc[UR20][R8.64] ;  /* 0x07000000080e7fae */ /* 0x000fe8000b901d54 */
[----:B------:R-:W0:Y:S01]  /*1c80*/  LDGDEPBAR ;  /* 0x00000000000079af */ /* 0x000e220000000000 */
[----:B------:R-:W-:-:S02]  /*1c90*/  LOP3.LUT R3, R0, 0xffffffe0, RZ, 0xc0, !PT ;  /* 0xffffffe000037812 */ /* 0x000fc400078ec0ff */
[----:B------:R-:W-:-:S03]  /*1ca0*/  SHF.R.S32.HI R0, RZ, 0x5, R0 ;  /* 0x00000005ff007819 */ /* 0x000fc60000011400 */
[----:B------:R-:W-:Y:S01]  /*1cb0*/  IMAD.IADD R3, R32, 0x1, -R3 ;  /* 0x0000000120037824 */ /* 0x000fe200078e0a03 */
[----:B------:R-:W-:-:S03]  /*1cc0*/  UIMAD UR6, UR6, UR33, URZ ;  /* 0x00000021060672a4 */ /* 0x000fc6000f8e023f */
[----:B------:R-:W-:Y:S01]  /*1cd0*/  IMAD R0, R0, UR39, R3 ;  /* 0x0000002700007c24 */ /* 0x000fe2000f8e0203 */
[----:B------:R-:W-:Y:S01]  /*1ce0*/  UIMAD.WIDE UR44, UR16, UR29, UR40 ;  /* 0x0000001d102c72a5 */ /* 0x000fe2000f8e0228 */
[----:B------:R-:W5:Y:S04]  /*1cf0*/  LDG.E R10, desc[UR20][R4.64+0x20] ;  /* 0x00002014040a7981 */ /* 0x000f68000c1e1900 */
[----:B------:R-:W5:Y:S04]  /*1d00*/  LDG.E R11, desc[UR20][R4.64+0x100] ;  /* 0x00010014040b7981 */ /* 0x000f68000c1e1900 */
[----:B------:R-:W5:Y:S04]  /*1d10*/  LDG.E R8, desc[UR20][R4.64] ;  /* 0x0000001404087981 */ /* 0x000f68000c1e1900 */
[----:B------:R3:W5:Y:S01]  /*1d20*/  LDG.E R9, desc[UR20][R4.64+0x120] ;  /* 0x0001201404097981 */ /* 0x000762000c1e1900 */
[----:B------:R-:W-:Y:S01]  /*1d30*/  USHF.R.S32.HI UR29, URZ, 0x1f, UR7 ;  /* 0x0000001f3f1d7899 */ /* 0x000fe20008011407 */
[----:B------:R-:W-:Y:S01]  /*1d40*/  IMAD.U32 R3, RZ, RZ, UR36 ;  /* 0x00000024ff037e24 */ /* 0x000fe2000f8e00ff */
[----:B------:R-:W-:Y:S01]  /*1d50*/  UIMAD UR6, UR37, UR32, UR6 ;  /* 0x00000020250672a4 */ /* 0x000fe2000f8e0206 */
[----:B--2---:R-:W-:Y:S01]  /*1d60*/  IMAD.U32 R6, RZ, RZ, UR46 ;  /* 0x0000002eff067e24 */ /* 0x004fe2000f8e00ff */
[----:B------:R-:W-:Y:S01]  /*1d70*/  UIADD3 UR35, UP0, UR44, UR35, URZ ;  /* 0x000000232c237290 */ /* 0x000fe2000ff1e03f */
[----:B------:R-:W-:-:S04]  /*1d80*/  DEPBAR.LE SB0, 0x1 ;  /* 0x000080400000791a */ /* 0x000fc80000000000 */
[----:B------:R-:W-:Y:S01]  /*1d90*/  UIADD3 UR6, UR47, UR6, URZ ;  /* 0x000000062f067290 */ /* 0x000fe2000fffe03f */
[----:B------:R-:W-:Y:S01]  /*1da0*/  BAR.SYNC.DEFER_BLOCKING 0x0 ;  /* 0x0000000000007b1d */ /* 0x000fe20000010000 */
[----:B---3--:R-:W-:-:S05]  /*1db0*/  IMAD.U32 R4, RZ, RZ, UR38 ;  /* 0x00000026ff047e24 */ /* 0x008fca000f8e00ff */
[----:B------:R-:W-:Y:S01]  /*1dc0*/  ULDC.64 UR32, c[0x0][0x478] ;  /* 0x00011e0000207ab9 */ /* 0x000fe20000000a00 */
[----:B------:R-:W-:Y:S02]  /*1dd0*/  IADD3 R4, P2, P1, R0, UR7, R4 ;  /* 0x0000000700047c10 */ /* 0x000fe4000f95e004 */
[----:B------:R-:W-:Y:S01]  /*1de0*/  SHF.R.S32.HI R0, RZ, 0x1f, R0 ;  /* 0x0000001fff007819 */ /* 0x000fe20000011400 */
[----:B------:R-:W-:Y:S02]  /*1df0*/  UIADD3.X UR34, UR45, UR34, URZ, UP0, !UPT ;  /* 0x000000222d227290 */ /* 0x000fe400087fe43f */
[----:B------:R-:W-:Y:S01]  /*1e00*/  UIMAD UR6, UR6, UR35, URZ ;  /* 0x00000023060672a4 */ /* 0x000fe2000f8e023f */
[----:B------:R-:W-:Y:S01]  /*1e10*/  IADD3.X R0, R0, UR29, R3, P2, P1 ;  /* 0x0000001d00007c10 */ /* 0x000fe200097e2403 */
[----:B------:R-:W-:Y:S01]  /*1e20*/  IMAD.U32 R7, RZ, RZ, UR47 ;  /* 0x0000002fff077e24 */ /* 0x000fe2000f8e00ff */
[----:B------:R-:W-:Y:S01]  /*1e30*/  IADD3 R4, P1, R4, R30, RZ ;  /* 0x0000001e04047210 */ /* 0x000fe20007f3e0ff */
[----:B------:R-:W-:Y:S01]  /*1e40*/  UIMAD UR34, UR34, UR46, UR6 ;  /* 0x0000002e222272a4 */ /* 0x000fe2000f8e0206 */
[----:B------:R1:W2:Y:S02]  /*1e50*/  LDSM.16.M88.4 R116, [R149+0x8000] ;  /* 0x008000009574783b */ /* 0x0002a40000000200 */
[----:B------:R-:W-:Y:S01]  /*1e60*/  IADD3.X R5, R0, R31, RZ, P1, !PT ;  /* 0x0000001f00057210 */ /* 0x000fe20000ffe4ff */
[----:B------:R-:W-:Y:S01]  /*1e70*/  ULDC.64 UR6, c[0x0][0x400] ;  /* 0x0001000000067ab9 */ /* 0x000fe20000000a00 */
[----:B------:R1:W3:Y:S01]  /*1e80*/  LDSM.16.M88.4 R120, [R149+0x8400] ;  /* 0x008400009578783b */ /* 0x0002e20000000200 */
[----:B------:R-:W-:Y:S01]  /*1e90*/  IMAD.WIDE.U32 R4, R6, UR35, R4 ;  /* 0x0000002306047c25 */ /* 0x000fe2000f8e0004 */
[----:B------:R-:W-:-:S02]  /*1ea0*/  UISETP.GE.AND UP0, UPT, UR27, 0x1, UPT ;  /* 0x000000011b00788c */ /* 0x000fc4000bf06270 */
[----:B------:R1:W4:Y:S01]  /*1eb0*/  LDSM.16.M88.4 R124, [R149+0x8800] ;  /* 0x00880000957c783b */ /* 0x0003220000000200 */
[----:B------:R-:W-:Y:S01]  /*1ec0*/  VIADD R0, R5, UR34 ;  /* 0x0000002205007c36 */ /* 0x000fe20008000000 */
[C---:B------:R-:W-:Y:S02]  /*1ed0*/  LEA R162, P1, R4.reuse, UR6, 0x2 ;  /* 0x0000000604a27c11 */ /* 0x040fe4000f8210ff */
[----:B------:R1:W1:Y:S02]  /*1ee0*/  LDSM.16.M88.4 R128, [R149+0x8c00] ;  /* 0x008c00009580783b */ /* 0x0002640000000200 */
[----:B------:R-:W-:Y:S02]  /*1ef0*/  LEA.HI.X R163, R4, UR7, R0, 0x2, P1 ;  /* 0x0000000704a37c11 */ /* 0x000fe400088f1400 */
[----:B------:R1:W1:Y:S01]  /*1f00*/  LDSM.16.M88.4 R132, [R150+0x8000] ;  /* 0x008000009684783b */ /* 0x0002620000000200 */
[----:B------:R-:W-:Y:S01]  /*1f10*/  PLOP3.LUT P1, PT, PT, PT, UP0, 0x80, 0x0 ;  /* 0x000000000000781c */ /* 0x000fe20003f2f008 */
[----:B------:R-:W-:-:S02]  /*1f20*/  UIMAD.WIDE UR6, UR28, 0x4, UR32 ;  /* 0x000000041c0678a5 */ /* 0x000fc4000f8e0220 */
[----:B------:R1:W1:Y:S04]  /*1f30*/  LDSM.16.M88.4 R136, [R150+0x8400] ;  /* 0x008400009688783b */ /* 0x0002680000000200 */
[----:B------:R1:W1:Y:S04]  /*1f40*/  LDSM.16.M88.4 R140, [R150+0x8800] ;  /* 0x00880000968c783b */ /* 0x0002680000000200 */
[----:B------:R1:W1:Y:S02]  /*1f50*/  LDSM.16.M88.4 R144, [R150+0x8c00] ;  /* 0x008c00009690783b */ /* 0x0002640000000200 */
[----:B------:R-:W-:Y:S05]  /*1f60*/  @!P1 BRA `(.L_x_528) ;  /* 0x0000004c00d89947 */ /* 0x000fea0003800000 */
[----:B------:R-:W-:Y:S01]  /*1f70*/  STL [R1+0x70], R15 ;  /* 0x0000700f01007387 */ /* 0x000fe20000100800 */
[C---:B------:R-:W-:Y:S01]  /*1f80*/  SHF.L.U64.HI R3, R34.reuse, 0x2, R16 ;  /* 0x0000000222037819 */ /* 0x040fe20000010210 */
[C---:B------:R-:W-:Y:S01]  /*1f90*/  IMAD.SHL.U32 R6, R34.reuse, 0x4, RZ ;  /* 0x0000000422067824 */ /* 0x040fe200078e00ff */
[----:B------:R-:W-:Y:S01]  /*1fa0*/  MOV R95, RZ ;  /* 0x000000ff005f7202 */ /* 0x000fe20000000f00 */
[----:B-----5:R-:W-:Y:S01]  /*1fb0*/  STL [R1+0x80], R8 ;  /* 0x0000800801007387 */ /* 0x020fe20000100800 */
[----:B------:R-:W-:Y:S01]  /*1fc0*/  VIADD R4, R155, 0x1000 ;  /* 0x000010009b047836 */ /* 0x000fe20000000000 */
[----:B------:R-:W-:Y:S01]  /*1fd0*/  USHF.L.U32 UR44, UR39, 0x3, URZ ;  /* 0x00000003272c7899 */ /* 0x000fe2000800063f */
[----:B------:R-:W-:Y:S01]  /*1fe0*/  VIADD R0, R34, 0xffffff80 ;  /* 0xffffff8022007836 */ /* 0x000fe20000000000 */
[----:B------:R-:W-:Y:S01]  /*1ff0*/  STL [R1+0x7c], R10 ;  /* 0x00007c0a01007387 */ /* 0x000fe20000100800 */
[----:B------:R-:W-:Y:S01]  /*2000*/  USHF.L.U32 UR43, UR39, 0x4, URZ ;  /* 0x00000004272b7899 */ /* 0x000fe2000800063f */
[----:B------:R-:W-:Y:S01]  /*2010*/  SEL R4, R4, R155, !P0 ;  /* 0x0000009b04047207 */ /* 0x000fe20004000000 */
[----:B------:R-:W-:Y:S01]  /*2020*/  UIMAD UR41, UR39, 0x18, URZ ;  /* 0x00000018272978a4 */ /* 0x000fe2000f8e023f */
[----:B------:R-:W-:Y:S01]  /*2030*/  STL [R1+0x78], R11 ;  /* 0x0000780b01007387 */ /* 0x000fe20000100800 */
[----:B------:R-:W-:Y:S01]  /*2040*/  SHF.R.S32.HI R5, RZ, 0x1f, R0 ;  /* 0x0000001fff057819 */ /* 0x000fe20000011400 */
[----:B------:R-:W-:-:S02]  /*2050*/  USHF.L.U32 UR40, UR39, 0x5, URZ ;  /* 0x0000000527287899 */ /* 0x000fc4000800063f */
[----:B------:R-:W-:Y:S01]  /*2060*/  STL [R1+0x74], R9 ;  /* 0x0000740901007387 */ /* 0x000fe20000100800 */
[----:B------:R-:W-:Y:S02]  /*2070*/  UIMAD UR38, UR39, 0x28, URZ ;  /* 0x00000028272678a4 */ /* 0x000fe4000f8e023f */
[----:B------:R-:W-:Y:S01]  /*2080*/  UIMAD UR37, UR39, 0x30, URZ ;  /* 0x00000030272578a4 */ /* 0x000fe2000f8e023f */
[----:B------:R2:W-:Y:S01]  /*2090*/  STL [R1+0x8c], R3 ;  /* 0x00008c0301007387 */ /* 0x0005e20000100800 */
[----:B------:R-:W-:Y:S02]  /*20a0*/  UIMAD UR36, UR39, 0x38, URZ ;  /* 0x00000038272478a4 */ /* 0x000fe4000f8e023f */
[----:B------:R-:W-:Y:S01]  /*20b0*/  USHF.L.U32 UR35, UR39, 0x6, URZ ;  /* 0x0000000627237899 */ /* 0x000fe2000800063f */
[----:B------:R1:W-:Y:S01]  /*20c0*/  STL [R1+0x90], R6 ;  /* 0x0000900601007387 */ /* 0x0003e20000100800 */
[----:B------:R-:W-:Y:S02]  /*20d0*/  UIMAD UR34, UR39, 0x48, URZ ;  /* 0x00000048272278a4 */ /* 0x000fe4000f8e023f */
[----:B------:R-:W-:-:S02]  /*20e0*/  UIMAD UR33, UR39, 0x50, URZ ;  /* 0x00000050272178a4 */ /* 0x000fc4000f8e023f */
[----:B------:R-:W-:Y:S02]  /*20f0*/  UIMAD UR32, UR39, 0x58, URZ ;  /* 0x00000058272078a4 */ /* 0x000fe4000f8e023f */
[----:B------:R-:W-:Y:S02]  /*2100*/  UIMAD UR29, UR39, 0x60, URZ ;  /* 0x00000060271d78a4 */ /* 0x000fe4000f8e023f */
[----:B------:R-:W-:Y:S02]  /*2110*/  UIMAD UR28, UR39, 0x68, URZ ;  /* 0x00000068271c78a4 */ /* 0x000fe4000f8e023f */
[----:B------:R-:W-:Y:S02]  /*2120*/  UIMAD UR27, UR39, 0x70, URZ ;  /* 0x00000070271b78a4 */ /* 0x000fe4000f8e023f */
[----:B------:R-:W-:Y:S01]  /*2130*/  UIMAD UR48, UR39, 0x78, URZ ;  /* 0x00000078273078a4 */ /* 0x000fe2000f8e023f */
[----:B------:R-:W-:Y:S01]  /*2140*/  ULDC UR45, c[0x0][0x270] ;  /* 0x00009c00002d7ab9 */ /* 0x000fe20000000800 */
[----:B--2---:R-:W-:-:S04]  /*2150*/  IADD3 R3, R156, 0x1000, RZ ;  /* 0x000010009c037810 */ /* 0x004fc80007ffe0ff */
[----:B------:R-:W-:Y:S02]  /*2160*/  SEL R148, R3, R156, !P0 ;  /* 0x0000009c03947207 */ /* 0x000fe40004000000 */
[C---:B------:R-:W-:Y:S01]  /*2170*/  SHF.L.U64.HI R5, R0.reuse, 0x2, R5 ;  /* 0x0000000200057819 */ /* 0x040fe20000010205 */
[----:B------:R-:W-:Y:S01]  /*2180*/  IMAD.SHL.U32 R0, R0, 0x4, RZ ;  /* 0x0000000400007824 */ /* 0x000fe200078e00ff */
[----:B------:R-:W-:Y:S01]  /*2190*/  LEA R3, R4, UR5, 0x1 ;  /* 0x0000000504037c11 */ /* 0x000fe2000f8e08ff */
[----:B------:R-:W-:Y:S01]  /*21a0*/  ULDC UR47, c[0x0][0x39c] ;  /* 0x0000e700002f7ab9 */ /* 0x000fe20000000800 */
[----:B------:R-:W-:Y:S01]  /*21b0*/  LEA R148, R148, UR5, 0x1 ;  /* 0x0000000594947c11 */ /* 0x000fe2000f8e08ff */
[----:B------:R2:W-:Y:S01]  /*21c0*/  STL [R1+0x88], R5 ;  /* 0x0000880501007387 */ /* 0x0005e20000100800 */
[----:B------:R-:W-:-:S03]  /*21d0*/  ULDC UR46, c[0x0][0x2ec] ;  /* 0x0000bb00002e7ab9 */ /* 0x000fc60000000800 */
[----:B-1----:R2:W-:Y:S02]  /*21e0*/  STL [R1+0x84], R0 ;  /* 0x0000840001007387 */ /* 0x0025e40000100800 */
.L_x_531:
[----:B------:R-:W0:Y:S01]  /*21f0*/  LDGDEPBAR ;  /* 0x00000000000079af */ /* 0x000e220000000000 */
[----:B------:R-:W-:Y:S01]  /*2200*/  IADD3 R112, R154, R148, RZ ;  /* 0x000000949a707210 */ /* 0x000fe20007ffe0ff */
[----:B------:R-:W-:Y:S06]  /*2210*/  UISETP.GE.AND UP2, UPT, UR42, 0x1, UPT ;  /* 0x000000012a00788c */ /* 0x000fec000bf46270 */
[----:B--2---:R-:W2:Y:S04]  /*2220*/  LDL R0, [R1+0x80] ;  /* 0x0000800001007983 */ /* 0x004ea80000100800 */
[----:B------:R-:W3:Y:S01]  /*2230*/  LDL R171, [R1+0x7c] ;  /* 0x00007c0001ab7983 */ /* 0x000ee20000100800 */
[----:B------:R-:W-:Y:S03]  /*2240*/  PLOP3.LUT P2, PT, PT, PT, UP2, 0x80, 0x0 ;  /* 0x000000000000781c */ /* 0x000fe60003f4f028 */
        /* <DEDUP_REMOVED lines=26> */
[----:B------:R-:W1:Y:S02]  /*23f0*/  LDSM.16.M88.4 R100, [R149+0x6c00] ;  /* 0x006c00009564783b */ /* 0x000e640000000200 */
[-C--:B-1----:R-:W-:Y:S06]  /*2400*/  HMMA.16816.F32.BF16 R4, R64, R16.reuse, RZ ;  /* 0x000000104004723c */ /* 0x082fec00000418ff */
        /* <DEDUP_REMOVED lines=30> */
[----:B------:R-:W-:Y:S05]  /*25f0*/  FMUL.FTZ R11, R11, UR47 ;  /* 0x0000002f0b0b7c20 */ /* 0x000fea0008410000 */
[----:B------:R-:W1:Y:S01]  /*2600*/  MUFU.TANH R169, R8 ;  /* 0x0000000800a97308 */ /* 0x000e620000002400 */
[----:B------:R-:W-:Y:S01]  /*2610*/  FMUL.FTZ R13, R13, UR47 ;  /* 0x0000002f0d0d7c20 */ /* 0x000fe20008410000 */
[----:B------:R-:W-:Y:S01]  /*2620*/  FMUL.FTZ R12, R12, UR47 ;  /* 0x0000002f0c0c7c20 */ /* 0x000fe20008410000 */
[----:B------:R-:W-:Y:S01]  /*2630*/  FMUL.FTZ R14, R14, UR47 ;  /* 0x0000002f0e0e7c20 */ /* 0x000fe20008410000 */
[----:B------:R-:W-:Y:S01]  /*2640*/  FMUL.FTZ R15, R15, UR47 ;  /* 0x0000002f0f0f7c20 */ /* 0x000fe20008410000 */
[----:B------:R-:W-:Y:S01]  /*2650*/  FMUL.FTZ R18, R18, UR47 ;  /* 0x0000002f12127c20 */ /* 0x000fe20008410000 */
[----:B------:R-:W-:Y:S04]  /*2660*/  FMUL.FTZ R19, R19, UR47 ;  /* 0x0000002f13137c20 */ /* 0x000fe80008410000 */
[----:B------:R-:W-:Y:S01]  /*2670*/  MUFU.TANH R164, R13 ;  /* 0x0000000d00a47308 */ /* 0x000fe20000002400 */
[----:B--2---:R-:W-:Y:S01]  /*2680*/  FSETP.NEU.FTZ.AND P0, PT, R0, -INF , PT ;  /* 0xff8000000000780b */ /* 0x004fe20003f1d000 */
[----:B------:R-:W-:Y:S01]  /*2690*/  FMUL.FTZ R16, R16, UR47 ;  /* 0x0000002f10107c20 */ /* 0x000fe20008410000 */
[----:B------:R-:W-:Y:S07]  /*26a0*/  FMUL.FTZ R17, R17, UR47 ;  /* 0x0000002f11117c20 */ /* 0x000fee0008410000 */
[----:B------:R-:W2:Y:S01]  /*26b0*/  MUFU.TANH R168, R9 ;  /* 0x0000000900a87308 */ /* 0x000ea20000002400 */
[----:B-1----:R-:W-:Y:S01]  /*26c0*/  STL [R1+0x24], R169 ;  /* 0x000024a901007387 */ /* 0x002fe20000100800 */
[----:B----4-:R-:W-:Y:S08]  /*26d0*/  FMUL.FTZ R8, R170, 1.4426950216293334961 ;  /* 0x3fb8aa3baa087820 */ /* 0x010ff00000410000 */
[----:B------:R-:W1:Y:S10]  /*26e0*/  MUFU.TANH R167, R10 ;  /* 0x0000000a00a77308 */ /* 0x000e740000002400 */
[----:B------:R-:W4:Y:S01]  /*26f0*/  MUFU.TANH R166, R11 ;  /* 0x0000000b00a67308 */ /* 0x000f220000002400 */
[----:B--2---:R-:W-:Y:S01]  /*2700*/  STL [R1+0x20], R168 ;  /* 0x000020a801007387 */ /* 0x004fe20000100800 */
[C---:B---3--:R-:W-:Y:S08]  /*2710*/  FMUL.FTZ R9, R171.reuse, 1.4426950216293334961 ;  /* 0x3fb8aa3bab097820 */ /* 0x048ff00000410000 */
[----:B------:R-:W2:Y:S01]  /*2720*/  MUFU.TANH R165, R12 ;  /* 0x0000000c00a57308 */ /* 0x000ea20000002400 */
[----:B-1----:R-:W-:Y:S01]  /*2730*/  STL [R1+0x6c], R167 ;  /* 0x00006ca701007387 */ /* 0x002fe20000100800 */
[----:B------:R-:W-:Y:S05]  /*2740*/  FMUL.FTZ R10, R0, 1.4426950216293334961 ;  /* 0x3fb8aa3b000a7820 */ /* 0x000fea0000410000 */
[----:B------:R-:W-:Y:S03]  /*2750*/  FSEL R10, R10, RZ, P0 ;  /* 0x000000ff0a0a7208 */ /* 0x000fe60000000000 */
[----:B------:R-:W1:Y:S01]  /*2760*/  MUFU.TANH R82, R5 ;  /* 0x0000000500527308 */ /* 0x000e620000002400 */
[----:B----4-:R-:W-:Y:S01]  /*2770*/  STL [R1+0x68], R166 ;  /* 0x000068a601007387 */ /* 0x010fe20000100800 */
[----:B------:R-:W-:Y:S01]  /*2780*/  FSETP.NEU.FTZ.AND P0, PT, R171, -INF , PT ;  /* 0xff800000ab00780b */ /* 0x000fe20003f1d000 */
[----:B------:R-:W-:Y:S03]  /*2790*/  FFMA.FTZ R0, R83, UR46, -R10 ;  /* 0x0000002e53007c23 */ /* 0x000fe6000801080a */
[----:B------:R-:W-:Y:S04]  /*27a0*/  FSEL R9, R9, RZ, P0 ;  /* 0x000000ff09097208 */ /* 0x000fe80000000000 */
[----:B------:R1:W-:Y:S01]  /*27b0*/  MUFU.EX2 R188, R0 ;  /* 0x0000000000bc7308 */ /* 0x0003e20000000800 */
[----:B--2---:R-:W-:Y:S01]  /*27c0*/  STL [R1+0x10], R165 ;  /* 0x000010a501007387 */ /* 0x004fe20000100800 */
[----:B------:R-:W-:Y:S03]  /*27d0*/  FSETP.NEU.FTZ.AND P0, PT, R170, -INF , PT ;  /* 0xff800000aa00780b */ /* 0x000fe60003f1d000 */
[----:B------:R-:W-:Y:S01]  /*27e0*/  STL [R1+0xc], R164 ;  /* 0x00000ca401007387 */ /* 0x000fe20000100800 */
[----:B------:R-:W-:Y:S04]  /*27f0*/  FSEL R8, R8, RZ, P0 ;  /* 0x000000ff08087208 */ /* 0x000fe80000000000 */
[----:B------:R-:W2:Y:S01]  /*2800*/  MUFU.TANH R3, R6 ;  /* 0x0000000600037308 */ /* 0x000ea20000002400 */
[----:B------:R-:W3:Y:S01]  /*2810*/  LDL R13, [R1+0x74] ;  /* 0x00007400010d7983 */ /* 0x000ee20000100800 */
[----:B------:R-:W-:Y:S08]  /*2820*/  FFMA.FTZ R11, R169, UR46, -R8 ;  /* 0x0000002ea90b7c23 */ /* 0x000ff00008010808 */
[----:B------:R4:W2:Y:S01]  /*2830*/  MUFU.TANH R2, R7 ;  /* 0x0000000700027308 */ /* 0x0008a20000002400 */
[----:B-1----:R-:W-:Y:S09]  /*2840*/  FFMA.FTZ R0, R82, UR46, -R10 ;  /* 0x0000002e52007c23 */ /* 0x002ff2000801080a */
[----:B------:R2:W-:Y:S10]  /*2850*/  MUFU.EX2 R187, R0 ;  /* 0x0000000000bb7308 */ /* 0x0005f40000000800 */
[----:B------:R1:W-:Y:S01]  /*2860*/  MUFU.EX2 R252, R11 ;  /* 0x0000000b00fc7308 */ /* 0x0003e20000000800 */
[----:B----4-:R-:W4:Y:S09]  /*2870*/  LDSM.16.M88.4 R4, [R150+0x6400] ;  /* 0x006400009604783b */ /* 0x010f320000000200 */
[----:B------:R-:W-:Y:S01]  /*2880*/  MUFU.TANH R216, R18 ;  /* 0x0000001200d87308 */ /* 0x000fe20000002400 */
[--C-:B--2---:R-:W-:Y:S09]  /*2890*/  FFMA.FTZ R0, R3, UR46, -R9.reuse ;  /* 0x0000002e03007c23 */ /* 0x104ff20008010809 */
[----:B------:R2:W-:Y:S01]  /*28a0*/  MUFU.EX2 R218, R0 ;  /* 0x0000000000da7308 */ /* 0x0005e20000000800 */
[--C-:B-1----:R-:W-:Y:S09]  /*28b0*/  FFMA.FTZ R11, R168, UR46, -R8.reuse ;  /* 0x0000002ea80b7c23 */ /* 0x102ff20008010808 */
[----:B------:R-:W-:Y:S10]  /*28c0*/  MUFU.EX2 R251, R11 ;  /* 0x0000000b00fb7308 */ /* 0x000ff40000000800 */
[----:B------:R-:W-:Y:S01]  /*28d0*/  MUFU.TANH R215, R19 ;  /* 0x0000001300d77308 */ /* 0x000fe20000002400 */
[--C-:B--2---:R-:W-:Y:S09]  /*28e0*/  FFMA.FTZ R0, R2, UR46, -R9.reuse ;  /* 0x0000002e02007c23 */ /* 0x104ff20008010809 */
[----:B------:R-:W-:Y:S01]  /*28f0*/  MUFU.EX2 R217, R0 ;  /* 0x0000000000d97308 */ /* 0x000fe20000000800 */
[-C--:B----4-:R-:W-:Y:S06]  /*2900*/  HMMA.16816.F32.BF16 R20, R104, R4.reuse, R20 ;  /* 0x000000046814723c */ /* 0x090fec0000041814 */
[C---:B------:R-:W-:Y:S03]  /*2910*/  HMMA.16816.F32.BF16 R24, R112.reuse, R4, R24 ;  /* 0x000000047018723c */ /* 0x040fe60000041818 */
[----:B------:R-:W1:Y:S03]  /*2920*/  MUFU.TANH R161, R14 ;  /* 0x0000000e00a17308 */ /* 0x000e660000002400 */
[-C--:B------:R-:W-:Y:S07]  /*2930*/  HMMA.16816.F32.BF16 R28, R112, R6.reuse, R28 ;  /* 0x00000006701c723c */ /* 0x080fee000004181c */
[----:B------:R-:W-:Y:S01]  /*2940*/  MUFU.TANH R81, R16 ;  /* 0x0000001000517308 */ /* 0x000fe20000002400 */
[--C-:B------:R-:W-:Y:S01]  /*2950*/  FFMA.FTZ R4, R165, UR46, -R8.reuse ;  /* 0x0000002ea5047c23 */ /* 0x100fe20008010808 */
[C---:B------:R-:W-:Y:S08]  /*2960*/  HMMA.16816.F32.BF16 R32, R104.reuse, R6, R32 ;  /* 0x000000066820723c */ /* 0x040ff00000041820 */
[----:B------:R2:W-:Y:S03]  /*2970*/  MUFU.EX2 R247, R4 ;  /* 0x0000000400f77308 */ /* 0x0005e60000000800 */
[----:B------:R-:W-:Y:S01]  /*2980*/  FMUL.FTZ R20, R20, UR47 ;  /* 0x0000002f14147c20 */ /* 0x000fe20008410000 */
[----:B-1----:R-:W-:Y:S01]  /*2990*/  STL [R1+0x64], R161 ;  /* 0x000064a101007387 */ /* 0x002fe20000100800 */
[----:B------:R-:W-:Y:S01]  /*29a0*/  FMUL.FTZ R22, R22, UR47 ;  /* 0x0000002f16167c20 */ /* 0x000fe20008410000 */
[----:B------:R-:W-:Y:S01]  /*29b0*/  FMUL.FTZ R23, R23, UR47 ;  /* 0x0000002f17177c20 */ /* 0x000fe20008410000 */
[----:B------:R-:W-:Y:S03]  /*29c0*/  FMUL.FTZ R21, R21, UR47 ;  /* 0x0000002f15157c20 */ /* 0x000fe60008410000 */
[----:B------:R-:W-:Y:S01]  /*29d0*/  MUFU.TANH R210, R22 ;  /* 0x0000001600d27308 */ /* 0x000fe20000002400 */
[----:B------:R-:W-:Y:S01]  /*29e0*/  FMUL.FTZ R24, R24, UR47 ;  /* 0x0000002f18187c20 */ /* 0x000fe20008410000 */
[----:B------:R-:W-:Y:S01]  /*29f0*/  FMUL.FTZ R25, R25, UR47 ;  /* 0x0000002f19197c20 */ /* 0x000fe20008410000 */
[----:B------:R-:W-:Y:S01]  /*2a00*/  FMUL.FTZ R26, R26, UR47 ;  /* 0x0000002f1a1a7c20 */ /* 0x000fe20008410000 */
[----:B------:R-:W-:Y:S01]  /*2a10*/  FMUL.FTZ R27, R27, UR47 ;  /* 0x0000002f1b1b7c20 */ /* 0x000fe20008410000 */
[----:B------:R-:W-:Y:S01]  /*2a20*/  FMUL.FTZ R30, R30, UR47 ;  /* 0x0000002f1e1e7c20 */ /* 0x000fe20008410000 */
[----:B------:R-:W-:Y:S01]  /*2a30*/  FMUL.FTZ R31, R31, UR47 ;  /* 0x0000002f1f1f7c20 */ /* 0x000fe20008410000 */
[----:B------:R-:W-:Y:S03]  /*2a40*/  FMUL.FTZ R28, R28, UR47 ;  /* 0x0000002f1c1c7c20 */ /* 0x000fe60008410000 */
[----:B------:R-:W-:Y:S01]  /*2a50*/  MUFU.TANH R79, R20 ;  /* 0x00000014004f7308 */ /* 0x000fe20000002400 */
[----:B--2---:R-:W-:Y:S01]  /*2a60*/  FFMA.FTZ R4, R164, UR46, -R8 ;  /* 0x0000002ea4047c23 */ /* 0x004fe20008010808 */
[----:B------:R-:W-:Y:S01]  /*2a70*/  FMUL.FTZ R29, R29, UR47 ;  /* 0x0000002f1d1d7c20 */ /* 0x000fe20008410000 */
[----:B------:R-:W-:Y:S01]  /*2a80*/  FMUL.FTZ R32, R32, UR47 ;  /* 0x0000002f20207c20 */ /* 0x000fe20008410000 */
[----:B------:R-:W-:Y:S01]  /*2a90*/  FMUL.FTZ R33, R33, UR47 ;  /* 0x0000002f21217c20 */ /* 0x000fe20008410000 */
[----:B------:R-:W-:Y:S01]  /*2aa0*/  FMUL.FTZ R35, R35, UR47 ;  /* 0x0000002f23237c20 */ /* 0x000fe20008410000 */
[----:B------:R-:W-:Y:S04]  /*2ab0*/  FMUL.FTZ R34, R34, UR47 ;  /* 0x0000002f22227c20 */ /* 0x000fe80008410000 */
[----:B------:R-:W-:Y:S10]  /*2ac0*/  MUFU.TANH R209, R23 ;  /* 0x0000001700d17308 */ /* 0x000ff40000002400 */
[----:B------:R-:W-:Y:S10]  /*2ad0*/  MUFU.TANH R78, R21 ;  /* 0x00000015004e7308 */ /* 0x000ff40000002400 */
[----:B------:R-:W-:Y:S10]  /*2ae0*/  MUFU.EX2 R246, R4 ;  /* 0x0000000400f67308 */ /* 0x000ff40000000800 */
[----:B------:R-:W1:Y:S10]  /*2af0*/  MUFU.TANH R12, R15 ;  /* 0x0000000f000c7308 */ /* 0x000e740000002400 */
[----:B------:R-:W-:Y:S10]  /*2b00*/  MUFU.TANH R248, R24 ;  /* 0x0000001800f87308 */ /* 0x000ff40000002400 */
[----:B------:R-:W-:Y:S01]  /*2b10*/  MUFU.TANH R80, R17 ;  /* 0x0000001100507308 */ /* 0x000fe20000002400 */
[----:B-1----:R1:W-:Y:S09]  /*2b20*/  STL [R1+0x60], R12 ;  /* 0x0000600c01007387 */ /* 0x0023f20000100800 */
[----:B------:R-:W-:Y:S10]  /*2b30*/  MUFU.TANH R245, R25 ;  /* 0x0000001900f57308 */ /* 0x000ff40000002400 */
[----:B------:R-:W-:Y:S10]  /*2b40*/  MUFU.TANH R14, R26 ;  /* 0x0000001a000e7308 */ /* 0x000ff40000002400 */
        /* <DEDUP_REMOVED lines=8> */
[----:B------:R-:W-:Y:S08]  /*2bd0*/  FSETP.NEU.FTZ.AND P0, PT, R13, -INF , PT ;  /* 0xff8000000d00780b */ /* 0x000ff00003f1d000 */
[----:B------:R-:W-:Y:S01]  /*2be0*/  MUFU.TANH R13, R31 ;  /* 0x0000001f000d7308 */ /* 0x000fe20000002400 */
[----:B------:R-:W-:Y:S05]  /*2bf0*/  FSEL R0, R0, RZ, P0 ;  /* 0x000000ff00007208 */ /* 0x000fea0000000000 */
[--C-:B------:R-:W-:Y:S01]  /*2c00*/  FFMA.FTZ R11, R167, UR46, -R0.reuse ;  /* 0x0000002ea70b7c23 */ /* 0x100fe20008010800 */
[--C-:B------:R-:W-:Y:S03]  /*2c10*/  FFMA.FTZ R4, R161, UR46, -R0.reuse ;  /* 0x0000002ea1047c23 */ /* 0x100fe60008010800 */
[----:B------:R2:W3:Y:S10]  /*2c20*/  MUFU.EX2 R18, R11 ;  /* 0x0000000b00127308 */ /* 0x0004f40000000800 */
[----:B------:R4:W-:Y:S01]  /*2c30*/  MUFU.EX2 R16, R4 ;  /* 0x0000000400107308 */ /* 0x0009e20000000800 */
[--C-:B--2---:R-:W-:Y:S01]  /*2c40*/  FFMA.FTZ R11, R166, UR46, -R0.reuse ;  /* 0x0000002ea60b7c23 */ /* 0x104fe20008010800 */
[----:B---3--:R-:W-:Y:S08]  /*2c50*/  STL [R1+0x5c], R18 ;  /* 0x00005c1201007387 */ /* 0x008ff00000100800 */
[----:B------:R2:W3:Y:S01]  /*2c60*/  MUFU.EX2 R19, R11 ;  /* 0x0000000b00137308 */ /* 0x0004e20000000800 */
[----:B----4-:R-:W-:Y:S09]  /*2c70*/  FFMA.FTZ R4, R12, UR46, -R0 ;  /* 0x0000002e0c047c23 */ /* 0x010ff20008010800 */
[----:B------:R4:W4:Y:S10]  /*2c80*/  MUFU.EX2 R17, R4 ;  /* 0x0000000400117308 */ /* 0x0009340000000800 */
[----:B-1----:R-:W1:Y:S01]  /*2c90*/  MUFU.TANH R12, R30 ;  /* 0x0000001e000c7308 */ /* 0x002e620000002400 */
[--C-:B--2---:R-:W-:Y:S01]  /*2ca0*/  FFMA.FTZ R11, R79, UR46, -R10.reuse ;  /* 0x0000002e4f0b7c23 */ /* 0x104fe2000801080a */
[----:B---3--:R-:W-:Y:S04]  /*2cb0*/  STL [R1+0x58], R19 ;  /* 0x0000581301007387 */ /* 0x008fe80000100800 */
[----:B------:R-:W-:Y:S04]  /*2cc0*/  STL [R1+0x54], R16 ;  /* 0x0000541001007387 */ /* 0x000fe80000100800 */
[----:B------:R2:W-:Y:S01]  /*2cd0*/  MUFU.EX2 R176, R11 ;  /* 0x0000000b00b07308 */ /* 0x0005e20000000800 */
[--C-:B----4-:R-:W-:Y:S01]  /*2ce0*/  FFMA.FTZ R4, R81, UR46, -R10.reuse ;  /* 0x0000002e51047c23 */ /* 0x110fe2000801080a */
[----:B------:R-:W-:Y:S04]  /*2cf0*/  STL [R1+0x50], R17 ;  /* 0x0000501101007387 */ /* 0x000fe80000100800 */
[----:B------:R3:W-:Y:S04]  /*2d00*/  STL [R1+0x4c], R14 ;  /* 0x00004c0e01007387 */ /* 0x0007e80000100800 */
[----:B------:R4:W-:Y:S01]  /*2d10*/  MUFU.EX2 R180, R4 ;  /* 0x0000000400b47308 */ /* 0x0009e20000000800 */
[----:B------:R-:W-:Y:S04]  /*2d20*/  STL [R1+0x48], R15 ;  /* 0x0000480f01007387 */ /* 0x000fe80000100800 */
[----:B-1----:R-:W-:Y:S01]  /*2d30*/  STL [R1+0x34], R12 ;  /* 0x0000340c01007387 */ /* 0x002fe20000100800 */
[--C-:B--2---:R-:W-:Y:S03]  /*2d40*/  FFMA.FTZ R11, R78, UR46, -R10.reuse ;  /* 0x0000002e4e0b7c23 */ /* 0x104fe6000801080a */
[----:B------:R-:W-:Y:S01]  /*2d50*/  STL [R1+0x30], R13 ;  /* 0x0000300d01007387 */ /* 0x000fe20000100800 */
[----:B------:R1:W-:Y:S01]  /*2d60*/  MUFU.EX2 R175, R11 ;  /* 0x0000000b00af7308 */ /* 0x0003e20000000800 */
[----:B----4-:R-:W-:Y:S09]  /*2d70*/  FFMA.FTZ R4, R80, UR46, -R10 ;  /* 0x0000002e50047c23 */ /* 0x010ff2000801080a */
[----:B------:R2:W-:Y:S01]  /*2d80*/  MUFU.EX2 R179, R4 ;  /* 0x0000000400b37308 */ /* 0x0005e20000000800 */
[--C-:B-1----:R-:W-:Y:S09]  /*2d90*/  FFMA.FTZ R11, R210, UR46, -R9.reuse ;  /* 0x0000002ed20b7c23 */ /* 0x102ff20008010809 */
        /* <DEDUP_REMOVED lines=9> */
[----:B--2---:R-:W2:Y:S01]  /*2e30*/  LDSM.16.M88.4 R4, [R150+0x6800] ;  /* 0x006800009604783b */ /* 0x004ea20000000200 */
[----:B-1----:R-:W-:Y:S08]  /*2e40*/  FFMA.FTZ R11, R245, UR46, -R8 ;  /* 0x0000002ef50b7c23 */ /* 0x002ff00008010808 */
[----:B------:R1:W-:Y:S02]  /*2e50*/  MUFU.EX2 R227, R11 ;  /* 0x0000000b00e37308 */ /* 0x0003e40000000800 */
[--C-:B-1----:R-:W-:Y:S08]  /*2e60*/  FFMA.FTZ R11, R14, UR46, -R0.reuse ;  /* 0x0000002e0e0b7c23 */ /* 0x102ff00008010800 */
[----:B---3--:R-:W1:Y:S01]  /*2e70*/  MUFU.EX2 R14, R11 ;  /* 0x0000000b000e7308 */ /* 0x008e620000000800 */
[-C--:B--2---:R-:W-:Y:S06]  /*2e80*/  HMMA.16816.F32.BF16 R36, R104, R4.reuse, R36 ;  /* 0x000000046824723c */ /* 0x084fec0000041824 */
[C---:B------:R-:W-:Y:S06]  /*2e90*/  HMMA.16816.F32.BF16 R40, R112.reuse, R4, R40 ;  /* 0x000000047028723c */ /* 0x040fec0000041828 */
[-C--:B------:R-:W-:Y:S01]  /*2ea0*/  HMMA.16816.F32.BF16 R44, R112, R6.reuse, R44 ;  /* 0x00000006702c723c */ /* 0x080fe2000004182c */
[----:B-1----:R-:W-:Y:S04]  /*2eb0*/  STL [R1+0x2c], R14 ;  /* 0x00002c0e01007387 */ /* 0x002fe80000100800 */
[----:B------:R-:W-:Y:S01]  /*2ec0*/  FFMA.FTZ R11, R15, UR46, -R0 ;  /* 0x0000002e0f0b7c23 */ /* 0x000fe20008010800 */
[C---:B------:R-:W-:Y:S03]  /*2ed0*/  HMMA.16816.F32.BF16 R48, R104.reuse, R6, R48 ;  /* 0x000000066830723c */ /* 0x040fe60000041830 */
[----:B------:R-:W1:Y:S02]  /*2ee0*/  MUFU.EX2 R15, R11 ;  /* 0x0000000b000f7308 */ /* 0x000e640000000800 */
[--C-:B------:R-:W-:Y:S01]  /*2ef0*/  FFMA.FTZ R4, R241, UR46, -R8.reuse ;  /* 0x0000002ef1047c23 */ /* 0x100fe20008010808 */
[----:B------:R-:W-:Y:S01]  /*2f00*/  FMUL.FTZ R36, R36, UR47 ;  /* 0x0000002f24247c20 */ /* 0x000fe20008410000 */
[----:B------:R-:W-:Y:S01]  /*2f10*/  FMUL.FTZ R37, R37, UR47 ;  /* 0x0000002f25257c20 */ /* 0x000fe20008410000 */
[----:B------:R-:W-:Y:S05]  /*2f20*/  FMUL.FTZ R38, R38, UR47 ;  /* 0x0000002f26267c20 */ /* 0x000fea0008410000 */
[----:B------:R2:W-:Y:S01]  /*2f30*/  MUFU.EX2 R222, R4 ;  /* 0x0000000400de7308 */ /* 0x0005e20000000800 */
[----:B------:R-:W-:Y:S01]  /*2f40*/  FMUL.FTZ R42, R42, UR47 ;  /* 0x0000002f2a2a7c20 */ /* 0x000fe20008410000 */
[----:B------:R-:W-:Y:S01]  /*2f50*/  FMUL.FTZ R43, R43, UR47 ;  /* 0x0000002f2b2b7c20 */ /* 0x000fe20008410000 */
[----:B------:R-:W-:Y:S01]  /*2f60*/  FMUL.FTZ R39, R39, UR47 ;  /* 0x0000002f27277c20 */ /* 0x000fe20008410000 */
[----:B------:R-:W-:Y:S01]  /*2f70*/  FMUL.FTZ R40, R40, UR47 ;  /* 0x0000002f28287c20 */ /* 0x000fe20008410000 */
[----:B------:R-:W-:Y:S01]  /*2f80*/  FMUL.FTZ R41, R41, UR47 ;  /* 0x0000002f29297c20 */ /* 0x000fe20008410000 */
[----:B------:R-:W-:Y:S04]  /*2f90*/  FMUL.FTZ R46, R46, UR47 ;  /* 0x0000002f2e2e7c20 */ /* 0x000fe80008410000 */
[----:B------:R-:W3:Y:S01]  /*2fa0*/  MUFU.TANH R75, R36 ;  /* 0x00000024004b7308 */ /* 0x000ee20000002400 */
[----:B-1----:R-:W-:Y:S01]  /*2fb0*/  STL [R1+0x28], R15 ;  /* 0x0000280f01007387 */ /* 0x002fe20000100800 */
[----:B------:R-:W-:Y:S01]  /*2fc0*/  FMUL.FTZ R44, R44, UR47 ;  /* 0x0000002f2c2c7c20 */ /* 0x000fe20008410000 */
[----:B------:R-:W-:Y:S01]  /*2fd0*/  FMUL.FTZ R47, R47, UR47 ;  /* 0x0000002f2f2f7c20 */ /* 0x000fe20008410000 */
[----:B------:R-:W-:Y:S01]  /*2fe0*/  FMUL.FTZ R45, R45, UR47 ;  /* 0x0000002f2d2d7c20 */ /* 0x000fe20008410000 */
[----:B------:R-:W4:Y:S01]  /*2ff0*/  LDL R23, [R1+0x90] ;  /* 0x0000900001177983 */ /* 0x000f220000100800 */
[----:B------:R-:W-:Y:S01]  /*3000*/  FMUL.FTZ R48, R48, UR47 ;  /* 0x0000002f30307c20 */ /* 0x000fe20008410000 */
[----:B------:R-:W-:Y:S03]  /*3010*/  FMUL.FTZ R49, R49, UR47 ;  /* 0x0000002f31317c20 */ /* 0x000fe60008410000 */
[----:B------:R-:W-:Y:S01]  /*3020*/  MUFU.TANH R220, R44 ;  /* 0x0000002c00dc7308 */ /* 0x000fe20000002400 */
[----:B------:R-:W4:Y:S01]  /*3030*/  LDL R22, [R1+0x8c] ;  /* 0x00008c0001167983 */ /* 0x000f220000100800 */
[----:B--2---:R-:W-:Y:S01]  /*3040*/  FFMA.FTZ R4, R240, UR46, -R8 ;  /* 0x0000002ef0047c23 */ /* 0x004fe20008010808 */
[----:B------:R-:W-:Y:S01]  /*3050*/  FMUL.FTZ R50, R50, UR47 ;  /* 0x0000002f32327c20 */ /* 0x000fe20008410000 */
[----:B------:R-:W-:Y:S06]  /*3060*/  FMUL.FTZ R51, R51, UR47 ;  /* 0x0000002f33337c20 */ /* 0x000fec0008410000 */
[----:B------:R1:W-:Y:S01]  /*3070*/  MUFU.EX2 R221, R4 ;  /* 0x0000000400dd7308 */ /* 0x0003e20000000800 */
[----:B---3--:R-:W-:Y:S09]  /*3080*/  FFMA.FTZ R11, R75, UR46, -R10 ;  /* 0x0000002e4b0b7c23 */ /* 0x008ff2000801080a */
[----:B------:R-:W-:Y:S10]  /*3090*/  MUFU.TANH R219, R45 ;  /* 0x0000002d00db7308 */ /* 0x000ff40000002400 */
[----:B------:R-:W-:Y:S01]  /*30a0*/  MUFU.TANH R74, R37 ;  /* 0x00000025004a7308 */ /* 0x000fe20000002400 */
[--C-:B-1----:R-:W-:Y:S09]  /*30b0*/  FFMA.FTZ R4, R12, UR46, -R0.reuse ;  /* 0x0000002e0c047c23 */ /* 0x102ff20008010800 */
[----:B------:R1:W2:Y:S10]  /*30c0*/  MUFU.EX2 R12, R4 ;  /* 0x00000004000c7308 */ /* 0x0002b40000000800 */
[----:B------:R3:W-:Y:S10]  /*30d0*/  MUFU.EX2 R166, R11 ;  /* 0x0000000b00a67308 */ /* 0x0007f40000000800 */
[----:B------:R-:W-:Y:S01]  /*30e0*/  MUFU.TANH R196, R38 ;  /* 0x0000002600c47308 */ /* 0x000fe20000002400 */
[----:B-1----:R-:W-:Y:S01]  /*30f0*/  FFMA.FTZ R4, R13, UR46, -R0 ;  /* 0x0000002e0d047c23 */ /* 0x002fe20008010800 */
[----:B--2---:R-:W-:Y:S08]  /*3100*/  STL [R1+0x1c], R12 ;  /* 0x00001c0c01007387 */ /* 0x004ff00000100800 */
[----:B------:R1:W2:Y:S01]  /*3110*/  MUFU.EX2 R13, R4 ;  /* 0x00000004000d7308 */ /* 0x0002a20000000800 */
[--C-:B---3--:R-:W-:Y:S09]  /*3120*/  FFMA.FTZ R11, R74, UR46, -R10.reuse ;  /* 0x0000002e4a0b7c23 */ /* 0x108ff2000801080a */
[----:B------:R3:W-:Y:S10]  /*3130*/  MUFU.EX2 R165, R11 ;  /* 0x0000000b00a57308 */ /* 0x0007f40000000800 */
[----:B------:R-:W3:Y:S01]  /*3140*/  MUFU.TANH R195, R39 ;  /* 0x0000002700c37308 */ /* 0x000ee20000002400 */
[--C-:B-1----:R-:W-:Y:S01]  /*3150*/  FFMA.FTZ R4, R77, UR46, -R10.reuse ;  /* 0x0000002e4d047c23 */ /* 0x102fe2000801080a */
[----:B--2---:R-:W-:Y:S08]  /*3160*/  STL [R1+0x18], R13 ;  /* 0x0000180d01007387 */ /* 0x004ff00000100800 */
[----:B------:R1:W-:Y:S01]  /*3170*/  MUFU.EX2 R170, R4 ;  /* 0x0000000400aa7308 */ /* 0x0003e20000000800 */
[--C-:B---3--:R-:W-:Y:S09]  /*3180*/  FFMA.FTZ R11, R196, UR46, -R9.reuse ;  /* 0x0000002ec40b7c23 */ /* 0x108ff20008010809 */
[----:B------:R2:W-:Y:S10]  /*3190*/  MUFU.EX2 R186, R11 ;  /* 0x0000000b00ba7308 */ /* 0x0005f40000000800 */
[----:B------:R-:W3:Y:S01]  /*31a0*/  MUFU.TANH R226, R40 ;  /* 0x0000002800e27308 */ /* 0x000ee20000002400 */
[----:B-1----:R-:W-:Y:S09]  /*31b0*/  FFMA.FTZ R4, R76, UR46, -R10 ;  /* 0x0000002e4c047c23 */ /* 0x002ff2000801080a */
[----:B------:R1:W-:Y:S01]  /*31c0*/  MUFU.EX2 R169, R4 ;  /* 0x0000000400a97308 */ /* 0x0003e20000000800 */
[--C-:B--2---:R-:W-:Y:S09]  /*31d0*/  FFMA.FTZ R11, R195, UR46, -R9.reuse ;  /* 0x0000002ec30b7c23 */ /* 0x104ff20008010809 */
[----:B------:R3:W-:Y:S10]  /*31e0*/  MUFU.EX2 R185, R11 ;  /* 0x0000000b00b97308 */ /* 0x0007f40000000800 */
[----:B------:R-:W2:Y:S01]  /*31f0*/  MUFU.TANH R225, R41 ;  /* 0x0000002900e17308 */ /* 0x000ea20000002400 */
[--C-:B-1----:R-:W-:Y:S09]  /*3200*/  FFMA.FTZ R4, R200, UR46, -R9.reuse ;  /* 0x0000002ec8047c23 */ /* 0x102ff20008010809 */
[----:B------:R1:W-:Y:S01]  /*3210*/  MUFU.EX2 R190, R4 ;  /* 0x0000000400be7308 */ /* 0x0003e20000000800 */
[--C-:B---3--:R-:W-:Y:S09]  /*3220*/  FFMA.FTZ R11, R226, UR46, -R8.reuse ;  /* 0x0000002ee20b7c23 */ /* 0x108ff20008010808 */
[----:B------:R2:W-:Y:S10]  /*3230*/  MUFU.EX2 R212, R11 ;  /* 0x0000000b00d47308 */ /* 0x0005f40000000800 */
[----:B------:R-:W3:Y:S01]  /*3240*/  MUFU.TANH R25, R42 ;  /* 0x0000002a00197308 */ /* 0x000ee20000002400 */
[--C-:B-1----:R-:W-:Y:S09]  /*3250*/  FFMA.FTZ R4, R197, UR46, -R9.reuse ;  /* 0x0000002ec5047c23 */ /* 0x102ff20008010809 */
[----:B------:R1:W-:Y:S01]  /*3260*/  MUFU.EX2 R189, R4 ;  /* 0x0000000400bd7308 */ /* 0x0003e20000000800 */
[----:B--2---:R-:W-:Y:S09]  /*3270*/  FFMA.FTZ R11, R225, UR46, -R8 ;  /* 0x0000002ee10b7c23 */ /* 0x004ff20008010808 */
[----:B------:R2:W-:Y:S01]  /*3280*/  MUFU.EX2 R211, R11 ;  /* 0x0000000b00d37308 */ /* 0x0005e20000000800 */
[----:B---3--:R-:W-:Y:S09]  /*3290*/  STL [R1+0x14], R25 ;  /* 0x0000141901007387 */ /* 0x008ff20000100800 */
[----:B------:R-:W3:Y:S01]  /*32a0*/  MUFU.TANH R24, R43 ;  /* 0x0000002b00187308 */ /* 0x000ee20000002400 */
[----:B-1----:R-:W1:Y:S09]  /*32b0*/  LDSM.16.M88.4 R4, [R150+0x6c00] ;  /* 0x006c00009604783b */ /* 0x002e720000000200 */
[----:B------:R-:W3:Y:S01]  /*32c0*/  MUFU.TANH R21, R46 ;  /* 0x0000002e00157308 */ /* 0x000ee20000002400 */
[--C-:B--2---:R-:W-:Y:S09]  /*32d0*/  FFMA.FTZ R11, R25, UR46, -R0.reuse ;  /* 0x0000002e190b7c23 */ /* 0x104ff20008010800 */
[----:B------:R2:W-:Y:S01]  /*32e0*/  MUFU.EX2 R250, R11 ;  /* 0x0000000b00fa7308 */ /* 0x0005e20000000800 */
[----:B---3--:R-:W-:Y:S09]  /*32f0*/  STL [R1+0x8], R24 ;  /* 0x0000081801007387 */ /* 0x008ff20000100800 */
[----:B------:R-:W3:Y:S01]  /*3300*/  MUFU.TANH R20, R47 ;  /* 0x0000002f00147308 */ /* 0x000ee20000002400 */
[----:B------:R-:W-:Y:S09]  /*3310*/  STL [R1+0x4], R21 ;  /* 0x0000041501007387 */ /* 0x000ff20000100800 */
[----:B------:R-:W-:Y:S01]  /*3320*/  MUFU.TANH R73, R48 ;  /* 0x0000003000497308 */ /* 0x000fe20000002400 */
[----:B--2---:R-:W-:Y:S09]  /*3330*/  FFMA.FTZ R11, R24, UR46, -R0 ;  /* 0x0000002e180b7c23 */ /* 0x004ff20008010800 */
[----:B------:R2:W-:Y:S01]  /*3340*/  MUFU.EX2 R249, R11 ;  /* 0x0000000b00f97308 */ /* 0x0005e20000000800 */
[-C--:B-1----:R-:W-:Y:S01]  /*3350*/  HMMA.16816.F32.BF16 R52, R104, R4.reuse, R52 ;  /* 0x000000046834723c */ /* 0x082fe20000041834 */
[----:B---3--:R-:W-:Y:S05]  /*3360*/  STL [R1], R20 ;  /* 0x0000001401007387 */ /* 0x008fea0000100800 */
[C---:B------:R-:W-:Y:S03]  /*3370*/  HMMA.16816.F32.BF16 R56, R112.reuse, R4, R56 ;  /* 0x000000047038723c */ /* 0x040fe60000041838 */
[----:B------:R-:W-:Y:S03]  /*3380*/  MUFU.TANH R72, R49 ;  /* 0x0000003100487308 */ /* 0x000fe60000002400 */
[-C--:B------:R-:W-:Y:S07]  /*3390*/  HMMA.16816.F32.BF16 R60, R112, R6.reuse, R60 ;  /* 0x00000006703c723c */ /* 0x080fee000004183c */
[----:B------:R-:W-:Y:S01]  /*33a0*/  MUFU.TANH R184, R50 ;  /* 0x0000003200b87308 */ /* 0x000fe20000002400 */
[--C-:B------:R-:W-:Y:S01]  /*33b0*/  FFMA.FTZ R4, R220, UR46, -R8.reuse ;  /* 0x0000002edc047c23 */ /* 0x100fe20008010808 */
[----:B------:R-:W-:Y:S08]  /*33c0*/  HMMA.16816.F32.BF16 R64, R104, R6, R64 ;  /* 0x000000066840723c */ /* 0x000ff00000041840 */
[----:B------:R-:W-:Y:S03]  /*33d0*/  MUFU.EX2 R206, R4 ;  /* 0x0000000400ce7308 */ /* 0x000fe60000000800 */
[----:B------:R-:W-:Y:S01]  /*33e0*/  FFMA.FTZ R5, R219, UR46, -R8 ;  /* 0x0000002edb057c23 */ /* 0x000fe20008010808 */
[----:B------:R-:W-:Y:S01]  /*33f0*/  F2FP.BF16.F32.PACK_AB R7, R251, R252 ;  /* 0x000000fcfb07723e */ /* 0x000fe200000010ff */
[----:B------:R-:W-:Y:S01]  /*3400*/  FMUL.FTZ R52, R52, UR47 ;  /* 0x0000002f34347c20 */ /* 0x000fe20008410000 */
[----:B------:R-:W-:Y:S01]  /*3410*/  FMUL.FTZ R53, R53, UR47 ;  /* 0x0000002f35357c20 */ /* 0x000fe20008410000 */
[----:B--2---:R-:W-:Y:S03]  /*3420*/  FFMA.FTZ R11, R21, UR46, -R0 ;  /* 0x0000002e150b7c23 */ /* 0x004fe60008010800 */
[----:B------:R-:W1:Y:S01]  /*3430*/  MUFU.TANH R71, R52 ;  /* 0x0000003400477308 */ /* 0x000e620000002400 */
[----:B------:R-:W-:Y:S01]  /*3440*/  FMUL.FTZ R56, R56, UR47 ;  /* 0x0000002f38387c20 */ /* 0x000fe20008410000 */
[----:B------:R-:W-:Y:S01]  /*3450*/  FMUL.FTZ R57, R57, UR47 ;  /* 0x0000002f39397c20 */ /* 0x000fe20008410000 */
[----:B------:R-:W-:Y:S01]  /*3460*/  FMUL.FTZ R54, R54, UR47 ;  /* 0x0000002f36367c20 */ /* 0x000fe20008410000 */
[----:B------:R-:W-:Y:S01]  /*3470*/  FMUL.FTZ R58, R58, UR47 ;  /* 0x0000002f3a3a7c20 */ /* 0x000fe20008410000 */
[----:B------:R-:W-:Y:S01]  /*3480*/  FMUL.FTZ R60, R60, UR47 ;  /* 0x0000002f3c3c7c20 */ /* 0x000fe20008410000 */
[----:B------:R-:W-:Y:S01]  /*3490*/  FMUL.FTZ R61, R61, UR47 ;  /* 0x0000002f3d3d7c20 */ /* 0x000fe20008410000 */
[----:B------:R-:W-:Y:S03]  /*34a0*/  FMUL.FTZ R62, R62, UR47 ;  /* 0x0000002f3e3e7c20 */ /* 0x000fe60008410000 */
[----:B------:R-:W-:Y:S01]  /*34b0*/  MUFU.EX2 R205, R5 ;  /* 0x0000000500cd7308 */ /* 0x000fe20000000800 */
        /* <DEDUP_REMOVED lines=8> */
[--C-:B-1----:R-:W-:Y:S09]  /*3540*/  FFMA.FTZ R6, R71, UR46, -R10.reuse ;  /* 0x0000002e47067c23 */ /* 0x102ff2000801080a */
[----:B------:R-:W1:Y:S10]  /*3550*/  MUFU.TANH R70, R53 ;  /* 0x0000003500467308 */ /* 0x000e740000002400 */
[----:B------:R1:W-:Y:S10]  /*3560*/  MUFU.EX2 R115, R6 ;  /* 0x0000000600737308 */ /* 0x0003f40000000800 */
[----:B------:R-:W-:Y:S10]  /*3570*/  MUFU.TANH R208, R57 ;  /* 0x0000003900d07308 */ /* 0x000ff40000002400 */
[----:B------:R-:W2:Y:S01]  /*3580*/  MUFU.TANH R183, R54 ;  /* 0x0000003600b77308 */ /* 0x000ea20000002400 */
[----:B-1----:R-:W-:Y:S09]  /*3590*/  FFMA.FTZ R6, R70, UR46, -R10 ;  /* 0x0000002e46067c23 */ /* 0x002ff2000801080a */
[----:B------:R2:W-:Y:S01]  /*35a0*/  MUFU.EX2 R114, R6 ;  /* 0x0000000600727308 */ /* 0x0005e20000000800 */
[----:B----4-:R-:W-:Y:S04]  /*35b0*/  IADD3 R4, P0, R23, UR6, RZ ;  /* 0x0000000617047c10 */ /* 0x010fe8000ff1e0ff */
[----:B------:R-:W-:Y:S05]  /*35c0*/  IADD3.X R5, R22, UR7, RZ, P0, !PT ;  /* 0x0000000716057c10 */ /* 0x000fea00087fe4ff */
[----:B------:R-:W-:Y:S01]  /*35d0*/  MUFU.TANH R242, R58 ;  /* 0x0000003a00f27308 */ /* 0x000fe20000002400 */
[----:B------:R-:W3:Y:S04]  /*35e0*/  LDG.E R111, desc[UR20][R4.64] ;  /* 0x00000014046f7981 */ /* 0x000ee8000c1e1900 */
[----:B------:R-:W4:Y:S05]  /*35f0*/  LDG.E R110, desc[UR20][R4.64+0x20] ;  /* 0x00002014046e7981 */ /* 0x000f2a000c1e1900 */
[----:B------:R-:W1:Y:S01]  /*3600*/  MUFU.TANH R181, R55 ;  /* 0x0000003700b57308 */ /* 0x000e620000002400 */
[--C-:B--2---:R-:W-:Y:S01]  /*3610*/  FFMA.FTZ R6, R183, UR46, -R9.reuse ;  /* 0x0000002eb7067c23 */ /* 0x104fe20008010809 */
[----:B------:R-:W5:Y:S04]  /*3620*/  LDG.E R109, desc[UR20][R4.64+0x100] ;  /* 0x00010014046d7981 */ /* 0x000f68000c1e1900 */
[----:B------:R2:W5:Y:S04]  /*3630*/  LDG.E R108, desc[UR20][R4.64+0x120] ;  /* 0x00012014046c7981 */ /* 0x000568000c1e1900 */
[----:B------:R1:W-:Y:S10]  /*3640*/  MUFU.EX2 R173, R6 ;  /* 0x0000000600ad7308 */ /* 0x0003f40000000800 */
[----:B------:R-:W2:Y:S10]  /*3650*/  MUFU.TANH R239, R59 ;  /* 0x0000003b00ef7308 */ /* 0x000eb40000002400 */
[----:B------:R2:W-:Y:S01]  /*3660*/  MUFU.EX2 R244, R11 ;  /* 0x0000000b00f47308 */ /* 0x0005e20000000800 */
[--C-:B-1----:R-:W-:Y:S01]  /*3670*/  FFMA.FTZ R6, R181, UR46, -R9.reuse ;  /* 0x0000002eb5067c23 */ /* 0x102fe20008010809 */
[----:B--2---:R-:W-:Y:S08]  /*3680*/  FFMA.FTZ R4, R207, UR46, -R8 ;  /* 0x0000002ecf047c23 */ /* 0x004ff00008010808 */
[----:B------:R1:W-:Y:S01]  /*3690*/  MUFU.EX2 R172, R6 ;  /* 0x0000000600ac7308 */ /* 0x0003e20000000800 */
[----:B------:R-:W-:Y:S05]  /*36a0*/  F2FP.BF16.F32.PACK_AB R5, R217, R218 ;  /* 0x000000dad905723e */ /* 0x000fea00000010ff */
[----:B------:R2:W-:Y:S04]  /*36b0*/  STS [R235+0x10400], R5 ;  /* 0x01040005eb007388 */ /* 0x0005e80000000800 */
[----:B------:R2:W-:Y:S01]  /*36c0*/  MUFU.EX2 R194, R4 ;  /* 0x0000000400c27308 */ /* 0x0005e20000000800 */
[----:B------:R-:W-:Y:S09]  /*36d0*/  FFMA.FTZ R11, R20, UR46, -R0 ;  /* 0x0000002e140b7c23 */ /* 0x000ff20008010800 */
[----:B------:R2:W-:Y:S01]  /*36e0*/  MUFU.EX2 R243, R11 ;  /* 0x0000000b00f37308 */ /* 0x0005e20000000800 */
[----:B-1----:R-:W-:Y:S05]  /*36f0*/  F2FP.BF16.F32.PACK_AB R6, R187, R188 ;  /* 0x000000bcbb06723e */ /* 0x002fea00000010ff */
[----:B------:R1:W-:Y:S04]  /*3700*/  STS [R235+0x10000], R6 ;  /* 0x01000006eb007388 */ /* 0x0003e80000000800 */
[----:B------:R-:W-:Y:S01]  /*3710*/  MUFU.TANH R171, R66 ;  /* 0x0000004200ab7308 */ /* 0x000fe20000002400 */
[----:B--2---:R-:W-:Y:S01]  /*3720*/  FFMA.FTZ R4, R208, UR46, -R8 ;  /* 0x0000002ed0047c23 */ /* 0x004fe20008010808 */
[----:B------:R-:W-:Y:S08]  /*3730*/  F2FP.BF16.F32.PACK_AB R5, R202, R203 ;  /* 0x000000cbca05723e */ /* 0x000ff000000010ff */
[----:B------:R2:W-:Y:S01]  /*3740*/  MUFU.EX2 R193, R4 ;  /* 0x0000000400c17308 */ /* 0x0005e20000000800 */
[----:B------:R-:W-:Y:S01]  /*3750*/  FFMA.FTZ R11, R73, UR46, -R10 ;  /* 0x0000002e490b7c23 */ /* 0x000fe2000801080a */
[----:B------:R2:W-:Y:S08]  /*3760*/  STS [R234+0x10400], R5 ;  /* 0x01040005ea007388 */ /* 0x0005f00000000800 */
[----:B------:R2:W-:Y:S01]  /*3770*/  MUFU.EX2 R164, R11 ;  /* 0x0000000b00a47308 */ /* 0x0005e20000000800 */
[----:B-1----:R-:W-:Y:S09]  /*3780*/  F2FP.BF16.F32.PACK_AB R6, R19, R18 ;  /* 0x000000121306723e */ /* 0x002ff200000010ff */
[----:B------:R-:W1:Y:S01]  /*3790*/  MUFU.TANH R182, R51 ;  /* 0x0000003300b67308 */ /* 0x000e620000002400 */
[----:B--2---:R-:W-:Y:S09]  /*37a0*/  FFMA.FTZ R4, R242, UR46, -R0 ;  /* 0x0000002ef2047c23 */ /* 0x004ff20008010800 */
[----:B------:R2:W-:Y:S01]  /*37b0*/  MUFU.EX2 R224, R4 ;  /* 0x0000000400e07308 */ /* 0x0005e20000000800 */
[----:B------:R-:W-:Y:S01]  /*37c0*/  FFMA.FTZ R11, R72, UR46, -R10 ;  /* 0x0000002e480b7c23 */ /* 0x000fe2000801080a */
[----:B------:R-:W-:Y:S08]  /*37d0*/  F2FP.BF16.F32.PACK_AB R5, R198, R199 ;  /* 0x000000c7c605723e */ /* 0x000ff000000010ff */
[----:B------:R1:W-:Y:S10]  /*37e0*/  MUFU.EX2 R161, R11 ;  /* 0x0000000b00a17308 */ /* 0x0003f40000000800 */
[----:B------:R-:W1:Y:S01]  /*37f0*/  MUFU.TANH R201, R60 ;  /* 0x0000003c00c97308 */ /* 0x000e620000002400 */
[----:B--2---:R-:W-:Y:S09]  /*3800*/  FFMA.FTZ R4, R239, UR46, -R0 ;  /* 0x0000002eef047c23 */ /* 0x004ff20008010800 */
[----:B------:R2:W-:Y:S01]  /*3810*/  MUFU.EX2 R223, R4 ;  /* 0x0000000400df7308 */ /* 0x0005e20000000800 */
[--C-:B-1----:R-:W-:Y:S09]  /*3820*/  FFMA.FTZ R11, R184, UR46, -R9.reuse ;  /* 0x0000002eb80b7c23 */ /* 0x102ff20008010809 */
[----:B------:R1:W-:Y:S10]  /*3830*/  MUFU.EX2 R178, R11 ;  /* 0x0000000b00b27308 */ /* 0x0003f40000000800 */
[----:B------:R-:W1:Y:S01]  /*3840*/  MUFU.TANH R204, R61 ;  /* 0x0000003d00cc7308 */ /* 0x000e620000002400 */
[----:B--2---:R-:W-:Y:S05]  /*3850*/  F2FP.BF16.F32.PACK_AB R4, R179, R180 ;  /* 0x000000b4b304723e */ /* 0x004fea00000010ff */
[----:B------:R2:W-:Y:S04]  /*3860*/  STS [R234+0x10000], R4 ;  /* 0x01000004ea007388 */ /* 0x0005e80000000800 */
[----:B------:R-:W2:Y:S01]  /*3870*/  MUFU.TANH R69, R64 ;  /* 0x0000004000457308 */ /* 0x000ea20000002400 */
[--C-:B-1----:R-:W-:Y:S01]  /*3880*/  FFMA.FTZ R11, R182, UR46, -R9.reuse ;  /* 0x0000002eb60b7c23 */ /* 0x102fe20008010809 */
[----:B------:R1:W-:Y:S04]  /*3890*/  STS [R235+0x12000], R7 ;  /* 0x01200007eb007388 */ /* 0x0003e80000000800 */
[----:B------:R1:W-:Y:S04]  /*38a0*/  STS [R235+0x12400], R6 ;  /* 0x01240006eb007388 */ /* 0x0003e80000000800 */
[----:B------:R1:W-:Y:S10]  /*38b0*/  MUFU.EX2 R177, R11 ;  /* 0x0000000b00b17308 */ /* 0x0003f40000000800 */
[----:B------:R-:W1:Y:S01]  /*38c0*/  MUFU.TANH R68, R65 ;  /* 0x0000004100447308 */ /* 0x000e620000002400 */
[----:B--2---:R-:W-:Y:S09]  /*38d0*/  F2FP.BF16.F32.PACK_AB R4, R246, R247 ;  /* 0x000000f7f604723e */ /* 0x004ff200000010ff */
[----:B------:R-:W-:Y:S01]  /*38e0*/  MUFU.TANH R237, R62 ;  /* 0x0000003e00ed7308 */ /* 0x000fe20000002400 */
[--C-:B-1----:R-:W-:Y:S01]  /*38f0*/  FFMA.FTZ R11, R201, UR46, -R8.reuse ;  /* 0x0000002ec90b7c23 */ /* 0x102fe20008010808 */
[----:B------:R-:W-:Y:S01]  /*3900*/  FFMA.FTZ R8, R204, UR46, -R8 ;  /* 0x0000002ecc087c23 */ /* 0x000fe20008010808 */
[----:B------:R-:W-:Y:S01]  /*3910*/  F2FP.BF16.F32.PACK_AB R7, R17, R16 ;  /* 0x000000101107723e */ /* 0x000fe200000010ff */
[----:B------:R1:W-:Y:S01]  /*3920*/  STS [R234+0x12000], R4 ;  /* 0x01200004ea007388 */ /* 0x0003e20000000800 */
[----:B------:R-:W-:Y:S03]  /*3930*/  F2FP.BF16.F32.PACK_AB R6, R175, R176 ;  /* 0x000000b0af06723e */ /* 0x000fe600000010ff */
[----:B------:R2:W-:Y:S02]  /*3940*/  STS [R234+0x12400], R7 ;  /* 0x01240007ea007388 */ /* 0x0005e40000000800 */
[----:B------:R-:W-:Y:S02]  /*3950*/  MUFU.TANH R238, R63 ;  /* 0x0000003f00ee7308 */ /* 0x000fe40000002400 */
[----:B------:R2:W-:Y:S04]  /*3960*/  STS [R236+0x10000], R6 ;  /* 0x01000006ec007388 */ /* 0x0005e80000000800 */
[----:B------:R2:W-:Y:S04]  /*3970*/  STS [R236+0x10400], R5 ;  /* 0x01040005ec007388 */ /* 0x0005e80000000800 */
[----:B------:R2:W-:Y:S10]  /*3980*/  MUFU.EX2 R191, R8 ;  /* 0x0000000800bf7308 */ /* 0x0005f40000000800 */
[----:B------:R-:W2:Y:S01]  /*3990*/  MUFU.TANH R174, R67 ;  /* 0x0000004300ae7308 */ /* 0x000ea20000002400 */
[----:B-1----:R-:W-:Y:S02]  /*39a0*/  F2FP.BF16.F32.PACK_AB R4, R169, R170 ;  /* 0x000000aaa904723e */ /* 0x002fe400000010ff */
[----:B--2---:R-:W-:Y:S03]  /*39b0*/  F2FP.BF16.F32.PACK_AB R7, R227, R228 ;  /* 0x000000e4e307723e */ /* 0x004fe600000010ff */
[----:B------:R1:W-:Y:S01]  /*39c0*/  STS [R233+0x10000], R4 ;  /* 0x01000004e9007388 */ /* 0x0003e20000000800 */
[--C-:B------:R-:W-:Y:S01]  /*39d0*/  FFMA.FTZ R8, R69, UR46, -R10.reuse ;  /* 0x0000002e45087c23 */ /* 0x100fe2000801080a */
[----:B------:R-:W-:Y:S01]  /*39e0*/  FFMA.FTZ R10, R68, UR46, -R10 ;  /* 0x0000002e440a7c23 */ /* 0x000fe2000801080a */
[----:B------:R-:W-:Y:S01]  /*39f0*/  F2FP.BF16.F32.PACK_AB R6, R15, R14 ;  /* 0x0000000e0f06723e */ /* 0x000fe200000010ff */
[----:B------:R-:W-:Y:S01]  /*3a00*/  MUFU.EX2 R192, R11 ;  /* 0x0000000b00c07308 */ /* 0x000fe20000000800 */
[----:B------:R-:W-:Y:S05]  /*3a10*/  F2FP.BF16.F32.PACK_AB R5, R189, R190 ;  /* 0x000000bebd05723e */ /* 0x000fea00000010ff */
[----:B------:R2:W-:Y:S04]  /*3a20*/  STS [R233+0x10400], R5 ;  /* 0x01040005e9007388 */ /* 0x0005e80000000800 */
[----:B------:R2:W-:Y:S01]  /*3a30*/  MUFU.EX2 R113, R8 ;  /* 0x0000000800717308 */ /* 0x0005e20000000800 */
[----:B------:R2:W-:Y:S04]  /*3a40*/  STS [R236+0x12000], R7 ;  /* 0x01200007ec007388 */ /* 0x0005e80000000800 */
[----:B------:R3:W-:Y:S05]  /*3a50*/  STS [R236+0x12400], R6 ;  /* 0x01240006ec007388 */ /* 0x0007ea0000000800 */
[----:B------:R-:W-:Y:S01]  /*3a60*/  MUFU.EX2 R112, R10 ;  /* 0x0000000a00707308 */ /* 0x000fe20000000800 */
[--C-:B-1----:R-:W-:Y:S01]  /*3a70*/  FFMA.FTZ R4, R171, UR46, -R9.reuse ;  /* 0x0000002eab047c23 */ /* 0x102fe20008010809 */
[----:B------:R-:W-:Y:S08]  /*3a80*/  FFMA.FTZ R9, R174, UR46, -R9 ;  /* 0x0000002eae097c23 */ /* 0x000ff00008010809 */
[----:B------:R1:W-:Y:S01]  /*3a90*/  MUFU.EX2 R168, R4 ;  /* 0x0000000400a87308 */ /* 0x0003e20000000800 */
[--C-:B--2---:R-:W-:Y:S01]  /*3aa0*/  FFMA.FTZ R8, R237, UR46, -R0.reuse ;  /* 0x0000002eed087c23 */ /* 0x104fe20008010800 */
[----:B------:R-:W-:Y:S01]  /*3ab0*/  FFMA.FTZ R0, R238, UR46, -R0 ;  /* 0x0000002eee007c23 */ /* 0x000fe20008010800 */
[----:B------:R-:W-:Y:S07]  /*3ac0*/  F2FP.BF16.F32.PACK_AB R5, R185, R186 ;  /* 0x000000bab905723e */ /* 0x000fee00000010ff */
[----:B------:R-:W2:Y:S01]  /*3ad0*/  MUFU.EX2 R167, R9 ;  /* 0x0000000900a77308 */ /* 0x000ea20000000800 */
[----:B------:R-:W-:Y:S02]  /*3ae0*/  F2FP.BF16.F32.PACK_AB R7, R13, R12 ;  /* 0x0000000c0d07723e */ /* 0x000fe400000010ff */
[----:B---3--:R-:W-:Y:S03]  /*3af0*/  F2FP.BF16.F32.PACK_AB R6, R165, R166 ;  /* 0x000000a6a506723e */ /* 0x008fe600000010ff */
[----:B------:R3:W-:Y:S01]  /*3b00*/  STS [R233+0x12400], R7 ;  /* 0x01240007e9007388 */ /* 0x0007e20000000800 */
[----:B-1----:R-:W-:Y:S03]  /*3b10*/  F2FP.BF16.F32.PACK_AB R4, R221, R222 ;  /* 0x000000dedd04723e */ /* 0x002fe600000010ff */
[----:B------:R2:W-:Y:S02]  /*3b20*/  MUFU.EX2 R213, R0 ;  /* 0x0000000000d57308 */ /* 0x0005e40000000800 */
[----:B------:R1:W-:Y:S04]  /*3b30*/  STS [R233+0x12000], R4 ;  /* 0x01200004e9007388 */ /* 0x0003e80000000800 */
[----:B------:R4:W-:Y:S04]  /*3b40*/  STS [R230+0x10000], R6 ;  /* 0x01000006e6007388 */ /* 0x0009e80000000800 */
[----:B------:R-:W4:Y:S01]  /*3b50*/  MUFU.EX2 R214, R8 ;  /* 0x0000000800d67308 */ /* 0x000f220000000800 */
[----:B------:R4:W-:Y:S01]  /*3b60*/  STS [R230+0x10400], R5 ;  /* 0x01040005e6007388 */ /* 0x0009e20000000800 */
[----:B--2---:R-:W-:Y:S02]  /*3b70*/  F2FP.BF16.F32.PACK_AB R0, R167, R168 ;  /* 0x000000a8a700723e */ /* 0x004fe400000010ff */
[----:B---3--:R-:W-:Y:S02]  /*3b80*/  F2FP.BF16.F32.PACK_AB R7, R211, R212 ;  /* 0x000000d4d307723e */ /* 0x008fe400000010ff */
[----:B-1----:R-:W-:Y:S02]  /*3b90*/  F2FP.BF16.F32.PACK_AB R4, R161, R164 ;  /* 0x000000a4a104723e */ /* 0x002fe400000010ff */
[----:B----4-:R-:W-:Y:S03]  /*3ba0*/  F2FP.BF16.F32.PACK_AB R6, R177, R178 ;  /* 0x000000b2b106723e */ /* 0x010fe600000010ff */
[----:B------:R1:W-:Y:S01]  /*3bb0*/  STS [R229+0x10000], R4 ;  /* 0x01000004e5007388 */ /* 0x0003e20000000800 */
[----:B------:R-:W-:Y:S03]  /*3bc0*/  F2FP.BF16.F32.PACK_AB R5, R249, R250 ;  /* 0x000000faf905723e */ /* 0x000fe600000010ff */
[----:B------:R2:W-:Y:S04]  /*3bd0*/  STS [R229+0x10400], R6 ;  /* 0x01040006e5007388 */ /* 0x0005e80000000800 */
[----:B------:R3:W-:Y:S04]  /*3be0*/  STS [R230+0x12000], R7 ;  /* 0x01200007e6007388 */ /* 0x0007e80000000800 */
[----:B------:R4:W-:Y:S01]  /*3bf0*/  STS [R230+0x12400], R5 ;  /* 0x01240005e6007388 */ /* 0x0009e20000000800 */
[----:B-1----:R-:W-:Y:S02]  /*3c00*/  F2FP.BF16.F32.PACK_AB R4, R205, R206 ;  /* 0x000000cecd04723e */ /* 0x002fe400000010ff */
[----:B--2---:R-:W-:Y:S03]  /*3c10*/  F2FP.BF16.F32.PACK_AB R6, R114, R115 ;  /* 0x000000737206723e */ /* 0x004fe600000010ff */
[----:B------:R1:W-:Y:S01]  /*3c20*/  STS [R229+0x12000], R4 ;  /* 0x01200004e5007388 */ /* 0x0003e20000000800 */
[----:B---3--:R-:W-:Y:S02]  /*3c30*/  F2FP.BF16.F32.PACK_AB R7, R243, R244 ;  /* 0x000000f4f307723e */ /* 0x008fe400000010ff */
[----:B----4-:R-:W-:Y:S03]  /*3c40*/  F2FP.BF16.F32.PACK_AB R5, R172, R173 ;  /* 0x000000adac05723e */ /* 0x010fe600000010ff */
[----:B------:R2:W-:Y:S04]  /*3c50*/  STS [R229+0x12400], R7 ;  /* 0x01240007e5007388 */ /* 0x0005e80000000800 */
[----:B------:R3:W-:Y:S04]  /*3c60*/  STS [R232+0x10000], R6 ;  /* 0x01000006e8007388 */ /* 0x0007e80000000800 */
[----:B------:R4:W-:Y:S04]  /*3c70*/  STS [R232+0x10400], R5 ;  /* 0x01040005e8007388 */ /* 0x0009e80000000800 */
[----:B------:R4:W-:Y:S01]  /*3c80*/  STS [R231+0x10400], R0 ;  /* 0x01040000e7007388 */ /* 0x0009e20000000800 */
[----:B-1----:R-:W-:Y:S05]  /*3c90*/  F2FP.BF16.F32.PACK_AB R4, R112, R113 ;  /* 0x000000717004723e */ /* 0x002fea00000010ff */
[----:B------:R1:W-:Y:S01]  /*3ca0*/  STS [R231+0x10000], R4 ;  /* 0x01000004e7007388 */ /* 0x0003e20000000800 */
[----:B--2---:R-:W-:Y:S02]  /*3cb0*/  F2FP.BF16.F32.PACK_AB R7, R193, R194 ;  /* 0x000000c2c107723e */ /* 0x004fe400000010ff */
[----:B---3--:R-:W-:Y:S03]  /*3cc0*/  F2FP.BF16.F32.PACK_AB R6, R223, R224 ;  /* 0x000000e0df06723e */ /* 0x008fe600000010ff */
[----:B------:R-:W-:Y:S01]  /*3cd0*/  STS [R232+0x12000], R7 ;  /* 0x01200007e8007388 */ /* 0x000fe20000000800 */
[----:B----4-:R-:W-:Y:S03]  /*3ce0*/  F2FP.BF16.F32.PACK_AB R5, R191, R192 ;  /* 0x000000c0bf05723e */ /* 0x010fe600000010ff */
[----:B------:R-:W-:Y:S01]  /*3cf0*/  STS [R232+0x12400], R6 ;  /* 0x01240006e8007388 */ /* 0x000fe20000000800 */
[----:B------:R-:W-:Y:S03]  /*3d00*/  LEA R0, R156, UR5, 0x1 ;  /* 0x000000059c007c11 */ /* 0x000fe6000f8e08ff */
[----:B------:R-:W-:Y:S01]  /*3d10*/  STS [R231+0x12000], R5 ;  /* 0x01200005e7007388 */ /* 0x000fe20000000800 */
[----:B-1----:R-:W-:Y:S05]  /*3d20*/  F2FP.BF16.F32.PACK_AB R4, R213, R214 ;  /* 0x000000d6d504723e */ /* 0x002fea00000010ff */
[----:B------:R-:W-:Y:S04]  /*3d30*/  STS [R231+0x12400], R4 ;  /* 0x01240004e7007388 */ /* 0x000fe80000000800 */
[----:B------:R-:W1:Y:S08]  /*3d40*/  LDSM.16.M88.4 R64, [R0+0x4000] ;  /* 0x004000000040783b */ /* 0x000e700000000200 */
[----:B------:R2:W3:Y:S02]  /*3d50*/  LDSM.16.M88.4 R60, [R0+0x5000] ;  /* 0x00500000003c783b */ /* 0x0004e40000000200 */
[----:B--2---:R-:W-:Y:S06]  /*3d60*/  IADD3 R0, R0, R154, RZ ;  /* 0x0000009a00007210 */ /* 0x004fec0007ffe0ff */
[----:B------:R-:W2:Y:S01]  /*3d70*/  LDSM.16.M88.4 R100, [R0+0x4000] ;  /* 0x004000000064783b */ /* 0x000ea20000000200 */
[-C--:B-1----:R-:W-:Y:S07]  /*3d80*/  HMMA.16816.F32.BF16 R4, R64, R116.reuse, RZ ;  /* 0x000000744004723c */ /* 0x082fee00000418ff */
[----:B------:R-:W1:Y:S01]  /*3d90*/  LDSM.16.M88.4 R104, [R0+0x5000] ;  /* 0x005000000068783b */ /* 0x000e620000000200 */
        /* <DEDUP_REMOVED lines=15> */
[-C--:B--2---:R-:W-:Y:S06]  /*3e90*/  HMMA.16816.F32.BF16 R4, R100, R132.reuse, R4 ;  /* 0x000000846404723c */ /* 0x084fec0000041804 */
[C---:B-1----:R-:W-:Y:S06]  /*3ea0*/  HMMA.16816.F32.BF16 R8, R104.reuse, R132, R8 ;  /* 0x000000846808723c */ /* 0x042fec0000041808 */
[-C--:B------:R-:W-:Y:S06]  /*3eb0*/  HMMA.16816.F32.BF16 R12, R104, R134.reuse, R12 ;  /* 0x00000086680c723c */ /* 0x080fec000004180c */
[C---:B------:R-:W-:Y:S06]  /*3ec0*/  HMMA.16816.F32.BF16 R16, R100.reuse, R134, R16 ;  /* 0x000000866410723c */ /* 0x040fec0000041810 */
[-C--:B------:R-:W-:Y:S05]  /*3ed0*/  HMMA.16816.F32.BF16 R20, R100, R136.reuse, R20 ;  /* 0x000000886414723c */ /* 0x080fea0000041814 */
[C---:B------:R-:W-:Y:S01]  /*3ee0*/  FADD.FTZ R0, -R111.reuse, R4 ;  /* 0x000000046f007221 */ /* 0x040fe20000010100 */
[C---:B------:R-:W-:Y:S05]  /*3ef0*/  HMMA.16816.F32.BF16 R24, R104.reuse, R136, R24 ;  /* 0x000000886818723c */ /* 0x040fea0000041818 */
[----:B------:R-:W-:Y:S01]  /*3f00*/  FADD.FTZ R4, -R111, R5 ;  /* 0x000000056f047221 */ /* 0x000fe20000010100 */
[-C--:B------:R-:W-:Y:S05]  /*3f10*/  HMMA.16816.F32.BF16 R28, R104, R138.reuse, R28 ;  /* 0x0000008a681c723c */ /* 0x080fea000004181c */
[----:B------:R-:W-:Y:S01]  /*3f20*/  FFMA.FTZ R5, -R83, R83, 1 ;  /* 0x3f80000053057423 */ /* 0x000fe20000010153 */
[C---:B------:R-:W-:Y:S01]  /*3f30*/  HMMA.16816.F32.BF16 R32, R100.reuse, R138, R32 ;  /* 0x0000008a6420723c */ /* 0x040fe20000041820 */
[----:B------:R1:W5:Y:S04]  /*3f40*/  LDL.LU R83, [R1+0xe8] ;  /* 0x0000e80001537983 */ /* 0x0003680000300800 */
[----:B------:R-:W-:Y:S01]  /*3f50*/  FMUL.FTZ R0, R188, R0 ;  /* 0x00000000bc007220 */ /* 0x000fe20000410000 */
[-C--:B------:R-:W-:Y:S05]  /*3f60*/  HMMA.16816.F32.BF16 R36, R100, R140.reuse, R36 ;  /* 0x0000008c6424723c */ /* 0x080fea0000041824 */
[----:B------:R-:W-:Y:S01]  /*3f70*/  FMUL.FTZ R5, R5, UR47 ;  /* 0x0000002f05057c20 */ /* 0x000fe20008410000 */
[C---:B------:R-:W-:Y:S05]  /*3f80*/  HMMA.16816.F32.BF16 R40, R104.reuse, R140, R40 ;  /* 0x0000008c6828723c */ /* 0x040fea0000041828 */
[----:B------:R-:W-:Y:S01]  /*3f90*/  FMUL.FTZ R4, R187, R4 ;  /* 0x00000004bb047220 */ /* 0x000fe20000410000 */
[-C--:B------:R-:W-:Y:S05]  /*3fa0*/  HMMA.16816.F32.BF16 R44, R104, R142.reuse, R44 ;  /* 0x0000008e682c723c */ /* 0x080fea000004182c */
[C---:B------:R-:W-:Y:S01]  /*3fb0*/  FADD.FTZ R6, -R110.reuse, R6 ;  /* 0x000000066e067221 */ /* 0x040fe20000010100 */
[C---:B------:R-:W-:Y:S05]  /*3fc0*/  HMMA.16816.F32.BF16 R48, R100.reuse, R142, R48 ;  /* 0x0000008e6430723c */ /* 0x040fea0000041830 */
[----:B------:R-:W-:Y:S01]  /*3fd0*/  FADD.FTZ R32, -R111, R32 ;  /* 0x000000206f207221 */ /* 0x000fe20000010100 */
[-C--:B------:R-:W-:Y:S05]  /*3fe0*/  HMMA.16816.F32.BF16 R52, R100, R144.reuse, R52 ;  /* 0x000000906434723c */ /* 0x080fea0000041834 */
[----:B------:R-:W-:Y:S01]  /*3ff0*/  FADD.FTZ R7, -R110, R7 ;  /* 0x000000076e077221 */ /* 0x000fe20000010100 */
[C---:B------:R-:W-:Y:S05]  /*4000*/  HMMA.16816.F32.BF16 R56, R104.reuse, R144, R56 ;  /* 0x000000906838723c */ /* 0x040fea0000041838 */
[----:B------:R-:W-:Y:S01]  /*4010*/  FMUL.FTZ R7, R217, R7 ;  /* 0x00000007d9077220 */ /* 0x000fe20000410000 */
[-C--:B------:R-:W-:Y:S06]  /*4020*/  HMMA.16816.F32.BF16 R60, R104, R146.reuse, R60 ;  /* 0x00000092683c723c */ /* 0x080fec000004183c */
[----:B------:R-:W-:Y:S05]  /*4030*/  HMMA.16816.F32.BF16 R64, R100, R146, R64 ;  /* 0x000000926440723c */ /* 0x000fea0000041840 */
[----:B------:R-:W-:Y:S01]  /*4040*/  FFMA.FTZ R104, -R82, R82, 1 ;  /* 0x3f80000052687423 */ /* 0x000fe20000010152 */
[----:B------:R-:W-:Y:S01]  /*4050*/  FADD.FTZ R48, -R111, R48 ;  /* 0x000000306f307221 */ /* 0x000fe20000010100 */
[----:B------:R1:W5:Y:S01]  /*4060*/  LDL.LU R82, [R1+0xe4] ;  /* 0x0000e40001527983 */ /* 0x0003620000300800 */
[----:B------:R-:W-:Y:S03]  /*4070*/  FFMA.FTZ R102, -R78, R78, 1 ;  /* 0x3f8000004e667423 */ /* 0x000fe6000001014e */
[----:B------:R-:W-:Y:S01]  /*4080*/  FMUL.FTZ R101, R5, R0 ;  /* 0x0000000005657220 */ /* 0x000fe20000410000 */
[----:B------:R-:W-:Y:S01]  /*4090*/  FADD.FTZ R0, -R111, R20 ;  /* 0x000000146f007221 */ /* 0x000fe20000010100 */
[----:B------:R-:W-:Y:S01]  /*40a0*/  FFMA.FTZ R20, -R81, R81, 1 ;  /* 0x3f80000051147423 */ /* 0x000fe20000010151 */
[C---:B------:R-:W-:Y:S01]  /*40b0*/  FADD.FTZ R5, -R111.reuse, R16 ;  /* 0x000000106f057221 */ /* 0x040fe20000010100 */
[----:B------:R1:W5:Y:S01]  /*40c0*/  LDL.LU R81, [R1+0xe0] ;  /* 0x0000e00001517983 */ /* 0x0003620000300800 */
[----:B------:R-:W-:Y:S01]  /*40d0*/  FFMA.FTZ R16, -R80, R80, 1 ;  /* 0x3f80000050107423 */ /* 0x000fe20000010150 */
[C---:B------:R-:W-:Y:S01]  /*40e0*/  FADD.FTZ R49, -R111.reuse, R49 ;  /* 0x000000316f317221 */ /* 0x040fe20000010100 */
[----:B------:R-:W-:Y:S01]  /*40f0*/  FMUL.FTZ R104, R104, UR47 ;  /* 0x0000002f68687c20 */ /* 0x000fe20008410000 */
[----:B------:R1:W5:Y:S01]  /*4100*/  LDL.LU R80, [R1+0xdc] ;  /* 0x0000dc0001507983 */ /* 0x0003620000300800 */
[----:B------:R-:W-:Y:S01]  /*4110*/  FMUL.FTZ R0, R176, R0 ;  /* 0x00000000b0007220 */ /* 0x000fe20000410000 */
[----:B------:R-:W-:Y:S01]  /*4120*/  FMUL.FTZ R5, R180, R5 ;  /* 0x00000005b4057220 */ /* 0x000fe20000410000 */
[----:B------:R-:W-:Y:S01]  /*4130*/  FMUL.FTZ R100, R104, R4 ;  /* 0x0000000468647220 */ /* 0x000fe20000410000 */
[C---:B------:R-:W-:Y:S01]  /*4140*/  FADD.FTZ R4, -R111.reuse, R17 ;  /* 0x000000116f047221 */ /* 0x040fe20000010100 */
[----:B------:R-:W-:Y:S01]  /*4150*/  FADD.FTZ R17, -R111, R21 ;  /* 0x000000156f117221 */ /* 0x000fe20000010100 */
[----:B------:R-:W-:Y:S01]  /*4160*/  FFMA.FTZ R21, -R79, R79, 1 ;  /* 0x3f8000004f157423 */ /* 0x000fe2000001014f */
[----:B------:R-:W-:Y:S01]  /*4170*/  FMUL.FTZ R20, R20, UR47 ;  /* 0x0000002f14147c20 */ /* 0x000fe20008410000 */
[----:B------:R1:W5:Y:S01]  /*4180*/  LDL.LU R79, [R1+0xd8] ;  /* 0x0000d800014f7983 */ /* 0x0003620000300800 */
[----:B------:R-:W-:Y:S01]  /*4190*/  FMUL.FTZ R17, R175, R17 ;  /* 0x00000011af117220 */ /* 0x000fe20000410000 */
[----:B------:R-:W-:Y:S01]  /*41a0*/  FMUL.FTZ R21, R21, UR47 ;  /* 0x0000002f15157c20 */ /* 0x000fe20008410000 */
[----:B------:R-:W-:Y:S01]  /*41b0*/  FMUL.FTZ R20, R20, R5 ;  /* 0x0000000514147220 */ /* 0x000fe20000410000 */
[----:B------:R1:W5:Y:S01]  /*41c0*/  LDL.LU R78, [R1+0xd4] ;  /* 0x0000d400014e7983 */ /* 0x0003620000300800 */
[----:B------:R-:W-:Y:S01]  /*41d0*/  FMUL.FTZ R4, R179, R4 ;  /* 0x00000004b3047220 */ /* 0x000fe20000410000 */
[----:B------:R-:W-:Y:S01]  /*41e0*/  FMUL.FTZ R5, R21, R0 ;  /* 0x0000000015057220 */ /* 0x000fe20000410000 */
[----:B------:R-:W-:Y:S01]  /*41f0*/  F2FP.BF16.F32.PACK_AB R0, R100, R101 ;  /* 0x000000656400723e */ /* 0x000fe200000010ff */
[----:B------:R-:W-:Y:S01]  /*4200*/  FFMA.FTZ R101, -R77, R77, 1 ;  /* 0x3f8000004d657423 */ /* 0x000fe2000001014d */
[----:B------:R-:W-:Y:S01]  /*4210*/  FFMA.FTZ R100, -R76, R76, 1 ;  /* 0x3f8000004c647423 */ /* 0x000fe2000001014c */
[----:B------:R1:W5:Y:S01]  /*4220*/  LDL.LU R77, [R1+0xd0] ;  /* 0x0000d000014d7983 */ /* 0x0003620000300800 */
[C---:B------:R-:W-:Y:S01]  /*4230*/  FADD.FTZ R21, -R111.reuse, R52 ;  /* 0x000000346f157221 */ /* 0x040fe20000010100 */
[----:B------:R-:W-:Y:S01]  /*4240*/  FFMA.FTZ R52, -R68, R68, 1 ;  /* 0x3f80000044347423 */ /* 0x000fe20000010144 */
[----:B------:R-:W-:Y:S01]  /*4250*/  FMUL.FTZ R102, R102, UR47 ;  /* 0x0000002f66667c20 */ /* 0x000fe20008410000 */
[----:B------:R1:W5:Y:S01]  /*4260*/  LDL.LU R76, [R1+0xcc] ;  /* 0x0000cc00014c7983 */ /* 0x0003620000300800 */
[----:B------:R-:W-:Y:S01]  /*4270*/  FADD.FTZ R64, -R111, R64 ;  /* 0x000000406f407221 */ /* 0x000fe20000010100 */
[----:B------:R-:W-:Y:S01]  /*4280*/  FMUL.FTZ R52, R52, UR47 ;  /* 0x0000002f34347c20 */ /* 0x000fe20008410000 */
[----:B------:R-:W-:Y:S01]  /*4290*/  FMUL.FTZ R16, R16, UR47 ;  /* 0x0000002f10107c20 */ /* 0x000fe20008410000 */
[----:B------:R-:W-:Y:S01]  /*42a0*/  FMUL.FTZ R100, R100, UR47 ;  /* 0x0000002f64647c20 */ /* 0x000fe20008410000 */
[----:B------:R-:W-:Y:S01]  /*42b0*/  FMUL.FTZ R21, R115, R21 ;  /* 0x0000001573157220 */ /* 0x000fe20000410000 */
[----:B------:R-:W-:Y:S01]  /*42c0*/  FMUL.FTZ R101, R101, UR47 ;  /* 0x0000002f65657c20 */ /* 0x000fe20008410000 */
[----:B------:R-:W-:Y:S01]  /*42d0*/  FMUL.FTZ R16, R16, R4 ;  /* 0x0000000410107220 */ /* 0x000fe20000410000 */
[----:B------:R-:W-:Y:S01]  /*42e0*/  FMUL.FTZ R4, R102, R17 ;  /* 0x0000001166047220 */ /* 0x000fe20000410000 */
[----:B------:R-:W-:Y:S01]  /*42f0*/  FADD.FTZ R17, -R111, R33 ;  /* 0x000000216f117221 */ /* 0x000fe20000010100 */
[----:B------:R-:W-:Y:S02]  /*4300*/  FFMA.FTZ R33, -R73, R73, 1 ;  /* 0x3f80000049217423 */ /* 0x000fe40000010149 */
[----:B------:R-:W-:Y:S01]  /*4310*/  F2FP.BF16.F32.PACK_AB R16, R16, R20 ;  /* 0x000000141010723e */ /* 0x000fe200000010ff */
[----:B------:R-:W-:Y:S01]  /*4320*/  FMUL.FTZ R20, R170, R32 ;  /* 0x00000020aa147220 */ /* 0x000fe20000410000 */
[----:B------:R-:W-:Y:S01]  /*4330*/  F2FP.BF16.F32.PACK_AB R102, R4, R5 ;  /* 0x000000050466723e */ /* 0x000fe200000010ff */
[----:B------:R-:W-:Y:S01]  /*4340*/  FFMA.FTZ R32, -R72, R72, 1 ;  /* 0x3f80000048207423 */ /* 0x000fe20000010148 */
[----:B------:R-:W-:Y:S01]  /*4350*/  FADD.FTZ R4, -R111, R37 ;  /* 0x000000256f047221 */ /* 0x000fe20000010100 */
[----:B------:R-:W-:Y:S01]  /*4360*/  FFMA.FTZ R37, -R75, R75, 1 ;  /* 0x3f8000004b257423 */ /* 0x000fe2000001014b */
[----:B------:R-:W-:Y:S01]  /*4370*/  FADD.FTZ R5, -R111, R36 ;  /* 0x000000246f057221 */ /* 0x000fe20000010100 */
[----:B------:R1:W5:Y:S01]  /*4380*/  LDL.LU R75, [R1+0xc8] ;  /* 0x0000c800014b7983 */ /* 0x0003620000300800 */
[----:B------:R-:W-:Y:S01]  /*4390*/  FFMA.FTZ R36, -R74, R74, 1 ;  /* 0x3f8000004a247423 */ /* 0x000fe2000001014a */
[----:B------:R-:W-:Y:S01]  /*43a0*/  FMUL.FTZ R33, R33, UR47 ;  /* 0x0000002f21217c20 */ /* 0x000fe20008410000 */
[----:B------:R-:W-:Y:S01]  /*43b0*/  FMUL.FTZ R5, R166, R5 ;  /* 0x00000005a6057220 */ /* 0x000fe20000410000 */
[----:B------:R1:W5:Y:S01]  /*43c0*/  LDL.LU R74, [R1+0xc4] ;  /* 0x0000c400014a7983 */ /* 0x0003620000300800 */
[----:B------:R-:W-:Y:S01]  /*43d0*/  FMUL.FTZ R4, R165, R4 ;  /* 0x00000004a5047220 */ /* 0x000fe20000410000 */
[----:B------:R-:W-:Y:S01]  /*43e0*/  FMUL.FTZ R37, R37, UR47 ;  /* 0x0000002f25257c20 */ /* 0x000fe20008410000 */
[----:B------:R-:W-:Y:S01]  /*43f0*/  FMUL.FTZ R36, R36, UR47 ;  /* 0x0000002f24247c20 */ /* 0x000fe20008410000 */
[----:B------:R1:W5:Y:S01]  /*4400*/  LDL.LU R73, [R1+0xc0] ;  /* 0x0000c00001497983 */ /* 0x0003620000300800 */
[----:B------:R-:W-:Y:S01]  /*4410*/  FMUL.FTZ R17, R169, R17 ;  /* 0x00000011a9117220 */ /* 0x000fe20000410000 */
[----:B------:R-:W-:Y:S01]  /*4420*/  FMUL.FTZ R37, R37, R5 ;  /* 0x0000000525257220 */ /* 0x000fe20000410000 */
[----:B------:R-:W-:Y:S01]  /*4430*/  FMUL.FTZ R5, R164, R48 ;  /* 0x00000030a4057220 */ /* 0x000fe20000410000 */
[----:B------:R1:W5:Y:S01]  /*4440*/  LDL.LU R72, [R1+0xbc] ;  /* 0x0000bc0001487983 */ /* 0x0003620000300800 */
[----:B------:R-:W-:Y:S01]  /*4450*/  FFMA.FTZ R48, -R70, R70, 1 ;  /* 0x3f80000046307423 */ /* 0x000fe20000010146 */
[----:B------:R-:W-:Y:S01]  /*4460*/  FMUL.FTZ R36, R36, R4 ;  /* 0x0000000424247220 */ /* 0x000fe20000410000 */
[----:B------:R-:W-:Y:S01]  /*4470*/  FMUL.FTZ R33, R33, R5 ;  /* 0x0000000521217220 */ /* 0x000fe20000410000 */
[----:B------:R-:W-:Y:S01]  /*4480*/  FFMA.FTZ R5, -R71, R71, 1 ;  /* 0x3f80000047057423 */ /* 0x000fe20000010147 */
[----:B------:R-:W-:Y:S01]  /*4490*/  FMUL.FTZ R4, R161, R49 ;  /* 0x00000031a1047220 */ /* 0x000fe20000410000 */
[----:B------:R1:W5:Y:S01]  /*44a0*/  LDL.LU R71, [R1+0xb8] ;  /* 0x0000b80001477983 */ /* 0x0003620000300800 */
[----:B------:R-:W-:Y:S01]  /*44b0*/  FFMA.FTZ R49, -R69, R69, 1 ;  /* 0x3f80000045317423 */ /* 0x000fe20000010145 */
[----:B------:R-:W-:Y:S01]  /*44c0*/  FMUL.FTZ R100, R100, R17 ;  /* 0x0000001164647220 */ /* 0x000fe20000410000 */
[----:B------:R-:W-:Y:S01]  /*44d0*/  FADD.FTZ R17, -R111, R65 ;  /* 0x000000416f117221 */ /* 0x000fe20000010100 */
[----:B------:R1:W5:Y:S01]  /*44e0*/  LDL.LU R70, [R1+0xb4] ;  /* 0x0000b40001467983 */ /* 0x0003620000300800 */
[----:B------:R-:W-:Y:S01]  /*44f0*/  FMUL.FTZ R5, R5, UR47 ;  /* 0x0000002f05057c20 */ /* 0x000fe20008410000 */
[----:B------:R-:W-:Y:S01]  /*4500*/  FMUL.FTZ R49, R49, UR47 ;  /* 0x0000002f31317c20 */ /* 0x000fe20008410000 */
[----:B------:R-:W-:Y:S01]  /*4510*/  FMUL.FTZ R17, R112, R17 ;  /* 0x0000001170117220 */ /* 0x000fe20000410000 */
[----:B------:R1:W5:Y:S01]  /*4520*/  LDL.LU R69, [R1+0xb0] ;  /* 0x0000b00001457983 */ /* 0x0003620000300800 */
[----:B------:R-:W-:Y:S01]  /*4530*/  FMUL.FTZ R21, R5, R21 ;  /* 0x0000001505157220 */ /* 0x000fe20000410000 */
[----:B------:R-:W-:Y:S01]  /*4540*/  FMUL.FTZ R32, R32, UR47 ;  /* 0x0000002f20207c20 */ /* 0x000fe20008410000 */
[----:B------:R-:W-:Y:S01]  /*4550*/  FMUL.FTZ R101, R101, R20 ;  /* 0x0000001465657220 */ /* 0x000fe20000410000 */
[----:B------:R1:W5:Y:S01]  /*4560*/  LDL.LU R68, [R1+0xac] ;  /* 0x0000ac0001447983 */ /* 0x0003620000300800 */
[----:B------:R-:W-:Y:S01]  /*4570*/  FADD.FTZ R20, -R111, R53 ;  /* 0x000000356f147221 */ /* 0x000fe20000010100 */
[----:B------:R-:W-:Y:S01]  /*4580*/  FMUL.FTZ R32, R32, R4 ;  /* 0x0000000420207220 */ /* 0x000fe20000410000 */
[----:B------:R-:W-:Y:S01]  /*4590*/  FMUL.FTZ R4, R113, R64 ;  /* 0x0000004071047220 */ /* 0x000fe20000410000 */
[----:B------:R-:W-:Y:S01]  /*45a0*/  FMUL.FTZ R48, R48, UR47 ;  /* 0x0000002f30307c20 */ /* 0x000fe20008410000 */
[----:B------:R-:W-:Y:S01]  /*45b0*/  F2FP.BF16.F32.PACK_AB R100, R100, R101 ;  /* 0x000000656464723e */ /* 0x000fe200000010ff */
[----:B------:R-:W-:Y:S01]  /*45c0*/  FMUL.FTZ R20, R114, R20 ;  /* 0x0000001472147220 */ /* 0x000fe20000410000 */
[----:B------:R-:W-:Y:S01]  /*45d0*/  FMUL.FTZ R5, R49, R4 ;  /* 0x0000000431057220 */ /* 0x000fe20000410000 */
[----:B------:R-:W-:Y:S01]  /*45e0*/  FMUL.FTZ R4, R52, R17 ;  /* 0x0000001134047220 */ /* 0x000fe20000410000 */
[----:B------:R-:W-:Y:S01]  /*45f0*/  FFMA.FTZ R17, -R3, R3, 1 ;  /* 0x3f80000003117423 */ /* 0x000fe20000010103 */
[----:B------:R-:W-:Y:S01]  /*4600*/  F2FP.BF16.F32.PACK_AB R49, R36, R37 ;  /* 0x000000252431723e */ /* 0x000fe200000010ff */
[----:B------:R1:W5:Y:S01]  /*4610*/  LDL.LU R3, [R1+0xa8] ;  /* 0x0000a80001037983 */ /* 0x0003620000300800 */
[----:B------:R-:W-:Y:S01]  /*4620*/  FMUL.FTZ R20, R48, R20 ;  /* 0x0000001430147220 */ /* 0x000fe20000410000 */
[----:B------:R-:W-:Y:S01]  /*4630*/  F2FP.BF16.F32.PACK_AB R36, R4, R5 ;  /* 0x000000050424723e */ /* 0x000fe200000010ff */
[----:B------:R-:W-:Y:S01]  /*4640*/  FFMA.FTZ R4, -R2, R2, 1 ;  /* 0x3f80000002047423 */ /* 0x000fe20000010102 */
[----:B------:R-:W-:Y:S01]  /*4650*/  F2FP.BF16.F32.PACK_AB R48, R32, R33 ;  /* 0x000000212030723e */ /* 0x000fe200000010ff */
[----:B------:R1:W5:Y:S01]  /*4660*/  LDL.LU R2, [R1+0xa4] ;  /* 0x0000a40001027983 */ /* 0x0003620000300800 */
[----:B------:R-:W-:Y:S01]  /*4670*/  F2FP.BF16.F32.PACK_AB R37, R20, R21 ;  /* 0x000000151425723e */ /* 0x000fe200000010ff */
[----:B------:R-:W-:Y:S01]  /*4680*/  FMUL.FTZ R20, R218, R6 ;  /* 0x00000006da147220 */ /* 0x000fe20000410000 */
[----:B------:R-:W-:Y:S01]  /*4690*/  FMUL.FTZ R17, R17, UR47 ;  /* 0x0000002f11117c20 */ /* 0x000fe20008410000 */
[----:B------:R-:W-:Y:S01]  /*46a0*/  FMUL.FTZ R6, R4, UR47 ;  /* 0x0000002f04067c20 */ /* 0x000fe20008410000 */
[----:B------:R-:W-:Y:S06]  /*46b0*/  @!P2 BRA `(.L_x_529) ;  /* 0x000000000060a947 */ /* 0x000fec0003800000 */
        /* <DEDUP_REMOVED lines=9> */
[C---:B---3--:R-:W-:Y:S05]  /*4750*/  IMAD.U32 R4, R21.reuse, -0x80, RZ ;  /* 0xffffff8015047824 */ /* 0x048fea00078e00ff */
        /* <DEDUP_REMOVED lines=14> */
.L_x_529:
[----:B--2---:R-:W2:Y:S01]  /*4840*/  LDL.LU R65, [R1+0x24] ;  /* 0x0000240001417983 */ /* 0x004ea20000300800 */
[----:B------:R-:W-:Y:S01]  /*4850*/  FMUL.FTZ R20, R17, R20 ;  /* 0x0000001411147220 */ /* 0x000fe20000410000 */
[----:B------:R-:W-:Y:S01]  /*4860*/  FMUL.FTZ R17, R6, R7 ;  /* 0x0000000706117220 */ /* 0x000fe20000410000 */
[C---:B-----5:R-:W-:Y:S01]  /*4870*/  FADD.FTZ R8, -R109.reuse, R8 ;  /* 0x000000086d087221 */ /* 0x060fe20000010100 */
[----:B------:R-:W3:Y:S01]  /*4880*/  LDL.LU R64, [R1+0x20] ;  /* 0x0000200001407983 */ /* 0x000ee20000300800 */
[C---:B------:R-:W-:Y:S01]  /*4890*/  FADD.FTZ R28, -R109.reuse, R28 ;  /* 0x0000001c6d1c7221 */ /* 0x040fe20000010100 */
[----:B------:R-:W-:Y:S01]  /*48a0*/  FADD.FTZ R25, -R109, R25 ;  /* 0x000000196d197221 */ /* 0x000fe20000010100 */
[----:B------:R-:W-:Y:S01]  /*48b0*/  FADD.FTZ R10, -R108, R10 ;  /* 0x0000000a6c0a7221 */ /* 0x000fe20000010100 */
[----:B------:R-:W4:Y:S01]  /*48c0*/  LDL.LU R53, [R1+0x10] ;  /* 0x0000100001357983 */ /* 0x000f220000300800 */
[----:B------:R-:W-:Y:S01]  /*48d0*/  FMUL.FTZ R28, R222, R28 ;  /* 0x0000001cde1c7220 */ /* 0x000fe20000410000 */
[----:B------:R-:W-:Y:S01]  /*48e0*/  FMUL.FTZ R25, R227, R25 ;  /* 0x00000019e3197220 */ /* 0x000fe20000410000 */
[C---:B------:R-:W-:Y:S01]  /*48f0*/  FADD.FTZ R26, -R108.reuse, R26 ;  /* 0x0000001a6c1a7221 */ /* 0x040fe20000010100 */
[----:B------:R-:W4:Y:S01]  /*4900*/  LDL.LU R52, [R1+0xc] ;  /* 0x00000c0001347983 */ /* 0x000f220000300800 */
[C---:B------:R-:W-:Y:S01]  /*4910*/  FADD.FTZ R27, -R108.reuse, R27 ;  /* 0x0000001b6c1b7221 */ /* 0x040fe20000010100 */
[----:B------:R-:W-:Y:S01]  /*4920*/  FADD.FTZ R15, -R108, R15 ;  /* 0x0000000f6c0f7221 */ /* 0x000fe20000010100 */
[----:B------:R-:W-:Y:S01]  /*4930*/  FFMA.FTZ R4, -R209, R209, 1 ;  /* 0x3f800000d1047423 */ /* 0x000fe200000101d1 */
[----:B------:R-:W4:Y:S01]  /*4940*/  LDL.LU R104, [R1+0x5c] ;  /* 0x00005c0001687983 */ /* 0x000f220000300800 */
[----:B------:R-:W-:Y:S01]  /*4950*/  FADD.FTZ R24, -R109, R24 ;  /* 0x000000186d187221 */ /* 0x000fe20000010100 */
[----:B------:R-:W-:Y:S01]  /*4960*/  FADD.FTZ R22, -R110, R22 ;  /* 0x000000166e167221 */ /* 0x000fe20000010100 */
[----:B------:R-:W-:Y:S01]  /*4970*/  FMUL.FTZ R4, R4, UR47 ;  /* 0x0000002f04047c20 */ /* 0x000fe20008410000 */
[----:B------:R-:W4:Y:S01]  /*4980*/  LDL.LU R103, [R1+0x58] ;  /* 0x0000580001677983 */ /* 0x000f220000300800 */
[----:B------:R-:W-:Y:S01]  /*4990*/  FMUL.FTZ R24, R228, R24 ;  /* 0x00000018e4187220 */ /* 0x000fe20000410000 */
[----:B------:R-:W-:Y:S01]  /*49a0*/  FMUL.FTZ R22, R199, R22 ;  /* 0x00000016c7167220 */ /* 0x000fe20000410000 */
[----:B------:R-:W-:Y:S01]  /*49b0*/  FFMA.FTZ R5, -R210, R210, 1 ;  /* 0x3f800000d2057423 */ /* 0x000fe200000101d2 */
[----:B------:R-:W4:Y:S01]  /*49c0*/  LDL.LU R101, [R1+0x6c] ;  /* 0x00006c0001657983 */ /* 0x000f220000300800 */
[----:B------:R-:W-:Y:S01]  /*49d0*/  FADD.FTZ R19, -R110, R19 ;  /* 0x000000136e137221 */ /* 0x000fe20000010100 */
[----:B------:R-:W-:Y:S01]  /*49e0*/  FFMA.FTZ R6, -R215, R215, 1 ;  /* 0x3f800000d7067423 */ /* 0x000fe200000101d7 */
[----:B------:R-:W-:Y:S01]  /*49f0*/  FMUL.FTZ R5, R5, UR47 ;  /* 0x0000002f05057c20 */ /* 0x000fe20008410000 */
[----:B------:R-:W4:Y:S01]  /*4a00*/  LDL.LU R113, [R1+0x68] ;  /* 0x0000680001717983 */ /* 0x000f220000300800 */
[----:B------:R-:W-:Y:S01]  /*4a10*/  FMUL.FTZ R19, R202, R19 ;  /* 0x00000013ca137220 */ /* 0x000fe20000410000 */
[----:B------:R-:W-:Y:S01]  /*4a20*/  FMUL.FTZ R6, R6, UR47 ;  /* 0x0000002f06067c20 */ /* 0x000fe20008410000 */
[----:B------:R-:W-:Y:S01]  /*4a30*/  FMUL.FTZ R22, R5, R22 ;  /* 0x0000001605167220 */ /* 0x000fe20000410000 */
[----:B------:R-:W4:Y:S01]  /*4a40*/  LDL.LU R112, [R1+0x54] ;  /* 0x0000540001707983 */ /* 0x000f220000300800 */
[----:B------:R-:W-:Y:S01]  /*4a50*/  FADD.FTZ R18, -R110, R18 ;  /* 0x000000126e127221 */ /* 0x000fe20000010100 */
[----:B------:R-:W-:Y:S01]  /*4a60*/  FMUL.FTZ R19, R6, R19 ;  /* 0x0000001306137220 */ /* 0x000fe20000410000 */
[----:B------:R-:W-:Y:S01]  /*4a70*/  FFMA.FTZ R7, -R216, R216, 1 ;  /* 0x3f800000d8077423 */ /* 0x000fe200000101d8 */
[----:B------:R-:W2:Y:S01]  /*4a80*/  LDL.LU R111, [R1+0x50] ;  /* 0x00005000016f7983 */ /* 0x000ea20000300800 */
[----:B------:R-:W-:Y:S01]  /*4a90*/  FMUL.FTZ R18, R203, R18 ;  /* 0x00000012cb127220 */ /* 0x000fe20000410000 */
[----:B------:R-:W-:Y:S01]  /*4aa0*/  FFMA.FTZ R6, -R200, R200, 1 ;  /* 0x3f800000c8067423 */ /* 0x000fe200000101c8 */
[----:B------:R-:W-:Y:S01]  /*4ab0*/  FMUL.FTZ R7, R7, UR47 ;  /* 0x0000002f07077c20 */ /* 0x000fe20008410000 */
[----:B------:R1:W-:Y:S01]  /*4ac0*/  STS [R235+0x8000], R0 ;  /* 0x00800000eb007388 */ /* 0x0003e20000000800 */
[C---:B------:R-:W-:Y:S01]  /*4ad0*/  FADD.FTZ R35, -R110.reuse, R35 ;  /* 0x000000236e237221 */ /* 0x040fe20000010100 */
[C---:B------:R-:W-:Y:S01]  /*4ae0*/  FADD.FTZ R38, -R110.reuse, R38 ;  /* 0x000000266e267221 */ /* 0x040fe20000010100 */
[----:B------:R-:W-:Y:S01]  /*4af0*/  FMUL.FTZ R18, R7, R18 ;  /* 0x0000001207127220 */ /* 0x000fe20000410000 */
[----:B------:R-:W-:Y:S01]  /*4b00*/  FADD.FTZ R39, -R110, R39 ;  /* 0x000000276e277221 */ /* 0x000fe20000010100 */
        /* <DEDUP_REMOVED lines=20> */
[----:B-1----:R-:W-:Y:S01]  /*4c50*/  FADD.FTZ R0, -R110, R23 ;  /* 0x000000176e007221 */ /* 0x002fe20000010100 */
[----:B------:R-:W-:Y:S01]  /*4c60*/  FADD.FTZ R60, -R109, R60 ;  /* 0x0000003c6d3c7221 */ /* 0x000fe20000010100 */
[----:B------:R-:W-:Y:S01]  /*4c70*/  FMUL.FTZ R61, R191, R61 ;  /* 0x0000003dbf3d7220 */ /* 0x000fe20000410000 */
[C---:B------:R-:W-:Y:S01]  /*4c80*/  FADD.FTZ R44, -R109.reuse, R44 ;  /* 0x0000002c6d2c7221 */ /* 0x040fe20000010100 */
[----:B------:R-:W-:Y:S01]  /*4c90*/  FMUL.FTZ R0, R198, R0 ;  /* 0x00000000c6007220 */ /* 0x000fe20000410000 */
[----:B------:R-:W-:Y:S01]  /*4ca0*/  FMUL.FTZ R60, R192, R60 ;  /* 0x0000003cc03c7220 */ /* 0x000fe20000410000 */
[----:B------:R-:W-:Y:S01]  /*4cb0*/  FADD.FTZ R56, -R109, R56 ;  /* 0x000000386d387221 */ /* 0x000fe20000010100 */
[----:B------:R-:W-:Y:S01]  /*4cc0*/  FMUL.FTZ R44, R206, R44 ;  /* 0x0000002cce2c7220 */ /* 0x000fe20000410000 */
[----:B------:R-:W-:Y:S01]  /*4cd0*/  FMUL.FTZ R5, R4, R0 ;  /* 0x0000000004057220 */ /* 0x000fe20000410000 */
[----:B------:R-:W-:Y:S01]  /*4ce0*/  F2FP.BF16.F32.PACK_AB R4, R17, R20 ;  /* 0x000000141104723e */ /* 0x000fe200000010ff */
[----:B------:R-:W-:Y:S01]  /*4cf0*/  FMUL.FTZ R17, R6, UR47 ;  /* 0x0000002f06117c20 */ /* 0x000fe20008410000 */
[----:B------:R-:W-:Y:S01]  /*4d00*/  F2FP.BF16.F32.PACK_AB R0, R19, R18 ;  /* 0x000000121300723e */ /* 0x000fe200000010ff */
[----:B------:R-:W-:Y:S01]  /*4d10*/  FFMA.FTZ R18, -R183, R183, 1 ;  /* 0x3f800000b7127423 */ /* 0x000fe200000101b7 */
[----:B------:R-:W-:Y:S01]  /*4d20*/  F2FP.BF16.F32.PACK_AB R33, R5, R22 ;  /* 0x000000160521723e */ /* 0x000fe200000010ff */
[----:B------:R1:W-:Y:S01]  /*4d30*/  STS [R235+0x8400], R4 ;  /* 0x00840004eb007388 */ /* 0x0003e20000000800 */
[----:B------:R-:W-:Y:S01]  /*4d40*/  FFMA.FTZ R5, -R197, R197, 1 ;  /* 0x3f800000c5057423 */ /* 0x000fe200000101c5 */
[----:B------:R-:W-:Y:S01]  /*4d50*/  FFMA.FTZ R6, -R196, R196, 1 ;  /* 0x3f800000c4067423 */ /* 0x000fe200000101c4 */
[----:B------:R-:W-:Y:S01]  /*4d60*/  FMUL.FTZ R34, R17, R34 ;  /* 0x0000002211227220 */ /* 0x000fe20000410000 */
[----:B------:R4:W-:Y:S01]  /*4d70*/  STS [R234+0x8400], R0 ;  /* 0x00840000ea007388 */ /* 0x0009e20000000800 */
[----:B------:R-:W-:Y:S01]  /*4d80*/  FMUL.FTZ R7, R5, UR47 ;  /* 0x0000002f05077c20 */ /* 0x000fe20008410000 */
[----:B------:R-:W-:Y:S01]  /*4d90*/  FMUL.FTZ R6, R6, UR47 ;  /* 0x0000002f06067c20 */ /* 0x000fe20008410000 */
[----:B------:R-:W-:Y:S01]  /*4da0*/  FFMA.FTZ R5, -R195, R195, 1 ;  /* 0x3f800000c3057423 */ /* 0x000fe200000101c3 */
[----:B------:R4:W-:Y:S01]  /*4db0*/  STS [R234+0x8000], R16 ;  /* 0x00800010ea007388 */ /* 0x0009e20000000800 */
[----:B------:R-:W-:Y:S01]  /*4dc0*/  FMUL.FTZ R32, R7, R35 ;  /* 0x0000002307207220 */ /* 0x000fe20000410000 */
[----:B------:R-:W-:Y:S01]  /*4dd0*/  FFMA.FTZ R7, -R171, R171, 1 ;  /* 0x3f800000ab077423 */ /* 0x000fe200000101ab */
[----:B------:R-:W-:Y:S01]  /*4de0*/  FMUL.FTZ R38, R6, R38 ;  /* 0x0000002606267220 */ /* 0x000fe20000410000 */
[----:B------:R-:W-:Y:S01]  /*4df0*/  FMUL.FTZ R5, R5, UR47 ;  /* 0x0000002f05057c20 */ /* 0x000fe20008410000 */
[----:B------:R-:W-:Y:S01]  /*4e00*/  FFMA.FTZ R6, -R184, R184, 1 ;  /* 0x3f800000b8067423 */ /* 0x000fe200000101b8 */
[----:B------:R-:W-:Y:S01]  /*4e10*/  FMUL.FTZ R7, R7, UR47 ;  /* 0x0000002f07077c20 */ /* 0x000fe20008410000 */
[----:B------:R-:W-:Y:S01]  /*4e20*/  FFMA.FTZ R17, -R181, R181, 1 ;  /* 0x3f800000b5117423 */ /* 0x000fe200000101b5 */
[----:B------:R-:W-:Y:S01]  /*4e30*/  FMUL.FTZ R23, R5, R39 ;  /* 0x0000002705177220 */ /* 0x000fe20000410000 */
[----:B------:R-:W-:Y:S01]  /*4e40*/  FMUL.FTZ R6, R6, UR47 ;  /* 0x0000002f06067c20 */ /* 0x000fe20008410000 */
[----:B------:R-:W-:Y:S01]  /*4e50*/  FFMA.FTZ R5, -R182, R182, 1 ;  /* 0x3f800000b6057423 */ /* 0x000fe200000101b6 */
[----:B------:R-:W-:Y:S01]  /*4e60*/  FMUL.FTZ R20, R7, R66 ;  /* 0x0000004207147220 */ /* 0x000fe20000410000 */
[----:B------:R-:W-:Y:S01]  /*4e70*/  FMUL.FTZ R17, R17, UR47 ;  /* 0x0000002f11117c20 */ /* 0x000fe20008410000 */
[----:B------:R-:W-:Y:S01]  /*4e80*/  FMUL.FTZ R50, R6, R50 ;  /* 0x0000003206327220 */ /* 0x000fe20000410000 */
[----:B------:R-:W-:Y:S01]  /*4e90*/  FMUL.FTZ R22, R5, UR47 ;  /* 0x0000002f05167c20 */ /* 0x000fe20008410000 */
[----:B------:R-:W-:Y:S01]  /*4ea0*/  FFMA.FTZ R6, -R174, R174, 1 ;  /* 0x3f800000ae067423 */ /* 0x000fe200000101ae */
[----:B------:R-:W-:Y:S01]  /*4eb0*/  FADD.FTZ R5, -R110, R67 ;  /* 0x000000436e057221 */ /* 0x000fe20000010100 */
[----:B-1----:R-:W-:Y:S01]  /*4ec0*/  FADD.FTZ R4, -R109, R13 ;  /* 0x0000000d6d047221 */ /* 0x002fe20000010100 */
[----:B------:R-:W-:Y:S01]  /*4ed0*/  FMUL.FTZ R13, R252, R8 ;  /* 0x00000008fc0d7220 */ /* 0x000fe20000410000 */
[----:B------:R-:W-:Y:S01]  /*4ee0*/  FMUL.FTZ R6, R6, UR47 ;  /* 0x0000002f06067c20 */ /* 0x000fe20008410000 */
[----:B------:R-:W-:Y:S01]  /*4ef0*/  FMUL.FTZ R5, R167, R5 ;  /* 0x00000005a7057220 */ /* 0x000fe20000410000 */
[----:B------:R-:W-:Y:S01]  /*4f00*/  FMUL.FTZ R4, R246, R4 ;  /* 0x00000004f6047220 */ /* 0x000fe20000410000 */
[----:B------:R-:W-:Y:S01]  /*4f10*/  FMUL.FTZ R21, R17, R55 ;  /* 0x0000003711157220 */ /* 0x000fe20000410000 */
[----:B------:R-:W-:Y:S01]  /*4f20*/  FMUL.FTZ R18, R18, UR47 ;  /* 0x0000002f12127c20 */ /* 0x000fe20008410000 */
[----:B------:R-:W-:Y:S01]  /*4f30*/  FMUL.FTZ R5, R6, R5 ;  /* 0x0000000506057220 */ /* 0x000fe20000410000 */
[----:B------:R-:W-:Y:S01]  /*4f40*/  FMUL.FTZ R56, R194, R56 ;  /* 0x00000038c2387220 */ /* 0x000fe20000410000 */
[----:B------:R-:W-:Y:S01]  /*4f50*/  FADD.FTZ R57, -R109, R57 ;  /* 0x000000396d397221 */ /* 0x000fe20000010100 */
[----:B------:R-:W-:Y:S01]  /*4f60*/  FMUL.FTZ R54, R18, R54 ;  /* 0x0000003612367220 */ /* 0x000fe20000410000 */
[C---:B------:R-:W-:Y:S01]  /*4f70*/  FADD.FTZ R14, -R108.reuse, R14 ;  /* 0x0000000e6c0e7221 */ /* 0x040fe20000010100 */
[----:B------:R-:W-:Y:S01]  /*4f80*/  F2FP.BF16.F32.PACK_AB R20, R5, R20 ;  /* 0x000000140514723e */ /* 0x000fe200000010ff */
[----:B------:R-:W-:Y:S01]  /*4f90*/  FMUL.FTZ R57, R193, R57 ;  /* 0x00000039c1397220 */ /* 0x000fe20000410000 */
[----:B------:R-:W-:Y:S01]  /*4fa0*/  FADD.FTZ R40, -R109, R40 ;  /* 0x000000286d287221 */ /* 0x000fe20000010100 */
[C---:B------:R-:W-:Y:S01]  /*4fb0*/  FADD.FTZ R43, -R108.reuse, R43 ;  /* 0x0000002b6c2b7221 */ /* 0x040fe20000010100 */
[C---:B------:R-:W-:Y:S01]  /*4fc0*/  FADD.FTZ R30, -R108.reuse, R30 ;  /* 0x0000001e6c1e7221 */ /* 0x040fe20000010100 */
[----:B------:R-:W-:Y:S01]  /*4fd0*/  FADD.FTZ R31, -R108, R31 ;  /* 0x0000001f6c1f7221 */ /* 0x000fe20000010100 */
[----:B------:R-:W-:Y:S01]  /*4fe0*/  FMUL.FTZ R40, R212, R40 ;  /* 0x00000028d4287220 */ /* 0x000fe20000410000 */
[----:B------:R-:W-:Y:S01]  /*4ff0*/  FMUL.FTZ R43, R249, R43 ;  /* 0x0000002bf92b7220 */ /* 0x000fe20000410000 */
[----:B------:R-:W-:Y:S01]  /*5000*/  FADD.FTZ R59, -R108, R59 ;  /* 0x0000003b6c3b7221 */ /* 0x000fe20000010100 */
[----:B------:R-:W-:Y:S01]  /*5010*/  F2FP.BF16.F32.PACK_AB R32, R32, R34 ;  /* 0x000000222020723e */ /* 0x000fe200000010ff */
[----:B------:R-:W-:Y:S01]  /*5020*/  FADD.FTZ R46, -R108, R46 ;  /* 0x0000002e6c2e7221 */ /* 0x000fe20000010100 */
[----:B------:R-:W-:Y:S01]  /*5030*/  FADD.FTZ R51, -R110, R51 ;  /* 0x000000336e337221 */ /* 0x000fe20000010100 */
[----:B------:R-:W-:Y:S01]  /*5040*/  FMUL.FTZ R59, R223, R59 ;  /* 0x0000003bdf3b7220 */ /* 0x000fe20000410000 */
[----:B------:R-:W-:Y:S01]  /*5050*/  FADD.FTZ R42, -R108, R42 ;  /* 0x0000002a6c2a7221 */ /* 0x000fe20000010100 */
[----:B------:R-:W-:Y:S01]  /*5060*/  FMUL.FTZ R46, R244, R46 ;  /* 0x0000002ef42e7220 */ /* 0x000fe20000410000 */
[----:B------:R-:W-:Y:S01]  /*5070*/  FMUL.FTZ R51, R177, R51 ;  /* 0x00000033b1337220 */ /* 0x000fe20000410000 */
[----:B------:R-:W-:Y:S01]  /*5080*/  FADD.FTZ R62, -R108, R62 ;  /* 0x0000003e6c3e7221 */ /* 0x000fe20000010100 */
[----:B------:R-:W-:Y:S01]  /*5090*/  FMUL.FTZ R42, R250, R42 ;  /* 0x0000002afa2a7220 */ /* 0x000fe20000410000 */
[----:B------:R-:W-:Y:S01]  /*50a0*/  F2FP.BF16.F32.PACK_AB R23, R23, R38 ;  /* 0x000000261717723e */ /* 0x000fe200000010ff */
[----:B------:R-:W-:Y:S01]  /*50b0*/  FMUL.FTZ R22, R22, R51 ;  /* 0x0000003316167220 */ /* 0x000fe20000410000 */
[----:B------:R-:W-:Y:S01]  /*50c0*/  FADD.FTZ R58, -R108, R58 ;  /* 0x0000003a6c3a7221 */ /* 0x000fe20000010100 */
[----:B------:R-:W-:Y:S01]  /*50d0*/  FMUL.FTZ R62, R214, R62 ;  /* 0x0000003ed63e7220 */ /* 0x000fe20000410000 */
[----:B------:R-:W-:Y:S02]  /*50e0*/  F2FP.BF16.F32.PACK_AB R21, R21, R54 ;  /* 0x000000361515723e */ /* 0x000fe400000010ff */
[----:B------:R-:W-:Y:S01]  /*50f0*/  F2FP.BF16.F32.PACK_AB R22, R22, R50 ;  /* 0x000000321616723e */ /* 0x000fe200000010ff */
[----:B------:R-:W-:Y:S01]  /*5100*/  FMUL.FTZ R58, R224, R58 ;  /* 0x0000003ae03a7220 */ /* 0x000fe20000410000 */
[----:B--2---:R-:W-:Y:S01]  /*5110*/  FMUL.FTZ R15, R111, R15 ;  /* 0x0000000f6f0f7220 */ /* 0x004fe20000410000 */
[----:B------:R-:W-:Y:S01]  /*5120*/  FFMA.FTZ R8, -R65, R65, 1 ;  /* 0x3f80000041087423 */ /* 0x000fe20000010141 */
[----:B---3--:R-:W-:Y:S01]  /*5130*/  FFMA.FTZ R7, -R64, R64, 1 ;  /* 0x3f80000040077423 */ /* 0x008fe20000010140 */
[----:B------:R-:W2:Y:S01]  /*5140*/  LDL.LU R65, [R1+0x64] ;  /* 0x0000640001417983 */ /* 0x000ea20000300800 */
[----:B----4-:R-:W-:Y:S01]  /*5150*/  FFMA.FTZ R6, -R53, R53, 1 ;  /* 0x3f80000035067423 */ /* 0x010fe20000010135 */
[----:B------:R-:W-:Y:S01]  /*5160*/  FFMA.FTZ R5, -R52, R52, 1 ;  /* 0x3f80000034057423 */ /* 0x000fe20000010134 */
[----:B------:R-:W-:Y:S01]  /*5170*/  FMUL.FTZ R10, R104, R10 ;  /* 0x0000000a680a7220 */ /* 0x000fe20000410000 */
[----:B------:R-:W3:Y:S01]  /*5180*/  LDL.LU R64, [R1+0x60] ;  /* 0x0000600001407983 */ /* 0x000ee20000300800 */
[----:B------:R-:W-:Y:S01]  /*5190*/  FMUL.FTZ R6, R6, UR47 ;  /* 0x0000002f06067c20 */ /* 0x000fe20008410000 */
[----:B------:R-:W-:Y:S01]  /*51a0*/  FMUL.FTZ R5, R5, UR47 ;  /* 0x0000002f05057c20 */ /* 0x000fe20008410000 */
[----:B------:R-:W-:Y:S01]  /*51b0*/  FMUL.FTZ R7, R7, UR47 ;  /* 0x0000002f07077c20 */ /* 0x000fe20008410000 */
[----:B------:R-:W4:Y:S01]  /*51c0*/  LDL.LU R53, [R1+0x2c] ;  /* 0x00002c0001357983 */ /* 0x000f220000300800 */
[----:B------:R-:W-:Y:S01]  /*51d0*/  FMUL.FTZ R12, R6, R12 ;  /* 0x0000000c060c7220 */ /* 0x000fe20000410000 */
[----:B------:R-:W-:Y:S01]  /*51e0*/  FMUL.FTZ R19, R5, R4 ;  /* 0x0000000405137220 */ /* 0x000fe20000410000 */
[----:B------:R-:W-:Y:S01]  /*51f0*/  FMUL.FTZ R9, R7, R9 ;  /* 0x0000000907097220 */ /* 0x000fe20000410000 */
[----:B------:R-:W4:Y:S01]  /*5200*/  LDL.LU R52, [R1+0x28] ;  /* 0x0000280001347983 */ /* 0x000f220000300800 */
[----:B------:R-:W-:Y:S01]  /*5210*/  FFMA.FTZ R6, -R241, R241, 1 ;  /* 0x3f800000f1067423 */ /* 0x000fe200000101f1 */
[----:B------:R-:W-:Y:S01]  /*5220*/  FADD.FTZ R4, -R109, R29 ;  /* 0x0000001d6d047221 */ /* 0x000fe20000010100 */
[----:B------:R-:W-:Y:S01]  /*5230*/  FFMA.FTZ R5, -R240, R240, 1 ;  /* 0x3f800000f0057423 */ /* 0x000fe200000101f0 */
[----:B------:R-:W4:Y:S01]  /*5240*/  LDL.LU R107, [R1+0x4c] ;  /* 0x00004c00016b7983 */ /* 0x000f220000300800 */
[----:B------:R-:W-:Y:S01]  /*5250*/  FMUL.FTZ R6, R6, UR47 ;  /* 0x0000002f06067c20 */ /* 0x000fe20008410000 */
[----:B------:R-:W-:Y:S01]  /*5260*/  FMUL.FTZ R4, R221, R4 ;  /* 0x00000004dd047220 */ /* 0x000fe20000410000 */
[----:B------:R-:W-:Y:S01]  /*5270*/  FMUL.FTZ R5, R5, UR47 ;  /* 0x0000002f05057c20 */ /* 0x000fe20008410000 */
[----:B------:R-:W4:Y:S01]  /*5280*/  LDL.LU R106, [R1+0x48] ;  /* 0x00004800016a7983 */ /* 0x000f220000300800 */
[----:B------:R-:W-:Y:S01]  /*5290*/  FMUL.FTZ R17, R6, R28 ;  /* 0x0000001c06117220 */ /* 0x000fe20000410000 */
[----:B------:R-:W-:Y:S01]  /*52a0*/  FMUL.FTZ R8, R8, UR47 ;  /* 0x0000002f08087c20 */ /* 0x000fe20008410000 */
[----:B------:R-:W-:Y:S01]  /*52b0*/  FMUL.FTZ R4, R5, R4 ;  /* 0x0000000405047220 */ /* 0x000fe20000410000 */
[----:B------:R-:W4:Y:S01]  /*52c0*/  LDL.LU R105, [R1+0x1c] ;  /* 0x00001c0001697983 */ /* 0x000f220000300800 */
[----:B------:R-:W-:Y:S01]  /*52d0*/  FFMA.FTZ R7, -R245, R245, 1 ;  /* 0x3f800000f5077423 */ /* 0x000fe200000101f5 */
[----:B------:R-:W-:Y:S01]  /*52e0*/  FMUL.FTZ R13, R8, R13 ;  /* 0x0000000d080d7220 */ /* 0x000fe20000410000 */
[----:B------:R-:W-:Y:S01]  /*52f0*/  FFMA.FTZ R5, -R219, R219, 1 ;  /* 0x3f800000db057423 */ /* 0x000fe200000101db */
[----:B------:R-:W4:Y:S01]  /*5300*/  LDL.LU R104, [R1+0x18] ;  /* 0x0000180001687983 */ /* 0x000f220000300800 */
[----:B------:R-:W-:Y:S01]  /*5310*/  F2FP.BF16.F32.PACK_AB R17, R4, R17 ;  /* 0x000000110411723e */ /* 0x000fe200000010ff */
[----:B------:R-:W-:Y:S01]  /*5320*/  FMUL.FTZ R7, R7, UR47 ;  /* 0x0000002f07077c20 */ /* 0x000fe20008410000 */
[----:B------:R-:W-:Y:S01]  /*5330*/  FADD.FTZ R4, -R109, R45 ;  /* 0x0000002d6d047221 */ /* 0x000fe20000010100 */
[----:B------:R-:W-:Y:S01]  /*5340*/  F2FP.BF16.F32.PACK_AB R0, R9, R13 ;  /* 0x0000000d0900723e */ /* 0x000fe200000010ff */
[----:B------:R-:W-:Y:S01]  /*5350*/  FMUL.FTZ R5, R5, UR47 ;  /* 0x0000002f05057c20 */ /* 0x000fe20008410000 */
[----:B------:R-:W-:Y:S01]  /*5360*/  FMUL.FTZ R18, R7, R25 ;  /* 0x0000001907127220 */ /* 0x000fe20000410000 */
[----:B------:R-:W-:Y:S01]  /*5370*/  FMUL.FTZ R4, R205, R4 ;  /* 0x00000004cd047220 */ /* 0x000fe20000410000 */
[----:B------:R-:W-:Y:S01]  /*5380*/  FFMA.FTZ R7, -R225, R225, 1 ;  /* 0x3f800000e1077423 */ /* 0x000fe200000101e1 */
[----:B------:R1:W-:Y:S01]  /*5390*/  STS [R235+0xa000], R0 ;  /* 0x00a00000eb007388 */ /* 0x0003e20000000800 */
[----:B------:R-:W-:Y:S01]  /*53a0*/  FFMA.FTZ R6, -R220, R220, 1 ;  /* 0x3f800000dc067423 */ /* 0x000fe200000101dc */
[----:B------:R-:W-:Y:S01]  /*53b0*/  FMUL.FTZ R13, R5, R4 ;  /* 0x00000004050d7220 */ /* 0x000fe20000410000 */
[----:B------:R-:W-:Y:S01]  /*53c0*/  FMUL.FTZ R7, R7, UR47 ;  /* 0x0000002f07077c20 */ /* 0x000fe20008410000 */
[----:B------:R-:W-:Y:S01]  /*53d0*/  FFMA.FTZ R4, -R207, R207, 1 ;  /* 0x3f800000cf047423 */ /* 0x000fe200000101cf */
[----:B------:R-:W-:Y:S01]  /*53e0*/  FFMA.FTZ R5, -R201, R201, 1 ;  /* 0x3f800000c9057423 */ /* 0x000fe200000101c9 */
[----:B------:R-:W-:Y:S01]  /*53f0*/  FMUL.FTZ R6, R6, UR47 ;  /* 0x0000002f06067c20 */ /* 0x000fe20008410000 */
[----:B------:R-:W-:Y:S01]  /*5400*/  FMUL.FTZ R16, R7, R41 ;  /* 0x0000002907107220 */ /* 0x000fe20000410000 */
[----:B------:R-:W-:Y:S01]  /*5410*/  FMUL.FTZ R7, R4, UR47 ;  /* 0x0000002f04077c20 */ /* 0x000fe20008410000 */
[----:B------:R-:W-:Y:S01]  /*5420*/  FFMA.FTZ R4, -R204, R204, 1 ;  /* 0x3f800000cc047423 */ /* 0x000fe200000101cc */
[----:B------:R-:W-:Y:S01]  /*5430*/  FMUL.FTZ R5, R5, UR47 ;  /* 0x0000002f05057c20 */ /* 0x000fe20008410000 */
[----:B------:R-:W-:Y:S01]  /*5440*/  FMUL.FTZ R44, R6, R44 ;  /* 0x0000002c062c7220 */ /* 0x000fe20000410000 */
[----:B------:R-:W-:Y:S01]  /*5450*/  FFMA.FTZ R6, -R208, R208, 1 ;  /* 0x3f800000d0067423 */ /* 0x000fe200000101d0 */
[----:B------:R-:W-:Y:S01]  /*5460*/  FMUL.FTZ R4, R4, UR47 ;  /* 0x0000002f04047c20 */ /* 0x000fe20008410000 */
[----:B------:R-:W-:Y:S01]  /*5470*/  FMUL.FTZ R60, R5, R60 ;  /* 0x0000003c053c7220 */ /* 0x000fe20000410000 */
[----:B------:R-:W-:Y:S01]  /*5480*/  FMUL.FTZ R56, R7, R56 ;  /* 0x0000003807387220 */ /* 0x000fe20000410000 */
[----:B------:R-:W-:Y:S01]  /*5490*/  FMUL.FTZ R6, R6, UR47 ;  /* 0x0000002f06067c20 */ /* 0x000fe20008410000 */
[----:B------:R-:W-:Y:S01]  /*54a0*/  FMUL.FTZ R61, R4, R61 ;  /* 0x0000003d043d7220 */ /* 0x000fe20000410000 */
[----:B------:R-:W-:Y:S01]  /*54b0*/  FADD.FTZ R4, -R108, R11 ;  /* 0x0000000b6c047221 */ /* 0x000fe20000010100 */
[----:B------:R-:W-:Y:S01]  /*54c0*/  F2FP.BF16.F32.PACK_AB R19, R19, R12 ;  /* 0x0000000c1313723e */ /* 0x000fe200000010ff */
[----:B------:R-:W-:Y:S01]  /*54d0*/  FMUL.FTZ R12, R6, R57 ;  /* 0x00000039060c7220 */ /* 0x000fe20000410000 */
[----:B------:R-:W-:Y:S01]  /*54e0*/  FFMA.FTZ R8, -R248, R248, 1 ;  /* 0x3f800000f8087423 */ /* 0x000fe200000101f8 */
[----:B------:R-:W-:Y:S01]  /*54f0*/  FMUL.FTZ R5, R103, R4 ;  /* 0x0000000467057220 */ /* 0x000fe20000410000 */
[----:B------:R-:W4:Y:S01]  /*5500*/  LDC R28, c[0x0][0x2dc] ;  /* 0x0000b700ff1c7b82 */ /* 0x000f220000000800 */
[----:B------:R-:W4:Y:S01]  /*5510*/  LDL.LU R103, [R1+0x34] ;  /* 0x0000340001677983 */ /* 0x000f220000300800 */
[----:B------:R-:W-:Y:S01]  /*5520*/  FFMA.FTZ R4, -R101, R101, 1 ;  /* 0x3f80000065047423 */ /* 0x000fe20000010165 */
[----:B------:R-:W-:Y:S01]  /*5530*/  F2FP.BF16.F32.PACK_AB R13, R13, R44 ;  /* 0x0000002c0d0d723e */ /* 0x000fe200000010ff */
[----:B-1----:R-:W-:Y:S01]  /*5540*/  FFMA.FTZ R0, -R113, R113, 1 ;  /* 0x3f80000071007423 */ /* 0x002fe20000010171 */
[----:B------:R-:W4:Y:S01]  /*5550*/  LDL.LU R101, [R1+0x30] ;  /* 0x0000300001657983 */ /* 0x000f220000300800 */
[----:B------:R-:W-:Y:S01]  /*5560*/  FMUL.FTZ R7, R4, UR47 ;  /* 0x0000002f04077c20 */ /* 0x000fe20008410000 */
[----:B------:R-:W-:Y:S01]  /*5570*/  FMUL.FTZ R8, R8, UR47 ;  /* 0x0000002f08087c20 */ /* 0x000fe20008410000 */
[----:B------:R-:W-:Y:S01]  /*5580*/  FMUL.FTZ R6, R0, UR47 ;  /* 0x0000002f00067c20 */ /* 0x000fe20008410000 */
[----:B------:R-:W-:Y:S01]  /*5590*/  FMUL.FTZ R14, R112, R14 ;  /* 0x0000000e700e7220 */ /* 0x000fe20000410000 */
[----:B------:R-:W-:Y:S01]  /*55a0*/  FMUL.FTZ R10, R7, R10 ;  /* 0x0000000a070a7220 */ /* 0x000fe20000410000 */
[----:B------:R-:W-:Y:S01]  /*55b0*/  FMUL.FTZ R24, R8, R24 ;  /* 0x0000001808187220 */ /* 0x000fe20000410000 */
[----:B------:R-:W-:Y:S01]  /*55c0*/  FFMA.FTZ R8, -R226, R226, 1 ;  /* 0x3f800000e2087423 */ /* 0x000fe200000101e2 */
[----:B------:R-:W-:Y:S01]  /*55d0*/  FMUL.FTZ R6, R6, R5 ;  /* 0x0000000506067220 */ /* 0x000fe20000410000 */
[----:B------:R-:W-:Y:S02]  /*55e0*/  F2FP.BF16.F32.PACK_AB R12, R12, R56 ;  /* 0x000000380c0c723e */ /* 0x000fe400000010ff */
[----:B------:R-:W-:Y:S01]  /*55f0*/  FMUL.FTZ R8, R8, UR47 ;  /* 0x0000002f08087c20 */ /* 0x000fe20008410000 */
[----:B------:R-:W-:Y:S02]  /*5600*/  F2FP.BF16.F32.PACK_AB R18, R18, R24 ;  /* 0x000000181212723e */ /* 0x000fe400000010ff */
[----:B------:R-:W-:Y:S01]  /*5610*/  F2FP.BF16.F32.PACK_AB R10, R6, R10 ;  /* 0x0000000a060a723e */ /* 0x000fe200000010ff */
[----:B------:R-:W-:Y:S01]  /*5620*/  FMUL.FTZ R8, R8, R40 ;  /* 0x0000002808087220 */ /* 0x000fe20000410000 */
[----:B------:R-:W-:Y:S03]  /*5630*/  F2FP.BF16.F32.PACK_AB R11, R61, R60 ;  /* 0x0000003c3d0b723e */ /* 0x000fe600000010ff */
[----:B------:R-:W-:Y:S01]  /*5640*/  STS [R235+0xa400], R10 ;  /* 0x00a4000aeb007388 */ /* 0x000fe20000000800 */
[----:B------:R-:W-:Y:S03]  /*5650*/  F2FP.BF16.F32.PACK_AB R16, R16, R8 ;  /* 0x000000081010723e */ /* 0x000fe600000010ff */
[----:B------:R-:W-:Y:S01]  /*5660*/  STS [R234+0xa000], R19 ;  /* 0x00a00013ea007388 */ /* 0x000fe20000000800 */
[----:B--2---:R-:W-:Y:S03]  /*5670*/  FFMA.FTZ R4, -R65, R65, 1 ;  /* 0x3f80000041047423 */ /* 0x004fe60000010141 */
[----:B------:R-:W2:Y:S01]  /*5680*/  LDL.LU R65, [R1+0x14] ;  /* 0x0000140001417983 */ /* 0x000ea20000300800 */
[----:B---3--:R-:W-:Y:S01]  /*5690*/  FFMA.FTZ R0, -R64, R64, 1 ;  /* 0x3f80000040007423 */ /* 0x008fe20000010140 */
[----:B------:R-:W-:Y:S02]  /*56a0*/  FMUL.FTZ R4, R4, UR47 ;  /* 0x0000002f04047c20 */ /* 0x000fe40008410000 */
[----:B------:R-:W3:Y:S01]  /*56b0*/  LDL.LU R64, [R1+0x8] ;  /* 0x0000080001407983 */ /* 0x000ee20000300800 */
[----:B----4-:R-:W-:Y:S01]  /*56c0*/  FMUL.FTZ R26, R53, R26 ;  /* 0x0000001a351a7220 */ /* 0x010fe20000410000 */
[----:B------:R-:W-:Y:S02]  /*56d0*/  FMUL.FTZ R0, R0, UR47 ;  /* 0x0000002f00007c20 */ /* 0x000fe40008410000 */
[----:B------:R-:W4:Y:S01]  /*56e0*/  LDL.LU R53, [R1+0x4] ;  /* 0x0000040001357983 */ /* 0x000f220000300800 */
[----:B------:R-:W-:Y:S01]  /*56f0*/  FMUL.FTZ R14, R4, R14 ;  /* 0x0000000e040e7220 */ /* 0x000fe20000410000 */
[----:B------:R-:W-:Y:S01]  /*5700*/  FMUL.FTZ R27, R52, R27 ;  /* 0x0000001b341b7220 */ /* 0x000fe20000410000 */
[----:B------:R-:W-:Y:S01]  /*5710*/  FMUL.FTZ R9, R0, R15 ;  /* 0x0000000f00097220 */ /* 0x000fe20000410000 */
[----:B------:R-:W4:Y:S01]  /*5720*/  LDL.LU R52, [R1] ;  /* 0x0000000001347983 */ /* 0x000f220000300800 */
[----:B------:R-:W-:Y:S03]  /*5730*/  FFMA.FTZ R4, -R107, R107, 1 ;  /* 0x3f8000006b047423 */ /* 0x000fe6000001016b */
[----:B------:R-:W-:Y:S01]  /*5740*/  F2FP.BF16.F32.PACK_AB R9, R9, R14 ;  /* 0x0000000e0909723e */ /* 0x000fe200000010ff */
[----:B------:R-:W-:Y:S01]  /*5750*/  FFMA.FTZ R0, -R106, R106, 1 ;  /* 0x3f8000006a007423 */ /* 0x000fe2000001016a */
[----:B------:R-:W-:Y:S03]  /*5760*/  FMUL.FTZ R5, R4, UR47 ;  /* 0x0000002f04057c20 */ /* 0x000fe60008410000 */
[----:B------:R-:W-:Y:S01]  /*5770*/  STS [R234+0xa400], R9 ;  /* 0x00a40009ea007388 */ /* 0x000fe20000000800 */
[----:B------:R-:W-:Y:S01]  /*5780*/  FMUL.FTZ R8, R0, UR47 ;  /* 0x0000002f00087c20 */ /* 0x000fe20008410000 */
[----:B------:R-:W-:Y:S01]  /*5790*/  FMUL.FTZ R26, R5, R26 ;  /* 0x0000001a051a7220 */ /* 0x000fe20000410000 */
[----:B------:R-:W-:Y:S01]  /*57a0*/  FMUL.FTZ R30, R105, R30 ;  /* 0x0000001e691e7220 */ /* 0x000fe20000410000 */
[----:B------:R-:W-:Y:S01]  /*57b0*/  STS [R236+0x8000], R102 ;  /* 0x00800066ec007388 */ /* 0x000fe20000000800 */
[----:B------:R-:W-:Y:S01]  /*57c0*/  FMUL.FTZ R8, R8, R27 ;  /* 0x0000001b08087220 */ /* 0x000fe20000410000 */
[----:B------:R-:W-:Y:S02]  /*57d0*/  FMUL.FTZ R31, R104, R31 ;  /* 0x0000001f681f7220 */ /* 0x000fe40000410000 */
[----:B------:R-:W-:Y:S02]  /*57e0*/  STS [R236+0x8400], R33 ;  /* 0x00840021ec007388 */ /* 0x000fe40000000800 */
[----:B------:R-:W-:Y:S02]  /*57f0*/  F2FP.BF16.F32.PACK_AB R8, R8, R26 ;  /* 0x0000001a0808723e */ /* 0x000fe400000010ff */
[----:B------:R-:W-:Y:S04]  /*5800*/  STS [R233+0x8000], R100 ;  /* 0x00800064e9007388 */ /* 0x000fe80000000800 */
[----:B------:R-:W-:Y:S04]  /*5810*/  STS [R233+0x8400], R32 ;  /* 0x00840020e9007388 */ /* 0x000fe80000000800 */
[----:B------:R-:W-:Y:S04]  /*5820*/  STS [R236+0xa000], R18 ;  /* 0x00a00012ec007388 */ /* 0x000fe80000000800 */
[----:B------:R-:W-:Y:S04]  /*5830*/  STS [R236+0xa400], R8 ;  /* 0x00a40008ec007388 */ /* 0x000fe80000000800 */
[----:B------:R-:W-:Y:S01]  /*5840*/  STS [R233+0xa000], R17 ;  /* 0x00a00011e9007388 */ /* 0x000fe20000000800 */
[----:B------:R-:W-:Y:S01]  /*5850*/  FFMA.FTZ R4, -R103, R103, 1 ;  /* 0x3f80000067047423 */ /* 0x000fe20000010167 */
[----:B------:R-:W-:Y:S03]  /*5860*/  FFMA.FTZ R0, -R101, R101, 1 ;  /* 0x3f80000065007423 */ /* 0x000fe60000010165 */
[----:B------:R-:W-:Y:S01]  /*5870*/  FMUL.FTZ R4, R4, UR47 ;  /* 0x0000002f04047c20 */ /* 0x000fe20008410000 */
[----:B------:R-:W-:Y:S03]  /*5880*/  FMUL.FTZ R0, R0, UR47 ;  /* 0x0000002f00007c20 */ /* 0x000fe60008410000 */
[----:B------:R-:W-:Y:S01]  /*5890*/  FMUL.FTZ R30, R4, R30 ;  /* 0x0000001e041e7220 */ /* 0x000fe20000410000 */
[----:B------:R-:W-:Y:S01]  /*58a0*/  FMUL.FTZ R31, R0, R31 ;  /* 0x0000001f001f7220 */ /* 0x000fe20000410000 */
[----:B------:R-:W-:Y:S04]  /*58b0*/  FADD.FTZ R0, -R108, R47 ;  /* 0x0000002f6c007221 */ /* 0x000fe80000010100 */
[----:B------:R-:W-:Y:S01]  /*58c0*/  FMUL.FTZ R0, R243, R0 ;  /* 0x00000000f3007220 */ /* 0x000fe20000410000 */
[----:B--2---:R-:W-:Y:S01]  /*58d0*/  FFMA.FTZ R7, -R65, R65, 1 ;  /* 0x3f80000041077423 */ /* 0x004fe20000010141 */
[----:B---3--:R-:W-:Y:S03]  /*58e0*/  FFMA.FTZ R6, -R64, R64, 1 ;  /* 0x3f80000040067423 */ /* 0x008fe60000010140 */
[----:B------:R-:W-:Y:S01]  /*58f0*/  FMUL.FTZ R7, R7, UR47 ;  /* 0x0000002f07077c20 */ /* 0x000fe20008410000 */
[----:B------:R-:W-:Y:S01]  /*5900*/  FMUL.FTZ R6, R6, UR47 ;  /* 0x0000002f06067c20 */ /* 0x000fe20008410000 */
[----:B----4-:R-:W-:Y:S02]  /*5910*/  FFMA.FTZ R5, -R53, R53, 1 ;  /* 0x3f80000035057423 */ /* 0x010fe40000010135 */
[----:B------:R-:W-:Y:S01]  /*5920*/  FMUL.FTZ R42, R7, R42 ;  /* 0x0000002a072a7220 */ /* 0x000fe20000410000 */
[----:B------:R-:W-:Y:S01]  /*5930*/  FFMA.FTZ R7, -R242, R242, 1 ;  /* 0x3f800000f2077423 */ /* 0x000fe200000101f2 */
[----:B------:R-:W-:Y:S01]  /*5940*/  FMUL.FTZ R43, R6, R43 ;  /* 0x0000002b062b7220 */ /* 0x000fe20000410000 */
[----:B------:R-:W-:Y:S01]  /*5950*/  FFMA.FTZ R6, -R239, R239, 1 ;  /* 0x3f800000ef067423 */ /* 0x000fe200000101ef */
[----:B------:R-:W-:Y:S01]  /*5960*/  FFMA.FTZ R4, -R52, R52, 1 ;  /* 0x3f80000034047423 */ /* 0x000fe20000010134 */
[----:B------:R-:W-:Y:S01]  /*5970*/  FMUL.FTZ R5, R5, UR47 ;  /* 0x0000002f05057c20 */ /* 0x000fe20008410000 */
[----:B------:R-:W-:Y:S01]  /*5980*/  FMUL.FTZ R7, R7, UR47 ;  /* 0x0000002f07077c20 */ /* 0x000fe20008410000 */
[----:B------:R-:W-:Y:S01]  /*5990*/  FMUL.FTZ R6, R6, UR47 ;  /* 0x0000002f06067c20 */ /* 0x000fe20008410000 */
[----:B------:R-:W-:Y:S01]  /*59a0*/  FMUL.FTZ R4, R4, UR47 ;  /* 0x0000002f04047c20 */ /* 0x000fe20008410000 */
[----:B------:R-:W-:Y:S01]  /*59b0*/  FMUL.FTZ R46, R5, R46 ;  /* 0x0000002e052e7220 */ /* 0x000fe20000410000 */
[----:B------:R-:W-:Y:S01]  /*59c0*/  FFMA.FTZ R5, -R237, R237, 1 ;  /* 0x3f800000ed057423 */ /* 0x000fe200000101ed */
[----:B------:R-:W-:Y:S01]  /*59d0*/  FMUL.FTZ R59, R6, R59 ;  /* 0x0000003b063b7220 */ /* 0x000fe20000410000 */
[----:B------:R-:W-:Y:S01]  /*59e0*/  F2FP.BF16.F32.PACK_AB R6, R31, R30 ;  /* 0x0000001e1f06723e */ /* 0x000fe200000010ff */
[----:B------:R-:W-:Y:S01]  /*59f0*/  FMUL.FTZ R14, R4, R0 ;  /* 0x00000000040e7220 */ /* 0x000fe20000410000 */
[----:B------:R-:W-:Y:S01]  /*5a00*/  FMUL.FTZ R5, R5, UR47 ;  /* 0x0000002f05057c20 */ /* 0x000fe20008410000 */
[----:B------:R-:W-:Y:S01]  /*5a10*/  FADD.FTZ R0, -R108, R63 ;  /* 0x0000003f6c007221 */ /* 0x000fe20000010100 */
[----:B------:R-:W-:Y:S01]  /*5a20*/  FFMA.FTZ R4, -R238, R238, 1 ;  /* 0x3f800000ee047423 */ /* 0x000fe200000101ee */
[----:B------:R-:W-:Y:S01]  /*5a30*/  STS [R233+0xa400], R6 ;  /* 0x00a40006e9007388 */ /* 0x000fe20000000800 */
[----:B------:R-:W-:Y:S01]  /*5a40*/  FMUL.FTZ R62, R5, R62 ;  /* 0x0000003e053e7220 */ /* 0x000fe20000410000 */
        /* <DEDUP_REMOVED lines=10> */
[----:B------:R-:W-:Y:S03]  /*5af0*/  F2FP.BF16.F32.PACK_AB R7, R7, R62 ;  /* 0x0000003e0707723e */ /* 0x000fe600000010ff */
        /* <DEDUP_REMOVED lines=78> */
[----:B------:R-:W2:Y:S01]  /*5fe0*/  LDL.LU.64 R34, [R1+0x40] ;  /* 0x0000400001227983 */ /* 0x000ea20000300a00 */
[----:B------:R-:W1:Y:S03]  /*5ff0*/  LDC R7, c[0x0][0x420] ;  /* 0x00010800ff077b82 */ /* 0x000e660000000800 */
[----:B------:R-:W3:Y:S05]  /*6000*/  LDL R28, [R1+0x94] ;  /* 0x00009400011c7983 */ /* 0x000eea0000100800 */
[----:B------:R-:W4:Y:S01]  /*6010*/  LDC R8, c[0x0][0x424] ;  /* 0x00010900ff087b82 */ /* 0x000f220000000800 */
[----:B---3--:R-:W-:Y:S01]  /*6020*/  LEA R6, R28, UR5, 0x1 ;  /* 0x000000051c067c11 */ /* 0x008fe2000f8e08ff */
[C---:B-1----:R-:W-:Y:S05]  /*6030*/  IMAD.U32 R4, R7.reuse, -0x80, RZ ;  /* 0xffffff8007047824 */ /* 0x042fea00078e00ff */
        /* <DEDUP_REMOVED lines=9> */
[----:B----4-:R-:W-:Y:S03]  /*60d0*/  LEA.HI.X R5, R7, R11, R8, 0x7, P0 ;  /* 0x0000000b07057211 */ /* 0x010fe600000f3c08 */
[----:B------:R1:W-:Y:S04]  /*60e0*/  STL.64 [R1+0x40], R10 ;  /* 0x0000400a01007387 */ /* 0x0003e80000100a00 */
[----:B------:R1:W-:Y:S04]  /*60f0*/  LDGSTS.E.BYPASS.LTC128B.128 [R6+0x5000], desc[UR20][R4.64] ;  /* 0x0500000004067fae */ /* 0x0003e8000b901d54 */
[----:B------:R-:W0:Y:S02]  /*6100*/  LDGDEPBAR ;  /* 0x00000000000079af */ /* 0x000e240000000000 */
.L_x_530:
        /* <DEDUP_REMOVED lines=55> */
[----:B------:R-:W1:Y:S05]  /*6480*/  LDSM.16.M88.4 R32, [R152+0x6000] ;  /* 0x006000009820783b */ /* 0x000e6a0000000200 */
[----:B------:R-:W-:Y:S01]  /*6490*/  HMMA.16816.F32.BF16 R16, R36, R42, R16 ;  /* 0x0000002a2410723c */ /* 0x000fe20000041810 */
[----:B------:R-:W-:Y:S05]  /*64a0*/  IMAD.U32 R0, RZ, RZ, UR43 ;  /* 0x0000002bff007e24 */ /* 0x000fea000f8e00ff */
[-C--:B------:R-:W-:Y:S06]  /*64b0*/  HMMA.16816.F32.BF16 R4, R20, R48.reuse, R4 ;  /* 0x000000301404723c */ /* 0x080fec0000041804 */
[C---:B------:R-:W-:Y:S06]  /*64c0*/  HMMA.16816.F32.BF16 R8, R44.reuse, R48, R8 ;  /* 0x000000302c08723c */ /* 0x040fec0000041808 */
[-C--:B------:R-:W-:Y:S06]  /*64d0*/  HMMA.16816.F32.BF16 R12, R44, R50.reuse, R12 ;  /* 0x000000322c0c723c */ /* 0x080fec000004180c */
[----:B------:R-:W-:Y:S06]  /*64e0*/  HMMA.16816.F32.BF16 R16, R20, R50, R16 ;  /* 0x000000321410723c */ /* 0x000fec0000041810 */
[-C--:B------:R-:W-:Y:S01]  /*64f0*/  HMMA.16816.F32.BF16 R4, R24, R28.reuse, R4 ;  /* 0x0000001c1804723c */ /* 0x080fe20000041804 */
[----:B------:R-:W-:Y:S04]  /*6500*/  IMAD.U32 R22, RZ, RZ, UR44 ;  /* 0x0000002cff167e24 */ /* 0x000fe8000f8e00ff */
[----:B------:R-:W-:Y:S01]  /*6510*/  IMAD.U32 R23, RZ, RZ, UR44 ;  /* 0x0000002cff177e24 */ /* 0x000fe2000f8e00ff */
[C---:B-1----:R-:W-:Y:S05]  /*6520*/  HMMA.16816.F32.BF16 R8, R32.reuse, R28, R8 ;  /* 0x0000001c2008723c */ /* 0x042fea0000041808 */
[-C--:B------:R-:W-:Y:S01]  /*6530*/  LEA R22, P1, R22, R162.reuse, 0x2 ;  /* 0x000000a216167211 */ /* 0x080fe200078210ff */
[-C--:B------:R-:W-:Y:S01]  /*6540*/  HMMA.16816.F32.BF16 R12, R32, R30.reuse, R12 ;  /* 0x0000001e200c723c */ /* 0x080fe2000004180c */
[----:B------:R-:W-:Y:S04]  /*6550*/  IMAD.U32 R28, RZ, RZ, UR43 ;  /* 0x0000002bff1c7e24 */ /* 0x000fe8000f8e00ff */
[-C--:B------:R-:W-:Y:S01]  /*6560*/  LEA.HI.X.SX32 R23, R23, R163.reuse, 0x2, P1 ;  /* 0x000000a317177211 */ /* 0x080fe200008f16ff */
[----:B------:R-:W-:Y:S07]  /*6570*/  HMMA.16816.F32.BF16 R16, R24, R30, R16 ;  /* 0x0000001e1810723c */ /* 0x000fee0000041810 */
[----:B------:R-:W-:Y:S01]  /*6580*/  IMAD.U32 R24, RZ, RZ, UR41 ;  /* 0x00000029ff187e24 */ /* 0x000fe2000f8e00ff */
[----:B--2---:R-:W-:Y:S01]  /*6590*/  @P2 IADD3 R20, P0, R57, UR8, RZ ;  /* 0x0000000839142c10 */ /* 0x004fe2000ff1e0ff */
[----:B------:R-:W-:Y:S03]  /*65a0*/  @UP2 UIADD3 UR8, UP1, UR8, -0x200, URZ ;  /* 0xfffffe0008082890 */ /* 0x000fe6000ff3e03f */
[----:B---3--:R-:W-:Y:S01]  /*65b0*/  @P2 IADD3.X R21, R56, UR9, RZ, P0, !PT ;  /* 0x0000000938152c10 */ /* 0x008fe200087fe4ff */
[----:B------:R-:W-:Y:S01]  /*65c0*/  @UP2 UIADD3.X UR9, UR9, -0x1, URZ, UP1, !UPT ;  /* 0xffffffff09092890 */ /* 0x000fe20008ffe43f */
[-C--:B------:R-:W-:Y:S03]  /*65d0*/  LEA R28, P0, R28, R162.reuse, 0x2 ;  /* 0x000000a21c1c7211 */ /* 0x080fe600078010ff */
[----:B----4-:R-:W2:Y:S01]  /*65e0*/  @P2 LDG.E R52, desc[UR20][R20.64+0x120] ;  /* 0x0001201414342981 */ /* 0x010ea2000c1e1900 */
[-C--:B------:R-:W-:Y:S01]  /*65f0*/  LEA.HI.X.SX32 R29, R0, R163.reuse, 0x2, P0 ;  /* 0x000000a3001d7211 */ /* 0x080fe200000f16ff */
[----:B------:R-:W-:Y:S01]  /*6600*/  IMAD.U32 R0, RZ, RZ, UR41 ;  /* 0x00000029ff007e24 */ /* 0x000fe2000f8e00ff */
[-C--:B------:R-:W-:Y:S01]  /*6610*/  LEA R24, P0, R24, R162.reuse, 0x2 ;  /* 0x000000a218187211 */ /* 0x080fe200078010ff */
[----:B-----5:R-:W3:Y:S03]  /*6620*/  @P2 LDG.E R53, desc[UR20][R20.64+0x100] ;  /* 0x0001001414352981 */ /* 0x020ee6000c1e1900 */
[-C--:B------:R-:W-:Y:S01]  /*6630*/  LEA.HI.X.SX32 R25, R0, R163.reuse, 0x2, P0 ;  /* 0x000000a300197211 */ /* 0x080fe200000f16ff */
[----:B------:R-:W4:Y:S01]  /*6640*/  @P2 LDG.E R54, desc[UR20][R20.64+0x20] ;  /* 0x0000201414362981 */ /* 0x000f22000c1e1900 */
[----:B------:R-:W-:Y:S03]  /*6650*/  IMAD.U32 R0, RZ, RZ, UR37 ;  /* 0x00000025ff007e24 */ /* 0x000fe6000f8e00ff */
[----:B------:R1:W5:Y:S04]  /*6660*/  @P2 LDG.E R55, desc[UR20][R20.64] ;  /* 0x0000001414372981 */ /* 0x000368000c1e1900 */
[----:B------:R1:W-:Y:S04]  /*6670*/  REDG.E.ADD.F32.FTZ.RN.STRONG.GPU desc[UR20][R162.64], R4 ;  /* 0x00000004a20079a6 */ /* 0x0003e8000c10f394 */
[----:B------:R1:W-:Y:S04]  /*6680*/  REDG.E.ADD.F32.FTZ.RN.STRONG.GPU desc[UR20][R22.64], R5 ;  /* 0x00000005160079a6 */ /* 0x0003e8000c10f394 */
[----:B------:R1:W-:Y:S04]  /*6690*/  REDG.E.ADD.F32.FTZ.RN.STRONG.GPU desc[UR20][R28.64], R6 ;  /* 0x000000061c0079a6 */ /* 0x0003e8000c10f394 */
[----:B------:R1:W-:Y:S04]  /*66a0*/  REDG.E.ADD.F32.FTZ.RN.STRONG.GPU desc[UR20][R24.64], R7 ;  /* 0x00000007180079a6 */ /* 0x0003e8000c10f394 */
[----:B------:R-:W-:Y:S04]  /*66b0*/  LDSM.16.MT88.4 R24, [R2+0xc800] ;  /* 0x00c800000218783b */ /* 0x000fe80000004200 */
[----:B------:R-:W-:Y:S01]  /*66c0*/  LDSM.16.MT88.4 R28, [R3+0x800] ;  /* 0x00080000031c783b */ /* 0x000fe20000004200 */
[----:B-1----:R-:W-:Y:S05]  /*66d0*/  IMAD.U32 R20, RZ, RZ, UR38 ;  /* 0x00000026ff147e24 */ /* 0x002fea000f8e00ff */
[-C--:B------:R-:W-:Y:S01]  /*66e0*/  LEA R20, P1, R20, R162.reuse, 0x2 ;  /* 0x000000a214147211 */ /* 0x080fe200078210ff */
[----:B------:R-:W-:Y:S02]  /*66f0*/  IMAD.U32 R4, RZ, RZ, UR37 ;  /* 0x00000025ff047e24 */ /* 0x000fe4000f8e00ff */
[----:B------:R-:W-:Y:S03]  /*6700*/  IMAD.U32 R22, RZ, RZ, UR40 ;  /* 0x00000028ff167e24 */ /* 0x000fe6000f8e00ff */
[-C--:B------:R-:W-:Y:S01]  /*6710*/  LEA R4, P0, R4, R162.reuse, 0x2 ;  /* 0x000000a204047211 */ /* 0x080fe200078010ff */
[----:B------:R-:W-:Y:S02]  /*6720*/  IMAD.U32 R5, RZ, RZ, UR38 ;  /* 0x00000026ff057e24 */ /* 0x000fe4000f8e00ff */
[----:B------:R-:W-:Y:S03]  /*6730*/  IMAD.U32 R6, RZ, RZ, UR40 ;  /* 0x00000028ff067e24 */ /* 0x000fe6000f8e00ff */
[-C--:B------:R-:W-:Y:S01]  /*6740*/  LEA.HI.X.SX32 R21, R5, R163.reuse, 0x2, P1 ;  /* 0x000000a305157211 */ /* 0x080fe200008f16ff */
[----:B------:R-:W-:Y:S01]  /*6750*/  IMAD.U32 R7, RZ, RZ, UR35 ;  /* 0x00000023ff077e24 */ /* 0x000fe2000f8e00ff */
[-C--:B------:R-:W-:Y:S01]  /*6760*/  LEA.HI.X.SX32 R5, R0, R163.reuse, 0x2, P0 ;  /* 0x000000a300057211 */ /* 0x080fe200000f16ff */
[----:B------:R-:W-:Y:S01]  /*6770*/  IMAD.U32 R0, RZ, RZ, UR36 ;  /* 0x00000024ff007e24 */ /* 0x000fe2000f8e00ff */
[----:B--2---:R-:W-:Y:S04]  /*6780*/  @P2 STL [R1+0x74], R52 ;  /* 0x0000743401002387 */ /* 0x004fe80000100800 */
[----:B---3--:R-:W-:Y:S04]  /*6790*/  @P2 STL [R1+0x78], R53 ;  /* 0x0000783501002387 */ /* 0x008fe80000100800 */
[----:B----4-:R-:W-:Y:S04]  /*67a0*/  @P2 STL [R1+0x7c], R54 ;  /* 0x00007c3601002387 */ /* 0x010fe80000100800 */
[----:B-----5:R-:W-:Y:S01]  /*67b0*/  @P2 STL [R1+0x80], R55 ;  /* 0x0000803701002387 */ /* 0x020fe20000100800 */
[-C--:B------:R-:W-:Y:S04]  /*67c0*/  LEA R22, P2, R22, R162.reuse, 0x2 ;  /* 0x000000a216167211 */ /* 0x080fe800078410ff */
[-C--:B------:R-:W-:Y:S01]  /*67d0*/  LEA.HI.X.SX32 R23, R6, R163.reuse, 0x2, P2 ;  /* 0x000000a306177211 */ /* 0x080fe200010f16ff */
[----:B------:R-:W-:Y:S04]  /*67e0*/  IMAD.U32 R6, RZ, RZ, UR34 ;  /* 0x00000022ff067e24 */ /* 0x000fe8000f8e00ff */
[----:B------:R1:W-:Y:S01]  /*67f0*/  REDG.E.ADD.F32.FTZ.RN.STRONG.GPU desc[UR20][R22.64], R8 ;  /* 0x00000008160079a6 */ /* 0x0003e2000c10f394 */
[-C--:B------:R-:W-:Y:S03]  /*6800*/  LEA R6, P1, R6, R162.reuse, 0x2 ;  /* 0x000000a206067211 */ /* 0x080fe600078210ff */
[----:B------:R2:W-:Y:S04]  /*6810*/  REDG.E.ADD.F32.FTZ.RN.STRONG.GPU desc[UR20][R20.64], R9 ;  /* 0x00000009140079a6 */ /* 0x0005e8000c10f394 */
[----:B------:R3:W-:Y:S01]  /*6820*/  REDG.E.ADD.F32.FTZ.RN.STRONG.GPU desc[UR20][R4.64], R10 ;  /* 0x0000000a040079a6 */ /* 0x0007e2000c10f394 */
[----:B-1----:R-:W-:Y:S02]  /*6830*/  IMAD.U32 R8, RZ, RZ, UR35 ;  /* 0x00000023ff087e24 */ /* 0x002fe4000f8e00ff */
[----:B--2---:R-:W-:Y:S03]  /*6840*/  IMAD.U32 R20, RZ, RZ, UR36 ;  /* 0x00000024ff147e24 */ /* 0x004fe6000f8e00ff */
[-C--:B------:R-:W-:Y:S01]  /*6850*/  LEA R8, P2, R8, R162.reuse, 0x2 ;  /* 0x000000a208087211 */ /* 0x080fe200078410ff */
[----:B---3--:R-:W-:Y:S01]  /*6860*/  IMAD.U32 R5, RZ, RZ, UR34 ;  /* 0x00000022ff057e24 */ /* 0x008fe2000f8e00ff */
[-C--:B------:R-:W-:Y:S01]  /*6870*/  LEA R20, P0, R20, R162.reuse, 0x2 ;  /* 0x000000a214147211 */ /* 0x080fe200078010ff */
[----:B------:R-:W-:Y:S01]  /*6880*/  IMAD.U32 R4, RZ, RZ, UR33 ;  /* 0x00000021ff047e24 */ /* 0x000fe2000f8e00ff */
[-C--:B------:R-:W-:Y:S01]  /*6890*/  LEA.HI.X.SX32 R9, R7, R163.reuse, 0x2, P2 ;  /* 0x000000a307097211 */ /* 0x080fe200010f16ff */
[----:B------:R-:W-:Y:S01]  /*68a0*/  IMAD.U32 R10, RZ, RZ, UR29 ;  /* 0x0000001dff0a7e24 */ /* 0x000fe2000f8e00ff */
[-C--:B------:R-:W-:Y:S01]  /*68b0*/  LEA.HI.X.SX32 R21, R0, R163.reuse, 0x2, P0 ;  /* 0x000000a300157211 */ /* 0x080fe200000f16ff */
[----:B------:R-:W-:Y:S01]  /*68c0*/  IMAD.U32 R0, RZ, RZ, UR33 ;  /* 0x00000021ff007e24 */ /* 0x000fe2000f8e00ff */
[-C--:B------:R-:W-:Y:S02]  /*68d0*/  LEA.HI.X.SX32 R7, R5, R163.reuse, 0x2, P1 ;  /* 0x000000a305077211 */ /* 0x080fe400008f16ff */
[-C--:B------:R-:W-:Y:S01]  /*68e0*/  LEA R4, P0, R4, R162.reuse, 0x2 ;  /* 0x000000a204047211 */ /* 0x080fe200078010ff */
[----:B------:R1:W-:Y:S01]  /*68f0*/  REDG.E.ADD.F32.FTZ.RN.STRONG.GPU desc[UR20][R20.64], R11 ;  /* 0x0000000b140079a6 */ /* 0x0003e2000c10f394 */
[-C--:B------:R-:W-:Y:S02]  /*6900*/  LEA R10, P3, R10, R162.reuse, 0x2 ;  /* 0x000000a20a0a7211 */ /* 0x080fe400078610ff */
[-C--:B------:R-:W-:Y:S01]  /*6910*/  LEA.HI.X.SX32 R5, R0, R163.reuse, 0x2, P0 ;  /* 0x000000a300057211 */ /* 0x080fe200000f16ff */
[----:B------:R2:W-:Y:S01]  /*6920*/  REDG.E.ADD.F32.FTZ.RN.STRONG.GPU desc[UR20][R8.64], R16 ;  /* 0x00000010080079a6 */ /* 0x0005e2000c10f394 */
[----:B------:R-:W-:Y:S03]  /*6930*/  IMAD.U32 R0, RZ, RZ, UR32 ;  /* 0x00000020ff007e24 */ /* 0x000fe6000f8e00ff */
[----:B------:R3:W-:Y:S04]  /*6940*/  REDG.E.ADD.F32.FTZ.RN.STRONG.GPU desc[UR20][R6.64], R17 ;  /* 0x00000011060079a6 */ /* 0x0007e8000c10f394 */
[----:B------:R4:W-:Y:S04]  /*6950*/  REDG.E.ADD.F32.FTZ.RN.STRONG.GPU desc[UR20][R4.64], R18 ;  /* 0x00000012040079a6 */ /* 0x0009e8000c10f394 */
[----:B------:R-:W-:Y:S01]  /*6960*/  LDSM.16.MT88.4 R20, [R3+0x400] ;  /* 0x000400000314783b */ /* 0x000fe20000004200 */
[----:B-1----:R-:W-:Y:S02]  /*6970*/  IMAD.U32 R11, RZ, RZ, UR29 ;  /* 0x0000001dff0b7e24 */ /* 0x002fe4000f8e00ff */
[----:B--2---:R-:W-:Y:S03]  /*6980*/  IMAD.U32 R16, RZ, RZ, UR32 ;  /* 0x00000020ff107e24 */ /* 0x004fe6000f8e00ff */
[-C--:B------:R-:W-:Y:S01]  /*6990*/  LEA.HI.X.SX32 R11, R11, R163.reuse, 0x2, P3 ;  /* 0x000000a30b0b7211 */ /* 0x080fe200018f16ff */
[----:B------:R-:W-:Y:S02]  /*69a0*/  IMAD.U32 R8, RZ, RZ, UR28 ;  /* 0x0000001cff087e24 */ /* 0x000fe4000f8e00ff */
[----:B---3--:R-:W-:Y:S01]  /*69b0*/  IMAD.U32 R6, RZ, RZ, UR27 ;  /* 0x0000001bff067e24 */ /* 0x008fe2000f8e00ff */
[-C--:B------:R-:W-:Y:S01]  /*69c0*/  LEA R16, P0, R16, R162.reuse, 0x2 ;  /* 0x000000a210107211 */ /* 0x080fe200078010ff */
[----:B------:R-:W-:Y:S01]  /*69d0*/  IMAD.U32 R9, RZ, RZ, UR28 ;  /* 0x0000001cff097e24 */ /* 0x000fe2000f8e00ff */
[-C--:B------:R-:W-:Y:S01]  /*69e0*/  LEA R8, P2, R8, R162.reuse, 0x2 ;  /* 0x000000a208087211 */ /* 0x080fe200078410ff */
[----:B----4-:R-:W-:Y:S01]  /*69f0*/  IMAD.U32 R4, RZ, RZ, UR48 ;  /* 0x00000030ff047e24 */ /* 0x010fe2000f8e00ff */
[-C--:B------:R-:W-:Y:S01]  /*6a00*/  LEA.HI.X.SX32 R17, R0, R163.reuse, 0x2, P0 ;  /* 0x000000a300117211 */ /* 0x080fe200000f16ff */
[----:B------:R-:W-:Y:S01]  /*6a10*/  IMAD.U32 R7, RZ, RZ, UR27 ;  /* 0x0000001bff077e24 */ /* 0x000fe2000f8e00ff */
[-C--:B------:R-:W-:Y:S01]  /*6a20*/  LEA R6, P1, R6, R162.reuse, 0x2 ;  /* 0x000000a206067211 */ /* 0x080fe200078210ff */
[----:B------:R-:W-:Y:S01]  /*6a30*/  IMAD.U32 R5, RZ, RZ, UR48 ;  /* 0x00000030ff057e24 */ /* 0x000fe2000f8e00ff */
[-C--:B------:R-:W-:Y:S01]  /*6a40*/  LEA.HI.X.SX32 R9, R9, R163.reuse, 0x2, P2 ;  /* 0x000000a309097211 */ /* 0x080fe200010f16ff */
[----:B------:R-:W-:Y:S01]  /*6a50*/  REDG.E.ADD.F32.FTZ.RN.STRONG.GPU desc[UR20][R16.64], R19 ;  /* 0x00000013100079a6 */ /* 0x000fe2000c10f394 */
[----:B------:R-:W-:Y:S01]  /*6a60*/  LEA R4, P0, R4, R162, 0x2 ;  /* 0x000000a204047211 */ /* 0x000fe200078010ff */
[----:B------:R-:W-:Y:S01]  /*6a70*/  VIADD R0, R3, 0xffffe000 ;  /* 0xffffe00003007836 */ /* 0x000fe20000000000 */
        /* <DEDUP_REMOVED lines=11> */
[----:B------:R-:W-:Y:S01]  /*6b30*/  LDSM.16.MT88.4 R4, [R2+0x8000] ;  /* 0x008000000204783b */ /* 0x000fe20000004200 */
[----:B------:R-:W-:Y:S03]  /*6b40*/  @P0 VIADD R0, R3, 0x2000 ;  /* 0x0000200003000836 */ /* 0x000fe60000000000 */
[----:B------:R-:W1:Y:S04]  /*6b50*/  LDSM.16.MT88.4 R8, [R3] ;  /* 0x000000000308783b */ /* 0x000e680000004200 */
[----:B------:R-:W2:Y:S04]  /*6b60*/  LDSM.16.MT88.4 R12, [R2+0xc000] ;  /* 0x00c00000020c783b */ /* 0x000ea80000004200 */
[----:B------:R-:W3:Y:S01]  /*6b70*/  LDSM.16.MT88.4 R16, [R2+0x8800] ;  /* 0x008800000210783b */ /* 0x000ee20000004200 */
        /* <DEDUP_REMOVED lines=53> */
.L_x_528:
[----:B------:R-:W-:Y:S01]  /*6ed0*/  @!UPT UIADD3 URZ, URZ, URZ, URZ ;  /* 0x0000003f3f3ff290 */ /* 0x000fe2000fffe03f */
[----:B------:R-:W2:Y:S01]  /*6ee0*/  LDL R22, [R1+0x98] ;  /* 0x0000980001167983 */ /* 0x000ea20000100800 */
[----:B------:R-:W-:Y:S01]  /*6ef0*/  ULDC UR6, c[0x0][0x390] ;  /* 0x0000e40000067ab9 */ /* 0x000fe20000000800 */
[----:B-----5:R-:W3:Y:S02]  /*6f00*/  LDC.64 R10, c[0x0][0x438] ;  /* 0x00010e00ff0a7b82 */ /* 0x020ee40000000a00 */
[----:B------:R-:W4:Y:S04]  /*6f10*/  LDL R19, [R1+0x9c] ;  /* 0x00009c0001137983 */ /* 0x000f280000100800 */
[----:B------:R-:W3:Y:S01]  /*6f20*/  LDL R24, [R1+0x94] ;  /* 0x0000940001187983 */ /* 0x000ee20000100800 */
[----:B------:R-:W1:Y:S01]  /*6f30*/  S2R R14, SR_TID.X ;  /* 0x00000000000e7919 */ /* 0x000e620000002100 */
        /* <DEDUP_REMOVED lines=19> */
[----:B------:R-:W-:-:S02]  /*7070*/  F2FP.BF16.F32.PACK_AB R5, R5, R96 ;  /* 0x000000600505723e */ /* 0x000fc400000010ff */
[----:B------:R-:W1:Y:S01]  /*7080*/  LDC.64 R12, c[0x0][0x468] ;  /* 0x00011a00ff0c7b82 */ /* 0x000e620000000a00 */
[----:B------:R-:W-:Y:S01]  /*7090*/  F2FP.BF16.F32.PACK_AB R4, R4, R98 ;  /* 0x000000620404723e */ /* 0x000fe200000010ff */
[----:B------:R-:W-:Y:S01]  /*70a0*/  ULDC.64 UR8, c[0x0][0x3f0] ;  /* 0x0000fc0000087ab9 */ /* 0x000fe20000000a00 */
[----:B------:R-:W-:Y:S01]  /*70b0*/  F2FP.BF16.F32.PACK_AB R7, R7, R88 ;  /* 0x000000580707723e */ /* 0x000fe200000010ff */
[----:B------:R-:W-:Y:S01]  /*70c0*/  ULDC.64 UR6, c[0x0][0x3f8] ;  /* 0x0000fe0000067ab9 */ /* 0x000fe20000000a00 */
[----:B------:R-:W-:Y:S02]  /*70d0*/  F2FP.BF16.F32.PACK_AB R6, R6, R90 ;  /* 0x0000005a0606723e */ /* 0x000fe400000010ff */
[----:B------:R-:W-:Y:S01]  /*70e0*/  F2FP.BF16.F32.PACK_AB R3, R3, R92 ;  /* 0x0000005c0303723e */ /* 0x000fe200000010ff */
[----:B------:R-:W3:Y:S01]  /*70f0*/  LDC.64 R16, c[0x0][0x450] ;  /* 0x00011400ff107b82 */ /* 0x000ee20000000a00 */
[----:B-1----:R-:W-:Y:S02]  /*7100*/  SHF.R.S32.HI R18, RZ, 0x1f, R14 ;  /* 0x0000001fff127819 */ /* 0x002fe4000001140e */
[----:B------:R-:W-:-:S02]  /*7110*/  F2FP.BF16.F32.PACK_AB R0, R0, R94 ;  /* 0x0000005e0000723e */ /* 0x000fc400000010ff */
[----:B------:R-:W-:-:S03]  /*7120*/  LEA.HI R18, R18, R14, RZ, 0x2 ;  /* 0x0000000e12127211 */ /* 0x000fc600078f10ff */
[----:B------:R-:W1:Y:S01]  /*7130*/  LDC.64 R20, c[0x0][0x440] ;  /* 0x00011000ff147b82 */ /* 0x000e620000000a00 */
[----:B------:R-:W-:Y:S02]  /*7140*/  F2FP.BF16.F32.PACK_AB R68, R69, R68 ;  /* 0x000000444544723e */ /* 0x000fe400000010ff */
[----:B------:R-:W-:Y:S02]  /*7150*/  F2FP.BF16.F32.PACK_AB R70, R71, R70 ;  /* 0x000000464746723e */ /* 0x000fe400000010ff */
[----:B------:R-:W-:Y:S02]  /*7160*/  F2FP.BF16.F32.PACK_AB R80, R81, R80 ;  /* 0x000000505150723e */ /* 0x000fe400000010ff */
[----:B------:R-:W-:Y:S02]  /*7170*/  F2FP.BF16.F32.PACK_AB R82, R83, R82 ;  /* 0x000000525352723e */ /* 0x000fe400000010ff */
[----:B------:R-:W-:Y:S02]  /*7180*/  F2FP.BF16.F32.PACK_AB R72, R73, R72 ;  /* 0x000000484948723e */ /* 0x000fe400000010ff */
[----:B------:R-:W-:-:S02]  /*7190*/  F2FP.BF16.F32.PACK_AB R74, R75, R74 ;  /* 0x0000004a4b4a723e */ /* 0x000fc400000010ff */
[----:B------:R-:W-:Y:S02]  /*71a0*/  F2FP.BF16.F32.PACK_AB R76, R77, R76 ;  /* 0x0000004c4d4c723e */ /* 0x000fe400000010ff */
[----:B------:R-:W-:Y:S01]  /*71b0*/  F2FP.BF16.F32.PACK_AB R78, R79, R78 ;  /* 0x0000004e4f4e723e */ /* 0x000fe200000010ff */
[----:B------:R-:W-:-:S04]  /*71c0*/  IMAD R40, R12, UR23, RZ ;  /* 0x000000170c287c24 */ /* 0x000fc8000f8e02ff */
[----:B------:R-:W-:Y:S01]  /*71d0*/  IMAD R40, R13, UR15, R40 ;  /* 0x0000000f0d287c24 */ /* 0x000fe2000f8e0228 */
[----:B--2---:R-:W-:Y:S04]  /*71e0*/  STS [R22], R9 ;  /* 0x0000000916007388 */ /* 0x004fe80000000800 */
[----:B------:R-:W-:Y:S04]  /*71f0*/  STS [R22+0x200], R8 ;  /* 0x0002000816007388 */ /* 0x000fe80000000800 */
[----:B----4-:R2:W-:Y:S04]  /*7200*/  STS [R19], R5 ;  /* 0x0000000513007388 */ /* 0x0105e80000000800 */
[----:B------:R4:W-:Y:S04]  /*7210*/  STS [R19+0x200], R4 ;  /* 0x0002000413007388 */ /* 0x0009e80000000800 */
[----:B------:R-:W-:Y:S04]  /*7220*/  STS [R22+0x1000], R7 ;  /* 0x0010000716007388 */ /* 0x000fe80000000800 */
[----:B------:R-:W-:Y:S04]  /*7230*/  STS [R22+0x1200], R6 ;  /* 0x0012000616007388 */ /* 0x000fe80000000800 */
[----:B------:R3:W-:Y:S04]  /*7240*/  STS [R19+0x1000], R3 ;  /* 0x0010000313007388 */ /* 0x0007e80000000800 */
[----:B------:R1:W-:Y:S01]  /*7250*/  STS [R19+0x1200], R0 ;  /* 0x0012000013007388 */ /* 0x0003e20000000800 */
[----:B--2---:R-:W-:-:S03]  /*7260*/  LOP3.LUT R5, R18, 0xfffffffc, RZ, 0xc0, !PT ;  /* 0xfffffffc12057812 */ /* 0x004fc600078ec0ff */
[----:B------:R-:W-:Y:S01]  /*7270*/  STS [R22+0x2000], R68 ;  /* 0x0020004416007388 */ /* 0x000fe20000000800 */
[----:B----4-:R-:W-:-:S03]  /*7280*/  IADD3 R4, -R5, R14, RZ ;  /* 0x0000000e05047210 */ /* 0x010fc60007ffe1ff */
[----:B------:R-:W-:Y:S01]  /*7290*/  STS [R22+0x2200], R70 ;  /* 0x0022004616007388 */ /* 0x000fe20000000800 */
[----:B------:R-:W2:Y:S03]  /*72a0*/  LDC.64 R14, c[0x0][0x458] ;  /* 0x00011600ff0e7b82 */ /* 0x000ea60000000a00 */
[----:B------:R-:W-:Y:S01]  /*72b0*/  STS [R19+0x2000], R80 ;  /* 0x0020005013007388 */ /* 0x000fe20000000800 */
[----:B------:R-:W-:-:S03]  /*72c0*/  SHF.L.U32 R4, R4, 0x3, RZ ;  /* 0x0000000304047819 */ /* 0x000fc600000006ff */
[----:B------:R-:W-:Y:S04]  /*72d0*/  STS [R19+0x2200], R82 ;  /* 0x0022005213007388 */ /* 0x000fe80000000800 */
[----:B------:R-:W-:Y:S04]  /*72e0*/  STS [R22+0x3000], R72 ;  /* 0x0030004816007388 */ /* 0x000fe80000000800 */
[----:B------:R4:W-:Y:S04]  /*72f0*/  STS [R22+0x3200], R74 ;  /* 0x0032004a16007388 */ /* 0x0009e80000000800 */
[----:B------:R-:W-:Y:S01]  /*7300*/  STS [R19+0x3000], R76 ;  /* 0x0030004c13007388 */ /* 0x000fe20000000800 */
[----:B------:R-:W-:-:S03]  /*7310*/  SHF.R.S32.HI R5, RZ, 0x1f, R4 ;  /* 0x0000001fff057819 */ /* 0x000fc60000011404 */
[----:B------:R2:W-:Y:S01]  /*7320*/  STS [R19+0x3200], R78 ;  /* 0x0032004e13007388 */ /* 0x0005e20000000800 */
[C---:B---3--:R-:W-:Y:S01]  /*7330*/  IMAD R3, R10.reuse, UR22, RZ ;  /* 0x000000160a037c24 */ /* 0x048fe2000f8e02ff */
[----:B-1----:R-:W-:Y:S01]  /*7340*/  SHF.R.S32.HI R0, RZ, 0x2, R18 ;  /* 0x00000002ff007819 */ /* 0x002fe20000011412 */
[----:B------:R-:W-:-:S04]  /*7350*/  IMAD.WIDE.U32 R6, R10, UR14, R4 ;  /* 0x0000000e0a067c25 */ /* 0x000fc8000f8e0004 */
[----:B------:R-:W-:Y:S01]  /*7360*/  IMAD R11, R11, UR14, R3 ;  /* 0x0000000e0b0b7c24 */ /* 0x000fe2000f8e0203 */
[----:B------:R-:W-:-:S04]  /*7370*/  SHF.R.S32.HI R3, RZ, 0x1f, R0 ;  /* 0x0000001fff037819 */ /* 0x000fc80000011400 */
[----:B------:R-:W-:Y:S01]  /*7380*/  IADD3 R7, R7, R11, RZ ;  /* 0x0000000b07077210 */ /* 0x000fe20007ffe0ff */
[----:B------:R-:W-:Y:S01]  /*7390*/  IMAD R8, R3, R16, RZ ;  /* 0x0000001003087224 */ /* 0x000fe200078e02ff */
[----:B----4-:R-:W1:Y:S01]  /*73a0*/  LDC.64 R22, c[0x0][0x470] ;  /* 0x00011c00ff167b82 */ /* 0x010e620000000a00 */
[----:B------:R-:W-:-:S04]  /*73b0*/  IMAD.WIDE.U32 R12, R12, UR15, R6 ;  /* 0x0000000f0c0c7c25 */ /* 0x000fc8000f8e0006 */
[----:B--2---:R-:W-:Y:S01]  /*73c0*/  IMAD R6, R3, R14, RZ ;  /* 0x0000000e03067224 */ /* 0x004fe200078e02ff */
[----:B------:R-:W-:Y:S02]  /*73d0*/  LEA R3, R24, UR5, 0x1 ;  /* 0x0000000518037c11 */ /* 0x000fe4000f8e08ff */
[----:B------:R-:W-:Y:S01]  /*73e0*/  BAR.SYNC.DEFER_BLOCKING 0x0 ;  /* 0x0000000000007b1d */ /* 0x000fe20000010000 */
[----:B------:R-:W-:-:S04]  /*73f0*/  IMAD.WIDE.U32 R10, R0, R16, RZ ;  /* 0x00000010000a7225 */ /* 0x000fc800078e00ff */
[----:B------:R-:W-:-:S05]  /*7400*/  IMAD R8, R0, R17, R8 ;  /* 0x0000001100087224 */ /* 0x000fca00078e0208 */
[----:B------:R-:W-:Y:S01]  /*7410*/  IADD3 R9, R11, R8, RZ ;  /* 0x000000080b097210 */ /* 0x000fe20007ffe0ff */
[----:B------:R-:W-:Y:S02]  /*7420*/  IMAD.MOV.U32 R8, RZ, RZ, R10 ;  /* 0x000000ffff087224 */ /* 0x000fe400078e000a */
[----:B------:R-:W-:Y:S02]  /*7430*/  IMAD R19, R20, UR22, RZ ;  /* 0x0000001614137c24 */ /* 0x000fe4000f8e02ff */
[----:B------:R-:W-:Y:S01]  /*7440*/  IMAD.WIDE.U32 R8, R16, UR26, R8 ;  /* 0x0000001a10087c25 */ /* 0x000fe2000f8e0008 */
[----:B------:R-:W2:Y:S04]  /*7450*/  LDS.128 R36, [R3+0x6000] ;  /* 0x0060000003247984 */ /* 0x000ea80000000c00 */
[----:B------:R-:W3:Y:S04]  /*7460*/  LDS.128 R32, [R3+0x7000] ;  /* 0x0070000003207984 */ /* 0x000ee80000000c00 */
[----:B------:R-:W4:Y:S04]  /*7470*/  LDS.128 R28, [R3+0x8000] ;  /* 0x00800000031c7984 */ /* 0x000f280000000c00 */
[----:B------:R1:W4:Y:S01]  /*7480*/  LDS.128 R24, [R3+0x9000] ;  /* 0x0090000003187984 */ /* 0x0003220000000c00 */
[----:B------:R-:W-:-:S02]  /*7490*/  IMAD R18, R0, R15, R6 ;  /* 0x0000000f00127224 */ /* 0x000fc400078e0206 */
[----:B------:R-:W-:Y:S02]  /*74a0*/  IMAD R19, R21, UR14, R19 ;  /* 0x0000000e15137c24 */ /* 0x000fe4000f8e0213 */
[----:B------:R-:W-:-:S04]  /*74b0*/  IMAD.WIDE.U32 R10, R0, R14, RZ ;  /* 0x0000000e000a7225 */ /* 0x000fc800078e00ff */
[----:B------:R-:W-:Y:S01]  /*74c0*/  IMAD.WIDE.U32 R6, R20, UR14, R4 ;  /* 0x0000000e14067c25 */ /* 0x000fe2000f8e0004 */
[----:B------:R-:W-:Y:S02]  /*74d0*/  IADD3 R5, R11, R18, RZ ;  /* 0x000000120b057210 */ /* 0x000fe40007ffe0ff */
[----:B------:R-:W-:Y:S01]  /*74e0*/  MOV R4, R10 ;  /* 0x0000000a00047202 */ /* 0x000fe20000000f00 */
[----:B------:R-:W-:Y:S01]  /*74f0*/  IMAD R0, R16, UR4, RZ ;  /* 0x0000000410007c24 */ /* 0x000fe2000f8e02ff */
[----:B------:R-:W-:Y:S01]  /*7500*/  IADD3 R7, R7, R19, RZ ;  /* 0x0000001307077210 */ /* 0x000fe20007ffe0ff */
[----:B------:R-:W-:Y:S01]  /*7510*/  IMAD.IADD R11, R13, 0x1, R40 ;  /* 0x000000010d0b7824 */ /* 0x000fe200078e0228 */
[----:B-1----:R-:W-:Y:S01]  /*7520*/  IADD3 R3, P0, R12, R8, RZ ;  /* 0x000000080c037210 */ /* 0x002fe20007f1e0ff */
[----:B------:R-:W-:-:S04]  /*7530*/  IMAD R8, R22, UR23, RZ ;  /* 0x0000001716087c24 */ /* 0x000fc8000f8e02ff */
[----:B------:R-:W-:Y:S02]  /*7540*/  IMAD R10, R23, UR15, R8 ;  /* 0x0000000f170a7c24 */ /* 0x000fe4000f8e0208 */
[----:B------:R-:W-:Y:S02]  /*7550*/  IMAD R8, R17, UR26, R0 ;  /* 0x0000001a11087c24 */ /* 0x000fe4000f8e0200 */
[----:B------:R-:W-:-:S04]  /*7560*/  IMAD.WIDE.U32 R6, R22, UR15, R6 ;  /* 0x0000000f16067c25 */ /* 0x000fc8000f8e0006 */
[C---:B------:R-:W-:Y:S02]  /*7570*/  IMAD R0, R14.reuse, UR4, RZ ;  /* 0x000000040e007c24 */ /* 0x040fe4000f8e02ff */
[----:B------:R-:W-:Y:S01]  /*7580*/  IMAD.WIDE.U32 R4, R14, UR26, R4 ;  /* 0x0000001a0e047c25 */ /* 0x000fe2000f8e0004 */
[----:B------:R-:W-:Y:S02]  /*7590*/  IADD3.X R9, R11, R9, R8, P0, !PT ;  /* 0x000000090b097210 */ /* 0x000fe400007fe408 */
[----:B------:R-:W-:Y:S01]  /*75a0*/  IADD3 R7, R7, R10, RZ ;  /* 0x0000000a07077210 */ /* 0x000fe20007ffe0ff */
[----:B------:R-:W-:Y:S01]  /*75b0*/  IMAD R8, R15, UR26, R0 ;  /* 0x0000001a0f087c24 */ /* 0x000fe2000f8e0200 */
[----:B------:R-:W-:Y:S02]  /*75c0*/  IADD3 R0, P0, R6, R4, RZ ;  /* 0x0000000406007210 */ /* 0x000fe40007f1e0ff */
[----:B------:R-:W-:Y:S02]  /*75d0*/  LEA R6, P1, R3, UR8, 0x1 ;  /* 0x0000000803067c11 */ /* 0x000fe4000f8208ff */
[----:B------:R-:W-:-:S02]  /*75e0*/  IADD3.X R5, R7, R5, R8, P0, !PT ;  /* 0x0000000507057210 */ /* 0x000fc400007fe408 */
[----:B------:R-:W-:Y:S02]  /*75f0*/  LEA R4, P0, R0, UR6, 0x1 ;  /* 0x0000000600047c11 */ /* 0x000fe4000f8008ff */
[----:B------:R-:W-:Y:S02]  /*7600*/  LEA.HI.X R7, R3, UR9, R9, 0x1, P1 ;  /* 0x0000000903077c11 */ /* 0x000fe400088f0c09 */
[----:B------:R-:W-:Y:S02]  /*7610*/  LEA R10, P1, R16, R6, 0x7 ;  /* 0x00000006100a7211 */ /* 0x000fe400078238ff */
[----:B------:R-:W-:Y:S02]  /*7620*/  LEA.HI.X R5, R0, UR7, R5, 0x1, P0 ;  /* 0x0000000700057c11 */ /* 0x000fe400080f0c05 */
[----:B------:R-:W-:Y:S02]  /*7630*/  LEA R8, P0, R14, R4, 0x7 ;  /* 0x000000040e087211 */ /* 0x000fe400078038ff */
[----:B------:R-:W-:-:S02]  /*7640*/  LEA.HI.X R11, R16, R7, R17, 0x7, P1 ;  /* 0x00000007100b7211 */ /* 0x000fc400008f3c11 */
[----:B------:R-:W-:Y:S01]  /*7650*/  LEA.HI.X R9, R14, R5, R15, 0x7, P0 ;  /* 0x000000050e097211 */ /* 0x000fe200000f3c0f */
[----:B--2---:R1:W-:Y:S04]  /*7660*/  STG.E.128 desc[UR20][R6.64], R36 ;  /* 0x0000002406007986 */ /* 0x0043e8000c101d14 */
[----:B---3--:R1:W-:Y:S04]  /*7670*/  STG.E.128 desc[UR20][R10.64], R32 ;  /* 0x000000200a007986 */ /* 0x0083e8000c101d14 */
[----:B----4-:R1:W-:Y:S04]  /*7680*/  STG.E.128 desc[UR20][R4.64], R28 ;  /* 0x0000001c04007986 */ /* 0x0103e8000c101d14 */
[----:B------:R1:W-:Y:S02]  /*7690*/  STG.E.128 desc[UR20][R8.64], R24 ;  /* 0x0000001808007986 */ /* 0x0003e4000c101d14 */
.L_x_525:
        /* <DEDUP_REMOVED lines=11> */
.L_x_532:
[----:B------:R-:W-:Y:S05]  /*7750*/  EXIT ;  /* 0x000000000000794d */ /* 0x000fea0003800000 */
.L_x_534:
        /* <DEDUP_REMOVED lines=10> */
.L_x_1343:


//--------------------- .text._ZN5flash44flash_bwd_dq_dk_dv_loop_seqk_parallel_kernelI23Flash_bwd_kernel_traitsILi32ELi128ELi128ELi8ELi4ELi4ELi4ELb1ELb0EN7cutlass10bfloat16_tE19Flash_kernel_traitsILi32ELi128ELi128ELi8ES3_EELb1ELb0ELb0ELb1ELb0ELb0ELb0EEEvNS_16Flash_bwd_paramsE --------------------------
	.section	.text._ZN5flash44flash_bwd_dq_dk_dv_loop_seqk_parallel_kernelI23Flash_bwd_kernel_traitsILi32ELi128ELi128ELi8ELi4ELi4ELi4ELb1ELb0EN7cutlass10bfloat16_tE19Flash_kernel_traitsILi32ELi128ELi128ELi8ES3_EELb1ELb0ELb0ELb1ELb0ELb0ELb0EEEvNS_16Flash_bwd_paramsE,"ax",@progbits
	.align	128
        .global         _ZN5flash44flash_bwd_dq_dk_dv_loop_seqk_parallel_kernelI23Flash_bwd_kernel_traitsILi32ELi128ELi128ELi8ELi4ELi4ELi4ELb1ELb0EN7cutlass10bfloat16_tE19Flash_kernel_traitsILi32ELi128ELi128ELi8ES3_EELb1ELb0ELb0ELb1ELb0ELb0ELb0EEEvNS_16Flash_bwd_paramsE
        .type           _ZN5flash44flash_bwd_dq_dk_dv_loop_seqk_parallel_kernelI23Flash_bwd_kernel_traitsILi32ELi128ELi128ELi8ELi4ELi4ELi4ELb1ELb0EN7cutlass10bfloat16_tE19Flash_kernel_traitsILi32ELi128ELi128ELi8ES3_EELb1ELb0ELb0ELb1ELb0ELb0ELb0EEEvNS_16Flash_bwd_paramsE,@function
        .size           _ZN5flash44flash_bwd_dq_dk_dv_loop_seqk_parallel_kernelI23Flash_bwd_kernel_traitsILi32ELi128ELi128ELi8ELi4ELi4ELi4ELb1ELb0EN7cutlass10bfloat16_tE19Flash_kernel_traitsILi32ELi128ELi128ELi8ES3_EELb1ELb0ELb0ELb1ELb0ELb0ELb0EEEvNS_16Flash_bwd_paramsE,(.L_x_1344 - _ZN5flash44flash_bwd_dq_dk_dv_loop_seqk_parallel_kernelI23Flash_bwd_kernel_traitsILi32ELi128ELi128ELi8ELi4ELi4ELi4ELb1ELb0EN7cutlass10bfloat16_tE19Flash_kernel_traitsILi32ELi128ELi128ELi8ES3_EELb1ELb0ELb0ELb1ELb0ELb0ELb0EEEvNS_16Flash_bwd_paramsE)
        .other          _ZN5flash44flash_bwd_dq_dk_dv_loop_seqk_parallel_kernelI23Flash_bwd_kernel_traitsILi32ELi128ELi128ELi8ELi4ELi4ELi4ELb1ELb0EN7cutlass10bfloat16_tE19Flash_kernel_traitsILi32ELi128ELi128ELi8ES3_EELb1ELb0ELb0ELb1ELb0ELb0ELb0EEEvNS_16Flash_bwd_paramsE,@"STO_CUDA_ENTRY STV_DEFAULT"
_ZN5flash44flash_bwd_dq_dk_dv_loop_seqk_parallel_kernelI23Flash_bwd_kernel_traitsILi32ELi128ELi128ELi8ELi4ELi4ELi4ELb1ELb0EN7cutlass10bfloat16_tE19Flash_kernel_traitsILi32ELi128ELi128ELi8ES3_EELb1ELb0ELb0ELb1ELb0ELb0ELb0EEEvNS_16Flash_bwd_paramsE:
.text._ZN5flash44flash_bwd_dq_dk_dv_loop_seqk_parallel_kernelI23Flash_bwd_kernel_traitsILi32ELi128ELi128ELi8ELi4ELi4ELi4ELb1ELb0EN7cutlass10bfloat16_tE19Flash_kernel_traitsILi32ELi128ELi128ELi8ES3_EELb1ELb0ELb0ELb1ELb0ELb0ELb0EEEvNS_16Flash_bwd_paramsE:
        /* <DEDUP_REMOVED lines=50> */
[----:B------:R-:W-:Y:S01]  /*0320*/  LOP3.LUT R10, R5, 0xfffffffc, RZ, 0xc0, !PT ;  /* 0xfffffffc050a7812 */ /* 0x000fe200078ec0ff */
[----:B------:R-:W-:Y:S01]  /*0330*/  IMAD R0, R0, 0x8, R2 ;  /* 0x0000000800007824 */ /* 0x000fe200078e0202 */
[----:B------:R-:W-:Y:S02]  /*0340*/  LEA.HI R2, R4, R240, RZ, 0x3 ;  /* 0x000000f004027211 */ /* 0x000fe400078f18ff */
[----:B------:R-:W-:Y:S01]  /*0350*/  SHF.R.S32.HI R13, RZ, 0x1f, R3 ;  /* 0x0000001fff0d7819 */ /* 0x000fe20000011403 */
[----:B------:R-:W-:Y:S01]  /*0360*/  IMAD.IADD R236, R8, 0x1, -R10 ;  /* 0x0000000108ec7824 */ /* 0x000fe200078e0a0a */
[--C-:B------:R-:W-:Y:S02]  /*0370*/  SHF.R.S32.HI R251, RZ, 0x5, R6.reuse ;  /* 0x00000005fffb7819 */ /* 0x100fe40000011406 */
[----:B------:R-:W-:Y:S01]  /*0380*/  SHF.R.S32.HI R6, RZ, 0x1f, R6 ;  /* 0x0000001fff067819 */ /* 0x000fe20000011406 */
[C---:B------:R-:W-:Y:S01]  /*0390*/  IMAD.SHL.U32 R18, R236.reuse, 0x2, RZ ;  /* 0x00000002ec127824 */ /* 0x040fe200078e00ff */
[----:B------:R-:W-:Y:S01]  /*03a0*/  LEA.HI R4, R3, R3, RZ, 0x1 ;  /* 0x0000000303047211 */ /* 0x000fe200078f08ff */
[----:B------:R-:W-:Y:S01]  /*03b0*/  IMAD.SHL.U32 R236, R236, 0x8, RZ ;  /* 0x00000008ecec7824 */ /* 0x000fe200078e00ff */
[----:B------:R-:W-:-:S02]  /*03c0*/  LOP3.LUT R2, R2, 0xfffffff8, RZ, 0xc0, !PT ;  /* 0xfffffff802027812 */ /* 0x000fc400078ec0ff */
[----:B------:R-:W-:Y:S02]  /*03d0*/  LEA.HI R13, R13, R3, RZ, 0x3 ;  /* 0x000000030d0d7211 */ /* 0x000fe400078f18ff */
[----:B------:R-:W-:Y:S01]  /*03e0*/  LEA.HI R10, R6, R251, RZ, 0x2 ;  /* 0x000000fb060a7211 */ /* 0x000fe200078f10ff */
[----:B------:R-:W-:Y:S01]  /*03f0*/  IMAD.IADD R2, R240, 0x1, -R2 ;  /* 0x00000001f0027824 */ /* 0x000fe200078e0a02 */
[--C-:B------:R-:W-:Y:S02]  /*0400*/  SHF.R.S32.HI R7, RZ, 0x1, R4.reuse ;  /* 0x00000001ff077819 */ /* 0x100fe40000011404 */
[----:B------:R-:W-:Y:S02]  /*0410*/  SHF.R.S32.HI R6, RZ, 0x1f, R4 ;  /* 0x0000001fff067819 */ /* 0x000fe40000011404 */
[----:B------:R-:W-:Y:S02]  /*0420*/  LOP3.LUT R8, R4, 0x7fffffe, RZ, 0xc0, !PT ;  /* 0x07fffffe04087812 */ /* 0x000fe400078ec0ff */
[----:B------:R-:W-:-:S02]  /*0430*/  LOP3.LUT R4, R13, 0xfffffff8, RZ, 0xc0, !PT ;  /* 0xfffffff80d047812 */ /* 0x000fc400078ec0ff */
[----:B------:R-:W-:Y:S01]  /*0440*/  LEA.HI R6, R6, R7, RZ, 0x2 ;  /* 0x0000000706067211 */ /* 0x000fe200078f10ff */
[C---:B------:R-:W-:Y:S01]  /*0450*/  IMAD.IADD R17, R3.reuse, 0x1, -R8 ;  /* 0x0000000103117824 */ /* 0x040fe200078e0a08 */
[----:B------:R-:W-:Y:S01]  /*0460*/  LOP3.LUT R5, R2, 0x1, RZ, 0xc0, !PT ;  /* 0x0000000102057812 */ /* 0x000fe200078ec0ff */
[----:B------:R-:W-:Y:S01]  /*0470*/  IMAD.IADD R15, R3, 0x1, -R4 ;  /* 0x00000001030f7824 */ /* 0x000fe200078e0a04 */
[----:B------:R-:W-:Y:S01]  /*0480*/  LOP3.LUT R3, R10, 0xfffffffc, RZ, 0xc0, !PT ;  /* 0xfffffffc0a037812 */ /* 0x000fe200078ec0ff */
[----:B------:R-:W-:Y:S01]  /*0490*/  IMAD R8, R249, 0x2000, R18 ;  /* 0x00002000f9087824 */ /* 0x000fe200078e0212 */
[----:B------:R-:W-:Y:S02]  /*04a0*/  LOP3.LUT R6, R6, 0xfffffffc, RZ, 0xc0, !PT ;  /* 0xfffffffc06067812 */ /* 0x000fe400078ec0ff */
[----:B------:R-:W-:Y:S01]  /*04b0*/  ISETP.NE.U32.AND P6, PT, R5, 0x1, PT ;  /* 0x000000010500780c */ /* 0x000fe20003fc5070 */
[----:B------:R-:W-:Y:S01]  /*04c0*/  IMAD.SHL.U32 R5, R9, 0x40, RZ ;  /* 0x0000004009057824 */ /* 0x000fe200078e00ff */
[----:B------:R-:W-:Y:S01]  /*04d0*/  SHF.R.S32.HI R4, RZ, 0x1, R11 ;  /* 0x00000001ff047819 */ /* 0x000fe2000001140b */
[----:B------:R-:W-:Y:S01]  /*04e0*/  IMAD.IADD R252, R251, 0x1, -R3 ;  /* 0x00000001fbfc7824 */ /* 0x000fe200078e0a03 */
[----:B------:R-:W-:Y:S01]  /*04f0*/  LEA.HI R10, R2, R2, RZ, 0x1 ;  /* 0x00000002020a7211 */ /* 0x000fe200078f08ff */
[----:B------:R-:W-:Y:S01]  /*0500*/  IMAD.IADD R14, R7, 0x1, -R6 ;  /* 0x00000001070e7824 */ /* 0x000fe200078e0a06 */
[----:B------:R-:W-:Y:S01]  /*0510*/  LOP3.LUT R6, R5, 0x1c0, RZ, 0xc0, !PT ;  /* 0x000001c005067812 */ /* 0x000fe200078ec0ff */
[----:B------:R-:W-:Y:S01]  /*0520*/  IMAD.SHL.U32 R3, R252, 0x10, RZ ;  /* 0x00000010fc037824 */ /* 0x000fe200078e00ff */
[C---:B------:R-:W-:Y:S01]  /*0530*/  LOP3.LUT P0, RZ, R4.reuse, 0x2, RZ, 0xc0, !PT ;  /* 0x0000000204ff7812 */ /* 0x040fe2000780c0ff */
[----:B------:R-:W-:Y:S01]  /*0540*/  IMAD.SHL.U32 R5, R4, 0x40, RZ ;  /* 0x0000004004057824 */ /* 0x000fe200078e00ff */
[----:B------:R-:W-:-:S02]  /*0550*/  LOP3.LUT R7, R10, 0x3fffffe, RZ, 0xc0, !PT ;  /* 0x03fffffe0a077812 */ /* 0x000fc400078ec0ff */
[----:B------:R-:W-:Y:S02]  /*0560*/  LEA.HI.SX32 R247, R247, R3, 0x1e ;  /* 0x00000003f7f77211 */ /* 0x000fe400078ff2ff */
[----:B------:R-:W-:Y:S01]  /*0570*/  LOP3.LUT R4, R6, 0x30, R3, 0xf8, !PT ;  /* 0x0000003006047812 */ /* 0x000fe200078ef803 */
[C---:B------:R-:W-:Y:S01]  /*0580*/  IMAD.IADD R9, R2.reuse, 0x1, -R7 ;  /* 0x0000000102097824 */ /* 0x040fe200078e0a07 */
[----:B------:R-:W-:Y:S01]  /*0590*/  LOP3.LUT R3, R5, 0xc0, RZ, 0xc0, !PT ;  /* 0x000000c005037812 */ /* 0x000fe200078ec0ff */
[----:B------:R-:W-:Y:S01]  /*05a0*/  IMAD.SHL.U32 R5, R2, 0x40, RZ ;  /* 0x0000004002057824 */ /* 0x000fe200078e00ff */
[--C-:B------:R-:W-:Y:S02]  /*05b0*/  LOP3.LUT R11, R4, 0x8, R16.reuse, 0xf8, !PT ;  /* 0x00000008040b7812 */ /* 0x100fe400078ef810 */
[----:B------:R-:W-:Y:S02]  /*05c0*/  LOP3.LUT R4, R3, 0x8, R16, 0xf8, !PT ;  /* 0x0000000803047812 */ /* 0x000fe400078ef810 */
[----:B------:R-:W-:-:S02]  /*05d0*/  SHF.R.U32.HI R3, RZ, 0x3, R3 ;  /* 0x00000003ff037819 */ /* 0x000fc40000011603 */
[C---:B------:R-:W-:Y:S02]  /*05e0*/  LOP3.LUT P5, RZ, R2.reuse, 0x2, RZ, 0xc0, !PT ;  /* 0x0000000202ff7812 */ /* 0x040fe400078ac0ff */
        /* <DEDUP_REMOVED lines=9> */
[----:B------:R-:W-:Y:S01]  /*0680*/  IMAD R17, R4, 0x8, R17 ;  /* 0x0000000804117824 */ /* 0x000fe200078e0211 */
[----:B------:R-:W-:Y:S01]  /*0690*/  LEA.HI R6, R5, R5, RZ, 0x1d ;  /* 0x0000000505067211 */ /* 0x000fe200078fe8ff */
[----:B------:R-:W-:Y:S01]  /*06a0*/  IMAD R5, R252, 0x200, R18 ;  /* 0x00000200fc057824 */ /* 0x000fe200078e0212 */
[----:B------:R-:W-:Y:S01]  /*06b0*/  LOP3.LUT P3, RZ, R2, 0x2, RZ, 0xc0, !PT ;  /* 0x0000000202ff7812 */ /* 0x000fe2000786c0ff */
[--C-:B------:R-:W-:Y:S01]  /*06c0*/  IMAD R13, R4, 0x200, R3.reuse ;  /* 0x00000200040d7824 */ /* 0x100fe200078e0203 */
[----:B------:R-:W-:Y:S01]  /*06d0*/  LOP3.LUT R4, R11, R7, RZ, 0x3c, !PT ;  /* 0x000000070b047212 */ /* 0x000fe200078e3cff */
[----:B------:R-:W-:Y:S01]  /*06e0*/  IMAD.SHL.U32 R2, R2, 0x40, RZ ;  /* 0x0000004002027824 */ /* 0x000fe200078e00ff */
[----:B------:R-:W-:Y:S01]  /*06f0*/  IADD3 R224, R6, R8, R3 ;  /* 0x0000000806e07210 */ /* 0x000fe20007ffe003 */
[----:B------:R-:W-:Y:S01]  /*0700*/  IMAD R11, R9, 0x20, R5 ;  /* 0x00000020090b7824 */ /* 0x000fe200078e0205 */
[----:B------:R-:W-:Y:S01]  /*0710*/  LOP3.LUT R8, R0, 0x8, RZ, 0xc0, !PT ;  /* 0x0000000800087812 */ /* 0x000fe200078ec0ff */
[----:B------:R-:W-:Y:S01]  /*0720*/  IMAD.SHL.U32 R5, R15, 0x40, RZ ;  /* 0x000000400f057824 */ /* 0x000fe200078e00ff */
[----:B------:R-:W-:Y:S01]  /*0730*/  SEL R0, R154, 0xffffffe0, !P0 ;  /* 0xffffffe09a007807 */ /* 0x000fe20004000000 */
[----:B------:R-:W-:Y:S01]  /*0740*/  IMAD.SHL.U32 R3, R14, 0x40, RZ ;  /* 0x000000400e037824 */ /* 0x000fe200078e00ff */
[----:B------:R-:W-:Y:S01]  /*0750*/  LEA R149, R156, UR5, 0x1 ;  /* 0x000000059c957c11 */ /* 0x000fe2000f8e08ff */
[----:B------:R-:W-:Y:S01]  /*0760*/  IMAD.SHL.U32 R7, R12, 0x8, RZ ;  /* 0x000000080c077824 */ /* 0x000fe200078e00ff */
[----:B------:R-:W-:Y:S01]  /*0770*/  LOP3.LUT R2, R2, 0xc0, RZ, 0xc0, !PT ;  /* 0x000000c002027812 */ /* 0x000fe200078ec0ff */
[----:B------:R-:W-:Y:S01]  /*0780*/  IMAD.SHL.U32 R10, R12, 0x10, RZ ;  /* 0x000000100c0a7824 */ /* 0x000fe200078e00ff */
[----:B------:R-:W-:Y:S01]  /*0790*/  LOP3.LUT R5, R5, 0x1c0, RZ, 0xc0, !PT ;  /* 0x000001c005057812 */ /* 0x000fe200078ec0ff */
[----:B------:R-:W-:Y:S01]  /*07a0*/  IMAD.IADD R149, R149, 0x1, R0 ;  /* 0x0000000195957824 */ /* 0x000fe200078e0200 */
[----:B------:R-:W-:Y:S01]  /*07b0*/  LOP3.LUT R3, R3, 0xc0, RZ, 0xc0, !PT ;  /* 0x000000c003037812 */ /* 0x000fe200078ec0ff */
[----:B------:R-:W-:Y:S01]  /*07c0*/  IMAD.U32 R0, RZ, RZ, UR6 ;  /* 0x00000006ff007e24 */ /* 0x000fe2000f8e00ff */
[----:B------:R-:W-:Y:S01]  /*07d0*/  SHF.R.U32.HI R9, RZ, 0x3, R2 ;  /* 0x00000003ff097819 */ /* 0x000fe20000011602 */
[----:B------:R-:W-:Y:S01]  /*07e0*/  USHF.R.S32.HI UR6, URZ, 0x1f, UR53 ;  /* 0x0000001f3f067899 */ /* 0x000fe20008011435 */
[----:B------:R-:W-:Y:S01]  /*07f0*/  LOP3.LUT R7, R7, 0x8, RZ, 0xc0, !PT ;  /* 0x0000000807077812 */ /* 0x000fe200078ec0ff */
[----:B------:R-:W-:Y:S01]  /*0800*/  IMAD.U32 R0, RZ, RZ, UR7 ;  /* 0x00000007ff007e24 */ /* 0x000fe2000f8e00ff */
[----:B------:R-:W-:Y:S01]  /*0810*/  SHF.R.U32.HI R150, RZ, 0x3, R5 ;  /* 0x00000003ff967819 */ /* 0x000fe20000011605 */
[----:B------:R-:W-:Y:S01]  /*0820*/  USHF.R.S32.HI UR7, URZ, 0x1f, UR57 ;  /* 0x0000001f3f077899 */ /* 0x000fe20008011439 */
[----:B------:R-:W-:Y:S01]  /*0830*/  SHF.R.U32.HI R6, RZ, 0x3, R3 ;  /* 0x00000003ff067819 */ /* 0x000fe20000011603 */
[----:B------:R-:W-:Y:S01]  /*0840*/  IMAD.U32 R0, RZ, RZ, UR6 ;  /* 0x00000006ff007e24 */ /* 0x000fe2000f8e00ff */
[----:B------:R-:W-:Y:S01]  /*0850*/  LOP3.LUT R2, R9, R2, R8, 0x1e, !PT ;  /* 0x0000000209027212 */ /* 0x000fe200078e1e08 */
[----:B------:R-:W-:Y:S01]  /*0860*/  UIADD3 UR6, UR4, 0x6000, URZ ;  /* 0x0000600004067890 */ /* 0x000fe2000fffe03f */
[----:B------:R-:W-:Y:S01]  /*0870*/  LOP3.LUT R10, R8, 0x10, R10, 0xf8, !PT ;  /* 0x00000010080a7812 */ /* 0x000fe200078ef80a */
[----:B------:R-:W-:Y:S01]  /*0880*/  IMAD.U32 R0, RZ, RZ, UR7 ;  /* 0x00000007ff007e24 */ /* 0x000fe2000f8e00ff */
[----:B------:R-:W-:Y:S01]  /*0890*/  LOP3.LUT R150, R150, R5, R7, 0x1e, !PT ;  /* 0x0000000596967212 */ /* 0x000fe200078e1e07 */
[----:B------:R-:W-:Y:S01]  /*08a0*/  IMAD.IADD R5, R2, 0x1, R11 ;  /* 0x0000000102057824 */ /* 0x000fe200078e020b */
[C---:B------:R-:W-:Y:S01]  /*08b0*/  LOP3.LUT R7, R6.reuse, R3, R7, 0x1e, !PT ;  /* 0x0000000306077212 */ /* 0x040fe200078e1e07 */
[----:B------:R-:W-:Y:S01]  /*08c0*/  IMAD.SHL.U32 R2, R17, 0x20, RZ ;  /* 0x0000002011027824 */ /* 0x000fe200078e00ff */
[----:B------:R-:W-:Y:S01]  /*08d0*/  LOP3.LUT R3, R6, R10, R3, 0x1e, !PT ;  /* 0x0000000a06037212 */ /* 0x000fe200078e1e03 */
[----:B------:R-:W-:Y:S01]  /*08e0*/  IMAD.IADD R150, R13, 0x1, R150 ;  /* 0x000000010d967824 */ /* 0x000fe200078e0296 */
[----:B------:R-:W-:Y:S01]  /*08f0*/  R2P PR, R15, 0x6 ;  /* 0x000000060f007804 */ /* 0x000fe20000000000 */
[----:B------:R-:W-:Y:S01]  /*0900*/  IMAD R4, R12, 0x200, R4 ;  /* 0x000002000c047824 */ /* 0x000fe200078e0204 */
[----:B------:R-:W-:Y:S01]  /*0910*/  LEA R224, R224, UR4, 0x1 ;  /* 0x00000004e0e07c11 */ /* 0x000fe2000f8e08ff */
[----:B------:R-:W-:Y:S01]  /*0920*/  IMAD.IADD R155, R2, 0x1, R3 ;  /* 0x00000001029b7824 */ /* 0x000fe200078e0203 */
[----:B------:R-:W-:Y:S01]  /*0930*/  LEA R3, R5, UR6, 0x1 ;  /* 0x0000000605037c11 */ /* 0x000fe2000f8e08ff */
[----:B------:R-:W-:Y:S01]  /*0940*/  IMAD R161, R252, 0x200, R2 ;  /* 0x00000200fca17824 */ /* 0x000fe200078e0202 */
[----:B------:R-:W-:Y:S01]  /*0950*/  SEL R225, R225, 0x10, !P6 ;  /* 0x00000010e1e17807 */ /* 0x000fe20007000000 */
[----:B------:R-:W-:Y:S01]  /*0960*/  VIADD R223, R224, 0x40 ;  /* 0x00000040e0df7836 */ /* 0x000fe20000000000 */
[----:B------:R-:W-:Y:S01]  /*0970*/  LEA R150, R150, UR5, 0x1 ;  /* 0x0000000596967c11 */ /* 0x000fe2000f8e08ff */
[C---:B------:R-:W-:Y:S01]  /*0980*/  VIADD R0, R3.reuse, 0x20 ;  /* 0x0000002003007836 */ /* 0x040fe20000000000 */
[----:B------:R1:W-:Y:S01]  /*0990*/  STL [R1], R3 ;  /* 0x0000000301007387 */ /* 0x0003e20000100800 */
[----:B------:R-:W-:Y:S01]  /*09a0*/  @P3 VIADD R0, R3, 0xffffffe0 ;  /* 0xffffffe003003836 */ /* 0x000fe20000000000 */
[----:B------:R-:W-:Y:S01]  /*09b0*/  SEL R227, R154, 0xffffffe0, !P5 ;  /* 0xffffffe09ae37807 */ /* 0x000fe20006800000 */
[C---:B------:R-:W-:Y:S01]  /*09c0*/  @P4 VIADD R223, R224.reuse, 0xffffffc0 ;  /* 0xffffffc0e0df4836 */ /* 0x040fe20000000000 */
[----:B------:R-:W-:Y:S01]  /*09d0*/  SEL R151, R151, 0xffffffc0, !P2 ;  /* 0xffffffc097977807 */ /* 0x000fe20005000000 */
[----:B------:R-:W-:Y:S01]  /*09e0*/  IMAD.IADD R226, R224, 0x1, R225 ;  /* 0x00000001e0e27824 */ /* 0x000fe200078e02e1 */
[----:B------:R1:W-:Y:S01]  /*09f0*/  STL [R1+0x4], R0 ;  /* 0x0000040001007387 */ /* 0x0003e20000100800 */
[----:B------:R-:W-:Y:S01]  /*0a00*/  VIADD R157, R150, 0x20 ;  /* 0x00000020969d7836 */ /* 0x000fe20000000000 */
[----:B------:R-:W-:Y:S01]  /*0a10*/  LOP3.LUT P0, RZ, R14, 0x2, RZ, 0xc0, !PT ;  /* 0x000000020eff7812 */ /* 0x000fe2000780c0ff */
[----:B------:R-:W-:-:S02]  /*0a20*/  IMAD.IADD R225, R225, 0x1, R223 ;  /* 0x00000001e1e17824 */ /* 0x000fc400078e02df */
[----:B------:R-:W-:Y:S01]  /*0a30*/  @P1 VIADD R157, R150, 0xffffffe0 ;  /* 0xffffffe0969d1836 */ /* 0x000fe20000000000 */
[----:B------:R-:W-:Y:S01]  /*0a40*/  SEL R154, R154, 0xffffffe0, !P0 ;  /* 0xffffffe09a9a7807 */ /* 0x000fe20004000000 */
[----:B------:R-:W-:Y:S01]  /*0a50*/  IMAD.U32 R2, RZ, RZ, UR7 ;  /* 0x00000007ff027e24 */ /* 0x000fe2000f8e00ff */
[----:B------:R-:W-:Y:S01]  /*0a60*/  LEA R2, R4, UR4, 0x1 ;  /* 0x0000000404027c11 */ /* 0x000fe2000f8e08ff */
[--C-:B------:R-:W-:Y:S02]  /*0a70*/  IMAD.IADD R230, R224, 0x1, R227.reuse ;  /* 0x00000001e0e67824 */ /* 0x100fe400078e02e3 */
[----:B------:R-:W-:Y:S02]  /*0a80*/  IMAD.IADD R229, R226, 0x1, R227 ;  /* 0x00000001e2e57824 */ /* 0x000fe400078e02e3 */
[----:B------:R-:W-:Y:S02]  /*0a90*/  IMAD.IADD R228, R227, 0x1, R223 ;  /* 0x00000001e3e47824 */ /* 0x000fe400078e02df */
[----:B------:R-:W-:-:S02]  /*0aa0*/  IMAD.IADD R152, R150, 0x1, R151 ;  /* 0x0000000196987824 */ /* 0x000fc400078e0297 */
[----:B------:R-:W-:Y:S02]  /*0ab0*/  IMAD.IADD R161, R161, 0x1, R7 ;  /* 0x00000001a1a17824 */ /* 0x000fe400078e0207 */
[----:B------:R-:W-:Y:S02]  /*0ac0*/  IMAD.IADD R227, R227, 0x1, R225 ;  /* 0x00000001e3e37824 */ /* 0x000fe400078e02e1 */
[----:B------:R-:W-:Y:S02]  /*0ad0*/  IMAD.IADD R151, R151, 0x1, R157 ;  /* 0x0000000197977824 */ /* 0x000fe400078e029d */
[C---:B------:R-:W-:Y:S02]  /*0ae0*/  VIADD R160, R157.reuse, 0x2000 ;  /* 0x000020009da07836 */ /* 0x040fe40000000000 */
[C---:B------:R-:W-:Y:S02]  /*0af0*/  VIADD R159, R157.reuse, 0x4000 ;  /* 0x000040009d9f7836 */ /* 0x040fe40000000000 */
[----:B-1----:R-:W-:-:S07]  /*0b00*/  VIADD R158, R157, 0x6000 ;  /* 0x000060009d9e7836 */ /* 0x002fce0000000000 */
.L_x_579:
        /* <DEDUP_REMOVED lines=67> */
.L_x_535:
        /* <DEDUP_REMOVED lines=16> */
[----:B------:R-:W-:Y:S01]  /*1040*/  UIMAD UR22, UR53, UR9, UR8 ;  /* 0x00000009351672a4 */ /* 0x000fe2000f8e0208 */
[----:B------:R-:W-:-:S02]  /*1050*/  ULDC UR61, c[0x0][0x270] ;  /* 0x00009c00003d7ab9 */ /* 0x000fc40000000800 */
[----:B------:R-:W-:Y:S01]  /*1060*/  @!UP1 ULDC.64 UR8, c[0x0][0x418] ;  /* 0x0001060000089ab9 */ /* 0x000fe20000000a00 */
[----:B------:R-:W-:Y:S02]  /*1070*/  USHF.R.S32.HI UR35, URZ, 0x1f, UR59 ;  /* 0x0000001f3f237899 */ /* 0x000fe4000801143b */
[----:B------:R-:W-:Y:S02]  /*1080*/  @!UP1 UIMAD.WIDE.U32 UR32, UR53, UR8, URZ ;  /* 0x00000008352092a5 */ /* 0x000fe4000f8e003f */
[----:B------:R-:W-:Y:S02]  /*1090*/  USHF.L.U32 UR16, UR53, 0x7, URZ ;  /* 0x0000000735107899 */ /* 0x000fe4000800063f */
[----:B------:R-:W-:Y:S01]  /*10a0*/  UIMAD UR45, UR57, UR41, URZ ;  /* 0x00000029392d72a4 */ /* 0x000fe2000f8e023f */
[----:B------:R-:W-:Y:S01]  /*10b0*/  ULDC.64 UR28, c[0x0][0x240] ;  /* 0x00009000001c7ab9 */ /* 0x000fe20000000a00 */
[----:B-1----:R-:W-:Y:S01]  /*10c0*/  IABS R6, R7 ;  /* 0x0000000700067213 */ /* 0x002fe20000000000 */
[----:B------:R-:W-:Y:S01]  /*10d0*/  USEL UR31, UR16, URZ, UP2 ;  /* 0x0000003f101f7287 */ /* 0x000fe20009000000 */
[----:B------:R-:W-:Y:S01]  /*10e0*/  ISETP.NE.AND P3, PT, R7, RZ, PT ;  /* 0x000000ff0700720c */ /* 0x000fe20003f65270 */
[----:B------:R-:W-:Y:S01]  /*10f0*/  UIMAD.WIDE.U32 UR16, UR7, UR28, URZ ;  /* 0x0000001c071072a5 */ /* 0x000fe2000f8e003f */
[----:B------:R-:W1:Y:S01]  /*1100*/  I2F.RP R4, R6 ;  /* 0x0000000600047306 */ /* 0x000e620000209400 */
[----:B------:R-:W-:Y:S01]  /*1110*/  ULDC.U8 UR20, c[0x0][0x3d8] ;  /* 0x0000f60000147ab9 */ /* 0x000fe20000000000 */
[----:B------:R-:W-:-:S02]  /*1120*/  UIADD3 UR42, UR15, UR22, URZ ;  /* 0x000000160f2a7290 */ /* 0x000fc4000fffe03f */
[----:B--2---:R-:W-:Y:S02]  /*1130*/  UIMAD.WIDE.U32 UR26, UR5, UR12, URZ ;  /* 0x0000000c051a72a5 */ /* 0x004fe4000f8e003f */
[----:B------:R-:W-:Y:S02]  /*1140*/  UISETP.NE.AND UP3, UPT, UR20, URZ, UPT ;  /* 0x0000003f1400728c */ /* 0x000fe4000bf65270 */
[----:B------:R-:W-:Y:S02]  /*1150*/  UIMAD UR38, UR5, UR13, UR27 ;  /* 0x0000000d052672a4 */ /* 0x000fe4000f8e021b */
[----:B------:R-:W-:Y:S01]  /*1160*/  @!UP1 UIMAD UR5, UR58, UR8, URZ ;  /* 0x000000083a0592a4 */ /* 0x000fe2000f8e023f */
[----:B------:R-:W-:Y:S01]  /*1170*/  @UP1 ULDC.64 UR12, c[0x0][0x420] ;  /* 0x00010800000c1ab9 */ /* 0x000fe20000000a00 */
[----:B------:R-:W-:Y:S01]  /*1180*/  USEL UR55, UR14, UR16, !UP1 ;  /* 0x000000100e377287 */ /* 0x000fe2000c800000 */
[----:B-1----:R-:W1:Y:S01]  /*1190*/  MUFU.RCP R4, R4 ;  /* 0x0000000400047308 */ /* 0x002e620000001000 */
[----:B------:R-:W-:-:S02]  /*11a0*/  @!UP1 UIMAD UR30, UR53, UR9, UR5 ;  /* 0x00000009351e92a4 */ /* 0x000fc4000f8e0205 */
[----:B------:R-:W-:Y:S02]  /*11b0*/  UIADD3 UR5, UR52, 0x7f, URZ ;  /* 0x0000007f34057890 */ /* 0x000fe4000fffe03f */
[----:B------:R-:W-:Y:S02]  /*11c0*/  UIMAD.WIDE UR8, UR41, UR61, URZ ;  /* 0x0000003d290872a5 */ /* 0x000fe4000f8e023f */
[----:B------:R-:W-:Y:S02]  /*11d0*/  USHF.R.S32.HI UR19, URZ, 0x1f, UR5 ;  /* 0x0000001f3f137899 */ /* 0x000fe40008011405 */
[----:B------:R-:W-:Y:S02]  /*11e0*/  @UP1 UIMAD.WIDE.U32 UR36, UR7, UR12, URZ ;  /* 0x0000000c072412a5 */ /* 0x000fe4000f8e003f */
[----:B------:R-:W-:Y:S02]  /*11f0*/  ULEA.HI UR41, UR19, UR5, URZ, 0x7 ;  /* 0x0000000513297291 */ /* 0x000fe4000f8f383f */
[----:B------:R-:W-:-:S02]  /*1200*/  UIMAD UR5, UR35, UR53, URZ ;  /* 0x00000035230572a4 */ /* 0x000fc4000f8e023f */
[----:B------:R-:W-:Y:S01]  /*1210*/  @UP1 UIMAD UR43, UR7, UR13, UR37 ;  /* 0x0000000d072b12a4 */ /* 0x000fe2000f8e0225 */
        /* <DEDUP_REMOVED lines=8> */
[----:B------:R-:W-:Y:S01]  /*12a0*/  UIMAD.WIDE.U32 UR12, UR8, UR7, URZ ;  /* 0x00000007080c72a5 */ /* 0x000fe2000f8e003f */
[----:B------:R-:W-:Y:S01]  /*12b0*/  ULDC UR40, c[0x0][0x2c4] ;  /* 0x0000b10000287ab9 */ /* 0x000fe20000000800 */
        /* <DEDUP_REMOVED lines=10> */
[----:B------:R-:W-:Y:S02]  /*1360*/  UIMAD UR24, UR7, UR29, URZ ;  /* 0x0000001d071872a4 */ /* 0x000fe4000f8e023f */
[----:B------:R-:W-:Y:S02]  /*1370*/  USHF.L.U64.HI UR18, UR53, 0x7, UR58 ;  /* 0x0000000735127899 */ /* 0x000fe4000801023a */
[----:B------:R-:W-:Y:S01]  /*1380*/  @UP1 UIADD3 UR44, UR13, UR16, URZ ;  /* 0x000000100d2c1290 */ /* 0x000fe2000fffe03f */
[----:B------:R-:W-:Y:S01]  /*1390*/  IMAD.HI.U32 R0, R0, R3, RZ ;  /* 0x0000000300007227 */ /* 0x000fe200078e00ff */
[----:B------:R-:W-:Y:S02]  /*13a0*/  @UP3 USEL UR5, UR5, UR7, !UP1 ;  /* 0x0000000705053287 */ /* 0x000fe4000c800000 */
[----:B------:R-:W-:-:S02]  /*13b0*/  UIADD3 UR16, UR12, -0x80, URZ ;  /* 0xffffff800c107890 */ /* 0x000fc4000fffe03f */
[----:B------:R-:W-:Y:S01]  /*13c0*/  IADD3 R4, -R0, RZ, RZ ;  /* 0x000000ff00047210 */ /* 0x000fe20007ffe1ff */
[----:B------:R-:W-:Y:S01]  /*13d0*/  @UP3 ULDC UR13, c[0x0][0x2e4] ;  /* 0x0000b900000d3ab9 */ /* 0x000fe20000000800 */
[----:B------:R-:W-:Y:S02]  /*13e0*/  @UP1 UIADD3 UR42, UR17, UR24, URZ ;  /* 0x00000018112a1290 */ /* 0x000fe4000fffe03f */
[----:B------:R-:W-:Y:S01]  /*13f0*/  USEL UR34, UR18, URZ, UP2 ;  /* 0x0000003f12227287 */ /* 0x000fe20009000000 */
        /* <DEDUP_REMOVED lines=15> */
[----:B------:R-:W-:Y:S01]  /*14f0*/  UISETP.NE.AND UP4, UPT, UR21, URZ, UPT ;  /* 0x0000003f1500728c */ /* 0x000fe2000bf85270 */
[----:B------:R-:W-:Y:S01]  /*1500*/  ISETP.GE.U32.AND P0, PT, R3, R6, PT ;  /* 0x000000060300720c */ /* 0x000fe20003f06070 */
[----:B------:R-:W-:Y:S01]  /*1510*/  @UP0 ULDC.64 UR18, c[0x0][0x250] ;  /* 0x0000940000120ab9 */ /* 0x000fe20000000a00 */
[----:B------:R-:W-:Y:S01]  /*1520*/  LOP3.LUT R3, R7, UR57, RZ, 0x3c, !PT ;  /* 0x0000003907037c12 */ /* 0x000fe2000f8e3cff */
[----:B------:R-:W-:Y:S01]  /*1530*/  @UP0 ULDC.64 UR20, c[0x0][0x248] ;  /* 0x0000920000140ab9 */ /* 0x000fe20000000a00 */
[----:B------:R-:W-:-:S02]  /*1540*/  UIMAD.WIDE.U32 UR34, UR8, UR5, URZ ;  /* 0x00000005082272a5 */ /* 0x000fc4000f8e003f */
[----:B------:R-:W-:Y:S01]  /*1550*/  ISETP.GE.AND P2, PT, R3, RZ, PT ;  /* 0x000000ff0300720c */ /* 0x000fe20003f46270 */
[----:B------:R-:W-:Y:S02]  /*1560*/  UIMAD UR5, UR8, UR12, UR9 ;  /* 0x0000000c080572a4 */ /* 0x000fe4000f8e0209 */
[----:B------:R-:W-:Y:S02]  /*1570*/  @UP0 UIMAD.WIDE.U32 UR14, UR23, UR20, URZ ;  /* 0x00000014170e02a5 */ /* 0x000fe4000f8e003f */
[----:B------:R-:W-:Y:S02]  /*1580*/  @UP0 UIMAD.WIDE.U32 UR8, UR27, UR18, URZ ;  /* 0x000000121b0802a5 */ /* 0x000fe4000f8e003f */
[----:B------:R-:W-:Y:S01]  /*1590*/  @P0 IADD3 R0, R0, 0x1, RZ ;  /* 0x0000000100000810 */ /* 0x000fe20007ffe0ff */
[----:B------:R-:W-:Y:S01]  /*15a0*/  @UP0 UIMAD UR13, UR23, UR21, URZ ;  /* 0x00000015170d02a4 */ /* 0x000fe2000f8e023f */
[----:B------:R-:W-:Y:S01]  /*15b0*/  PLOP3.LUT P0, PT, PT, PT, UP3, 0x80, 0x0 ;  /* 0x000000000000781c */ /* 0x000fe20003f0f038 */
[----:B------:R-:W-:-:S02]  /*15c0*/  @UP0 UIMAD UR12, UR27, UR19, URZ ;  /* 0x000000131b0c02a4 */ /* 0x000fc4000f8e023f */
[----:B------:R-:W-:Y:S01]  /*15d0*/  IMAD.MOV.U32 R3, RZ, RZ, R0 ;  /* 0x000000ffff037224 */ /* 0x000fe200078e0000 */
[----:B------:R-:W-:Y:S02]  /*15e0*/  USEL UR47, UR38, URZ, UP4 ;  /* 0x0000003f262f7287 */ /* 0x000fe4000a000000 */
[----:B------:R-:W-:Y:S02]  /*15f0*/  USHF.R.S32.HI UR39, URZ, 0x1f, UR25 ;  /* 0x0000001f3f277899 */ /* 0x000fe40008011419 */
[----:B------:R-:W-:Y:S01]  /*1600*/  @!UP1 UIADD3 UR43, UR33, UR30, URZ ;  /* 0x0000001e212b9290 */ /* 0x000fe2000fffe03f */
[----:B------:R-:W-:Y:S01]  /*1610*/  @!P2 IADD3 R3, -R3, RZ, RZ ;  /* 0x000000ff0303a210 */ /* 0x000fe20007ffe1ff */
[----:B------:R-:W-:Y:S01]  /*1620*/  USHF.R.S32.HI UR54, URZ, 0x1f, UR45 ;  /* 0x0000001f3f367899 */ /* 0x000fe2000801142d */
[----:B------:R-:W-:Y:S01]  /*1630*/  @!P3 LOP3.LUT R3, RZ, R7, RZ, 0x33, !PT ;  /* 0x00000007ff03b212 */ /* 0x000fe200078e33ff */
[----:B------:R-:W-:Y:S02]  /*1640*/  USEL UR50, UR26, URZ, UP4 ;  /* 0x0000003f1a327287 */ /* 0x000fe4000a000000 */
[----:B------:R-:W-:-:S02]  /*1650*/  @UP0 UIADD3 UR40, UR9, UR12, URZ ;  /* 0x0000000c09280290 */ /* 0x000fc4000fffe03f */
        /* <DEDUP_REMOVED lines=17> */
.L_x_537:
        /* <DEDUP_REMOVED lines=13> */
.L_x_538:
        /* <DEDUP_REMOVED lines=11> */
.L_x_539:
[----:B------:R-:W-:-:S04]  /*18f0*/  UIMAD UR7, UR53, UR61, UR57 ;  /* 0x0000003d350772a4 */ /* 0x000fc8000f8e0239 */
[----:B------:R-:W-:-:S12]  /*1900*/  UIMAD UR7, UR7, UR59, URZ ;  /* 0x0000003b070772a4 */ /* 0x000fd8000f8e023f */
.L_x_540:
[----:B------:R-:W1:Y:S01]  /*1910*/  LDC.64 R12, c[0x0][0x420] ;  /* 0x00010800ff0c7b82 */ /* 0x000e620000000a00 */
[----:B------:R-:W2:Y:S01]  /*1920*/  S2R R16, SR_TID.X ;  /* 0x0000000000107919 */ /* 0x000ea20000002100 */
[----:B------:R-:W-:Y:S01]  /*1930*/  SHF.R.S32.HI R15, RZ, 0x1f, R240 ;  /* 0x0000001fff0f7819 */ /* 0x000fe200000114f0 */
[----:B------:R-:W-:Y:S01]  /*1940*/  ULDC UR8, c[0x0][0x2dc] ;  /* 0x0000b70000087ab9 */ /* 0x000fe20000000800 */
[----:B------:R-:W-:Y:S01]  /*1950*/  IADD3 R6, P0, R240, UR16, RZ ;  /* 0x00000010f0067c10 */ /* 0x000fe2000ff1e0ff */
[----:B------:R-:W-:Y:S01]  /*1960*/  UIADD3 UR31, UR16, UR7, URZ ;  /* 0x00000007101f7290 */ /* 0x000fe2000fffe03f */
[--C-:B------:R-:W-:Y:S01]  /*1970*/  SHF.R.S32.HI R237, RZ, 0x1f, R236.reuse ;  /* 0x0000001fffed7819 */ /* 0x100fe200000114ec */
[----:B------:R-:W-:Y:S01]  /*1980*/  USHF.R.S32.HI UR13, URZ, 0x1f, UR57 ;  /* 0x0000001f3f0d7899 */ /* 0x000fe20008011439 */
        /* <DEDUP_REMOVED lines=10> */
[----:B------:R-:W-:Y:S01]  /*1a30*/  USHF.L.U32 UR32, UR7, 0x7, URZ ;  /* 0x0000000707207899 */ /* 0x000fe2000800063f */
[----:B------:R-:W-:Y:S01]  /*1a40*/  IMAD.WIDE.U32 R6, R6, UR28, R236 ;  /* 0x0000001c06067c25 */ /* 0x000fe2000f8e00ec */
[----:B------:R-:W-:-:S02]  /*1a50*/  UIMAD UR12, UR57, UR9, UR5 ;  /* 0x00000009390c72a4 */ /* 0x000fc4000f8e0205 */
[----:B------:R-:W-:Y:S01]  /*1a60*/  UISETP.GE.AND UP2, UPT, UR52, 0x1, UPT ;  /* 0x000000013400788c */ /* 0x000fe2000bf46270 */
[----:B-1----:R-:W-:Y:S01]  /*1a70*/  IMAD R0, R12, UR17, RZ ;  /* 0x000000110c007c24 */ /* 0x002fe2000f8e02ff */
[----:B------:R-:W-:Y:S01]  /*1a80*/  IADD3 R6, P0, R6, UR55, RZ ;  /* 0x0000003706067c10 */ /* 0x000fe2000ff1e0ff */
[----:B------:R-:W-:Y:S01]  /*1a90*/  IMAD.WIDE.U32 R4, R12, UR16, R4 ;  /* 0x000000100c047c25 */ /* 0x000fe2000f8e0004 */
[----:B------:R-:W-:Y:S02]  /*1aa0*/  UIADD3 UR24, UR16, UR24, URZ ;  /* 0x0000001810187290 */ /* 0x000fe4000fffe03f */
        /* <DEDUP_REMOVED lines=12> */
[----:B------:R-:W-:-:S02]  /*1b70*/  ULEA.HI.SX32 UR30, UR41, 0xffffffff, 0x19 ;  /* 0xffffffff291e7891 */ /* 0x000fc4000f8fca3f */
        /* <DEDUP_REMOVED lines=56> */
[----:B------:R-:W-:Y:S01]  /*1f00*/  BSSY B0, `(.L_x_542) ;  /* 0x000002d000007945 */ /* 0x000fe20003800000 */
        /* <DEDUP_REMOVED lines=14> */
[----:B------:R-:W-:Y:S01]  /*1ff0*/  ISETP.GE.AND P5, PT, R240, UR5, PT ;  /* 0x00000005f0007c0c */ /* 0x000fe2000bfa6270 */
[----:B------:R-:W-:Y:S01]  /*2000*/  IMAD.WIDE.U32 R6, R3, UR12, R6 ;  /* 0x0000000c03067c25 */ /* 0x000fe2000f8e0006 */
[----:B------:R-:W-:Y:S01]  /*2010*/  UMOV UR12, UR26 ;  /* 0x0000001a000c7c82 */ /* 0x000fe20008000000 */
[----:B------:R-:W-:Y:S01]  /*2020*/  UMOV UR26, UR15 ;  /* 0x0000000f001a7c82 */ /* 0x000fe20008000000 */
        /* <DEDUP_REMOVED lines=26> */
.L_x_543:
[----:B------:R-:W-:Y:S05]  /*21d0*/  BSYNC B0 ;  /* 0x0000000000007941 */ /* 0x000fea0003800000 */
.L_x_542:
        /* <DEDUP_REMOVED lines=21> */
.L_x_545:
[----:B------:R-:W-:Y:S05]  /*2330*/  BSYNC B0 ;  /* 0x0000000000007941 */ /* 0x000fea0003800000 */
.L_x_544:
        /* <DEDUP_REMOVED lines=17> */
.L_x_547:
[----:B------:R-:W-:Y:S05]  /*2450*/  BSYNC B0 ;  /* 0x0000000000007941 */ /* 0x000fea0003800000 */
.L_x_546:
        /* <DEDUP_REMOVED lines=13> */
.L_x_549:
[----:B------:R-:W-:Y:S05]  /*2530*/  BSYNC B0 ;  /* 0x0000000000007941 */ /* 0x000fea0003800000 */
.L_x_548:
        /* <DEDUP_REMOVED lines=18> */
.L_x_551:
[----:B------:R-:W-:Y:S05]  /*2660*/  BSYNC B0 ;  /* 0x0000000000007941 */ /* 0x000fea0003800000 */
.L_x_550:
        /* <DEDUP_REMOVED lines=21> */
.L_x_553:
[----:B------:R-:W-:Y:S05]  /*27c0*/  BSYNC B0 ;  /* 0x0000000000007941 */ /* 0x000fea0003800000 */
.L_x_552:
        /* <DEDUP_REMOVED lines=11> */
[----:B---3--:R-:W-:-:S02]  /*2880*/  IADD3 R8, R247, 0x8, RZ ;  /* 0x00000008f7087810 */ /* 0x008fc40007ffe0ff */
[----:B------:R-:W-:Y:S02]  /*2890*/  ISETP.GE.AND P4, PT, R7, UR5, PT ;  /* 0x0000000507007c0c */ /* 0x000fe4000bf86270 */
[----:B------:R-:W-:Y:S01]  /*28a0*/  IADD3.X R5, R5, UR23, R6, P3, !PT ;  /* 0x0000001705057c10 */ /* 0x000fe20009ffe406 */
[----:B------:R-:W-:Y:S01]  /*28b0*/  IMAD R6, R11, UR14, RZ ;  /* 0x0000000e0b067c24 */ /* 0x000fe2000f8e02ff */
[----:B------:R-:W-:Y:S02]  /*28c0*/  IADD3 R11, R247, 0x48, RZ ;  /* 0x00000048f70b7810 */ /* 0x000fe40007ffe0ff */
        /* <DEDUP_REMOVED lines=26> */
.L_x_555:
[----:B------:R-:W-:Y:S05]  /*2a70*/  BSYNC B0 ;  /* 0x0000000000007941 */ /* 0x000fea0003800000 */
.L_x_554:
        /* <DEDUP_REMOVED lines=22> */
.L_x_557:
[----:B------:R-:W-:Y:S05]  /*2be0*/  BSYNC B0 ;  /* 0x0000000000007941 */ /* 0x000fea0003800000 */
.L_x_556:
[----:B------:R-:W0:Y:S01]  /*2bf0*/  LDGDEPBAR ;  /* 0x00000000000079af */ /* 0x000e220000000000 */
[----:B------:R-:W-:Y:S01]  /*2c00*/  ULDC.64 UR16, c[0x0][0x3c8] ;  /* 0x0000f20000107ab9 */ /* 0x000fe20000000a00 */
[----:B------:R-:W-:Y:S01]  /*2c10*/  IMAD.MOV.U32 R6, RZ, RZ, 0x4 ;  /* 0x00000004ff067424 */ /* 0x000fe200078e00ff */
[----:B------:R-:W-:Y:S01]  /*2c20*/  UISETP.NE.U32.AND UP1, UPT, UR16, URZ, UPT ;  /* 0x0000003f1000728c */ /* 0x000fe2000bf25070 */
[----:B-1----:R-:W-:Y:S01]  /*2c30*/  IMAD.MOV.U32 R4, RZ, RZ, 0x4 ;  /* 0x00000004ff047424 */ /* 0x002fe200078e00ff */
[----:B------:R-:W-:Y:S01]  /*2c40*/  USHF.R.S32.HI UR8, URZ, 0x1f, UR57 ;  /* 0x0000001f3f087899 */ /* 0x000fe20008011439 */
[----:B------:R-:W-:Y:S01]  /*2c50*/  IMAD.MOV.U32 R244, RZ, RZ, 0x7f800000 ;  /* 0x7f800000fff47424 */ /* 0x000fe200078e00ff */
[----:B------:R-:W-:Y:S01]  /*2c60*/  UISETP.NE.AND.EX UP1, UPT, UR17, URZ, UPT, UP1 ;  /* 0x0000003f1100728c */ /* 0x000fe2000bf25310 */
[----:B------:R-:W-:Y:S01]  /*2c70*/  IMAD.MOV.U32 R245, RZ, RZ, 0x7f800000 ;  /* 0x7f800000fff57424 */ /* 0x000fe200078e00ff */
[----:B---3--:R-:W1:Y:S01]  /*2c80*/  LDC.64 R8, c[0x0][0x3b8] ;  /* 0x0000ee00ff087b82 */ /* 0x008e620000000a00 */
[----:B------:R-:W-:Y:S01]  /*2c90*/  IMAD.MOV.U32 R246, RZ, RZ, 0x7f800000 ;  /* 0x7f800000fff67424 */ /* 0x000fe200078e00ff */
[----:B------:R-:W-:Y:S01]  /*2ca0*/  ULDC UR50, c[0x0][0x2d0] ;  /* 0x0000b40000327ab9 */ /* 0x000fe20000000800 */
[----:B------:R-:W-:Y:S01]  /*2cb0*/  IMAD.MOV.U32 R241, RZ, RZ, 0x7f800000 ;  /* 0x7f800000fff17424 */ /* 0x000fe200078e00ff */
[----:B------:R-:W-:Y:S01]  /*2cc0*/  PLOP3.LUT P1, PT, PT, PT, UP1, 0x80, 0x0 ;  /* 0x000000000000781c */ /* 0x000fe20003f2f018 */
[----:B------:R-:W-:-:S04]  /*2cd0*/  IMAD.WIDE R4, R247, R4, UR12 ;  /* 0x0000000cf7047e25 */ /* 0x000fc8000f8e0204 */
[----:B------:R-:W-:Y:S01]  /*2ce0*/  @!P3 IMAD.WIDE R6, R11, R6, UR12 ;  /* 0x0000000c0b06be25 */ /* 0x000fe2000f8e0206 */
[----:B------:R-:W-:Y:S01]  /*2cf0*/  @UP1 ULDC.64 UR18, c[0x0][0x3d0] ;  /* 0x0000f40000121ab9 */ /* 0x000fe20000000a00 */
[----:B------:R-:W5:Y:S01]  /*2d00*/  @!P6 LDG.E R245, desc[UR10][R4.64] ;  /* 0x0000000a04f5e981 */ /* 0x000f62000c1e1900 */
[----:B------:R-:W-:Y:S01]  /*2d10*/  @UP1 UIMAD UR5, UR58, UR18, URZ ;  /* 0x000000123a0512a4 */ /* 0x000fe2000f8e023f */
[----:B------:R-:W-:Y:S02]  /*2d20*/  @UP1 UMOV UR14, UR57 ;  /* 0x00000039000e1c82 */ /* 0x000fe40008000000 */
[----:B------:R-:W5:Y:S01]  /*2d30*/  @!P5 LDG.E R246, desc[UR10][R4.64+0x20] ;  /* 0x0000200a04f6d981 */ /* 0x000f62000c1e1900 */
[----:B------:R-:W-:-:S04]  /*2d40*/  DEPBAR.LE SB0, 0x1 ;  /* 0x000080400000791a */ /* 0x000fc80000000000 */
[----:B------:R3:W5:Y:S01]  /*2d50*/  @!P4 LDG.E R241, desc[UR10][R4.64+0x100] ;  /* 0x0001000a04f1c981 */ /* 0x000762000c1e1900 */
[----:B------:R-:W-:Y:S01]  /*2d60*/  @UP1 UMOV UR15, UR8 ;  /* 0x00000008000f1c82 */ /* 0x000fe20008000000 */
[----:B------:R-:W-:Y:S02]  /*2d70*/  @UP1 UIMAD UR5, UR53, UR19, UR5 ;  /* 0x00000013350512a4 */ /* 0x000fe4000f8e0205 */
[----:B------:R2:W5:Y:S01]  /*2d80*/  @!P3 LDG.E R244, desc[UR10][R6.64] ;  /* 0x0000000a06f4b981 */ /* 0x000562000c1e1900 */
[----:B------:R-:W-:Y:S01]  /*2d90*/  @UP1 UIMAD.WIDE.U32 UR14, UR53, UR18, UR14 ;  /* 0x00000012350e12a5 */ /* 0x000fe2000f8e000e */
[----:B------:R-:W-:Y:S03]  /*2da0*/  BAR.SYNC.DEFER_BLOCKING 0x0 ;  /* 0x0000000000007b1d */ /* 0x000fe60000010000 */
[----:B------:R-:W-:Y:S02]  /*2db0*/  @UP1 ULEA UR16, UP0, UR14, UR16, 0x2 ;  /* 0x000000100e101291 */ /* 0x000fe4000f80103f */
[----:B------:R-:W-:-:S04]  /*2dc0*/  @UP1 UIADD3 UR5, UR15, UR5, URZ ;  /* 0x000000050f051290 */ /* 0x000fc8000fffe03f */
[----:B------:R-:W-:Y:S01]  /*2dd0*/  @UP1 ULEA.HI.X UR17, UR14, UR17, UR5, 0x2, UP0 ;  /* 0x000000110e111291 */ /* 0x000fe200080f1405 */
[----:B------:R-:W-:Y:S02]  /*2de0*/  LEA R128, R156, UR4, 0x1 ;  /* 0x000000049c807c11 */ /* 0x000fe4000f8e08ff */
[----:B------:R-:W-:Y:S01]  /*2df0*/  @UP1 ULDC UR5, c[0x0][0x2e8] ;  /* 0x0000ba0000051ab9 */ /* 0x000fe20000000800 */
[----:B---3--:R-:W-:Y:S02]  /*2e00*/  IMAD.U32 R4, RZ, RZ, UR16 ;  /* 0x00000010ff047e24 */ /* 0x008fe4000f8e00ff */
[----:B------:R-:W-:-:S05]  /*2e10*/  IMAD.U32 R5, RZ, RZ, UR17 ;  /* 0x00000011ff057e24 */ /* 0x000fca000f8e00ff */
[----:B------:R-:W3:Y:S01]  /*2e20*/  @P1 LDG.E R3, desc[UR10][R4.64] ;  /* 0x0000000a04031981 */ /* 0x000ee2000c1e1900 */
[----:B--2---:R-:W2:Y:S03]  /*2e30*/  S2R R7, SR_TID.X ;  /* 0x0000000000077919 */ /* 0x004ea60000002100 */
[----:B------:R2:W2:Y:S04]  /*2e40*/  LDSM.16.M88.4 R116, [R128+0x8000] ;  /* 0x008000008074783b */ /* 0x0004a80000000200 */
[----:B------:R2:W2:Y:S04]  /*2e50*/  LDSM.16.M88.4 R120, [R128+0x8400] ;  /* 0x008400008078783b */ /* 0x0004a80000000200 */
[----:B------:R2:W2:Y:S04]  /*2e60*/  LDSM.16.M88.4 R124, [R128+0x8800] ;  /* 0x00880000807c783b */ /* 0x0004a80000000200 */
[----:B------:R-:W3:Y:S04]  /*2e70*/  LDSM.16.M88.4 R128, [R128+0x8c00] ;  /* 0x008c00008080783b */ /* 0x000ee80000000200 */
[----:B------:R2:W3:Y:S04]  /*2e80*/  LDSM.16.M88.4 R132, [R149] ;  /* 0x000000009584783b */ /* 0x0004e80000000200 */
[----:B-1----:R-:W3:Y:S04]  /*2e90*/  LDG.E.64 R4, desc[UR10][R8.64+0x8] ;  /* 0x0000080a08047981 */ /* 0x002ee8000c1e1b00 */
[----:B------:R1:W1:Y:S04]  /*2ea0*/  LDSM.16.M88.4 R136, [R149+0x400] ;  /* 0x000400009588783b */ /* 0x0002680000000200 */
[----:B------:R1:W1:Y:S04]  /*2eb0*/  LDSM.16.M88.4 R140, [R149+0x800] ;  /* 0x00080000958c783b */ /* 0x0002680000000200 */
[----:B------:R1:W1:Y:S04]  /*2ec0*/  LDSM.16.M88.4 R144, [R149+0xc00] ;  /* 0x000c00009590783b */ /* 0x0002680000000200 */
[----:B------:R-:W3:Y:S01]  /*2ed0*/  LDG.E.64 R8, desc[UR10][R8.64] ;  /* 0x0000000a08087981 */ /* 0x000ee2000c1e1b00 */
[----:B----4-:R-:W3:Y:S01]  /*2ee0*/  @P1 MUFU.RCP R0, UR5 ;  /* 0x0000000500001d08 */ /* 0x010ee20008001000 */
[----:B--2---:R-:W-:Y:S01]  /*2ef0*/  IMAD.SHL.U32 R7, R7, 0x2, RZ ;  /* 0x0000000207077824 */ /* 0x004fe200078e00ff */
[----:B------:R-:W-:-:S04]  /*2f00*/  UIMAD UR5, UR53, UR61, UR57 ;  /* 0x0000003d350572a4 */ /* 0x000fc8000f8e0239 */
[----:B------:R-:W-:Y:S01]  /*2f10*/  USHF.L.U32 UR5, UR5, 0x5, URZ ;  /* 0x0000000505057899 */ /* 0x000fe2000800063f */
[----:B------:R-:W-:Y:S01]  /*2f20*/  LOP3.LUT R7, R7, 0x6, RZ, 0xc0, !PT ;  /* 0x0000000607077812 */ /* 0x000fe200078ec0ff */
[----:B------:R-:W-:Y:S02]  /*2f30*/  IMAD.U32 R6, RZ, RZ, UR48 ;  /* 0x00000030ff067e24 */ /* 0x000fe4000f8e00ff */
[----:B------:R-:W-:Y:S02]  /*2f40*/  USHF.R.S32.HI UR14, URZ, 0x1f, UR5 ;  /* 0x0000001f3f0e7899 */ /* 0x000fe40008011405 */
[----:B------:R-:W-:Y:S02]  /*2f50*/  IMAD R7, R249, 0x40, R7 ;  /* 0x00000040f9077824 */ /* 0x000fe400078e0207 */
[----:B------:R-:W-:Y:S02]  /*2f60*/  VIADD R148, R161, 0x1000 ;  /* 0x00001000a1947836 */ /* 0x000fe40000000000 */
[----:B------:R-:W-:-:S03]  /*2f70*/  IMAD R6, R6, 0x80, R7 ;  /* 0x0000008006067824 */ /* 0x000fc600078e0207 */
[----:B------:R-:W-:Y:S01]  /*2f80*/  SEL R148, R148, R161, !P0 ;  /* 0x000000a194947207 */ /* 0x000fe20004000000 */
[----:B------:R-:W-:Y:S01]  /*2f90*/  UIADD3 UR25, UR25, 0x80, URZ ;  /* 0x0000008019197890 */ /* 0x000fe2000fffe03f */
        /* <DEDUP_REMOVED lines=18> */
[----:B------:R-:W-:Y:S01]  /*30c0*/  IMAD.MOV.U32 R239, RZ, RZ, R218 ;  /* 0x000000ffffef7224 */ /* 0x000fe200078e00da */
        /* <DEDUP_REMOVED lines=15> */
[----:B------:R-:W-:Y:S02]  /*31c0*/  UIADD3 UR32, -UR32, URZ, URZ ;  /* 0x0000003f20207290 */ /* 0x000fe4000fffe13f */
[----:B------:R-:W-:Y:S01]  /*31d0*/  UISETP.GE.AND UP0, UPT, UR25, UR6, UPT ;  /* 0x000000061900728c */ /* 0x000fe2000bf06270 */
[----:B------:R-:W-:Y:S01]  /*31e0*/  ULDC UR7, c[0x0][0x2ec] ;  /* 0x0000bb0000077ab9 */ /* 0x000fe20000000800 */
[----:B---3--:R-:W-:Y:S01]  /*31f0*/  @P1 FMUL.FTZ R0, R3, R0 ;  /* 0x0000000003001220 */ /* 0x008fe20000410000 */
[----:B------:R-:W-:-:S04]  /*3200*/  SHF.R.S32.HI R3, RZ, 0x1f, R14 ;  /* 0x0000001fff037819 */ /* 0x000fc8000001140e */
[----:B------:R-:W-:Y:S02]  /*3210*/  @P1 R2UR UR29, R0 ;  /* 0x00000000001d12ca */ /* 0x000fe400000e0000 */
[----:B------:R-:W-:-:S05]  /*3220*/  IADD3 R0, R247, -UR52, -R6 ;  /* 0x80000034f7007c10 */ /* 0x000fca000fffe806 */
[----:B------:R-:W-:Y:S01]  /*3230*/  VIADD R250, R0, UR6 ;  /* 0x0000000600fa7c36 */ /* 0x000fe20008000000 */
[----:B------:R-:W-:-:S04]  /*3240*/  IADD3 R242, P3, P2, R4, UR5, R14 ;  /* 0x0000000504f27c10 */ /* 0x000fc8000fa7e00e */
[----:B------:R-:W-:Y:S01]  /*3250*/  IADD3.X R4, R5, UR14, R3, P3, P2 ;  /* 0x0000000e05047c10 */ /* 0x000fe20009fe4403 */
[----:B------:R-:W-:-:S05]  /*3260*/  VIADD R3, R155, 0x1000 ;  /* 0x000010009b037836 */ /* 0x000fca0000000000 */
[----:B------:R-:W-:Y:S01]  /*3270*/  SEL R3, R3, R155, !P0 ;  /* 0x0000009b03037207 */ /* 0x000fe20004000000 */
[----:B------:R-:W-:Y:S01]  /*3280*/  IMAD.WIDE.U32 R242, R242, -0x2daee0ad, RZ ;  /* 0xd2511f53f2f27825 */ /* 0x000fe200078e00ff */
[----:B------:R-:W-:Y:S02]  /*3290*/  UMOV UR5, URZ ;  /* 0x0000003f00057c82 */ /* 0x000fe40008000000 */
[----:B------:R-:W-:Y:S02]  /*32a0*/  LEA R3, R3, UR4, 0x1 ;  /* 0x0000000403037c11 */ /* 0x000fe4000f8e08ff */
[----:B------:R-:W-:Y:S02]  /*32b0*/  R2UR UR8, R8 ;  /* 0x00000000080872ca */ /* 0x000fe400000e0000 */
[----:B------:R-:W-:Y:S01]  /*32c0*/  R2UR UR28, R9 ;  /* 0x00000000091c72ca */ /* 0x000fe200000e0000 */
[----:B------:R-:W-:-:S10]  /*32d0*/  @UP1 UMOV UR5, UR29 ;  /* 0x0000001d00051c82 */ /* 0x000fd40008000000 */
        /* <DEDUP_REMOVED lines=13> */
[----:B-1----:R-:W-:-:S11]  /*33b0*/  ULDC.U8 UR8, c[0x0][0x388] ;  /* 0x0000e20000087ab9 */ /* 0x002fd60000000000 */
.L_x_560:
[----:B------:R-:W-:Y:S01]  /*33c0*/  LEA R100, R156, UR4, 0x1 ;  /* 0x000000049c647c11 */ /* 0x000fe2000f8e08ff */
[----:B------:R-:W0:Y:S01]  /*33d0*/  LDGDEPBAR ;  /* 0x00000000000079af */ /* 0x000e220000000000 */
[----:B------:R-:W-:Y:S01]  /*33e0*/  PLOP3.LUT P0, PT, PT, PT, UP0, 0x80, 0x0 ;  /* 0x000000000000781c */ /* 0x000fe20003f0f008 */
[----:B------:R-:W-:Y:S01]  /*33f0*/  IMAD.IADD R112, R154, 0x1, R148 ;  /* 0x000000019a707824 */ /* 0x000fe200078e0294 */
[----:B------:R-:W-:Y:S01]  /*3400*/  PLOP3.LUT P3, PT, PT, PT, UP0, 0x80, 0x0 ;  /* 0x000000000000781c */ /* 0x000fe20003f6f008 */
[----:B------:R-:W-:Y:S01]  /*3410*/  UISETP.GE.AND UP3, UPT, UR9, 0x1, UPT ;  /* 0x000000010900788c */ /* 0x000fe2000bf66270 */
[----:B------:R-:W-:Y:S02]  /*3420*/  PLOP3.LUT P2, PT, PT, PT, UP0, 0x80, 0x0 ;  /* 0x000000000000781c */ /* 0x000fe40003f4f008 */
[----:B------:R-:W-:Y:S07]  /*3430*/  PLOP3.LUT P1, PT, PT, PT, UP0, 0x80, 0x0 ;  /* 0x000000000000781c */ /* 0x000fee0003f2f008 */
[----:B------:R-:W1:Y:S01]  /*3440*/  @P0 S2R R0, SR_TID.X ;  /* 0x0000000000000919 */ /* 0x000e620000002100 */
[----:B------:R-:W-:Y:S01]  /*3450*/  PLOP3.LUT P0, PT, PT, PT, UP0, 0x80, 0x0 ;  /* 0x000000000000781c */ /* 0x000fe20003f0f008 */
[----:B-1----:R-:W-:Y:S01]  /*3460*/  @P3 IMAD.SHL.U32 R0, R0, 0x2, RZ ;  /* 0x0000000200003824 */ /* 0x002fe200078e00ff */
[----:B------:R-:W-:Y:S04]  /*3470*/  DEPBAR.LE SB0, 0x0 ;  /* 0x000080000000791a */ /* 0x000fe80000000000 */
[----:B------:R-:W-:Y:S01]  /*3480*/  @P2 LOP3.LUT R0, R0, 0x6, RZ, 0xc0, !PT ;  /* 0x0000000600002812 */ /* 0x000fe200078ec0ff */
[----:B------:R-:W-:Y:S04]  /*3490*/  BAR.SYNC.DEFER_BLOCKING 0x0 ;  /* 0x0000000000007b1d */ /* 0x000fe80000010000 */
[----:B------:R-:W-:Y:S02]  /*34a0*/  @P1 IMAD R162, R249, 0x40, R0 ;  /* 0x00000040f9a21824 */ /* 0x000fe400078e0200 */
        /* <DEDUP_REMOVED lines=25> */
[----:B------:R-:W-:Y:S01]  /*3640*/  IMAD R0, R100, 0x80, R250 ;  /* 0x0000008064007824 */ /* 0x000fe200078e02fa */
[----:B------:R-:W-:Y:S01]  /*3650*/  HMMA.16816.F32.BF16 R64, R64, R102, RZ ;  /* 0x000000664040723c */ /* 0x000fe200000418ff */
[----:B------:R-:W-:Y:S04]  /*3660*/  IMAD.U32 R101, RZ, RZ, UR48 ;  /* 0x00000030ff657e24 */ /* 0x000fe8000f8e00ff */
[----:B------:R-:W-:Y:S01]  /*3670*/  VIADD R100, R0, 0x48 ;  /* 0x0000004800647836 */ /* 0x000fe20000000000 */
[-C--:B-1----:R-:W-:Y:S05]  /*3680*/  HMMA.16816.F32.BF16 R4, R104, R108.reuse, R4 ;  /* 0x0000006c6804723c */ /* 0x082fea0000041804 */
[----:B------:R-:W-:Y:S01]  /*3690*/  ISETP.GE.AND P1, PT, R100, RZ, PT ;  /* 0x000000ff6400720c */ /* 0x000fe20003f26270 */
[C---:B--2---:R-:W-:Y:S05]  /*36a0*/  HMMA.16816.F32.BF16 R8, R112.reuse, R108, R8 ;  /* 0x0000006c7008723c */ /* 0x044fea0000041808 */
[C---:B------:R-:W-:Y:S01]  /*36b0*/  VIADD R165, R0.reuse, 0x7 ;  /* 0x0000000700a57836 */ /* 0x040fe20000000000 */
[-C--:B------:R-:W-:Y:S04]  /*36c0*/  HMMA.16816.F32.BF16 R12, R112, R110.reuse, R12 ;  /* 0x0000006e700c723c */ /* 0x080fe8000004180c */
[----:B------:R-:W-:Y:S01]  /*36d0*/  ISETP.GE.AND P4, PT, R165, RZ, PT ;  /* 0x000000ffa500720c */ /* 0x000fe20003f86270 */
[C---:B------:R-:W-:Y:S01]  /*36e0*/  VIADD R108, R0.reuse, 0x40 ;  /* 0x00000040006c7836 */ /* 0x040fe20000000000 */
[C---:B------:R-:W-:Y:S01]  /*36f0*/  @!P1 IADD3 R100, -R0.reuse, -0x48, RZ ;  /* 0xffffffb800649810 */ /* 0x040fe20007ffe1ff */
[----:B------:R-:W-:Y:S01]  /*3700*/  VIADD R109, R0, 0x8 ;  /* 0x00000008006d7836 */ /* 0x000fe20000000000 */
[C---:B------:R-:W-:Y:S04]  /*3710*/  HMMA.16816.F32.BF16 R16, R104.reuse, R110, R16 ;  /* 0x0000006e6810723c */ /* 0x040fe80000041810 */
[----:B------:R-:W-:Y:S01]  /*3720*/  ISETP.GE.AND P3, PT, R108, RZ, PT ;  /* 0x000000ff6c00720c */ /* 0x000fe20003f66270 */
[C---:B------:R-:W-:Y:S01]  /*3730*/  VIADD R163, R0.reuse, 0xffffffff ;  /* 0xffffffff00a37836 */ /* 0x040fe20000000000 */
[----:B------:R-:W-:Y:S01]  /*3740*/  ISETP.GE.AND P5, PT, R109, RZ, PT ;  /* 0x000000ff6d00720c */ /* 0x000fe20003fa6270 */
[----:B------:R-:W-:Y:S01]  /*3750*/  @P0 IMAD R162, R101, 0x80, R162 ;  /* 0x0000008065a20824 */ /* 0x000fe200078e02a2 */
[----:B------:R-:W-:Y:S02]  /*3760*/  I2FP.F32.S32 R100, R100 ;  /* 0x0000006400647245 */ /* 0x000fe40000201400 */
[----:B------:R-:W-:Y:S01]  /*3770*/  ISETP.GE.AND P6, PT, R163, RZ, PT ;  /* 0x000000ffa300720c */ /* 0x000fe20003fc6270 */
[C---:B------:R-:W-:Y:S01]  /*3780*/  VIADD R174, R0.reuse, 0xfffffff8 ;  /* 0xfffffff800ae7836 */ /* 0x040fe20000000000 */
[C---:B------:R-:W-:Y:S01]  /*3790*/  @!P4 IADD3 R165, -R0.reuse, -0x7, RZ ;  /* 0xfffffff900a5c810 */ /* 0x040fe20007ffe1ff */
[----:B------:R-:W-:Y:S02]  /*37a0*/  VIADD R164, R0, 0x3f ;  /* 0x0000003f00a47836 */ /* 0x000fe40000000000 */
[----:B------:R-:W-:Y:S01]  /*37b0*/  FFMA.FTZ R10, R100, -UR5, R10 ;  /* 0x80000005640a7c23 */ /* 0x000fe2000801000a */
[C---:B------:R-:W-:Y:S01]  /*37c0*/  VIADD R166, R0.reuse, 0x47 ;  /* 0x0000004700a67836 */ /* 0x040fe20000000000 */
[----:B------:R-:W-:Y:S01]  /*37d0*/  I2FP.F32.S32 R201, R165 ;  /* 0x000000a500c97245 */ /* 0x000fe20000201400 */
[C---:B------:R-:W-:Y:S01]  /*37e0*/  VIADD R167, R0.reuse, 0x38 ;  /* 0x0000003800a77836 */ /* 0x040fe20000000000 */
[C---:B------:R-:W-:Y:S01]  /*37f0*/  @!P3 IADD3 R108, -R0.reuse, -0x40, RZ ;  /* 0xffffffc0006cb810 */ /* 0x040fe20007ffe1ff */
[----:B------:R-:W-:Y:S01]  /*3800*/  VIADD R170, R0, 0x37 ;  /* 0x0000003700aa7836 */ /* 0x000fe20000000000 */
[----:B------:R-:W-:Y:S01]  /*3810*/  ISETP.GE.AND P3, PT, R174, RZ, PT ;  /* 0x000000ffae00720c */ /* 0x000fe20003f66270 */
[C---:B------:R-:W-:Y:S01]  /*3820*/  VIADD R173, R0.reuse, 0xfffffff7 ;  /* 0xfffffff700ad7836 */ /* 0x040fe20000000000 */
[C---:B------:R-:W-:Y:S01]  /*3830*/  @!P5 IADD3 R109, -R0.reuse, -0x8, RZ ;  /* 0xfffffff8006dd810 */ /* 0x040fe20007ffe1ff */
[C---:B------:R-:W-:Y:S01]  /*3840*/  VIADD R172, R0.reuse, 0xfffffff0 ;  /* 0xfffffff000ac7836 */ /* 0x040fe20000000000 */
[----:B------:R-:W-:Y:S01]  /*3850*/  @!P6 IADD3 R163, -R0, 0x1, RZ ;  /* 0x0000000100a3e810 */ /* 0x000fe20007ffe1ff */
[----:B------:R-:W1:Y:S01]  /*3860*/  LDSM.16.M88.4 R100, [R149+-0x1c00] ;  /* 0xffe400009564783b */ /* 0x000e620000000200 */
[----:B------:R-:W-:Y:S01]  /*3870*/  ISETP.GE.AND P2, PT, R164, RZ, PT ;  /* 0x000000ffa400720c */ /* 0x000fe20003f46270 */
[----:B------:R-:W-:Y:S01]  /*3880*/  FFMA.FTZ R7, R201, -UR5, R7 ;  /* 0x80000005c9077c23 */ /* 0x000fe20008010007 */
[----:B------:R-:W-:Y:S01]  /*3890*/  ISETP.GE.AND P0, PT, R166, RZ, PT ;  /* 0x000000ffa600720c */ /* 0x000fe20003f06270 */
[C---:B------:R-:W-:Y:S01]  /*38a0*/  VIADD R195, R0.reuse, 0x10 ;  /* 0x0000001000c37836 */ /* 0x040fe20000000000 */
        /* <DEDUP_REMOVED lines=11> */
[----:B------:R-:W-:Y:S01]  /*3960*/  VIADD R178, R0, 0xffffffe7 ;  /* 0xffffffe700b27836 */ /* 0x000fe20000000000 */
[----:B------:R-:W-:Y:S01]  /*3970*/  ISETP.GE.AND P3, PT, R176, RZ, PT ;  /* 0x000000ffb000720c */ /* 0x000fe20003f66270 */
[C---:B------:R-:W-:Y:S01]  /*3980*/  VIADD R171, R0.reuse, 0xffffffef ;  /* 0xffffffef00ab7836 */ /* 0x040fe20000000000 */
[C---:B------:R-:W-:Y:S01]  /*3990*/  @!P0 IADD3 R166, -R0.reuse, -0x47, RZ ;  /* 0xffffffb900a68810 */ /* 0x040fe20007ffe1ff */
[C---:B------:R-:W-:Y:S01]  /*39a0*/  VIADD R169, R0.reuse, 0x30 ;  /* 0x0000003000a97836 */ /* 0x040fe20000000000 */
[C---:B------:R-:W-:Y:S01]  /*39b0*/  @!P1 IADD3 R167, -R0.reuse, -0x38, RZ ;  /* 0xffffffc800a79810 */ /* 0x040fe20007ffe1ff */
[C---:B------:R-:W-:Y:S01]  /*39c0*/  VIADD R168, R0.reuse, 0x2f ;  /* 0x0000002f00a87836 */ /* 0x040fe20000000000 */
[C---:B------:R-:W-:Y:S01]  /*39d0*/  @!P5 IADD3 R170, -R0.reuse, -0x37, RZ ;  /* 0xffffffc900aad810 */ /* 0x040fe20007ffe1ff */
[C---:B------:R-:W-:Y:S01]  /*39e0*/  VIADD R181, R0.reuse, 0xffffffdf ;  /* 0xffffffdf00b57836 */ /* 0x040fe20000000000 */
[C---:B------:R-:W-:Y:S01]  /*39f0*/  @!P6 IADD3 R173, -R0.reuse, 0x9, RZ ;  /* 0x0000000900ade810 */ /* 0x040fe20007ffe1ff */
[C---:B------:R-:W-:Y:S01]  /*3a00*/  VIADD R189, R0.reuse, 0xffffffd8 ;  /* 0xffffffd800bd7836 */ /* 0x040fe20000000000 */
[C---:B------:R-:W-:Y:S01]  /*3a10*/  @!P4 IADD3 R172, -R0.reuse, 0x10, RZ ;  /* 0x0000001000acc810 */ /* 0x040fe20007ffe1ff */
[C---:B------:R-:W-:Y:S01]  /*3a20*/  VIADD R192, R0.reuse, 0x17 ;  /* 0x0000001700c07836 */ /* 0x040fe20000000000 */
[----:B------:R-:W-:Y:S01]  /*3a30*/  ISETP.GE.AND P2, PT, R171, RZ, PT ;  /* 0x000000ffab00720c */ /* 0x000fe20003f46270 */
[C---:B------:R-:W-:Y:S01]  /*3a40*/  VIADD R199, R0.reuse, 0xf ;  /* 0x0000000f00c77836 */ /* 0x040fe20000000000 */
[----:B------:R-:W-:Y:S01]  /*3a50*/  ISETP.GE.AND P0, PT, R169, RZ, PT ;  /* 0x000000ffa900720c */ /* 0x000fe20003f06270 */
[----:B------:R-:W-:Y:S01]  /*3a60*/  VIADD R193, R0, 0xffffffd7 ;  /* 0xffffffd700c17836 */ /* 0x000fe20000000000 */
[----:B------:R-:W-:Y:S01]  /*3a70*/  ISETP.GE.AND P1, PT, R168, RZ, PT ;  /* 0x000000ffa800720c */ /* 0x000fe20003f26270 */
[C---:B------:R-:W-:Y:S01]  /*3a80*/  VIADD R194, R0.reuse, 0xffffffd0 ;  /* 0xffffffd000c27836 */ /* 0x040fe20000000000 */
        /* <DEDUP_REMOVED lines=8> */
[----:B------:R-:W-:Y:S01]  /*3b10*/  ISETP.GE.AND P3, PT, R187, RZ, PT ;  /* 0x000000ffbb00720c */ /* 0x000fe20003f66270 */
[C---:B------:R-:W-:Y:S01]  /*3b20*/  VIADD R180, R0.reuse, 0x20 ;  /* 0x0000002000b47836 */ /* 0x040fe20000000000 */
[C---:B------:R-:W-:Y:S01]  /*3b30*/  @!P2 IADD3 R171, -R0.reuse, 0x11, RZ ;  /* 0x0000001100aba810 */ /* 0x040fe20007ffe1ff */
[-C--:B-1----:R-:W-:Y:S03]  /*3b40*/  HMMA.16816.F32.BF16 R20, R104, R100.reuse, R20 ;  /* 0x000000646814723c */ /* 0x082fe60000041814 */
[C---:B------:R-:W-:Y:S02]  /*3b50*/  @!P0 IADD3 R169, -R0.reuse, -0x30, RZ ;  /* 0xffffffd000a98810 */ /* 0x040fe40007ffe1ff */
[----:B------:R-:W-:Y:S01]  /*3b60*/  @!P1 IADD3 R168, -R0, -0x2f, RZ ;  /* 0xffffffd100a89810 */ /* 0x000fe20007ffe1ff */
[C---:B------:R-:W-:Y:S04]  /*3b70*/  HMMA.16816.F32.BF16 R24, R112.reuse, R100, R24 ;  /* 0x000000647018723c */ /* 0x040fe80000041818 */
[----:B------:R-:W-:Y:S02]  /*3b80*/  ISETP.GE.AND P2, PT, R182, RZ, PT ;  /* 0x000000ffb600720c */ /* 0x000fe40003f46270 */
[----:B------:R-:W-:Y:S01]  /*3b90*/  @!P5 IADD3 R175, -R0, -0x28, RZ ;  /* 0xffffffd800afd810 */ /* 0x000fe20007ffe1ff */
[-C--:B------:R-:W-:Y:S03]  /*3ba0*/  HMMA.16816.F32.BF16 R28, R112, R102.reuse, R28 ;  /* 0x00000066701c723c */ /* 0x080fe6000004181c */
[----:B------:R-:W-:Y:S02]  /*3bb0*/  ISETP.GE.AND P0, PT, R180, RZ, PT ;  /* 0x000000ffb400720c */ /* 0x000fe40003f06270 */
[C---:B------:R-:W-:Y:S01]  /*3bc0*/  @!P6 IADD3 R177, -R0.reuse, -0x27, RZ ;  /* 0xffffffd900b1e810 */ /* 0x040fe20007ffe1ff */
[C---:B------:R-:W-:Y:S01]  /*3bd0*/  HMMA.16816.F32.BF16 R32, R104.reuse, R102, R32 ;  /* 0x000000666820723c */ /* 0x040fe20000041820 */
[----:B------:R-:W1:Y:S03]  /*3be0*/  LDSM.16.M88.4 R100, [R149+-0x1800] ;  /* 0xffe800009564783b */ /* 0x000e660000000200 */
[----:B------:R-:W-:Y:S02]  /*3bf0*/  ISETP.GE.AND P1, PT, R181, RZ, PT ;  /* 0x000000ffb500720c */ /* 0x000fe40003f26270 */
[----:B------:R-:W-:Y:S02]  /*3c00*/  @!P4 IADD3 R178, -R0, 0x19, RZ ;  /* 0x0000001900b2c810 */ /* 0x000fe40007ffe1ff */
[----:B------:R-:W-:Y:S02]  /*3c10*/  ISETP.GE.AND P5, PT, R179, RZ, PT ;  /* 0x000000ffb300720c */ /* 0x000fe40003fa6270 */
[----:B------:R-:W-:Y:S02]  /*3c20*/  ISETP.GE.AND P6, PT, R189, RZ, PT ;  /* 0x000000ffbd00720c */ /* 0x000fe40003fc6270 */
[----:B------:R-:W-:Y:S02]  /*3c30*/  ISETP.GE.AND P4, PT, R192, RZ, PT ;  /* 0x000000ffc000720c */ /* 0x000fe40003f86270 */
[C---:B------:R-:W-:Y:S02]  /*3c40*/  @!P3 IADD3 R187, -R0.reuse, -0x18, RZ ;  /* 0xffffffe800bbb810 */ /* 0x040fe40007ffe1ff */
[----:B------:R-:W-:Y:S02]  /*3c50*/  ISETP.GE.AND P3, PT, R199, RZ, PT ;  /* 0x000000ffc700720c */ /* 0x000fe40003f66270 */
[C---:B------:R-:W-:Y:S02]  /*3c60*/  @!P2 IADD3 R182, -R0.reuse, 0x20, RZ ;  /* 0x0000002000b6a810 */ /* 0x040fe40007ffe1ff */
[C---:B------:R-:W-:Y:S02]  /*3c70*/  @!P0 IADD3 R180, -R0.reuse, -0x20, RZ ;  /* 0xffffffe000b48810 */ /* 0x040fe40007ffe1ff */
[C---:B------:R-:W-:Y:S02]  /*3c80*/  @!P5 IADD3 R179, -R0.reuse, -0x1f, RZ ;  /* 0xffffffe100b3d810 */ /* 0x040fe40007ffe1ff */
[C---:B------:R-:W-:Y:S02]  /*3c90*/  @!P1 IADD3 R181, -R0.reuse, 0x21, RZ ;  /* 0x0000002100b59810 */ /* 0x040fe40007ffe1ff */
[----:B------:R-:W-:Y:S02]  /*3ca0*/  I2FP.F32.S32 R188, R182 ;  /* 0x000000b600bc7245 */ /* 0x000fe40000201400 */
[C---:B------:R-:W-:Y:S02]  /*3cb0*/  @!P6 IADD3 R189, -R0.reuse, 0x28, RZ ;  /* 0x0000002800bde810 */ /* 0x040fe40007ffe1ff */
[----:B------:R-:W-:Y:S02]  /*3cc0*/  @!P4 IADD3 R192, -R0, -0x17, RZ ;  /* 0xffffffe900c0c810 */ /* 0x000fe40007ffe1ff */
[----:B------:R-:W-:Y:S02]  /*3cd0*/  ISETP.GE.AND P2, PT, R193, RZ, PT ;  /* 0x000000ffc100720c */ /* 0x000fe40003f46270 */
[----:B------:R-:W-:Y:S02]  /*3ce0*/  ISETP.GE.AND P0, PT, R194, RZ, PT ;  /* 0x000000ffc200720c */ /* 0x000fe40003f06270 */
[----:B------:R-:W-:Y:S02]  /*3cf0*/  ISETP.GE.AND P1, PT, R195, RZ, PT ;  /* 0x000000ffc300720c */ /* 0x000fe40003f26270 */
[----:B------:R-:W-:Y:S02]  /*3d00*/  ISETP.GE.AND P5, PT, R198, RZ, PT ;  /* 0x000000ffc600720c */ /* 0x000fe40003fa6270 */
[----:B------:R-:W-:Y:S01]  /*3d10*/  ISETP.GE.AND P6, PT, R200, RZ, PT ;  /* 0x000000ffc800720c */ /* 0x000fe20003fc6270 */
[-C--:B-1----:R-:W-:Y:S03]  /*3d20*/  HMMA.16816.F32.BF16 R36, R104, R100.reuse, R36 ;  /* 0x000000646824723c */ /* 0x082fe60000041824 */
[----:B------:R-:W-:Y:S02]  /*3d30*/  ISETP.GE.AND P4, PT, R202, RZ, PT ;  /* 0x000000ffca00720c */ /* 0x000fe40003f86270 */
[C---:B------:R-:W-:Y:S01]  /*3d40*/  @!P3 IADD3 R199, -R0.reuse, -0xf, RZ ;  /* 0xfffffff100c7b810 */ /* 0x040fe20007ffe1ff */
[C---:B------:R-:W-:Y:S01]  /*3d50*/  HMMA.16816.F32.BF16 R40, R112.reuse, R100, R40 ;  /* 0x000000647028723c */ /* 0x040fe20000041828 */
[----:B------:R-:W-:Y:S04]  /*3d60*/  PLOP3.LUT P3, PT, PT, PT, UP0, 0x80, 0x0 ;  /* 0x000000000000781c */ /* 0x000fe80003f6f008 */
[C---:B------:R-:W-:Y:S01]  /*3d70*/  @!P1 IADD3 R195, -R0.reuse, -0x10, RZ ;  /* 0xfffffff000c39810 */ /* 0x040fe20007ffe1ff */
[-C--:B------:R-:W-:Y:S01]  /*3d80*/  HMMA.16816.F32.BF16 R44, R112, R102.reuse, R44 ;  /* 0x00000066702c723c */ /* 0x080fe2000004182c */
[----:B------:R-:W-:Y:S04]  /*3d90*/  PLOP3.LUT P1, PT, PT, PT, UP0, 0x80, 0x0 ;  /* 0x000000000000781c */ /* 0x000fe80003f2f008 */
[----:B------:R-:W-:Y:S01]  /*3da0*/  @!P6 IADD3 R200, -R0, 0x38, RZ ;  /* 0x0000003800c8e810 */ /* 0x000fe20007ffe1ff */
[C---:B------:R-:W-:Y:S01]  /*3db0*/  HMMA.16816.F32.BF16 R48, R104.reuse, R102, R48 ;  /* 0x000000666830723c */ /* 0x040fe20000041830 */
[----:B------:R-:W-:Y:S03]  /*3dc0*/  PLOP3.LUT P6, PT, PT, PT, UP0, 0x80, 0x0 ;  /* 0x000000000000781c */ /* 0x000fe60003fcf008 */
[----:B------:R-:W-:Y:S02]  /*3dd0*/  @P3 ISETP.GE.AND P3, PT, R162, UR6, PT ;  /* 0x00000006a2003c0c */ /* 0x000fe4000bf66270 */
[----:B------:R-:W-:Y:S01]  /*3de0*/  @!P2 IADD3 R193, -R0, 0x29, RZ ;  /* 0x0000002900c1a810 */ /* 0x000fe20007ffe1ff */
[----:B------:R-:W-:Y:S01]  /*3df0*/  FFMA.FTZ R36, R188, -UR5, R36 ;  /* 0x80000005bc247c23 */ /* 0x000fe20008010024 */
[C---:B------:R-:W-:Y:S02]  /*3e00*/  @!P0 IADD3 R194, -R0.reuse, 0x30, RZ ;  /* 0x0000003000c28810 */ /* 0x040fe40007ffe1ff */
[----:B------:R-:W-:Y:S02]  /*3e10*/  PLOP3.LUT P0, PT, PT, PT, UP0, 0x80, 0x0 ;  /* 0x000000000000781c */ /* 0x000fe40003f0f008 */
[C---:B------:R-:W-:Y:S02]  /*3e20*/  @!P5 IADD3 R198, -R0.reuse, 0x31, RZ ;  /* 0x0000003100c6d810 */ /* 0x040fe40007ffe1ff */
[----:B------:R-:W-:Y:S02]  /*3e30*/  @!P4 IADD3 R202, -R0, 0x39, RZ ;  /* 0x0000003900cac810 */ /* 0x000fe40007ffe1ff */
[----:B------:R-:W-:Y:S02]  /*3e40*/  IABS R0, R0 ;  /* 0x0000000000007213 */ /* 0x000fe40000000000 */
[----:B------:R-:W-:Y:S02]  /*3e50*/  PLOP3.LUT P5, PT, PT, PT, UP0, 0x80, 0x0 ;  /* 0x000000000000781c */ /* 0x000fe40003faf008 */
[----:B------:R-:W-:Y:S02]  /*3e60*/  I2FP.F32.S32 R0, R0 ;  /* 0x0000000000007245 */ /* 0x000fe40000201400 */
[----:B------:R-:W-:Y:S02]  /*3e70*/  I2FP.F32.S32 R204, R109 ;  /* 0x0000006d00cc7245 */ /* 0x000fe40000201400 */
[----:B------:R-:W-:Y:S01]  /*3e80*/  PLOP3.LUT P4, PT, PT, PT, UP0, 0x80, 0x0 ;  /* 0x000000000000781c */ /* 0x000fe20003f8f008 */
[----:B------:R-:W-:Y:S01]  /*3e90*/  FFMA.FTZ R4, R0, -UR5, R4 ;  /* 0x8000000500047c23 */ /* 0x000fe20008010004 */
[----:B------:R-:W-:Y:S01]  /*3ea0*/  PLOP3.LUT P2, PT, PT, PT, UP0, 0x80, 0x0 ;  /* 0x000000000000781c */ /* 0x000fe20003f4f008 */
[----:B------:R-:W-:Y:S01]  /*3eb0*/  FFMA.FTZ R6, R204, -UR5, R6 ;  /* 0x80000005cc067c23 */ /* 0x000fe20008010006 */
[----:B------:R-:W-:Y:S01]  /*3ec0*/  I2FP.F32.S32 R108, R108 ;  /* 0x0000006c006c7245 */ /* 0x000fe20000201400 */
[----:B------:R-:W-:Y:S01]  /*3ed0*/  FFMA.FTZ R18, R0, -UR5, R18 ;  /* 0x8000000500127c23 */ /* 0x000fe20008010012 */
[----:B------:R-:W-:Y:S01]  /*3ee0*/  I2FP.F32.S32 R164, R164 ;  /* 0x000000a400a47245 */ /* 0x000fe20000201400 */
[----:B------:R-:W-:Y:S01]  /*3ef0*/  FFMA.FTZ R50, R188, -UR5, R50 ;  /* 0x80000005bc327c23 */ /* 0x000fe20008010032 */
[----:B------:R-:W-:Y:S01]  /*3f00*/  @P5 FSEL R4, R4, -INF , !P3 ;  /* 0xff80000004045808 */ /* 0x000fe20005800000 */
[----:B------:R-:W-:Y:S01]  /*3f10*/  FFMA.FTZ R8, R108, -UR5, R8 ;  /* 0x800000056c087c23 */ /* 0x000fe20008010008 */
[----:B------:R-:W-:Y:S01]  /*3f20*/  PLOP3.LUT P5, PT, PT, PT, UP0, 0x80, 0x0 ;  /* 0x000000000000781c */ /* 0x000fe20003faf008 */
[----:B------:R-:W-:Y:S01]  /*3f30*/  FFMA.FTZ R9, R164, -UR5, R9 ;  /* 0x80000005a4097c23 */ /* 0x000fe20008010009 */
[----:B------:R-:W-:Y:S01]  /*3f40*/  @P0 FSEL R6, R6, -INF , !P3 ;  /* 0xff80000006060808 */ /* 0x000fe20005800000 */
[----:B------:R-:W-:Y:S01]  /*3f50*/  @P4 VIADD R109, R162, 0x1 ;  /* 0x00000001a26d4836 */ /* 0x000fe20000000000 */
[----:B------:R-:W-:Y:S01]  /*3f60*/  PLOP3.LUT P0, PT, PT, PT, UP0, 0x80, 0x0 ;  /* 0x000000000000781c */ /* 0x000fe20003f0f008 */
[----:B------:R-:W-:Y:S01]  /*3f70*/  FFMA.FTZ R14, R108, -UR5, R14 ;  /* 0x800000056c0e7c23 */ /* 0x000fe2000801000e */
[----:B------:R-:W-:Y:S01]  /*3f80*/  PLOP3.LUT P4, PT, PT, PT, UP0, 0x80, 0x0 ;  /* 0x000000000000781c */ /* 0x000fe20003f8f008 */
[----:B------:R-:W-:Y:S01]  /*3f90*/  FFMA.FTZ R15, R164, -UR5, R15 ;  /* 0x80000005a40f7c23 */ /* 0x000fe2000801000f */
[----:B------:R-:W-:Y:S01]  /*3fa0*/  @P6 ISETP.GE.AND P6, PT, R109, UR6, PT ;  /* 0x000000066d006c0c */ /* 0x000fe2000bfc6270 */
[----:B------:R-:W-:Y:S01]  /*3fb0*/  IMAD.U32 R0, RZ, RZ, UR48 ;  /* 0x00000030ff007e24 */ /* 0x000fe2000f8e00ff */
[----:B------:R-:W-:Y:S02]  /*3fc0*/  @P1 FSEL R10, R10, -INF , !P3 ;  /* 0xff8000000a0a1808 */ /* 0x000fe40005800000 */
[----:B------:R-:W-:Y:S01]  /*3fd0*/  PLOP3.LUT P1, PT, PT, PT, UP0, 0x80, 0x0 ;  /* 0x000000000000781c */ /* 0x000fe20003f2f008 */
[----:B------:R-:W-:Y:S01]  /*3fe0*/  @P5 VIADD R183, R162, 0x9 ;  /* 0x00000009a2b75836 */ /* 0x000fe20000000000 */
[----:B------:R-:W-:Y:S01]  /*3ff0*/  PLOP3.LUT P5, PT, PT, PT, UP0, 0x80, 0x0 ;  /* 0x000000000000781c */ /* 0x000fe20003faf008 */
[----:B------:R-:W-:Y:S01]  /*4000*/  IMAD R0, R0, 0x2, R249 ;  /* 0x0000000200007824 */ /* 0x000fe200078e02f9 */
[----:B------:R-:W-:Y:S01]  /*4010*/  I2FP.F32.S32 R166, R166 ;  /* 0x000000a600a67245 */ /* 0x000fe20000201400 */
[C---:B------:R-:W-:Y:S01]  /*4020*/  @P0 VIADD R184, R162.reuse, 0x10 ;  /* 0x00000010a2b80836 */ /* 0x040fe20000000000 */
[----:B------:R-:W-:Y:S01]  /*4030*/  PLOP3.LUT P0, PT, PT, PT, UP0, 0x80, 0x0 ;  /* 0x000000000000781c */ /* 0x000fe20003f0f008 */
[----:B------:R-:W-:Y:S01]  /*4040*/  @P4 VIADD R109, R162, 0x8 ;  /* 0x00000008a26d4836 */ /* 0x000fe20000000000 */
[----:B------:R-:W-:Y:S01]  /*4050*/  @P2 FSEL R8, R8, -INF , !P3 ;  /* 0xff80000008082808 */ /* 0x000fe20005800000 */
[----:B------:R-:W-:Y:S01]  /*4060*/  FFMA.FTZ R11, R166, -UR5, R11 ;  /* 0x80000005a60b7c23 */ /* 0x000fe2000801000b */
[----:B------:R-:W-:Y:S01]  /*4070*/  I2FP.F32.S32 R163, R163 ;  /* 0x000000a300a37245 */ /* 0x000fe20000201400 */
[----:B------:R-:W-:Y:S01]  /*4080*/  IMAD.SHL.U32 R0, R0, 0x2, RZ ;  /* 0x0000000200007824 */ /* 0x000fe200078e00ff */
[----:B------:R-:W-:Y:S02]  /*4090*/  PLOP3.LUT P3, PT, PT, PT, UP0, 0x80, 0x0 ;  /* 0x000000000000781c */ /* 0x000fe40003f6f008 */
[----:B------:R-:W-:Y:S01]  /*40a0*/  I2FP.F32.S32 R167, R167 ;  /* 0x000000a700a77245 */ /* 0x000fe20000201400 */
[----:B------:R-:W-:Y:S01]  /*40b0*/  FFMA.FTZ R5, R163, -UR5, R5 ;  /* 0x80000005a3057c23 */ /* 0x000fe20008010005 */
[----:B------:R-:W-:Y:S01]  /*40c0*/  @P5 FSEL R7, R7, -INF , !P6 ;  /* 0xff80000007075808 */ /* 0x000fe20007000000 */
[----:B------:R-:W-:Y:S01]  /*40d0*/  FFMA.FTZ R19, R163, -UR5, R19 ;  /* 0x80000005a3137c23 */ /* 0x000fe20008010013 */
[----:B------:R-:W-:Y:S01]  /*40e0*/  PLOP3.LUT P5, PT, PT, PT, UP0, 0x80, 0x0 ;  /* 0x000000000000781c */ /* 0x000fe20003faf008 */
[----:B------:R-:W-:Y:S01]  /*40f0*/  FFMA.FTZ R12, R167, -UR5, R12 ;  /* 0x80000005a70c7c23 */ /* 0x000fe2000801000c */
[----:B------:R-:W-:Y:S01]  /*4100*/  @P0 FSEL R9, R9, -INF , !P6 ;  /* 0xff80000009090808 */ /* 0x000fe20007000000 */
[----:B------:R-:W-:Y:S01]  /*4110*/  FFMA.FTZ R26, R167, -UR5, R26 ;  /* 0x80000005a71a7c23 */ /* 0x000fe2000801001a */
[----:B------:R-:W-:Y:S01]  /*4120*/  PLOP3.LUT P0, PT, PT, PT, UP0, 0x80, 0x0 ;  /* 0x000000000000781c */ /* 0x000fe20003f0f008 */
[----:B------:R-:W-:Y:S01]  /*4130*/  VIADD R108, R0, 0x1 ;  /* 0x00000001006c7836 */ /* 0x000fe20000000000 */
[----:B------:R-:W-:Y:S01]  /*4140*/  @P1 FSEL R5, R5, -INF , !P6 ;  /* 0xff80000005051808 */ /* 0x000fe20007000000 */
[----:B------:R-:W-:Y:S01]  /*4150*/  IMAD.U32 R163, RZ, RZ, UR9 ;  /* 0x00000009ffa37e24 */ /* 0x000fe2000f8e00ff */
[----:B------:R-:W-:Y:S02]  /*4160*/  @P3 ISETP.GE.AND P3, PT, R109, UR6, PT ;  /* 0x000000066d003c0c */ /* 0x000fe4000bf66270 */
[----:B------:R-:W-:Y:S01]  /*4170*/  I2FP.F32.S32 R174, R174 ;  /* 0x000000ae00ae7245 */ /* 0x000fe20000201400 */
[----:B------:R-:W-:Y:S01]  /*4180*/  IMAD R163, R163, 0x8, R252 ;  /* 0x00000008a3a37824 */ /* 0x000fe200078e02fc */
[----:B------:R-:W-:Y:S02]  /*4190*/  PLOP3.LUT P2, PT, PT, PT, UP0, 0x80, 0x0 ;  /* 0x000000000000781c */ /* 0x000fe40003f4f008 */
[----:B------:R-:W-:Y:S01]  /*41a0*/  @P5 FSEL R11, R11, -INF , !P6 ;  /* 0xff8000000b0b5808 */ /* 0x000fe20007000000 */
[C---:B------:R-:W-:Y:S01]  /*41b0*/  FFMA.FTZ R16, R174.reuse, -UR5, R16 ;  /* 0x80000005ae107c23 */ /* 0x040fe20008010010 */
[----:B------:R-:W-:Y:S01]  /*41c0*/  PLOP3.LUT P5, PT, PT, PT, UP0, 0x80, 0x0 ;  /* 0x000000000000781c */ /* 0x000fe20003faf008 */
[----:B------:R-:W-:Y:S01]  /*41d0*/  FFMA.FTZ R22, R174, -UR5, R22 ;  /* 0x80000005ae167c23 */ /* 0x000fe20008010016 */
[----:B------:R-:W-:Y:S02]  /*41e0*/  PLOP3.LUT P6, PT, PT, PT, UP0, 0x80, 0x0 ;  /* 0x000000000000781c */ /* 0x000fe40003fcf008 */
[----:B------:R-:W-:Y:S02]  /*41f0*/  @P0 FSEL R12, R12, -INF , !P3 ;  /* 0xff8000000c0c0808 */ /* 0x000fe40005800000 */
[----:B------:R-:W-:Y:S02]  /*4200*/  PLOP3.LUT P4, PT, PT, PT, UP0, 0x80, 0x0 ;  /* 0x000000000000781c */ /* 0x000fe40003f8f008 */
[----:B------:R-:W-:Y:S01]  /*4210*/  PLOP3.LUT P0, PT, PT, PT, UP0, 0x80, 0x0 ;  /* 0x000000000000781c */ /* 0x000fe20003f0f008 */
[----:B------:R-:W-:Y:S01]  /*4220*/  @P2 VIADD R165, R162, 0x11 ;  /* 0x00000011a2a52836 */ /* 0x000fe20000000000 */
[----:B------:R-:W-:Y:S02]  /*4230*/  I2FP.F32.S32 R170, R170 ;  /* 0x000000aa00aa7245 */ /* 0x000fe40000201400 */
[----:B------:R-:W-:Y:S02]  /*4240*/  PLOP3.LUT P2, PT, PT, PT, UP0, 0x80, 0x0 ;  /* 0x000000000000781c */ /* 0x000fe40003f4f008 */
[----:B------:R-:W-:Y:S01]  /*4250*/  @P5 FSEL R14, R14, -INF , !P3 ;  /* 0xff8000000e0e5808 */ /* 0x000fe20005800000 */
[C---:B------:R-:W-:Y:S01]  /*4260*/  FFMA.FTZ R13, R170.reuse, -UR5, R13 ;  /* 0x80000005aa0d7c23 */ /* 0x040fe2000801000d */
[----:B------:R-:W-:Y:S01]  /*4270*/  PLOP3.LUT P5, PT, PT, PT, UP0, 0x80, 0x0 ;  /* 0x000000000000781c */ /* 0x000fe20003faf008 */
[----:B------:R-:W-:Y:S01]  /*4280*/  FFMA.FTZ R27, R170, -UR5, R27 ;  /* 0x80000005aa1b7c23 */ /* 0x000fe2000801001b */
[----:B------:R-:W-:Y:S02]  /*4290*/  @P6 FSEL R16, R16, -INF , !P3 ;  /* 0xff80000010106808 */ /* 0x000fe40005800000 */
[----:B------:R-:W-:Y:S02]  /*42a0*/  PLOP3.LUT P6, PT, PT, PT, UP0, 0x80, 0x0 ;  /* 0x000000000000781c */ /* 0x000fe40003fcf008 */
[----:B------:R-:W-:Y:S02]  /*42b0*/  @P4 ISETP.GE.AND P4, PT, R183, UR6, PT ;  /* 0x00000006b7004c0c */ /* 0x000fe4000bf86270 */
[----:B------:R-:W-:Y:S02]  /*42c0*/  @P0 FSEL R18, R18, -INF , !P3 ;  /* 0xff80000012120808 */ /* 0x000fe40005800000 */
[----:B------:R-:W-:Y:S02]  /*42d0*/  PLOP3.LUT P0, PT, PT, PT, UP0, 0x80, 0x0 ;  /* 0x000000000000781c */ /* 0x000fe40003f0f008 */
[----:B------:R-:W-:Y:S02]  /*42e0*/  PLOP3.LUT P3, PT, PT, PT, UP0, 0x80, 0x0 ;  /* 0x000000000000781c */ /* 0x000fe40003f6f008 */
[----:B------:R-:W-:Y:S02]  /*42f0*/  @P5 FSEL R13, R13, -INF , !P4 ;  /* 0xff8000000d0d5808 */ /* 0x000fe40006000000 */
[----:B------:R-:W-:Y:S02]  /*4300*/  PLOP3.LUT P5, PT, PT, PT, UP0, 0x80, 0x0 ;  /* 0x000000000000781c */ /* 0x000fe40003faf008 */
[----:B------:R-:W-:Y:S02]  /*4310*/  @P6 FSEL R15, R15, -INF , !P4 ;  /* 0xff8000000f0f6808 */ /* 0x000fe40006000000 */
[----:B------:R-:W-:Y:S02]  /*4320*/  I2FP.F32.S32 R173, R173 ;  /* 0x000000ad00ad7245 */ /* 0x000fe40000201400 */
[----:B------:R-:W-:Y:S02]  /*4330*/  PLOP3.LUT P6, PT, PT, PT, UP0, 0x80, 0x0 ;  /* 0x000000000000781c */ /* 0x000fe40003fcf008 */
[----:B------:R-:W-:Y:S01]  /*4340*/  I2FP.F32.S32 R172, R172 ;  /* 0x000000ac00ac7245 */ /* 0x000fe20000201400 */
[C---:B------:R-:W-:Y:S01]  /*4350*/  FFMA.FTZ R17, R173.reuse, -UR5, R17 ;  /* 0x80000005ad117c23 */ /* 0x040fe20008010011 */
[----:B------:R-:W-:Y:S01]  /*4360*/  @P2 ISETP.GE.AND P2, PT, R184, UR6, PT ;  /* 0x00000006b8002c0c */ /* 0x000fe2000bf46270 */
[----:B------:R-:W-:Y:S01]  /*4370*/  FFMA.FTZ R23, R173, -UR5, R23 ;  /* 0x80000005ad177c23 */ /* 0x000fe20008010017 */
[----:B------:R-:W-:Y:S01]  /*4380*/  @P0 FSEL R19, R19, -INF , !P4 ;  /* 0xff80000013130808 */ /* 0x000fe20006000000 */
[C---:B------:R-:W-:Y:S01]  /*4390*/  FFMA.FTZ R20, R172.reuse, -UR5, R20 ;  /* 0x80000005ac147c23 */ /* 0x040fe20008010014 */
[----:B------:R-:W-:Y:S01]  /*43a0*/  PLOP3.LUT P1, PT, PT, PT, UP0, 0x80, 0x0 ;  /* 0x000000000000781c */ /* 0x000fe20003f2f008 */
[----:B------:R-:W-:Y:S01]  /*43b0*/  FFMA.FTZ R34, R172, -UR5, R34 ;  /* 0x80000005ac227c23 */ /* 0x000fe20008010022 */
[----:B------:R-:W-:Y:S02]  /*43c0*/  PLOP3.LUT P0, PT, PT, PT, UP0, 0x80, 0x0 ;  /* 0x000000000000781c */ /* 0x000fe40003f0f008 */
[----:B------:R-:W-:Y:S02]  /*43d0*/  @P3 FSEL R17, R17, -INF , !P4 ;  /* 0xff80000011113808 */ /* 0x000fe40006000000 */
        /* <DEDUP_REMOVED lines=8> */
[----:B------:R-:W-:Y:S01]  /*4460*/  PLOP3.LUT P4, PT, PT, PT, UP0, 0x80, 0x0 ;  /* 0x000000000000781c */ /* 0x000fe20003f8f008 */
[----:B------:R-:W-:Y:S01]  /*4470*/  FFMA.FTZ R30, R169, -UR5, R30 ;  /* 0x80000005a91e7c23 */ /* 0x000fe2000801001e */
[----:B------:R-:W-:Y:S01]  /*4480*/  @P1 ISETP.GE.AND P1, PT, R165, UR6, PT ;  /* 0x00000006a5001c0c */ /* 0x000fe2000bf26270 */
[C---:B------:R-:W-:Y:S01]  /*4490*/  FFMA.FTZ R21, R171.reuse, -UR5, R21 ;  /* 0x80000005ab157c23 */ /* 0x040fe20008010015 */
[----:B------:R-:W-:Y:S01]  /*44a0*/  @P0 FSEL R26, R26, -INF , !P2 ;  /* 0xff8000001a1a0808 */ /* 0x000fe20005000000 */
[----:B------:R-:W-:Y:S01]  /*44b0*/  FFMA.FTZ R35, R171, -UR5, R35 ;  /* 0x80000005ab237c23 */ /* 0x000fe20008010023 */
[----:B------:R-:W-:Y:S02]  /*44c0*/  PLOP3.LUT P0, PT, PT, PT, UP0, 0x80, 0x0 ;  /* 0x000000000000781c */ /* 0x000fe40003f0f008 */
[----:B------:R-:W-:Y:S02]  /*44d0*/  @P3 FSEL R24, R24, -INF , !P2 ;  /* 0xff80000018183808 */ /* 0x000fe40005000000 */
[----:B------:R-:W-:Y:S02]  /*44e0*/  PLOP3.LUT P3, PT, PT, PT, UP0, 0x80, 0x0 ;  /* 0x000000000000781c */ /* 0x000fe40003f6f008 */
[----:B------:R-:W-:Y:S01]  /*44f0*/  @P5 FSEL R21, R21, -INF , !P1 ;  /* 0xff80000015155808 */ /* 0x000fe20004800000 */
[----:B------:R-:W-:Y:S01]  /*4500*/  @P4 VIADD R166, R162, 0x18 ;  /* 0x00000018a2a64836 */ /* 0x000fe20000000000 */
[----:B------:R-:W-:Y:S02]  /*4510*/  PLOP3.LUT P5, PT, PT, PT, UP0, 0x80, 0x0 ;  /* 0x000000000000781c */ /* 0x000fe40003faf008 */
[----:B------:R-:W-:Y:S02]  /*4520*/  @P6 FSEL R23, R23, -INF , !P1 ;  /* 0xff80000017176808 */ /* 0x000fe40004800000 */
[----:B------:R-:W-:Y:S02]  /*4530*/  PLOP3.LUT P6, PT, PT, PT, UP0, 0x80, 0x0 ;  /* 0x000000000000781c */ /* 0x000fe40003fcf008 */
[----:B------:R-:W-:Y:S02]  /*4540*/  PLOP3.LUT P2, PT, PT, PT, UP0, 0x80, 0x0 ;  /* 0x000000000000781c */ /* 0x000fe40003f4f008 */
[----:B------:R-:W-:Y:S02]  /*4550*/  I2FP.F32.S32 R168, R168 ;  /* 0x000000a800a87245 */ /* 0x000fe40000201400 */
[----:B------:R-:W-:Y:S01]  /*4560*/  LOP3.LUT R110, R243, UR28, R108, 0x96, !PT ;  /* 0x0000001cf36e7c12 */ /* 0x000fe2000f8e966c */
[----:B------:R-:W-:Y:S01]  /*4570*/  IMAD.WIDE.U32 R108, R163, -0x326172a9, RZ ;  /* 0xcd9e8d57a36c7825 */ /* 0x000fe200078e00ff */
[----:B------:R-:W-:Y:S02]  /*4580*/  LOP3.LUT R164, R243, UR28, R0, 0x96, !PT ;  /* 0x0000001cf3a47c12 */ /* 0x000fe4000f8e9600 */
[----:B------:R-:W-:Y:S01]  /*4590*/  @P0 FSEL R27, R27, -INF , !P1 ;  /* 0xff8000001b1b0808 */ /* 0x000fe20004800000 */
[----:B------:R-:W-:Y:S01]  /*45a0*/  FFMA.FTZ R25, R168, -UR5, R25 ;  /* 0x80000005a8197c23 */ /* 0x000fe20008010019 */
[----:B------:R-:W-:Y:S01]  /*45b0*/  PLOP3.LUT P0, PT, PT, PT, UP0, 0x80, 0x0 ;  /* 0x000000000000781c */ /* 0x000fe20003f0f008 */
[----:B------:R-:W-:Y:S01]  /*45c0*/  IMAD.WIDE.U32 R164, R164, -0x326172a9, RZ ;  /* 0xcd9e8d57a4a47825 */ /* 0x000fe200078e00ff */
[----:B------:R-:W-:Y:S02]  /*45d0*/  PLOP3.LUT P4, PT, PT, PT, UP0, 0x80, 0x0 ;  /* 0x000000000000781c */ /* 0x000fe40003f8f008 */
[----:B------:R-:W-:Y:S01]  /*45e0*/  LOP3.LUT R173, R109, R248, RZ, 0x3c, !PT ;  /* 0x000000f86dad7212 */ /* 0x000fe200078e3cff */
[----:B------:R-:W-:Y:S01]  /*45f0*/  @P6 VIADD R167, R162, 0x21 ;  /* 0x00000021a2a76836 */ /* 0x000fe20000000000 */
[----:B------:R-:W-:Y:S01]  /*4600*/  @P3 ISETP.GE.AND P3, PT, R166, UR6, PT ;  /* 0x00000006a6003c0c */ /* 0x000fe2000bf66270 */
[----:B------:R-:W-:Y:S01]  /*4610*/  @P5 VIADD R166, R162, 0x20 ;  /* 0x00000020a2a65836 */ /* 0x000fe20000000000 */
[----:B------:R-:W-:Y:S01]  /*4620*/  I2FP.F32.S32 R109, R175 ;  /* 0x000000af006d7245 */ /* 0x000fe20000201400 */
[----:B------:R-:W-:Y:S01]  /*4630*/  IMAD.WIDE.U32 R110, R110, -0x326172a9, RZ ;  /* 0xcd9e8d576e6e7825 */ /* 0x000fe200078e00ff */
[----:B------:R-:W-:Y:S02]  /*4640*/  PLOP3.LUT P5, PT, PT, PT, UP0, 0x80, 0x0 ;  /* 0x000000000000781c */ /* 0x000fe40003faf008 */
[----:B------:R-:W-:Y:S01]  /*4650*/  @P2 FSEL R25, R25, -INF , !P1 ;  /* 0xff80000019192808 */ /* 0x000fe20004800000 */
[----:B------:R-:W-:Y:S01]  /*4660*/  FFMA.FTZ R28, R109, -UR5, R28 ;  /* 0x800000056d1c7c23 */ /* 0x000fe2000801001c */
[----:B------:R-:W-:Y:S01]  /*4670*/  PLOP3.LUT P6, PT, PT, PT, UP0, 0x80, 0x0 ;  /* 0x000000000000781c */ /* 0x000fe20003fcf008 */
[----:B------:R-:W-:Y:S01]  /*4680*/  @P4 VIADD R0, R162, 0x19 ;  /* 0x00000019a2004836 */ /* 0x000fe20000000000 */
[----:B------:R-:W-:Y:S01]  /*4690*/  PLOP3.LUT P2, PT, PT, PT, UP0, 0x80, 0x0 ;  /* 0x000000000000781c */ /* 0x000fe20003f4f008 */
[----:B------:R-:W-:Y:S01]  /*46a0*/  FFMA.FTZ R31, R168, -UR5, R31 ;  /* 0x80000005a81f7c23 */ /* 0x000fe2000801001f */
[----:B------:R-:W-:Y:S01]  /*46b0*/  LOP3.LUT R174, R165, UR24, R108, 0x96, !PT ;  /* 0x00000018a5ae7c12 */ /* 0x000fe2000f8e966c */
[----:B------:R-:W-:Y:S01]  /*46c0*/  FFMA.FTZ R42, R109, -UR5, R42 ;  /* 0x800000056d2a7c23 */ /* 0x000fe2000801002a */
[----:B------:R-:W-:Y:S01]  /*46d0*/  LOP3.LUT R183, R111, UR24, R108, 0x96, !PT ;  /* 0x000000186fb77c12 */ /* 0x000fe2000f8e966c */
[----:B------:R-:W-:Y:S01]  /*46e0*/  IMAD.WIDE.U32 R168, R173, -0x2daee0ad, RZ ;  /* 0xd2511f53ada87825 */ /* 0x000fe200078e00ff */
[----:B------:R-:W-:Y:S02]  /*46f0*/  I2FP.F32.S32 R108, R176 ;  /* 0x000000b0006c7245 */ /* 0x000fe40000201400 */
[----:B------:R-:W-:Y:S01]  /*4700*/  @P0 FSEL R28, R28, -INF , !P3 ;  /* 0xff8000001c1c0808 */ /* 0x000fe20005800000 */
[----:B------:R-:W-:Y:S01]  /*4710*/  IMAD.WIDE.U32 R174, R174, -0x2daee0ad, RZ ;  /* 0xd2511f53aeae7825 */ /* 0x000fe200078e00ff */
[----:B------:R-:W-:Y:S02]  /*4720*/  PLOP3.LUT P0, PT, PT, PT, UP0, 0x80, 0x0 ;  /* 0x000000000000781c */ /* 0x000fe40003f0f008 */
[----:B------:R-:W-:Y:S01]  /*4730*/  @P5 FSEL R30, R30, -INF , !P3 ;  /* 0xff8000001e1e5808 */ /* 0x000fe20005800000 */
[C---:B------:R-:W-:Y:S01]  /*4740*/  FFMA.FTZ R32, R108.reuse, -UR5, R32 ;  /* 0x800000056c207c23 */ /* 0x040fe20008010020 */
[----:B------:R-:W-:Y:S01]  /*4750*/  PLOP3.LUT P5, PT, PT, PT, UP0, 0x80, 0x0 ;  /* 0x000000000000781c */ /* 0x000fe20003faf008 */
[----:B------:R-:W-:Y:S01]  /*4760*/  FFMA.FTZ R38, R108, -UR5, R38 ;  /* 0x800000056c267c23 */ /* 0x000fe20008010026 */
[----:B------:R-:W-:Y:S01]  /*4770*/  @P2 ISETP.GE.AND P2, PT, R0, UR6, PT ;  /* 0x0000000600002c0c */ /* 0x000fe2000bf46270 */
[----:B------:R-:W-:Y:S01]  /*4780*/  IMAD.WIDE.U32 R172, R183, -0x2daee0ad, RZ ;  /* 0xd2511f53b7ac7825 */ /* 0x000fe200078e00ff */
[----:B------:R-:W-:Y:S02]  /*4790*/  @P6 FSEL R32, R32, -INF , !P3 ;  /* 0xff80000020206808 */ /* 0x000fe40005800000 */
[----:B------:R-:W-:Y:S02]  /*47a0*/  PLOP3.LUT P6, PT, PT, PT, UP0, 0x80, 0x0 ;  /* 0x000000000000781c */ /* 0x000fe40003fcf008 */
[----:B------:R-:W-:Y:S02]  /*47b0*/  I2FP.F32.S32 R0, R177 ;  /* 0x000000b100007245 */ /* 0x000fe40000201400 */
[----:B------:R-:W-:Y:S02]  /*47c0*/  @P0 FSEL R34, R34, -INF , !P3 ;  /* 0xff80000022220808 */ /* 0x000fe40005800000 */
[----:B------:R-:W-:Y:S01]  /*47d0*/  PLOP3.LUT P1, PT, PT, PT, UP0, 0x80, 0x0 ;  /* 0x000000000000781c */ /* 0x000fe20003f2f008 */
[C---:B------:R-:W-:Y:S01]  /*47e0*/  FFMA.FTZ R29, R0.reuse, -UR5, R29 ;  /* 0x80000005001d7c23 */ /* 0x040fe2000801001d */
[----:B------:R-:W-:Y:S01]  /*47f0*/  PLOP3.LUT P3, PT, PT, PT, UP0, 0x80, 0x0 ;  /* 0x000000000000781c */ /* 0x000fe20003f6f008 */
[----:B------:R-:W-:Y:S01]  /*4800*/  FFMA.FTZ R43, R0, -UR5, R43 ;  /* 0x80000005002b7c23 */ /* 0x000fe2000801002b */
[----:B------:R-:W-:Y:S02]  /*4810*/  PLOP3.LUT P0, PT, PT, PT, UP0, 0x80, 0x0 ;  /* 0x000000000000781c */ /* 0x000fe40003f0f008 */
[----:B------:R-:W-:Y:S02]  /*4820*/  I2FP.F32.S32 R100, R178 ;  /* 0x000000b200647245 */ /* 0x000fe40000201400 */
[----:B------:R-:W-:Y:S02]  /*4830*/  @P5 FSEL R29, R29, -INF , !P2 ;  /* 0xff8000001d1d5808 */ /* 0x000fe40005000000 */
[----:B------:R-:W-:Y:S01]  /*4840*/  PLOP3.LUT P5, PT, PT, PT, UP0, 0x80, 0x0 ;  /* 0x000000000000781c */ /* 0x000fe20003faf008 */
[C---:B------:R-:W-:Y:S01]  /*4850*/  FFMA.FTZ R33, R100.reuse, -UR5, R33 ;  /* 0x8000000564217c23 */ /* 0x040fe20008010021 */
[----:B------:R-:W-:Y:S01]  /*4860*/  @P6 FSEL R31, R31, -INF , !P2 ;  /* 0xff8000001f1f6808 */ /* 0x000fe20005000000 */
[----:B------:R-:W-:Y:S01]  /*4870*/  FFMA.FTZ R39, R100, -UR5, R39 ;  /* 0x8000000564277c23 */ /* 0x000fe20008010027 */
[----:B------:R-:W-:Y:S01]  /*4880*/  PLOP3.LUT P6, PT, PT, PT, UP0, 0x80, 0x0 ;  /* 0x000000000000781c */ /* 0x000fe20003fcf008 */
[----:B------:R-:W-:Y:S01]  /*4890*/  VIADD R100, R163, 0x4 ;  /* 0x00000004a3647836 */ /* 0x000fe20000000000 */
[----:B------:R-:W-:Y:S02]  /*48a0*/  @P1 ISETP.GE.AND P1, PT, R166, UR6, PT ;  /* 0x00000006a6001c0c */ /* 0x000fe4000bf26270 */
[----:B------:R-:W-:Y:S01]  /*48b0*/  @P3 FSEL R33, R33, -INF , !P2 ;  /* 0xff80000021213808 */ /* 0x000fe20005000000 */
[----:B------:R-:W-:Y:S01]  /*48c0*/  IMAD.WIDE.U32 R100, R100, -0x326172a9, RZ ;  /* 0xcd9e8d5764647825 */ /* 0x000fe200078e00ff */
[----:B------:R-:W-:Y:S02]  /*48d0*/  @P0 FSEL R35, R35, -INF , !P2 ;  /* 0xff80000023230808 */ /* 0x000fe40005000000 */
[----:B------:R-:W-:Y:S02]  /*48e0*/  PLOP3.LUT P4, PT, PT, PT, UP0, 0x80, 0x0 ;  /* 0x000000000000781c */ /* 0x000fe40003f8f008 */
[----:B------:R-:W-:Y:S02]  /*48f0*/  PLOP3.LUT P3, PT, PT, PT, UP0, 0x80, 0x0 ;  /* 0x000000000000781c */ /* 0x000fe40003f6f008 */
[----:B------:R-:W-:Y:S02]  /*4900*/  PLOP3.LUT P0, PT, PT, PT, UP0, 0x80, 0x0 ;  /* 0x000000000000781c */ /* 0x000fe40003f0f008 */
[----:B------:R-:W-:Y:S02]  /*4910*/  I2FP.F32.S32 R186, R180 ;  /* 0x000000b400ba7245 */ /* 0x000fe40000201400 */
[----:B------:R-:W-:Y:S02]  /*4920*/  @P5 FSEL R36, R36, -INF , !P1 ;  /* 0xff80000024245808 */ /* 0x000fe40004800000 */
[----:B------:R-:W-:Y:S01]  /*4930*/  PLOP3.LUT P2, PT, PT, PT, UP0, 0x80, 0x0 ;  /* 0x000000000000781c */ /* 0x000fe20003f4f008 */
[C---:B------:R-:W-:Y:S01]  /*4940*/  FFMA.FTZ R40, R186.reuse, -UR5, R40 ;  /* 0x80000005ba287c23 */ /* 0x040fe20008010028 */
[----:B------:R-:W-:Y:S01]  /*4950*/  PLOP3.LUT P5, PT, PT, PT, UP0, 0x80, 0x0 ;  /* 0x000000000000781c */ /* 0x000fe20003faf008 */
[----:B------:R-:W-:Y:S01]  /*4960*/  FFMA.FTZ R46, R186, -UR5, R46 ;  /* 0x80000005ba2e7c23 */ /* 0x000fe2000801002e */
[----:B------:R-:W-:Y:S02]  /*4970*/  @P6 FSEL R38, R38, -INF , !P1 ;  /* 0xff80000026266808 */ /* 0x000fe40004800000 */
[----:B------:R-:W-:Y:S02]  /*4980*/  PLOP3.LUT P6, PT, PT, PT, UP0, 0x80, 0x0 ;  /* 0x000000000000781c */ /* 0x000fe40003fcf008 */
[----:B------:R-:W-:Y:S02]  /*4990*/  I2FP.F32.S32 R191, R181 ;  /* 0x000000b500bf7245 */ /* 0x000fe40000201400 */
[----:B------:R-:W-:Y:S02]  /*49a0*/  I2FP.F32.S32 R190, R179 ;  /* 0x000000b300be7245 */ /* 0x000fe40000201400 */
[----:B------:R-:W-:Y:S01]  /*49b0*/  @P4 ISETP.GE.AND P4, PT, R167, UR6, PT ;  /* 0x00000006a7004c0c */ /* 0x000fe2000bf86270 */
[C---:B------:R-:W-:Y:S01]  /*49c0*/  FFMA.FTZ R37, R191.reuse, -UR5, R37 ;  /* 0x80000005bf257c23 */ /* 0x040fe20008010025 */
[----:B------:R-:W-:Y:S01]  /*49d0*/  @P3 FSEL R40, R40, -INF , !P1 ;  /* 0xff80000028283808 */ /* 0x000fe20004800000 */
[----:B------:R-:W-:Y:S01]  /*49e0*/  FFMA.FTZ R41, R190, -UR5, R41 ;  /* 0x80000005be297c23 */ /* 0x000fe20008010029 */
[----:B------:R-:W-:Y:S01]  /*49f0*/  @P0 FSEL R42, R42, -INF , !P1 ;  /* 0xff8000002a2a0808 */ /* 0x000fe20004800000 */
[----:B------:R-:W-:Y:S01]  /*4a00*/  FFMA.FTZ R47, R190, -UR5, R47 ;  /* 0x80000005be2f7c23 */ /* 0x000fe2000801002f */
[----:B------:R-:W-:Y:S01]  /*4a10*/  PLOP3.LUT P1, PT, PT, PT, UP0, 0x80, 0x0 ;  /* 0x000000000000781c */ /* 0x000fe20003f2f008 */
[----:B------:R-:W-:Y:S01]  /*4a20*/  FFMA.FTZ R51, R191, -UR5, R51 ;  /* 0x80000005bf337c23 */ /* 0x000fe20008010033 */
[----:B------:R-:W-:Y:S02]  /*4a30*/  PLOP3.LUT P0, PT, PT, PT, UP0, 0x80, 0x0 ;  /* 0x000000000000781c */ /* 0x000fe40003f0f008 */
[----:B------:R-:W-:Y:S02]  /*4a40*/  @P2 FSEL R37, R37, -INF , !P4 ;  /* 0xff80000025252808 */ /* 0x000fe40006000000 */
[----:B------:R-:W-:Y:S02]  /*4a50*/  @P5 FSEL R39, R39, -INF , !P4 ;  /* 0xff80000027275808 */ /* 0x000fe40006000000 */
[----:B------:R-:W-:Y:S02]  /*4a60*/  PLOP3.LUT P2, PT, PT, PT, UP0, 0x80, 0x0 ;  /* 0x000000000000781c */ /* 0x000fe40003f4f008 */
[----:B------:R-:W-:Y:S02]  /*4a70*/  PLOP3.LUT P5, PT, PT, PT, UP0, 0x80, 0x0 ;  /* 0x000000000000781c */ /* 0x000fe40003faf008 */
[----:B------:R-:W-:Y:S01]  /*4a80*/  @P6 FSEL R41, R41, -INF , !P4 ;  /* 0xff80000029296808 */ /* 0x000fe20006000000 */
[C---:B------:R-:W-:Y:S01]  /*4a90*/  @P1 VIADD R0, R162.reuse, 0x28 ;  /* 0x00000028a2001836 */ /* 0x040fe20000000000 */
[----:B------:R-:W-:Y:S01]  /*4aa0*/  PLOP3.LUT P3, PT, PT, PT, UP0, 0x80, 0x0 ;  /* 0x000000000000781c */ /* 0x000fe20003f6f008 */
[C---:B------:R-:W-:Y:S01]  /*4ab0*/  @P0 VIADD R163, R162.reuse, 0x29 ;  /* 0x00000029a2a30836 */ /* 0x040fe20000000000 */
[----:B------:R-:W-:Y:S02]  /*4ac0*/  PLOP3.LUT P6, PT, PT, PT, UP0, 0x80, 0x0 ;  /* 0x000000000000781c */ /* 0x000fe40003fcf008 */
[----:B------:R-:W-:Y:S02]  /*4ad0*/  LOP3.LUT R166, R101, R248, RZ, 0x3c, !PT ;  /* 0x000000f865a67212 */ /* 0x000fe400078e3cff */
[----:B------:R-:W-:Y:S01]  /*4ae0*/  PLOP3.LUT P1, PT, PT, PT, UP0, 0x80, 0x0 ;  /* 0x000000000000781c */ /* 0x000fe20003f2f008 */
[----:B------:R-:W-:Y:S01]  /*4af0*/  @P2 VIADD R109, R162, 0x30 ;  /* 0x00000030a26d2836 */ /* 0x000fe20000000000 */
[----:B------:R-:W-:Y:S01]  /*4b00*/  PLOP3.LUT P0, PT, PT, PT, UP0, 0x80, 0x0 ;  /* 0x000000000000781c */ /* 0x000fe20003f0f008 */
[----:B------:R-:W-:Y:S01]  /*4b10*/  IMAD.WIDE.U32 R166, R166, -0x2daee0ad, RZ ;  /* 0xd2511f53a6a67825 */ /* 0x000fe200078e00ff */
[----:B------:R-:W-:Y:S02]  /*4b20*/  LOP3.LUT R101, R242, UR47, RZ, 0x3c, !PT ;  /* 0x0000002ff2657c12 */ /* 0x000fe4000f8e3cff */
[----:B------:R-:W-:Y:S01]  /*4b30*/  PLOP3.LUT P2, PT, PT, PT, UP0, 0x80, 0x0 ;  /* 0x000000000000781c */ /* 0x000fe20003f4f008 */
[C---:B------:R-:W-:Y:S01]  /*4b40*/  @P5 VIADD R170, R162.reuse, 0x31 ;  /* 0x00000031a2aa5836 */ /* 0x040fe20000000000 */
[----:B------:R-:W-:Y:S01]  /*4b50*/  PLOP3.LUT P5, PT, PT, PT, UP0, 0x80, 0x0 ;  /* 0x000000000000781c */ /* 0x000fe20003faf008 */
[C---:B------:R-:W-:Y:S01]  /*4b60*/  @P6 VIADD R171, R162.reuse, 0x38 ;  /* 0x00000038a2ab6836 */ /* 0x040fe20000000000 */
[----:B------:R-:W-:Y:S02]  /*4b70*/  @P3 FSEL R43, R43, -INF , !P4 ;  /* 0xff8000002b2b3808 */ /* 0x000fe40006000000 */
[--C-:B------:R-:W-:Y:S02]  /*4b80*/  LOP3.LUT R176, R165, UR24, R100.reuse, 0x96, !PT ;  /* 0x00000018a5b07c12 */ /* 0x100fe4000f8e9664 */
[----:B------:R-:W-:Y:S01]  /*4b90*/  LOP3.LUT R111, R111, UR24, R100, 0x96, !PT ;  /* 0x000000186f6f7c12 */ /* 0x000fe2000f8e9664 */
[----:B------:R-:W-:Y:S01]  /*4ba0*/  @P0 VIADD R162, R162, 0x39 ;  /* 0x00000039a2a20836 */ /* 0x000fe20000000000 */
[----:B------:R-:W-:Y:S02]  /*4bb0*/  PLOP3.LUT P3, PT, PT, PT, UP0, 0x80, 0x0 ;  /* 0x000000000000781c */ /* 0x000fe40003f6f008 */
[----:B------:R-:W-:Y:S02]  /*4bc0*/  PLOP3.LUT P4, PT, PT, PT, UP0, 0x80, 0x0 ;  /* 0x000000000000781c */ /* 0x000fe40003f8f008 */
[----:B------:R-:W-:Y:S02]  /*4bd0*/  PLOP3.LUT P6, PT, PT, PT, UP0, 0x80, 0x0 ;  /* 0x000000000000781c */ /* 0x000fe40003fcf008 */
[C---:B------:R-:W-:Y:S02]  /*4be0*/  LOP3.LUT R100, R101.reuse, R167, RZ, 0x3c, !PT ;  /* 0x000000a765647212 */ /* 0x040fe400078e3cff */
[----:B------:R-:W-:Y:S02]  /*4bf0*/  LOP3.LUT R108, R101, R169, RZ, 0x3c, !PT ;  /* 0x000000a9656c7212 */ /* 0x000fe400078e3cff */
[----:B------:R-:W-:Y:S01]  /*4c00*/  @P1 ISETP.GE.AND P1, PT, R109, UR6, PT ;  /* 0x000000066d001c0c */ /* 0x000fe2000bf26270 */
[----:B------:R-:W-:Y:S01]  /*4c10*/  IMAD.WIDE.U32 R100, R100, -0x326172a9, RZ ;  /* 0xcd9e8d5764647825 */ /* 0x000fe200078e00ff */
[----:B------:R-:W-:Y:S02]  /*4c20*/  @P2 ISETP.GE.AND P2, PT, R170, UR6, PT ;  /* 0x00000006aa002c0c */ /* 0x000fe4000bf46270 */
[----:B------:R-:W-:Y:S01]  /*4c30*/  @P5 ISETP.GE.AND P5, PT, R171, UR6, PT ;  /* 0x00000006ab005c0c */ /* 0x000fe2000bfa6270 */
[----:B------:R-:W-:Y:S01]  /*4c40*/  IMAD.WIDE.U32 R108, R108, -0x326172a9, RZ ;  /* 0xcd9e8d576c6c7825 */ /* 0x000fe200078e00ff */
[----:B------:R-:W-:Y:S02]  /*4c50*/  LOP3.LUT R169, R101, UR23, R164, 0x96, !PT ;  /* 0x0000001765a97c12 */ /* 0x000fe4000f8e96a4 */
[----:B------:R-:W-:Y:S01]  /*4c60*/  @P3 ISETP.GE.AND P3, PT, R0, UR6, PT ;  /* 0x0000000600003c0c */ /* 0x000fe2000bf66270 */
[----:B------:R-:W-:Y:S01]  /*4c70*/  IMAD.WIDE.U32 R170, R176, -0x2daee0ad, RZ ;  /* 0xd2511f53b0aa7825 */ /* 0x000fe200078e00ff */
[----:B------:R-:W-:Y:S02]  /*4c80*/  @P4 ISETP.GE.AND P4, PT, R163, UR6, PT ;  /* 0x00000006a3004c0c */ /* 0x000fe4000bf86270 */
[----:B------:R-:W-:Y:S01]  /*4c90*/  @P6 ISETP.GE.AND P6, PT, R162, UR6, PT ;  /* 0x00000006a2006c0c */ /* 0x000fe2000bfc6270 */
[----:B------:R-:W-:Y:S01]  /*4ca0*/  IMAD.WIDE.U32 R162, R111, -0x2daee0ad, RZ ;  /* 0xd2511f536fa27825 */ /* 0x000fe200078e00ff */
[--C-:B------:R-:W-:Y:S02]  /*4cb0*/  LOP3.LUT R182, R109, UR23, R110.reuse, 0x96, !PT ;  /* 0x000000176db67c12 */ /* 0x100fe4000f8e966e */
[----:B------:R-:W-:Y:S01]  /*4cc0*/  LOP3.LUT R176, R101, UR23, R110, 0x96, !PT ;  /* 0x0000001765b07c12 */ /* 0x000fe2000f8e966e */
[----:B-----5:R-:W-:Y:S01]  /*4cd0*/  FMUL.FTZ R101, R246, 1.4426950216293334961 ;  /* 0x3fb8aa3bf6657820 */ /* 0x020fe20000410000 */
[--C-:B------:R-:W-:Y:S01]  /*4ce0*/  LOP3.LUT R110, R175, UR22, R168.reuse, 0x96, !PT ;  /* 0x00000016af6e7c12 */ /* 0x100fe2000f8e96a8 */
[----:B------:R-:W-:Y:S01]  /*4cf0*/  IMAD.WIDE.U32 R182, R182, -0x2daee0ad, RZ ;  /* 0xd2511f53b6b67825 */ /* 0x000fe200078e00ff */
[----:B------:R-:W-:Y:S02]  /*4d00*/  LOP3.LUT R0, R173, UR22, R168, 0x96, !PT ;  /* 0x00000016ad007c12 */ /* 0x000fe4000f8e96a8 */
[----:B------:R-:W-:Y:S01]  /*4d10*/  LOP3.LUT R165, R109, UR23, R164, 0x96, !PT ;  /* 0x000000176da57c12 */ /* 0x000fe2000f8e96a4 */
[----:B------:R-:W-:Y:S01]  /*4d20*/  IMAD.WIDE.U32 R168, R169, -0x2daee0ad, RZ ;  /* 0xd2511f53a9a87825 */ /* 0x000fe200078e00ff */
[--C-:B------:R-:W-:Y:S02]  /*4d30*/  LOP3.LUT R173, R163, UR22, R166.reuse, 0x96, !PT ;  /* 0x00000016a3ad7c12 */ /* 0x100fe4000f8e96a6 */
[----:B------:R-:W-:Y:S01]  /*4d40*/  LOP3.LUT R167, R171, UR22, R166, 0x96, !PT ;  /* 0x00000016aba77c12 */ /* 0x000fe2000f8e96a6 */
[----:B------:R-:W-:Y:S01]  /*4d50*/  IMAD.WIDE.U32 R164, R165, -0x2daee0ad, RZ ;  /* 0xd2511f53a5a47825 */ /* 0x000fe200078e00ff */
[----:B------:R-:W-:Y:S02]  /*4d60*/  LOP3.LUT R163, R169, UR20, R170, 0x96, !PT ;  /* 0x00000014a9a37c12 */ /* 0x000fe4000f8e96aa */
[----:B------:R-:W-:Y:S01]  /*4d70*/  FSETP.NEU.FTZ.AND P0, PT, R245, -INF , PT ;  /* 0xff800000f500780b */ /* 0x000fe20003f1d000 */
[----:B------:R-:W-:Y:S01]  /*4d80*/  IMAD.WIDE.U32 R110, R110, -0x326172a9, RZ ;  /* 0xcd9e8d576e6e7825 */ /* 0x000fe200078e00ff */
[----:B------:R-:W-:Y:S02]  /*4d90*/  LOP3.LUT R184, R165, UR20, R174, 0x96, !PT ;  /* 0x00000014a5b87c12 */ /* 0x000fe4000f8e96ae */
[----:B------:R-:W-:Y:S01]  /*4da0*/  LOP3.LUT R174, R183, UR20, R172, 0x96, !PT ;  /* 0x00000014b7ae7c12 */ /* 0x000fe2000f8e96ac */
[----:B------:R-:W-:Y:S01]  /*4db0*/  IMAD.WIDE.U32 R170, R0, -0x326172a9, RZ ;  /* 0xcd9e8d5700aa7825 */ /* 0x000fe200078e00ff */
[--C-:B------:R-:W-:Y:S03]  /*4dc0*/  LOP3.LUT R180, R111, UR21, R108.reuse, 0x96, !PT ;  /* 0x000000156fb47c12 */ /* 0x100fe6000f8e966c */
[----:B------:R-:W-:Y:S01]  /*4dd0*/  FMUL.FTZ R0, R244, 1.4426950216293334961 ;  /* 0x3fb8aa3bf4007820 */ /* 0x000fe20000410000 */
[----:B------:R-:W-:Y:S01]  /*4de0*/  IMAD.WIDE.U32 R184, R184, -0x326172a9, RZ ;  /* 0xcd9e8d57b8b87825 */ /* 0x000fe200078e00ff */
[----:B------:R-:W-:Y:S03]  /*4df0*/  LOP3.LUT R165, R171, UR21, R108, 0x96, !PT ;  /* 0x00000015aba57c12 */ /* 0x000fe6000f8e966c */
[----:B------:R-:W-:Y:S01]  /*4e00*/  FMUL.FTZ R108, R245, 1.4426950216293334961 ;  /* 0x3fb8aa3bf56c7820 */ /* 0x000fe20000410000 */
[----:B------:R-:W-:Y:S01]  /*4e10*/  IMAD.WIDE.U32 R166, R167, -0x326172a9, RZ ;  /* 0xcd9e8d57a7a67825 */ /* 0x000fe200078e00ff */
[----:B------:R-:W-:Y:S03]  /*4e20*/  LOP3.LUT R171, R185, UR19, R110, 0x96, !PT ;  /* 0x00000013b9ab7c12 */ /* 0x000fe6000f8e966e */
[----:B------:R-:W-:Y:S01]  /*4e30*/  FSEL R108, R108, RZ, P0 ;  /* 0x000000ff6c6c7208 */ /* 0x000fe20000000000 */
[----:B------:R-:W-:Y:S01]  /*4e40*/  IMAD.WIDE.U32 R172, R173, -0x326172a9, RZ ;  /* 0xcd9e8d57adac7825 */ /* 0x000fe200078e00ff */
[--C-:B------:R-:W-:Y:S02]  /*4e50*/  LOP3.LUT R178, R167, UR21, R100.reuse, 0x96, !PT ;  /* 0x00000015a7b27c12 */ /* 0x100fe4000f8e9664 */
[----:B------:R-:W-:Y:S01]  /*4e60*/  FSETP.NEU.FTZ.AND P0, PT, R246, -INF , PT ;  /* 0xff800000f600780b */ /* 0x000fe20003f1d000 */
[----:B------:R-:W-:Y:S01]  /*4e70*/  IMAD.WIDE.U32 R176, R176, -0x2daee0ad, RZ ;  /* 0xd2511f53b0b07825 */ /* 0x000fe200078e00ff */
[----:B------:R-:W-:Y:S02]  /*4e80*/  LOP3.LUT R111, R173, UR21, R100, 0x96, !PT ;  /* 0x00000015ad6f7c12 */ /* 0x000fe4000f8e9664 */
[----:B------:R-:W-:Y:S01]  /*4e90*/  FSEL R101, R101, RZ, P0 ;  /* 0x000000ff65657208 */ /* 0x000fe20000000000 */
[----:B------:R-:W-:Y:S01]  /*4ea0*/  FFMA.FTZ R4, R4, UR7, -R108 ;  /* 0x0000000704047c23 */ /* 0x000fe2000801086c */
[----:B------:R-:W-:Y:S01]  /*4eb0*/  LOP3.LUT R109, R177, UR20, R162, 0x96, !PT ;  /* 0x00000014b16d7c12 */ /* 0x000fe2000f8e96a2 */
[----:B------:R-:W-:Y:S01]  /*4ec0*/  FFMA.FTZ R5, R5, UR7, -R108 ;  /* 0x0000000705057c23 */ /* 0x000fe2000801086c */
[C---:B------:R-:W-:Y:S01]  /*4ed0*/  FSETP.NEU.FTZ.AND P0, PT, R241.reuse, -INF , PT ;  /* 0xff800000f100780b */ /* 0x040fe20003f1d000 */
[----:B------:R-:W-:Y:S01]  /*4ee0*/  FMUL.FTZ R100, R241, 1.4426950216293334961 ;  /* 0x3fb8aa3bf1647820 */ /* 0x000fe20000410000 */
[----:B------:R-:W-:Y:S01]  /*4ef0*/  IMAD.WIDE.U32 R178, R178, -0x2daee0ad, RZ ;  /* 0xd2511f53b2b27825 */ /* 0x000fe200078e00ff */
[----:B------:R-:W1:Y:S03]  /*4f00*/  MUFU.EX2 R203, R4 ;  /* 0x0000000400cb7308 */ /* 0x000e660000000800 */
[--C-:B------:R-:W-:Y:S01]  /*4f10*/  FFMA.FTZ R6, R6, UR7, -R101.reuse ;  /* 0x0000000706067c23 */ /* 0x100fe20008010865 */
[----:B------:R-:W-:Y:S01]  /*4f20*/  FSEL R100, R100, RZ, P0 ;  /* 0x000000ff64647208 */ /* 0x000fe20000000000 */
[----:B------:R-:W-:Y:S01]  /*4f30*/  IMAD.WIDE.U32 R162, R163, -0x326172a9, RZ ;  /* 0xcd9e8d57a3a27825 */ /* 0x000fe200078e00ff */
[----:B------:R-:W-:Y:S02]  /*4f40*/  LOP3.LUT R173, R179, UR18, R168, 0x96, !PT ;  /* 0x00000012b3ad7c12 */ /* 0x000fe4000f8e96a8 */
[----:B------:R-:W-:Y:S02]  /*4f50*/  FSETP.NEU.FTZ.AND P0, PT, R244, -INF , PT ;  /* 0xff800000f400780b */ /* 0x000fe40003f1d000 */
[----:B------:R2:W-:Y:S01]  /*4f60*/  MUFU.EX2 R205, R5 ;  /* 0x0000000500cd7308 */ /* 0x0005e20000000800 */
[----:B------:R-:W-:Y:S01]  /*4f70*/  LOP3.LUT R168, R163, UR19, R166, 0x96, !PT ;  /* 0x00000013a3a87c12 */ /* 0x000fe2000f8e96a6 */
[----:B------:R-:W-:Y:S01]  /*4f80*/  IMAD.WIDE.U32 R166, R109, -0x326172a9, RZ ;  /* 0xcd9e8d576da67825 */ /* 0x000fe200078e00ff */
[----:B------:R-:W-:Y:S02]  /*4f90*/  FSEL R0, R0, RZ, P0 ;  /* 0x000000ff00007208 */ /* 0x000fe40000000000 */
[----:B------:R-:W-:Y:S01]  /*4fa0*/  PLOP3.LUT P0, PT, PT, PT, UP0, 0x80, 0x0 ;  /* 0x000000000000781c */ /* 0x000fe20003f0f008 */
[----:B------:R-:W-:Y:S01]  /*4fb0*/  IMAD.WIDE.U32 R180, R180, -0x2daee0ad, RZ ;  /* 0xd2511f53b4b47825 */ /* 0x000fe200078e00ff */
[----:B------:R-:W-:Y:S03]  /*4fc0*/  LOP3.LUT R109, R167, UR19, R172, 0x96, !PT ;  /* 0x00000013a76d7c12 */ /* 0x000fe6000f8e96ac */
[----:B------:R-:W-:Y:S01]  /*4fd0*/  MUFU.EX2 R209, R6 ;  /* 0x0000000600d17308 */ /* 0x000fe20000000800 */
[----:B------:R-:W-:Y:S01]  /*4fe0*/  I2FP.F32.S32 R167, R187 ;  /* 0x000000bb00a77245 */ /* 0x000fe20000201400 */
[--C-:B------:R-:W-:Y:S01]  /*4ff0*/  FFMA.FTZ R7, R7, UR7, -R101.reuse ;  /* 0x0000000707077c23 */ /* 0x100fe20008010865 */
[----:B------:R-:W-:Y:S01]  /*5000*/  LOP3.LUT R177, R181, UR18, R164, 0x96, !PT ;  /* 0x00000012b5b17c12 */ /* 0x000fe2000f8e96a4 */
[----:B------:R-:W-:Y:S04]  /*5010*/  IMAD.WIDE.U32 R174, R174, -0x326172a9, RZ ;  /* 0xcd9e8d57aeae7825 */ /* 0x000fe800078e00ff */
[----:B------:R-:W-:Y:S01]  /*5020*/  FFMA.FTZ R8, R8, UR7, -R100 ;  /* 0x0000000708087c23 */ /* 0x000fe20008010864 */
[----:B------:R-:W-:Y:S01]  /*5030*/  FFMA.FTZ R44, R167, -UR5, R44 ;  /* 0x80000005a72c7c23 */ /* 0x000fe2000801002c */
[----:B------:R3:W4:Y:S01]  /*5040*/  MUFU.EX2 R208, R7 ;  /* 0x0000000700d07308 */ /* 0x0007220000000800 */
[----:B------:R-:W-:Y:S01]  /*5050*/  LOP3.LUT R169, R175, UR19, R170, 0x96, !PT ;  /* 0x00000013afa97c12 */ /* 0x000fe2000f8e96aa */
[----:B--2---:R-:W-:Y:S04]  /*5060*/  IMAD.WIDE.U32 R4, R177, -0x326172a9, RZ ;  /* 0xcd9e8d57b1047825 */ /* 0x004fe800078e00ff */
[----:B------:R-:W-:Y:S01]  /*5070*/  FFMA.FTZ R9, R9, UR7, -R100 ;  /* 0x0000000709097c23 */ /* 0x000fe20008010864 */
[----:B------:R-:W-:Y:S01]  /*5080*/  @P0 FSEL R44, R44, -INF , !P3 ;  /* 0xff8000002c2c0808 */ /* 0x000fe20005800000 */
[----:B------:R-:W-:Y:S01]  /*5090*/  IMAD.WIDE.U32 R110, R111, -0x2daee0ad, RZ ;  /* 0xd2511f536f6e7825 */ /* 0x000fe200078e00ff */
[----:B------:R-:W-:Y:S01]  /*50a0*/  PLOP3.LUT P0, PT, PT, PT, UP0, 0x80, 0x0 ;  /* 0x000000000000781c */ /* 0x000fe20003f0f008 */
        /* <DEDUP_REMOVED lines=10> */
[----:B------:R-:W-:Y:S02]  /*5150*/  LOP3.LUT R175, R185, UR16, R110, 0x96, !PT ;  /* 0x00000010b9af7c12 */ /* 0x000fe4000f8e966e */
[----:B------:R-:W-:Y:S01]  /*5160*/  @P0 FSEL R46, R46, -INF , !P3 ;  /* 0xff8000002e2e0808 */ /* 0x000fe20005800000 */
[----:B------:R-:W-:Y:S01]  /*5170*/  IMAD.WIDE.U32 R110, R111, -0x326172a9, RZ ;  /* 0xcd9e8d576f6e7825 */ /* 0x000fe200078e00ff */
[----:B------:R-:W-:Y:S03]  /*5180*/  PLOP3.LUT P0, PT, PT, PT, UP0, 0x80, 0x0 ;  /* 0x000000000000781c */ /* 0x000fe60003f0f008 */
[----:B------:R-:W-:Y:S01]  /*5190*/  MUFU.EX2 R211, R12 ;  /* 0x0000000c00d37308 */ /* 0x000fe20000000800 */
[----:B------:R-:W-:Y:S01]  /*51a0*/  LOP3.LUT R219, R102, 0xffff, RZ, 0xc0, !PT ;  /* 0x0000ffff66db7812 */ /* 0x000fe200078ec0ff */
[----:B------:R-:W-:Y:S01]  /*51b0*/  IMAD.WIDE.U32 R164, R165, -0x2daee0ad, RZ ;  /* 0xd2511f53a5a47825 */ /* 0x000fe200078e00ff */
[----:B------:R-:W-:Y:S02]  /*51c0*/  LOP3.LUT R109, R111, UR15, R4, 0x96, !PT ;  /* 0x0000000f6f6d7c12 */ /* 0x000fe4000f8e9604 */
[----:B------:R-:W-:Y:S01]  /*51d0*/  SHF.R.U32.HI R220, RZ, 0x10, R102 ;  /* 0x00000010ffdc7819 */ /* 0x000fe20000011666 */
[----:B------:R-:W-:Y:S01]  /*51e0*/  IMAD.WIDE.U32 R196, R169, -0x2daee0ad, RZ ;  /* 0xd2511f53a9c47825 */ /* 0x000fe200078e00ff */
[----:B------:R-:W-:Y:S01]  /*51f0*/  LOP3.LUT R163, R165, UR18, R182, 0x96, !PT ;  /* 0x00000012a5a37c12 */ /* 0x000fe2000f8e96b6 */
[----:B---3--:R-:W2:Y:S02]  /*5200*/  LDSM.16.M88.4 R4, [R149+-0x1400] ;  /* 0xffec00009504783b */ /* 0x008ea40000000200 */
[--C-:B------:R-:W-:Y:S01]  /*5210*/  FFMA.FTZ R10, R10, UR7, -R0.reuse ;  /* 0x000000070a0a7c23 */ /* 0x100fe20008010800 */
[----:B------:R-:W-:Y:S01]  /*5220*/  FFMA.FTZ R11, R11, UR7, -R0 ;  /* 0x000000070b0b7c23 */ /* 0x000fe20008010800 */
[----:B------:R-:W-:Y:S01]  /*5230*/  LOP3.LUT R171, R197, UR16, R164, 0x96, !PT ;  /* 0x00000010c5ab7c12 */ /* 0x000fe2000f8e96a4 */
[--C-:B------:R-:W-:Y:S01]  /*5240*/  FFMA.FTZ R14, R14, UR7, -R0.reuse ;  /* 0x000000070e0e7c23 */ /* 0x100fe20008010800 */
[----:B------:R-:W-:Y:S01]  /*5250*/  I2FP.F32.S32 R164, R189 ;  /* 0x000000bd00a47245 */ /* 0x000fe20000201400 */
[----:B------:R-:W-:Y:S04]  /*5260*/  IMAD.WIDE.U32 R172, R173, -0x326172a9, RZ ;  /* 0xcd9e8d57adac7825 */ /* 0x000fe800078e00ff */
[----:B------:R-:W-:Y:S01]  /*5270*/  FFMA.FTZ R15, R15, UR7, -R0 ;  /* 0x000000070f0f7c23 */ /* 0x000fe20008010800 */
[----:B------:R3:W-:Y:S01]  /*5280*/  MUFU.EX2 R210, R13 ;  /* 0x0000000d00d27308 */ /* 0x0007e20000000800 */
[--C-:B------:R-:W-:Y:S01]  /*5290*/  FFMA.FTZ R18, R18, UR7, -R101.reuse ;  /* 0x0000000712127c23 */ /* 0x100fe20008010865 */
[----:B------:R-:W-:Y:S01]  /*52a0*/  FFMA.FTZ R48, R164, -UR5, R48 ;  /* 0x80000005a4307c23 */ /* 0x000fe20008010030 */
[----:B------:R-:W-:Y:S01]  /*52b0*/  LOP3.LUT R165, R173, UR17, R162, 0x96, !PT ;  /* 0x00000011ada57c12 */ /* 0x000fe2000f8e96a2 */
[--C-:B------:R-:W-:Y:S01]  /*52c0*/  FFMA.FTZ R16, R16, UR7, -R108.reuse ;  /* 0x0000000710107c23 */ /* 0x100fe2000801086c */
[----:B------:R-:W-:Y:S01]  /*52d0*/  LOP3.LUT R173, R110, 0xffff, RZ, 0xc0, !PT ;  /* 0x0000ffff6ead7812 */ /* 0x000fe200078ec0ff */
[--C-:B------:R-:W-:Y:S01]  /*52e0*/  FFMA.FTZ R19, R19, UR7, -R101.reuse ;  /* 0x0000000713137c23 */ /* 0x100fe20008010865 */
[----:B------:R-:W-:Y:S01]  /*52f0*/  @P0 FSEL R48, R48, -INF , !P3 ;  /* 0xff80000030300808 */ /* 0x000fe20005800000 */
[--C-:B------:R-:W-:Y:S01]  /*5300*/  FFMA.FTZ R21, R21, UR7, -R108.reuse ;  /* 0x0000000715157c23 */ /* 0x100fe2000801086c */
[----:B------:R-:W-:Y:S01]  /*5310*/  PLOP3.LUT P0, PT, PT, PT, UP0, 0x80, 0x0 ;  /* 0x000000000000781c */ /* 0x000fe20003f0f008 */
[----:B------:R-:W-:Y:S04]  /*5320*/  IMAD.WIDE.U32 R162, R163, -0x326172a9, RZ ;  /* 0xcd9e8d57a3a27825 */ /* 0x000fe800078e00ff */
[----:B------:R-:W-:Y:S01]  /*5330*/  FFMA.FTZ R17, R17, UR7, -R108 ;  /* 0x0000000711117c23 */ /* 0x000fe2000801086c */
[----:B------:R-:W-:Y:S01]  /*5340*/  MUFU.EX2 R217, R10 ;  /* 0x0000000a00d97308 */ /* 0x000fe20000000800 */
[----:B------:R-:W-:Y:S01]  /*5350*/  FFMA.FTZ R24, R24, UR7, -R100 ;  /* 0x0000000718187c23 */ /* 0x000fe20008010864 */
[----:B------:R-:W-:Y:S01]  /*5360*/  FFMA.FTZ R20, R20, UR7, -R108 ;  /* 0x0000000714147c23 */ /* 0x000fe2000801086c */
[----:B------:R-:W-:Y:S01]  /*5370*/  LOP3.LUT R186, R163, UR17, R174, 0x96, !PT ;  /* 0x00000011a3ba7c12 */ /* 0x000fe2000f8e96ae */
[--C-:B------:R-:W-:Y:S01]  /*5380*/  FFMA.FTZ R22, R22, UR7, -R101.reuse ;  /* 0x0000000716167c23 */ /* 0x100fe20008010865 */
[----:B------:R-:W-:Y:S01]  /*5390*/  I2FP.F32.S32 R163, R192 ;  /* 0x000000c000a37245 */ /* 0x000fe20000201400 */
[----:B------:R-:W-:Y:S01]  /*53a0*/  FFMA.FTZ R27, R27, UR7, -R0 ;  /* 0x000000071b1b7c23 */ /* 0x000fe20008010800 */
[----:B------:R-:W-:Y:S01]  /*53b0*/  SHF.R.U32.HI R174, RZ, 0x10, R110 ;  /* 0x00000010ffae7819 */ /* 0x000fe2000001166e */
[----:B------:R-:W-:Y:S01]  /*53c0*/  FFMA.FTZ R23, R23, UR7, -R101 ;  /* 0x0000000717177c23 */ /* 0x000fe20008010865 */
[----:B---3--:R-:W-:Y:S01]  /*53d0*/  I2FP.F32.S32 R13, R194 ;  /* 0x000000c2000d7245 */ /* 0x008fe20000201400 */
[--C-:B------:R-:W-:Y:S01]  /*53e0*/  FFMA.FTZ R28, R28, UR7, -R100.reuse ;  /* 0x000000071c1c7c23 */ /* 0x100fe20008010864 */
[----:B------:R-:W-:Y:S01]  /*53f0*/  @P0 FSEL R50, R50, -INF , !P3 ;  /* 0xff80000032320808 */ /* 0x000fe20005800000 */
[----:B------:R-:W-:Y:S01]  /*5400*/  FFMA.FTZ R29, R29, UR7, -R100 ;  /* 0x000000071d1d7c23 */ /* 0x000fe20008010864 */
[----:B------:R-:W-:Y:S01]  /*5410*/  PLOP3.LUT P0, PT, PT, PT, UP0, 0x80, 0x0 ;  /* 0x000000000000781c */ /* 0x000fe20003f0f008 */
[----:B------:R-:W-:Y:S01]  /*5420*/  IMAD.WIDE.U32 R180, R176, -0x326172a9, RZ ;  /* 0xcd9e8d57b0b47825 */ /* 0x000fe200078e00ff */
[----:B------:R-:W-:Y:S01]  /*5430*/  PLOP3.LUT P3, PT, PT, PT, UP0, 0x80, 0x0 ;  /* 0x000000000000781c */ /* 0x000fe20003f6f008 */
[----:B------:R-:W-:Y:S02]  /*5440*/  MUFU.EX2 R206, R27 ;  /* 0x0000001b00ce7308 */ /* 0x000fe40000000800 */
[----:B------:R-:W-:Y:S01]  /*5450*/  FFMA.FTZ R30, R30, UR7, -R0 ;  /* 0x000000071e1e7c23 */ /* 0x000fe20008010800 */
[----:B------:R-:W-:Y:S01]  /*5460*/  IMAD.WIDE.U32 R168, R168, -0x2daee0ad, RZ ;  /* 0xd2511f53a8a87825 */ /* 0x000fe200078e00ff */
[----:B------:R-:W-:Y:S01]  /*5470*/  LOP3.LUT R221, R181, UR17, R166, 0x96, !PT ;  /* 0x00000011b5dd7c12 */ /* 0x000fe2000f8e96a6 */
[-C--:B--2---:R-:W-:Y:S03]  /*5480*/  HMMA.16816.F32.BF16 R52, R104, R4.reuse, R52 ;  /* 0x000000046834723c */ /* 0x084fe60000041834 */
[----:B------:R-:W-:Y:S01]  /*5490*/  SHF.R.U32.HI R166, RZ, 0x18, R110 ;  /* 0x00000018ffa67819 */ /* 0x000fe2000001166e */
[----:B------:R-:W-:Y:S01]  /*54a0*/  IMAD.WIDE.U32 R8, R165, -0x2daee0ad, RZ ;  /* 0xd2511f53a5087825 */ /* 0x000fe200078e00ff */
[----:B------:R-:W-:Y:S01]  /*54b0*/  LOP3.LUT R165, R110, 0xff, RZ, 0xc0, !PT ;  /* 0x000000ff6ea57812 */ /* 0x000fe200078ec0ff */
[C---:B------:R-:W-:Y:S01]  /*54c0*/  HMMA.16816.F32.BF16 R56, R112.reuse, R4, R56 ;  /* 0x000000047038723c */ /* 0x040fe20000041838 */
[----:B------:R2:W3:Y:S04]  /*54d0*/  MUFU.EX2 R216, R11 ;  /* 0x0000000b00d87308 */ /* 0x0004e80000000800 */
[----:B------:R-:W-:Y:S01]  /*54e0*/  LOP3.LUT R178, R169, UR16, R178, 0x96, !PT ;  /* 0x00000010a9b27c12 */ /* 0x000fe2000f8e96b2 */
[----:B------:R-:W-:Y:S01]  /*54f0*/  FFMA.FTZ R45, R163, -UR5, R45 ;  /* 0x80000005a32d7c23 */ /* 0x000fe2000801002d */
[----:B------:R-:W-:Y:S01]  /*5500*/  LOP3.LUT R110, R103, UR14, R170, 0x96, !PT ;  /* 0x0000000e676e7c12 */ /* 0x000fe2000f8e96aa */
[-C--:B------:R-:W-:Y:S03]  /*5510*/  HMMA.16816.F32.BF16 R60, R112, R6.reuse, R60 ;  /* 0x00000006703c723c */ /* 0x080fe6000004183c */
[----:B------:R-:W-:Y:S01]  /*5520*/  MUFU.EX2 R191, R23 ;  /* 0x0000001700bf7308 */ /* 0x000fe20000000800 */
[----:B------:R-:W-:Y:S01]  /*5530*/  LOP3.LUT R111, R9, UR14, R168, 0x96, !PT ;  /* 0x0000000e096f7c12 */ /* 0x000fe2000f8e96a8 */
[----:B------:R-:W-:Y:S01]  /*5540*/  FFMA.FTZ R31, R31, UR7, -R0 ;  /* 0x000000071f1f7c23 */ /* 0x000fe20008010800 */
[----:B------:R-:W-:Y:S01]  /*5550*/  LOP3.LUT R169, R8, 0xff, RZ, 0xc0, !PT ;  /* 0x000000ff08a97812 */ /* 0x000fe200078ec0ff */
[----:B------:R-:W-:Y:S06]  /*5560*/  HMMA.16816.F32.BF16 R64, R104, R6, R64 ;  /* 0x000000066840723c */ /* 0x000fec0000041840 */
[----:B------:R-:W-:Y:S01]  /*5570*/  MUFU.EX2 R215, R14 ;  /* 0x0000000e00d77308 */ /* 0x000fe20000000800 */
[----:B------:R-:W-:Y:S01]  /*5580*/  SHF.R.U32.HI R170, RZ, 0x18, R8 ;  /* 0x00000018ffaa7819 */ /* 0x000fe20000011608 */
[----:B------:R-:W-:Y:S03]  /*5590*/  FFMA.FTZ R32, R32, UR7, -R108 ;  /* 0x0000000720207c23 */ /* 0x000fe6000801086c */
[----:B------:R-:W-:Y:S01]  /*55a0*/  LOP3.LUT R7, R109, 0xff, RZ, 0xc0, !PT ;  /* 0x000000ff6d077812 */ /* 0x000fe200078ec0ff */
[--C-:B------:R-:W-:Y:S01]  /*55b0*/  FFMA.FTZ R34, R34, UR7, -R101.reuse ;  /* 0x0000000722227c23 */ /* 0x100fe20008010865 */
[----:B------:R-:W-:Y:S01]  /*55c0*/  LOP3.LUT R183, R8, 0xffff, RZ, 0xc0, !PT ;  /* 0x0000ffff08b77812 */ /* 0x000fe200078ec0ff */
[----:B------:R-:W-:Y:S01]  /*55d0*/  FFMA.FTZ R35, R35, UR7, -R101 ;  /* 0x0000000723237c23 */ /* 0x000fe20008010865 */
[----:B------:R-:W-:Y:S01]  /*55e0*/  SHF.R.U32.HI R185, RZ, 0x10, R8 ;  /* 0x00000010ffb97819 */ /* 0x000fe20000011608 */
[----:B------:R-:W-:Y:S01]  /*55f0*/  IMAD.WIDE.U32 R8, R171, -0x326172a9, RZ ;  /* 0xcd9e8d57ab087825 */ /* 0x000fe200078e00ff */
[----:B------:R-:W-:Y:S01]  /*5600*/  @P0 FSEL R45, R45, -INF , !P4 ;  /* 0xff8000002d2d0808 */ /* 0x000fe20006000000 */
[----:B------:R-:W-:Y:S01]  /*5610*/  MUFU.EX2 R197, R28 ;  /* 0x0000001c00c57308 */ /* 0x000fe20000000800 */
[----:B------:R-:W-:Y:S01]  /*5620*/  PLOP3.LUT P0, PT, PT, PT, UP0, 0x80, 0x0 ;  /* 0x000000000000781c */ /* 0x000fe20003f0f008 */
[----:B------:R-:W-:Y:S01]  /*5630*/  FFMA.FTZ R61, R201, -UR5, R61 ;  /* 0x80000005c93d7c23 */ /* 0x000fe2000801003d */
[----:B------:R-:W-:Y:S01]  /*5640*/  LOP3.LUT R12, R9, UR15, R162, 0x96, !PT ;  /* 0x0000000f090c7c12 */ /* 0x000fe2000f8e96a2 */
[--C-:B------:R-:W-:Y:S01]  /*5650*/  FFMA.FTZ R36, R36, UR7, -R108.reuse ;  /* 0x0000000724247c23 */ /* 0x100fe2000801086c */
[----:B------:R-:W-:Y:S01]  /*5660*/  @P3 FSEL R47, R47, -INF , !P4 ;  /* 0xff8000002f2f3808 */ /* 0x000fe20006000000 */
[----:B------:R-:W-:Y:S01]  /*5670*/  FFMA.FTZ R37, R37, UR7, -R108 ;  /* 0x0000000725257c23 */ /* 0x000fe2000801086c */
[----:B------:R-:W-:Y:S01]  /*5680*/  LOP3.LUT R222, R8, 0xffff, RZ, 0xc0, !PT ;  /* 0x0000ffff08de7812 */ /* 0x000fe200078ec0ff */
[----:B------:R-:W-:Y:S01]  /*5690*/  FFMA.FTZ R38, R38, UR7, -R101 ;  /* 0x0000000726267c23 */ /* 0x000fe20008010865 */
[----:B------:R-:W-:Y:S01]  /*56a0*/  I2FP.F32.S32 R9, R193 ;  /* 0x000000c100097245 */ /* 0x000fe20000201400 */
[----:B------:R-:W-:Y:S01]  /*56b0*/  FFMA.FTZ R41, R41, UR7, -R100 ;  /* 0x0000000729297c23 */ /* 0x000fe20008010864 */
[----:B------:R-:W-:Y:S01]  /*56c0*/  SHF.R.U32.HI R162, RZ, 0x10, R8 ;  /* 0x00000010ffa27819 */ /* 0x000fe20000011608 */
[----:B------:R-:W-:Y:S01]  /*56d0*/  FFMA.FTZ R42, R42, UR7, -R0 ;  /* 0x000000072a2a7c23 */ /* 0x000fe20008010800 */
[----:B------:R-:W-:Y:S01]  /*56e0*/  PLOP3.LUT P3, PT, PT, PT, UP0, 0x80, 0x0 ;  /* 0x000000000000781c */ /* 0x000fe20003f6f008 */
[----:B------:R-:W-:Y:S01]  /*56f0*/  FFMA.FTZ R49, R9, -UR5, R49 ;  /* 0x8000000509317c23 */ /* 0x000fe20008010031 */
[----:B------:R-:W-:Y:S01]  /*5700*/  I2FP.F32.S32 R4, R199 ;  /* 0x000000c700047245 */ /* 0x000fe20000201400 */
[----:B------:R-:W-:Y:S01]  /*5710*/  FFMA.FTZ R39, R39, UR7, -R101 ;  /* 0x0000000727277c23 */ /* 0x000fe20008010865 */
[----:B------:R-:W-:Y:S01]  /*5720*/  I2FP.F32.S32 R6, R200 ;  /* 0x000000c800067245 */ /* 0x000fe20000201400 */
[----:B------:R-:W-:Y:S01]  /*5730*/  FFMA.FTZ R25, R25, UR7, -R100 ;  /* 0x0000000719197c23 */ /* 0x000fe20008010864 */
[----:B------:R-:W-:Y:S01]  /*5740*/  @P0 FSEL R49, R49, -INF , !P4 ;  /* 0xff80000031310808 */ /* 0x000fe20006000000 */
[----:B------:R-:W-:Y:S01]  /*5750*/  FFMA.FTZ R63, R4, -UR5, R63 ;  /* 0x80000005043f7c23 */ /* 0x000fe2000801003f */
[----:B------:R-:W-:Y:S01]  /*5760*/  PLOP3.LUT P0, PT, PT, PT, UP0, 0x80, 0x0 ;  /* 0x000000000000781c */ /* 0x000fe20003f0f008 */
[----:B------:R-:W-:Y:S01]  /*5770*/  FFMA.FTZ R52, R13, -UR5, R52 ;  /* 0x800000050d347c23 */ /* 0x000fe20008010034 */
[----:B------:R-:W-:Y:S01]  /*5780*/  I2FP.F32.S32 R5, R198 ;  /* 0x000000c600057245 */ /* 0x000fe20000201400 */
[----:B------:R-:W-:Y:S01]  /*5790*/  FFMA.FTZ R40, R40, UR7, -R100 ;  /* 0x0000000728287c23 */ /* 0x000fe20008010864 */
[----:B------:R-:W-:Y:S01]  /*57a0*/  LOP3.LUT R168, R102, 0xff, RZ, 0xc0, !PT ;  /* 0x000000ff66a87812 */ /* 0x000fe200078ec0ff */
[--C-:B------:R-:W-:Y:S01]  /*57b0*/  FFMA.FTZ R46, R46, UR7, -R0.reuse ;  /* 0x000000072e2e7c23 */ /* 0x100fe20008010800 */
[----:B------:R-:W-:Y:S01]  /*57c0*/  @P3 FSEL R51, R51, -INF , !P4 ;  /* 0xff80000033333808 */ /* 0x000fe20006000000 */
[----:B------:R-:W-:Y:S01]  /*57d0*/  FFMA.FTZ R67, R5, -UR5, R67 ;  /* 0x8000000505437c23 */ /* 0x000fe20008010043 */
[----:B------:R-:W-:Y:S01]  /*57e0*/  PLOP3.LUT P4, PT, PT, PT, UP0, 0x80, 0x0 ;  /* 0x000000000000781c */ /* 0x000fe20003f8f008 */
[----:B------:R-:W-:Y:S01]  /*57f0*/  FFMA.FTZ R43, R43, UR7, -R0 ;  /* 0x000000072b2b7c23 */ /* 0x000fe20008010800 */
[----:B------:R-:W-:Y:S01]  /*5800*/  PLOP3.LUT P3, PT, PT, PT, UP0, 0x80, 0x0 ;  /* 0x000000000000781c */ /* 0x000fe20003f6f008 */
[----:B------:R-:W-:Y:S01]  /*5810*/  FFMA.FTZ R48, R48, UR7, -R108 ;  /* 0x0000000730307c23 */ /* 0x000fe2000801086c */
[----:B------:R-:W-:Y:S01]  /*5820*/  SHF.R.U32.HI R171, RZ, 0x18, R102 ;  /* 0x00000018ffab7819 */ /* 0x000fe20000011666 */
[--C-:B------:R-:W-:Y:S01]  /*5830*/  FFMA.FTZ R26, R26, UR7, -R0.reuse ;  /* 0x000000071a1a7c23 */ /* 0x100fe20008010800 */
[----:B------:R-:W-:Y:S01]  /*5840*/  @P0 FSEL R52, R52, -INF , !P1 ;  /* 0xff80000034340808 */ /* 0x000fe20004800000 */
[----:B------:R-:W-:Y:S01]  /*5850*/  FFMA.FTZ R47, R47, UR7, -R0 ;  /* 0x000000072f2f7c23 */ /* 0x000fe20008010800 */
[----:B------:R-:W-:Y:S01]  /*5860*/  PLOP3.LUT P0, PT, PT, PT, UP0, 0x80, 0x0 ;  /* 0x000000000000781c */ /* 0x000fe20003f0f008 */
[----:B------:R-:W-:Y:S01]  /*5870*/  FFMA.FTZ R55, R9, -UR5, R55 ;  /* 0x8000000509377c23 */ /* 0x000fe20008010037 */
[----:B------:R-:W-:Y:S01]  /*5880*/  I2FP.F32.S32 R9, R195 ;  /* 0x000000c300097245 */ /* 0x000fe20000201400 */
[----:B------:R-:W-:Y:S01]  /*5890*/  FFMA.FTZ R58, R167, -UR5, R58 ;  /* 0x80000005a73a7c23 */ /* 0x000fe2000801003a */
[----:B------:R-:W-:Y:S01]  /*58a0*/  LOP3.LUT R102, R8, 0xff, RZ, 0xc0, !PT ;  /* 0x000000ff08667812 */ /* 0x000fe200078ec0ff */
[----:B------:R-:W-:Y:S01]  /*58b0*/  FFMA.FTZ R49, R49, UR7, -R108 ;  /* 0x0000000731317c23 */ /* 0x000fe2000801086c */
[----:B------:R-:W-:Y:S01]  /*58c0*/  SHF.R.U32.HI R103, RZ, 0x18, R8 ;  /* 0x00000018ff677819 */ /* 0x000fe20000011608 */
[----:B------:R-:W-:Y:S01]  /*58d0*/  FFMA.FTZ R56, R9, -UR5, R56 ;  /* 0x8000000509387c23 */ /* 0x000fe20008010038 */
[--C-:B------:R-:W-:Y:S01]  /*58e0*/  FFMA.FTZ R50, R50, UR7, -R101.reuse ;  /* 0x0000000732327c23 */ /* 0x100fe20008010865 */
[----:B------:R-:W-:Y:S01]  /*58f0*/  FFMA.FTZ R51, R51, UR7, -R101 ;  /* 0x0000000733337c23 */ /* 0x000fe20008010865 */
[--C-:B------:R-:W-:Y:S01]  /*5900*/  FFMA.FTZ R52, R52, UR7, -R108.reuse ;  /* 0x0000000734347c23 */ /* 0x100fe2000801086c */
[----:B------:R-:W-:Y:S01]  /*5910*/  FFMA.FTZ R33, R33, UR7, -R108 ;  /* 0x0000000721217c23 */ /* 0x000fe2000801086c */
[----:B------:R-:W-:Y:S01]  /*5920*/  @P4 FSEL R56, R56, -INF , !P1 ;  /* 0xff80000038384808 */ /* 0x000fe20004800000 */
[--C-:B------:R-:W-:Y:S01]  /*5930*/  FFMA.FTZ R44, R44, UR7, -R100.reuse ;  /* 0x000000072c2c7c23 */ /* 0x100fe20008010864 */
[----:B------:R-:W-:Y:S01]  /*5940*/  @P0 FSEL R58, R58, -INF , !P1 ;  /* 0xff8000003a3a0808 */ /* 0x000fe20004800000 */
[----:B------:R-:W-:Y:S01]  /*5950*/  FFMA.FTZ R45, R45, UR7, -R100 ;  /* 0x000000072d2d7c23 */ /* 0x000fe20008010864 */
[----:B------:R-:W-:Y:S01]  /*5960*/  PLOP3.LUT P0, PT, PT, PT, UP0, 0x80, 0x0 ;  /* 0x000000000000781c */ /* 0x000fe20003f0f008 */
[----:B------:R-:W-:Y:S01]  /*5970*/  FFMA.FTZ R54, R164, -UR5, R54 ;  /* 0x80000005a4367c23 */ /* 0x000fe20008010036 */
[----:B------:R-:W-:Y:S01]  /*5980*/  PLOP3.LUT P4, PT, PT, PT, UP0, 0x80, 0x0 ;  /* 0x000000000000781c */ /* 0x000fe20003f8f008 */
[----:B------:R-:W-:Y:S01]  /*5990*/  FFMA.FTZ R58, R58, UR7, -R0 ;  /* 0x000000073a3a7c23 */ /* 0x000fe20008010800 */
[----:B------:R-:W-:Y:S01]  /*59a0*/  FFMA.FTZ R56, R56, UR7, -R100 ;  /* 0x0000000738387c23 */ /* 0x000fe20008010864 */
[----:B------:R1:W3:Y:S01]  /*59b0*/  MUFU.EX2 R214, R15 ;  /* 0x0000000f00d67308 */ /* 0x0002e20000000800 */
[----:B------:R-:W-:Y:S01]  /*59c0*/  @P3 FSEL R54, R54, -INF , !P1 ;  /* 0xff80000036363808 */ /* 0x000fe20004800000 */
[----:B------:R-:W-:Y:S01]  /*59d0*/  FFMA.FTZ R62, R9, -UR5, R62 ;  /* 0x80000005093e7c23 */ /* 0x000fe2000801003e */
[----:B------:R-:W-:Y:S01]  /*59e0*/  PLOP3.LUT P1, PT, PT, PT, UP0, 0x80, 0x0 ;  /* 0x000000000000781c */ /* 0x000fe20003f2f008 */
[----:B------:R-:W-:Y:S01]  /*59f0*/  FFMA.FTZ R57, R4, -UR5, R57 ;  /* 0x8000000504397c23 */ /* 0x000fe20008010039 */
[----:B------:R-:W-:Y:S01]  /*5a00*/  I2FP.F32.S32 R4, R202 ;  /* 0x000000ca00047245 */ /* 0x000fe20000201400 */
[----:B------:R-:W-:Y:S01]  /*5a10*/  FFMA.FTZ R54, R54, UR7, -R101 ;  /* 0x0000000736367c23 */ /* 0x000fe20008010865 */
[----:B------:R-:W-:Y:S03]  /*5a20*/  PLOP3.LUT P3, PT, PT, PT, UP0, 0x80, 0x0 ;  /* 0x000000000000781c */ /* 0x000fe60003f6f008 */
[----:B------:R-:W-:Y:S01]  /*5a30*/  MUFU.EX2 R200, R24 ;  /* 0x0000001800c87308 */ /* 0x000fe20000000800 */
[----:B------:R-:W-:Y:S01]  /*5a40*/  @P0 FSEL R57, R57, -INF , !P2 ;  /* 0xff80000039390808 */ /* 0x000fe20005000000 */
[----:B------:R-:W-:Y:S01]  /*5a50*/  FFMA.FTZ R65, R4, -UR5, R65 ;  /* 0x8000000504417c23 */ /* 0x000fe20008010041 */
[----:B------:R-:W-:Y:S01]  /*5a60*/  PLOP3.LUT P0, PT, PT, PT, UP0, 0x80, 0x0 ;  /* 0x000000000000781c */ /* 0x000fe20003f0f008 */
[----:B------:R-:W-:Y:S01]  /*5a70*/  FFMA.FTZ R59, R163, -UR5, R59 ;  /* 0x80000005a33b7c23 */ /* 0x000fe2000801003b */
[----:B------:R-:W-:Y:S01]  /*5a80*/  @P4 FSEL R55, R55, -INF , !P2 ;  /* 0xff80000037374808 */ /* 0x000fe20005000000 */
[----:B------:R-:W-:Y:S01]  /*5a90*/  FFMA.FTZ R57, R57, UR7, -R100 ;  /* 0x0000000739397c23 */ /* 0x000fe20008010864 */
[----:B------:R-:W-:Y:S03]  /*5aa0*/  PLOP3.LUT P4, PT, PT, PT, UP0, 0x80, 0x0 ;  /* 0x000000000000781c */ /* 0x000fe60003f8f008 */
[----:B------:R-:W3:Y:S01]  /*5ab0*/  MUFU.EX2 R193, R18 ;  /* 0x0000001200c17308 */ /* 0x000ee20000000800 */
[----:B------:R-:W-:Y:S01]  /*5ac0*/  @P1 FSEL R59, R59, -INF , !P2 ;  /* 0xff8000003b3b1808 */ /* 0x000fe20005000000 */
[----:B------:R-:W-:Y:S01]  /*5ad0*/  FFMA.FTZ R55, R55, UR7, -R101 ;  /* 0x0000000737377c23 */ /* 0x000fe20008010865 */
[----:B------:R-:W-:Y:S01]  /*5ae0*/  PLOP3.LUT P1, PT, PT, PT, UP0, 0x80, 0x0 ;  /* 0x000000000000781c */ /* 0x000fe20003f2f008 */
[----:B------:R-:W-:Y:S01]  /*5af0*/  FFMA.FTZ R60, R204, -UR5, R60 ;  /* 0x80000005cc3c7c23 */ /* 0x000fe2000801003c */
[----:B------:R-:W-:Y:S01]  /*5b00*/  FFMA.FTZ R64, R6, -UR5, R64 ;  /* 0x8000000506407c23 */ /* 0x000fe20008010040 */
[----:B------:R-:W-:Y:S01]  /*5b10*/  SHF.R.U32.HI R6, RZ, 0x18, R109 ;  /* 0x00000018ff067819 */ /* 0x000fe2000001166d */
[----:B------:R-:W-:Y:S01]  /*5b20*/  FFMA.FTZ R59, R59, UR7, -R0 ;  /* 0x000000073b3b7c23 */ /* 0x000fe20008010800 */
[----:B------:R-:W-:Y:S02]  /*5b30*/  @P0 FSEL R62, R62, -INF , !P5 ;  /* 0xff8000003e3e0808 */ /* 0x000fe40006800000 */
[----:B------:R-:W-:Y:S01]  /*5b40*/  MUFU.EX2 R194, R29 ;  /* 0x0000001d00c27308 */ /* 0x000fe20000000800 */
[----:B------:R-:W-:Y:S01]  /*5b50*/  PLOP3.LUT P0, PT, PT, PT, UP0, 0x80, 0x0 ;  /* 0x000000000000781c */ /* 0x000fe20003f0f008 */
[----:B------:R-:W-:Y:S01]  /*5b60*/  FFMA.FTZ R66, R13, -UR5, R66 ;  /* 0x800000050d427c23 */ /* 0x000fe20008010042 */
[----:B------:R-:W-:Y:S01]  /*5b70*/  @P4 FSEL R60, R60, -INF , !P5 ;  /* 0xff8000003c3c4808 */ /* 0x000fe20006800000 */
[----:B------:R-:W-:Y:S01]  /*5b80*/  FFMA.FTZ R62, R62, UR7, -R0 ;  /* 0x000000073e3e7c23 */ /* 0x000fe20008010800 */
[----:B------:R-:W-:Y:S01]  /*5b90*/  PLOP3.LUT P4, PT, PT, PT, UP0, 0x80, 0x0 ;  /* 0x000000000000781c */ /* 0x000fe20003f8f008 */
[----:B------:R-:W-:Y:S01]  /*5ba0*/  IMAD.U32 R104, RZ, RZ, UR4 ;  /* 0x00000004ff687e24 */ /* 0x000fe2000f8e00ff */
[----:B------:R-:W-:Y:S01]  /*5bb0*/  @P1 FSEL R64, R64, -INF , !P5 ;  /* 0xff80000040401808 */ /* 0x000fe20006800000 */
[----:B------:R-:W-:Y:S01]  /*5bc0*/  FFMA.FTZ R60, R60, UR7, -R100 ;  /* 0x000000073c3c7c23 */ /* 0x000fe20008010864 */
[----:B------:R-:W-:Y:S01]  /*5bd0*/  PLOP3.LUT P1, PT, PT, PT, UP0, 0x80, 0x0 ;  /* 0x000000000000781c */ /* 0x000fe20003f2f008 */
[----:B------:R-:W-:Y:S01]  /*5be0*/  MUFU.EX2 R190, R16 ;  /* 0x0000001000be7308 */ /* 0x000fe20000000800 */
[----:B------:R-:W-:Y:S01]  /*5bf0*/  IADD3 R104, R153, 0x4000, R104 ;  /* 0x0000400099687810 */ /* 0x000fe20007ffe068 */
[----:B------:R-:W-:Y:S01]  /*5c00*/  FFMA.FTZ R64, R64, UR7, -R108 ;  /* 0x0000000740407c23 */ /* 0x000fe2000801086c */
[----:B--2---:R-:W-:Y:S01]  /*5c10*/  IMAD.WIDE.U32 R10, R178, -0x326172a9, RZ ;  /* 0xcd9e8d57b20a7825 */ /* 0x004fe200078e00ff */
[----:B------:R-:W-:Y:S02]  /*5c20*/  @P0 FSEL R61, R61, -INF , !P6 ;  /* 0xff8000003d3d0808 */ /* 0x000fe40007000000 */
[----:B------:R-:W-:Y:S01]  /*5c30*/  PLOP3.LUT P0, PT, PT, PT, UP0, 0x80, 0x0 ;  /* 0x000000000000781c */ /* 0x000fe20003f0f008 */
[----:B------:R-:W-:Y:S01]  /*5c40*/  IMAD.IADD R104, R104, 0x1, R154 ;  /* 0x0000000168687824 */ /* 0x000fe200078e029a */
[----:B------:R-:W-:Y:S02]  /*5c50*/  LOP3.LUT R8, R11, UR15, R172, 0x96, !PT ;  /* 0x0000000f0b087c12 */ /* 0x000fe4000f8e96ac */
[----:B------:R-:W-:Y:S01]  /*5c60*/  MUFU.EX2 R114, R64 ;  /* 0x0000004000727308 */ /* 0x000fe20000000800 */
[----:B------:R-:W-:Y:S01]  /*5c70*/  @P4 FSEL R66, R66, -INF , !P5 ;  /* 0xff80000042424808 */ /* 0x000fe20006800000 */
[----:B------:R-:W-:Y:S01]  /*5c80*/  FFMA.FTZ R100, R61, UR7, -R100 ;  /* 0x000000073d647c23 */ /* 0x000fe20008010864 */
[----:B------:R-:W-:Y:S01]  /*5c90*/  ISETP.LE.U32.AND P5, PT, R7, UR8, PT ;  /* 0x0000000807007c0c */ /* 0x000fe2000bfa3070 */
[----:B------:R-:W-:Y:S01]  /*5ca0*/  FFMA.FTZ R53, R5, -UR5, R53 ;  /* 0x8000000505357c23 */ /* 0x000fe20008010035 */
[----:B------:R-:W-:Y:S01]  /*5cb0*/  ISETP.LE.U32.AND P4, PT, R6, UR8, PT ;  /* 0x0000000806007c0c */ /* 0x000fe2000bf83070 */
[----:B------:R-:W-:Y:S01]  /*5cc0*/  FFMA.FTZ R66, R66, UR7, -R101 ;  /* 0x0000000742427c23 */ /* 0x000fe20008010865 */
[C---:B------:R-:W-:Y:S03]  /*5cd0*/  LOP3.LUT R11, R10.reuse, 0xffff, RZ, 0xc0, !PT ;  /* 0x0000ffff0a0b7812 */ /* 0x040fe600078ec0ff */
[----:B------:R-:W-:Y:S01]  /*5ce0*/  MUFU.EX2 R112, R60 ;  /* 0x0000003c00707308 */ /* 0x000fe20000000800 */
[----:B------:R-:W-:Y:S02]  /*5cf0*/  LOP3.LUT R6, R109, 0xffff, RZ, 0xc0, !PT ;  /* 0x0000ffff6d067812 */ /* 0x000fe400078ec0ff */
[----:B-1----:R-:W-:Y:S02]  /*5d00*/  LOP3.LUT R15, R10, 0xff, RZ, 0xc0, !PT ;  /* 0x000000ff0a0f7812 */ /* 0x002fe400078ec0ff */
[----:B------:R-:W-:Y:S02]  /*5d10*/  SHF.R.U32.HI R109, RZ, 0x10, R109 ;  /* 0x00000010ff6d7819 */ /* 0x000fe4000001166d */
[----:B------:R-:W-:Y:S01]  /*5d20*/  SHF.R.U32.HI R14, RZ, 0x10, R10 ;  /* 0x00000010ff0e7819 */ /* 0x000fe2000001160a */
[----:B------:R-:W-:Y:S01]  /*5d30*/  @!P5 FADD.FTZ R203, -R203, -RZ ;  /* 0x800000ffcbcbd221 */ /* 0x000fe20000010100 */
[----:B------:R-:W-:Y:S01]  /*5d40*/  @P1 FSEL R63, R63, -INF , !P6 ;  /* 0xff8000003f3f1808 */ /* 0x000fe20007000000 */
[----:B----4-:R-:W-:Y:S01]  /*5d50*/  @!P4 FADD.FTZ R208, -R208, -RZ ;  /* 0x800000ffd0d0c221 */ /* 0x010fe20000010100 */
[----:B------:R-:W-:Y:S01]  /*5d60*/  PLOP3.LUT P1, PT, PT, PT, UP0, 0x80, 0x0 ;  /* 0x000000000000781c */ /* 0x000fe20003f2f008 */
[----:B------:R-:W-:Y:S01]  /*5d70*/  MUFU.EX2 R204, R30 ;  /* 0x0000001e00cc7308 */ /* 0x000fe20000000800 */
[----:B------:R-:W-:Y:S01]  /*5d80*/  LOP3.LUT R5, R109, 0xff, RZ, 0xc0, !PT ;  /* 0x000000ff6d057812 */ /* 0x000fe200078ec0ff */
[----:B------:R-:W-:Y:S01]  /*5d90*/  FFMA.FTZ R0, R63, UR7, -R0 ;  /* 0x000000073f007c23 */ /* 0x000fe20008010800 */
[----:B------:R-:W-:Y:S02]  /*5da0*/  @P0 FSEL R65, R65, -INF , !P6 ;  /* 0xff80000041410808 */ /* 0x000fe40007000000 */
[----:B------:R-:W-:Y:S02]  /*5db0*/  SHF.R.U32.HI R4, RZ, 0x8, R6 ;  /* 0x00000008ff047819 */ /* 0x000fe40000011606 */
[----:B------:R-:W-:Y:S03]  /*5dc0*/  ISETP.LE.U32.AND P0, PT, R5, UR8, PT ;  /* 0x0000000805007c0c */ /* 0x000fe6000bf03070 */
[----:B------:R-:W-:Y:S01]  /*5dd0*/  MUFU.EX2 R109, R0 ;  /* 0x00000000006d7308 */ /* 0x000fe20000000800 */
[----:B------:R-:W-:Y:S02]  /*5de0*/  LOP3.LUT R4, R4, 0xffff, RZ, 0xc0, !PT ;  /* 0x0000ffff04047812 */ /* 0x000fe400078ec0ff */
[----:B------:R-:W-:Y:S02]  /*5df0*/  LOP3.LUT R6, R8, 0xff, RZ, 0xc0, !PT ;  /* 0x000000ff08067812 */ /* 0x000fe400078ec0ff */
[----:B------:R-:W-:Y:S02]  /*5e00*/  @P1 FSEL R67, R67, -INF , !P6 ;  /* 0xff80000043431808 */ /* 0x000fe40007000000 */
[----:B------:R-:W-:Y:S03]  /*5e10*/  ISETP.LE.U32.AND P6, PT, R4, UR8, PT ;  /* 0x0000000804007c0c */ /* 0x000fe6000bfc3070 */
[----:B------:R-:W-:Y:S01]  /*5e20*/  MUFU.EX2 R202, R31 ;  /* 0x0000001f00ca7308 */ /* 0x000fe20000000800 */
[----:B------:R-:W-:Y:S01]  /*5e30*/  LOP3.LUT R4, R8, 0xffff, RZ, 0xc0, !PT ;  /* 0x0000ffff08047812 */ /* 0x000fe200078ec0ff */
[----:B------:R-:W-:Y:S01]  /*5e40*/  FFMA.FTZ R101, R67, UR7, -R101 ;  /* 0x0000000743657c23 */ /* 0x000fe20008010865 */
[--C-:B------:R-:W-:Y:S01]  /*5e50*/  SHF.R.U32.HI R5, RZ, 0x10, R8.reuse ;  /* 0x00000010ff057819 */ /* 0x100fe20000011608 */
[----:B------:R-:W-:Y:S01]  /*5e60*/  @!P0 FADD.FTZ R209, -R209, -RZ ;  /* 0x800000ffd1d18221 */ /* 0x000fe20000010100 */
[----:B------:R-:W-:Y:S02]  /*5e70*/  SHF.R.U32.HI R8, RZ, 0x18, R8 ;  /* 0x00000018ff087819 */ /* 0x000fe40000011608 */
[----:B------:R-:W-:Y:S03]  /*5e80*/  SHF.R.U32.HI R4, RZ, 0x8, R4 ;  /* 0x00000008ff047819 */ /* 0x000fe60000011604 */
[----:B------:R-:W1:Y:S01]  /*5e90*/  MUFU.EX2 R192, R19 ;  /* 0x0000001300c07308 */ /* 0x000e620000000800 */
[----:B------:R-:W-:Y:S02]  /*5ea0*/  ISETP.LE.U32.AND P0, PT, R8, UR8, PT ;  /* 0x0000000808007c0c */ /* 0x000fe4000bf03070 */
[----:B------:R-:W-:Y:S01]  /*5eb0*/  ISETP.LE.U32.AND P1, PT, R6, UR8, PT ;  /* 0x0000000806007c0c */ /* 0x000fe2000bf23070 */
[----:B------:R-:W-:Y:S01]  /*5ec0*/  @!P6 FADD.FTZ R205, -R205, -RZ ;  /* 0x800000ffcdcde221 */ /* 0x000fe20000010100 */
[----:B------:R-:W-:Y:S02]  /*5ed0*/  LOP3.LUT R5, R5, 0xff, RZ, 0xc0, !PT ;  /* 0x000000ff05057812 */ /* 0x000fe400078ec0ff */
[----:B------:R-:W-:Y:S03]  /*5ee0*/  LOP3.LUT R4, R4, 0xffff, RZ, 0xc0, !PT ;  /* 0x0000ffff04047812 */ /* 0x000fe600078ec0ff */
[----:B------:R-:W-:Y:S01]  /*5ef0*/  MUFU.EX2 R178, R32 ;  /* 0x0000002000b27308 */ /* 0x000fe20000000800 */
[----:B------:R-:W-:Y:S02]  /*5f00*/  SHF.R.U32.HI R10, RZ, 0x18, R10 ;  /* 0x00000018ff0a7819 */ /* 0x000fe4000001160a */
[----:B------:R-:W-:Y:S02]  /*5f10*/  ISETP.LE.U32.AND P5, PT, R5, UR8, PT ;  /* 0x0000000805007c0c */ /* 0x000fe4000bfa3070 */
[----:B------:R-:W-:Y:S01]  /*5f20*/  LOP3.LUT R5, R174, 0xff, RZ, 0xc0, !PT ;  /* 0x000000ffae057812 */ /* 0x000fe200078ec0ff */
[----:B---3--:R-:W-:Y:S01]  /*5f30*/  @!P0 FADD.FTZ R216, -R216, -RZ ;  /* 0x800000ffd8d88221 */ /* 0x008fe20000010100 */
[----:B------:R-:W-:Y:S01]  /*5f40*/  ISETP.LE.U32.AND P6, PT, R4, UR8, PT ;  /* 0x0000000804007c0c */ /* 0x000fe2000bfc3070 */
[----:B------:R-:W-:Y:S01]  /*5f50*/  @!P1 FADD.FTZ R213, -R213, -RZ ;  /* 0x800000ffd5d59221 */ /* 0x000fe20000010100 */
[----:B------:R-:W-:Y:S01]  /*5f60*/  SHF.R.U32.HI R4, RZ, 0x8, R11 ;  /* 0x00000008ff047819 */ /* 0x000fe2000001160b */
[----:B------:R-:W-:Y:S01]  /*5f70*/  MUFU.EX2 R181, R21 ;  /* 0x0000001500b57308 */ /* 0x000fe20000000800 */
[----:B------:R-:W-:Y:S02]  /*5f80*/  ISETP.LE.U32.AND P0, PT, R10, UR8, PT ;  /* 0x000000080a007c0c */ /* 0x000fe4000bf03070 */
[----:B------:R-:W-:Y:S02]  /*5f90*/  SHF.R.U32.HI R11, RZ, 0x8, R183 ;  /* 0x00000008ff0b7819 */ /* 0x000fe400000116b7 */
[----:B------:R-:W-:Y:S01]  /*5fa0*/  LOP3.LUT R4, R4, 0xffff, RZ, 0xc0, !PT ;  /* 0x0000ffff04047812 */ /* 0x000fe200078ec0ff */
[----:B------:R-:W-:Y:S01]  /*5fb0*/  @!P5 FADD.FTZ R217, -R217, -RZ ;  /* 0x800000ffd9d9d221 */ /* 0x000fe20000010100 */
[----:B------:R-:W-:Y:S03]  /*5fc0*/  LOP3.LUT R6, R110, 0xffff, RZ, 0xc0, !PT ;  /* 0x0000ffff6e067812 */ /* 0x000fe600078ec0ff */
[----:B------:R-:W-:Y:S01]  /*5fd0*/  MUFU.EX2 R179, R34 ;  /* 0x0000002200b37308 */ /* 0x000fe20000000800 */
[----:B------:R-:W-:Y:S01]  /*5fe0*/  ISETP.LE.U32.AND P1, PT, R4, UR8, PT ;  /* 0x0000000804007c0c */ /* 0x000fe2000bf23070 */
[----:B------:R-:W-:Y:S01]  /*5ff0*/  @!P6 FADD.FTZ R212, -R212, -RZ ;  /* 0x800000ffd4d4e221 */ /* 0x000fe20000010100 */
[----:B------:R-:W-:Y:S02]  /*6000*/  LOP3.LUT R4, R14, 0xff, RZ, 0xc0, !PT ;  /* 0x000000ff0e047812 */ /* 0x000fe400078ec0ff */
[----:B------:R-:W-:Y:S01]  /*6010*/  SHF.R.U32.HI R6, RZ, 0x8, R6 ;  /* 0x00000008ff067819 */ /* 0x000fe20000011606 */
[----:B------:R-:W-:Y:S01]  /*6020*/  @!P0 FADD.FTZ R214, -R214, -RZ ;  /* 0x800000ffd6d68221 */ /* 0x000fe20000010100 */
[----:B------:R-:W-:Y:S03]  /*6030*/  ISETP.LE.U32.AND P5, PT, R4, UR8, PT ;  /* 0x0000000804007c0c */ /* 0x000fe6000bfa3070 */
[----:B------:R-:W2:Y:S01]  /*6040*/  MUFU.EX2 R187, R17 ;  /* 0x0000001100bb7308 */ /* 0x000ea20000000800 */
[----:B------:R-:W-:Y:S02]  /*6050*/  SHF.R.U32.HI R4, RZ, 0x8, R173 ;  /* 0x00000008ff047819 */ /* 0x000fe400000116ad */
[----:B------:R-:W-:Y:S02]  /*6060*/  ISETP.LE.U32.AND P0, PT, R5, UR8, PT ;  /* 0x0000000805007c0c */ /* 0x000fe4000bf03070 */
[----:B------:R-:W-:Y:S01]  /*6070*/  @P3 FSEL R53, R53, -INF , !P2 ;  /* 0xff80000035353808 */ /* 0x000fe20005000000 */
[----:B------:R-:W-:Y:S01]  /*6080*/  @!P1 FADD.FTZ R210, -R210, -RZ ;  /* 0x800000ffd2d29221 */ /* 0x000fe20000010100 */
[----:B------:R-:W-:Y:S03]  /*6090*/  LOP3.LUT R4, R4, 0xffff, RZ, 0xc0, !PT ;  /* 0x0000ffff04047812 */ /* 0x000fe600078ec0ff */
[----:B------:R-:W-:Y:S01]  /*60a0*/  MUFU.EX2 R177, R35 ;  /* 0x0000002300b17308 */ /* 0x000fe20000000800 */
[----:B------:R-:W-:Y:S01]  /*60b0*/  ISETP.LE.U32.AND P2, PT, R166, UR8, PT ;  /* 0x00000008a6007c0c */ /* 0x000fe2000bf43070 */
[----:B------:R-:W-:Y:S01]  /*60c0*/  FFMA.FTZ R53, R53, UR7, -R108 ;  /* 0x0000000735357c23 */ /* 0x000fe2000801086c */
[----:B------:R-:W-:Y:S01]  /*60d0*/  LOP3.LUT R6, R6, 0xffff, RZ, 0xc0, !PT ;  /* 0x0000ffff06067812 */ /* 0x000fe200078ec0ff */
[----:B------:R-:W-:Y:S01]  /*60e0*/  @!P5 FADD.FTZ R215, -R215, -RZ ;  /* 0x800000ffd7d7d221 */ /* 0x000fe20000010100 */
[----:B------:R-:W-:Y:S01]  /*60f0*/  ISETP.LE.U32.AND P5, PT, R4, UR8, PT ;  /* 0x0000000804007c0c */ /* 0x000fe2000bfa3070 */
[----:B------:R-:W-:Y:S01]  /*6100*/  IMAD.WIDE.U32 R4, R175, -0x326172a9, RZ ;  /* 0xcd9e8d57af047825 */ /* 0x000fe200078e00ff */
[----:B------:R-:W-:Y:S03]  /*6110*/  LOP3.LUT R7, R110, 0xff, RZ, 0xc0, !PT ;  /* 0x000000ff6e077812 */ /* 0x000fe600078ec0ff */
[----:B------:R-:W3:Y:S01]  /*6120*/  MUFU.EX2 R182, R20 ;  /* 0x0000001400b67308 */ /* 0x000ee20000000800 */
[----:B------:R-:W-:Y:S01]  /*6130*/  ISETP.LE.U32.AND P4, PT, R15, UR8, PT ;  /* 0x000000080f007c0c */ /* 0x000fe2000bf83070 */
[----:B------:R-:W-:Y:S01]  /*6140*/  @!P0 FADD.FTZ R193, -R193, -RZ ;  /* 0x800000ffc1c18221 */ /* 0x000fe20000010100 */
[----:B------:R-:W-:Y:S01]  /*6150*/  LOP3.LUT R10, R5, UR15, R180, 0x96, !PT ;  /* 0x0000000f050a7c12 */ /* 0x000fe2000f8e96b4 */
[----:B------:R-:W-:Y:S01]  /*6160*/  FFMA.FTZ R108, R65, UR7, -R108 ;  /* 0x00000007416c7c23 */ /* 0x000fe2000801086c */
[----:B------:R-:W-:Y:S01]  /*6170*/  ISETP.LE.U32.AND P0, PT, R6, UR8, PT ;  /* 0x0000000806007c0c */ /* 0x000fe2000bf03070 */
[----:B-1----:R-:W-:Y:S01]  /*6180*/  @!P2 FADD.FTZ R192, -R192, -RZ ;  /* 0x800000ffc0c0a221 */ /* 0x002fe20000010100 */
[C---:B------:R-:W-:Y:S03]  /*6190*/  LOP3.LUT R16, R4.reuse, 0xffff, RZ, 0xc0, !PT ;  /* 0x0000ffff04107812 */ /* 0x040fe600078ec0ff */
[----:B------:R-:W-:Y:S01]  /*61a0*/  MUFU.EX2 R113, R108 ;  /* 0x0000006c00717308 */ /* 0x000fe20000000800 */
[----:B------:R-:W-:Y:S01]  /*61b0*/  SHF.R.U32.HI R6, RZ, 0x10, R110 ;  /* 0x00000010ff067819 */ /* 0x000fe2000001166e */
[----:B--2---:R-:W-:Y:S01]  /*61c0*/  @!P5 FADD.FTZ R187, -R187, -RZ ;  /* 0x800000ffbbbbd221 */ /* 0x004fe20000010100 */
[----:B------:R-:W-:Y:S02]  /*61d0*/  LOP3.LUT R13, R4, 0xff, RZ, 0xc0, !PT ;  /* 0x000000ff040d7812 */ /* 0x000fe400078ec0ff */
[----:B------:R-:W-:Y:S01]  /*61e0*/  LOP3.LUT R5, R6, 0xff, RZ, 0xc0, !PT ;  /* 0x000000ff06057812 */ /* 0x000fe200078ec0ff */
[----:B------:R-:W-:Y:S01]  /*61f0*/  @!P4 FADD.FTZ R211, -R211, -RZ ;  /* 0x800000ffd3d3c221 */ /* 0x000fe20000010100 */
[--C-:B------:R-:W-:Y:S03]  /*6200*/  SHF.R.U32.HI R18, RZ, 0x18, R4.reuse ;  /* 0x00000018ff127819 */ /* 0x100fe60000011604 */
[----:B------:R-:W-:Y:S01]  /*6210*/  MUFU.EX2 R108, R101 ;  /* 0x00000065006c7308 */ /* 0x000fe20000000800 */
[----:B------:R-:W-:Y:S01]  /*6220*/  ISETP.LE.U32.AND P2, PT, R5, UR8, PT ;  /* 0x0000000805007c0c */ /* 0x000fe2000bf43070 */
[----:B------:R-:W-:Y:S01]  /*6230*/  @!P0 FADD.FTZ R181, -R181, -RZ ;  /* 0x800000ffb5b58221 */ /* 0x000fe20000010100 */
[----:B------:R-:W-:Y:S02]  /*6240*/  SHF.R.U32.HI R17, RZ, 0x10, R4 ;  /* 0x00000010ff117819 */ /* 0x000fe40000011604 */
[----:B------:R-:W-:Y:S02]  /*6250*/  LOP3.LUT R5, R111, 0xff, RZ, 0xc0, !PT ;  /* 0x000000ff6f057812 */ /* 0x000fe400078ec0ff */
[----:B------:R-:W-:Y:S03]  /*6260*/  ISETP.LE.U32.AND P5, PT, R7, UR8, PT ;  /* 0x0000000807007c0c */ /* 0x000fe6000bfa3070 */
[----:B------:R-:W-:Y:S01]  /*6270*/  MUFU.EX2 R175, R36 ;  /* 0x0000002400af7308 */ /* 0x000fe20000000800 */
[----:B------:R-:W-:Y:S01]  /*6280*/  ISETP.LE.U32.AND P0, PT, R5, UR8, PT ;  /* 0x0000000805007c0c */ /* 0x000fe2000bf03070 */
[----:B------:R-:W-:Y:S01]  /*6290*/  IMAD.WIDE.U32 R6, R186, -0x2daee0ad, RZ ;  /* 0xd2511f53ba067825 */ /* 0x000fe200078e00ff */
[----:B------:R-:W-:Y:S02]  /*62a0*/  LOP3.LUT R4, R111, 0xffff, RZ, 0xc0, !PT ;  /* 0x0000ffff6f047812 */ /* 0x000fe400078ec0ff */
[--C-:B------:R-:W-:Y:S02]  /*62b0*/  SHF.R.U32.HI R5, RZ, 0x10, R111.reuse ;  /* 0x00000010ff057819 */ /* 0x100fe4000001166f */
[----:B------:R-:W-:Y:S03]  /*62c0*/  LOP3.LUT R14, R6, 0xff, RZ, 0xc0, !PT ;  /* 0x000000ff060e7812 */ /* 0x000fe600078ec0ff */
[----:B------:R1:W2:Y:S01]  /*62d0*/  MUFU.EX2 R189, R22 ;  /* 0x0000001600bd7308 */ /* 0x0002a20000000800 */
[----:B------:R-:W-:Y:S02]  /*62e0*/  SHF.R.U32.HI R111, RZ, 0x18, R111 ;  /* 0x00000018ff6f7819 */ /* 0x000fe4000001166f */
[----:B------:R-:W-:Y:S01]  /*62f0*/  SHF.R.U32.HI R15, RZ, 0x18, R6 ;  /* 0x00000018ff0f7819 */ /* 0x000fe20000011606 */
[----:B---3--:R-:W-:Y:S01]  /*6300*/  @!P5 FADD.FTZ R182, -R182, -RZ ;  /* 0x800000ffb6b6d221 */ /* 0x008fe20000010100 */
[----:B------:R-:W-:Y:S01]  /*6310*/  SHF.R.U32.HI R110, RZ, 0x18, R110 ;  /* 0x00000018ff6e7819 */ /* 0x000fe2000001166e */
[----:B------:R-:W-:Y:S01]  /*6320*/  @!P0 FADD.FTZ R200, -R200, -RZ ;  /* 0x800000ffc8c88221 */ /* 0x000fe20000010100 */
[----:B------:R-:W-:Y:S03]  /*6330*/  LOP3.LUT R19, R6, 0xffff, RZ, 0xc0, !PT ;  /* 0x0000ffff06137812 */ /* 0x000fe600078ec0ff */
[----:B------:R-:W-:Y:S01]  /*6340*/  MUFU.EX2 R174, R37 ;  /* 0x0000002500ae7308 */ /* 0x000fe20000000800 */
[----:B------:R-:W-:Y:S02]  /*6350*/  ISETP.LE.U32.AND P0, PT, R111, UR8, PT ;  /* 0x000000086f007c0c */ /* 0x000fe4000bf03070 */
[----:B------:R-:W-:Y:S02]  /*6360*/  LOP3.LUT R9, R7, UR14, R196, 0x96, !PT ;  /* 0x0000000e07097c12 */ /* 0x000fe4000f8e96c4 */
[----:B------:R-:W-:Y:S02]  /*6370*/  ISETP.LE.U32.AND P5, PT, R110, UR8, PT ;  /* 0x000000086e007c0c */ /* 0x000fe4000bfa3070 */
[----:B------:R-:W-:Y:S03]  /*6380*/  SHF.R.U32.HI R4, RZ, 0x8, R4 ;  /* 0x00000008ff047819 */ /* 0x000fe60000011604 */
[----:B------:R-:W-:Y:S01]  /*6390*/  MUFU.EX2 R110, R66 ;  /* 0x00000042006e7308 */ /* 0x000fe20000000800 */
[----:B-1----:R-:W-:Y:S01]  /*63a0*/  SHF.R.U32.HI R22, RZ, 0x10, R6 ;  /* 0x00000010ff167819 */ /* 0x002fe20000011606 */
[----:B--2---:R-:W-:Y:S01]  /*63b0*/  @!P2 FADD.FTZ R189, -R189, -RZ ;  /* 0x800000ffbdbda221 */ /* 0x004fe20000010100 */
[----:B------:R-:W-:Y:S02]  /*63c0*/  ISETP.LE.U32.AND P6, PT, R169, UR8, PT ;  /* 0x00000008a9007c0c */ /* 0x000fe4000bfc3070 */
[----:B------:R-:W-:Y:S01]  /*63d0*/  SHF.R.U32.HI R6, RZ, 0x8, R219 ;  /* 0x00000008ff067819 */ /* 0x000fe200000116db */
[----:B------:R-:W-:Y:S01]  /*63e0*/  @!P0 FADD.FTZ R206, -R206, -RZ ;  /* 0x800000ffcece8221 */ /* 0x000fe20000010100 */
[----:B------:R-:W-:Y:S03]  /*63f0*/  LOP3.LUT R4, R4, 0xffff, RZ, 0xc0, !PT ;  /* 0x0000ffff04047812 */ /* 0x000fe600078ec0ff */
[----:B------:R-:W-:Y:S01]  /*6400*/  MUFU.EX2 R111, R100 ;  /* 0x00000064006f7308 */ /* 0x000fe20000000800 */
[----:B------:R-:W-:Y:S01]  /*6410*/  LOP3.LUT R11, R11, 0xffff, RZ, 0xc0, !PT ;  /* 0x0000ffff0b0b7812 */ /* 0x000fe200078ec0ff */
[----:B------:R-:W-:Y:S01]  /*6420*/  @!P5 FADD.FTZ R191, -R191, -RZ ;  /* 0x800000ffbfbfd221 */ /* 0x000fe20000010100 */
[----:B------:R-:W-:Y:S02]  /*6430*/  ISETP.LE.U32.AND P2, PT, R4, UR8, PT ;  /* 0x0000000804007c0c */ /* 0x000fe4000bf43070 */
[----:B------:R-:W-:Y:S02]  /*6440*/  LOP3.LUT R4, R5, 0xff, RZ, 0xc0, !PT ;  /* 0x000000ff05047812 */ /* 0x000fe400078ec0ff */
[----:B------:R-:W-:Y:S01]  /*6450*/  ISETP.LE.U32.AND P0, PT, R11, UR8, PT ;  /* 0x000000080b007c0c */ /* 0x000fe2000bf03070 */
[----:B------:R-:W-:Y:S01]  /*6460*/  @!P6 FADD.FTZ R197, -R197, -RZ ;  /* 0x800000ffc5c5e221 */ /* 0x000fe20000010100 */
[----:B------:R-:W-:Y:S01]  /*6470*/  LOP3.LUT R11, R185, 0xff, RZ, 0xc0, !PT ;  /* 0x000000ffb90b7812 */ /* 0x000fe200078ec0ff */
[----:B------:R-:W-:Y:S01]  /*6480*/  MUFU.EX2 R173, R38 ;  /* 0x0000002600ad7308 */ /* 0x000fe20000000800 */
[----:B------:R-:W-:Y:S01]  /*6490*/  ISETP.LE.U32.AND P5, PT, R4, UR8, PT ;  /* 0x0000000804007c0c */ /* 0x000fe2000bfa3070 */
[----:B------:R-:W-:Y:S01]  /*64a0*/  IMAD.WIDE.U32 R4, R221, -0x2daee0ad, RZ ;  /* 0xd2511f53dd047825 */ /* 0x000fe200078e00ff */
[----:B------:R-:W-:Y:S02]  /*64b0*/  ISETP.LE.U32.AND P4, PT, R170, UR8, PT ;  /* 0x00000008aa007c0c */ /* 0x000fe4000bf83070 */
[----:B------:R-:W-:Y:S02]  /*64c0*/  ISETP.LE.U32.AND P6, PT, R11, UR8, PT ;  /* 0x000000080b007c0c */ /* 0x000fe4000bfc3070 */
[----:B------:R-:W-:Y:S03]  /*64d0*/  LOP3.LUT R21, R4, 0xffff, RZ, 0xc0, !PT ;  /* 0x0000ffff04157812 */ /* 0x000fe600078ec0ff */
[----:B------:R-:W1:Y:S01]  /*64e0*/  MUFU.EX2 R201, R25 ;  /* 0x0000001900c97308 */ /* 0x000e620000000800 */
[----:B------:R-:W-:Y:S01]  /*64f0*/  LOP3.LUT R8, R5, UR14, R184, 0x96, !PT ;  /* 0x0000000e05087c12 */ /* 0x000fe2000f8e96b8 */
[----:B------:R-:W-:Y:S01]  /*6500*/  @!P0 FADD.FTZ R194, -R194, -RZ ;  /* 0x800000ffc2c28221 */ /* 0x000fe20000010100 */
[----:B------:R-:W-:Y:S02]  /*6510*/  LOP3.LUT R5, R6, 0xffff, RZ, 0xc0, !PT ;  /* 0x0000ffff06057812 */ /* 0x000fe400078ec0ff */
[----:B------:R-:W-:Y:S02]  /*6520*/  ISETP.LE.U32.AND P3, PT, R165, UR8, PT ;  /* 0x00000008a5007c0c */ /* 0x000fe4000bf63070 */
[----:B------:R-:W-:Y:S01]  /*6530*/  LOP3.LUT R11, R4, 0xff, RZ, 0xc0, !PT ;  /* 0x000000ff040b7812 */ /* 0x000fe200078ec0ff */
[----:B------:R-:W-:Y:S01]  /*6540*/  @!P4 FADD.FTZ R202, -R202, -RZ ;  /* 0x800000ffcacac221 */ /* 0x000fe20000010100 */
[----:B------:R-:W-:Y:S01]  /*6550*/  ISETP.LE.U32.AND P1, PT, R168, UR8, PT ;  /* 0x00000008a8007c0c */ /* 0x000fe2000bf23070 */
[----:B------:R-:W-:Y:S01]  /*6560*/  @!P6 FADD.FTZ R204, -R204, -RZ ;  /* 0x800000ffcccce221 */ /* 0x000fe20000010100 */
[--C-:B------:R-:W-:Y:S01]  /*6570*/  SHF.R.U32.HI R20, RZ, 0x18, R4.reuse ;  /* 0x00000018ff147819 */ /* 0x100fe20000011604 */
[----:B------:R-:W-:Y:S01]  /*6580*/  MUFU.EX2 R186, R41 ;  /* 0x0000002900ba7308 */ /* 0x000fe20000000800 */
[----:B------:R-:W-:Y:S02]  /*6590*/  SHF.R.U32.HI R7, RZ, 0x10, R4 ;  /* 0x00000010ff077819 */ /* 0x000fe40000011604 */
[----:B------:R-:W-:Y:S02]  /*65a0*/  LOP3.LUT R4, R12, 0xff, RZ, 0xc0, !PT ;  /* 0x000000ff0c047812 */ /* 0x000fe400078ec0ff */
[----:B------:R-:W-:Y:S01]  /*65b0*/  ISETP.LE.U32.AND P0, PT, R5, UR8, PT ;  /* 0x0000000805007c0c */ /* 0x000fe2000bf03070 */
[----:B------:R-:W-:Y:S01]  /*65c0*/  @!P3 FADD.FTZ R190, -R190, -RZ ;  /* 0x800000ffbebeb221 */ /* 0x000fe20000010100 */
[----:B------:R-:W-:Y:S01]  /*65d0*/  LOP3.LUT R5, R220, 0xff, RZ, 0xc0, !PT ;  /* 0x000000ffdc057812 */ /* 0x000fe200078ec0ff */
[----:B-1----:R-:W-:Y:S01]  /*65e0*/  @!P2 FADD.FTZ R201, -R201, -RZ ;  /* 0x800000ffc9c9a221 */ /* 0x002fe20000010100 */
[----:B------:R-:W-:Y:S01]  /*65f0*/  ISETP.LE.U32.AND P4, PT, R4, UR8, PT ;  /* 0x0000000804007c0c */ /* 0x000fe2000bf83070 */
[----:B------:R-:W-:Y:S01]  /*6600*/  @!P1 FADD.FTZ R178, -R178, -RZ ;  /* 0x800000ffb2b29221 */ /* 0x000fe20000010100 */
[--C-:B------:R-:W-:Y:S01]  /*6610*/  SHF.R.U32.HI R4, RZ, 0x18, R12.reuse ;  /* 0x00000018ff047819 */ /* 0x100fe2000001160c */
[----:B------:R-:W1:Y:S01]  /*6620*/  MUFU.EX2 R207, R26 ;  /* 0x0000001a00cf7308 */ /* 0x000e620000000800 */
[----:B------:R-:W-:Y:S02]  /*6630*/  ISETP.LE.U32.AND P6, PT, R5, UR8, PT ;  /* 0x0000000805007c0c */ /* 0x000fe4000bfc3070 */
[----:B------:R-:W-:Y:S02]  /*6640*/  LOP3.LUT R6, R12, 0xffff, RZ, 0xc0, !PT ;  /* 0x0000ffff0c067812 */ /* 0x000fe400078ec0ff */
[----:B------:R-:W-:Y:S02]  /*6650*/  ISETP.LE.U32.AND P3, PT, R171, UR8, PT ;  /* 0x00000008ab007c0c */ /* 0x000fe4000bf63070 */
[----:B------:R-:W-:Y:S03]  /*6660*/  SHF.R.U32.HI R5, RZ, 0x10, R12 ;  /* 0x00000010ff057819 */ /* 0x000fe6000001160c */
[----:B------:R-:W-:Y:S01]  /*6670*/  MUFU.EX2 R171, R62 ;  /* 0x0000003e00ab7308 */ /* 0x000fe20000000800 */
[----:B------:R-:W-:Y:S01]  /*6680*/  ISETP.LE.U32.AND P1, PT, R4, UR8, PT ;  /* 0x0000000804007c0c */ /* 0x000fe2000bf23070 */
[----:B------:R-:W-:Y:S01]  /*6690*/  @!P4 FADD.FTZ R175, -R175, -RZ ;  /* 0x800000ffafafc221 */ /* 0x000fe20000010100 */
[----:B------:R-:W-:Y:S02]  /*66a0*/  SHF.R.U32.HI R4, RZ, 0x8, R6 ;  /* 0x00000008ff047819 */ /* 0x000fe40000011606 */
[----:B------:R-:W-:Y:S01]  /*66b0*/  LOP3.LUT R5, R5, 0xff, RZ, 0xc0, !PT ;  /* 0x000000ff05057812 */ /* 0x000fe200078ec0ff */
[----:B------:R-:W-:Y:S01]  /*66c0*/  @!P6 FADD.FTZ R179, -R179, -RZ ;  /* 0x800000ffb3b3e221 */ /* 0x000fe20000010100 */
[----:B------:R-:W-:Y:S03]  /*66d0*/  SHF.R.U32.HI R6, RZ, 0x10, R10 ;  /* 0x00000010ff067819 */ /* 0x000fe6000001160a */
[----:B------:R-:W-:Y:S01]  /*66e0*/  MUFU.EX2 R199, R42 ;  /* 0x0000002a00c77308 */ /* 0x000fe20000000800 */
[----:B------:R-:W-:Y:S01]  /*66f0*/  LOP3.LUT R4, R4, 0xffff, RZ, 0xc0, !PT ;  /* 0x0000ffff04047812 */ /* 0x000fe200078ec0ff */
[----:B------:R-:W-:Y:S01]  /*6700*/  @!P3 FADD.FTZ R177, -R177, -RZ ;  /* 0x800000ffb1b1b221 */ /* 0x000fe20000010100 */
[----:B------:R-:W-:Y:S01]  /*6710*/  ISETP.LE.U32.AND P3, PT, R5, UR8, PT ;  /* 0x0000000805007c0c */ /* 0x000fe2000bf63070 */
[----:B-1----:R-:W-:Y:S01]  /*6720*/  @!P5 FADD.FTZ R207, -R207, -RZ ;  /* 0x800000ffcfcfd221 */ /* 0x002fe20000010100 */
[----:B------:R-:W-:Y:S02]  /*6730*/  LOP3.LUT R5, R10, 0xff, RZ, 0xc0, !PT ;  /* 0x000000ff0a057812 */ /* 0x000fe400078ec0ff */
[----:B------:R-:W-:Y:S03]  /*6740*/  ISETP.LE.U32.AND P6, PT, R4, UR8, PT ;  /* 0x0000000804007c0c */ /* 0x000fe6000bfc3070 */
[----:B------:R-:W1:Y:S01]  /*6750*/  MUFU.EX2 R172, R39 ;  /* 0x0000002700ac7308 */ /* 0x000e620000000800 */
[----:B------:R-:W-:Y:S02]  /*6760*/  LOP3.LUT R4, R10, 0xffff, RZ, 0xc0, !PT ;  /* 0x0000ffff0a047812 */ /* 0x000fe400078ec0ff */
[----:B------:R-:W-:Y:S02]  /*6770*/  ISETP.LE.U32.AND P4, PT, R5, UR8, PT ;  /* 0x0000000805007c0c */ /* 0x000fe4000bf83070 */
[----:B------:R-:W-:Y:S02]  /*6780*/  SHF.R.U32.HI R4, RZ, 0x8, R4 ;  /* 0x00000008ff047819 */ /* 0x000fe40000011604 */
[----:B------:R-:W-:Y:S01]  /*6790*/  ISETP.LE.U32.AND P2, PT, R102, UR8, PT ;  /* 0x0000000866007c0c */ /* 0x000fe2000bf43070 */
[----:B------:R-:W-:Y:S01]  /*67a0*/  @!P3 FADD.FTZ R173, -R173, -RZ ;  /* 0x800000ffadadb221 */ /* 0x000fe20000010100 */
[----:B------:R-:W-:Y:S01]  /*67b0*/  LOP3.LUT R4, R4, 0xffff, RZ, 0xc0, !PT ;  /* 0x0000ffff04047812 */ /* 0x000fe200078ec0ff */
[----:B------:R-:W2:Y:S01]  /*67c0*/  MUFU.EX2 R188, R40 ;  /* 0x0000002800bc7308 */ /* 0x000ea20000000800 */
[----:B------:R-:W-:Y:S01]  /*67d0*/  ISETP.LE.U32.AND P5, PT, R103, UR8, PT ;  /* 0x0000000867007c0c */ /* 0x000fe2000bfa3070 */
[----:B------:R-:W-:Y:S01]  /*67e0*/  @!P6 FADD.FTZ R174, -R174, -RZ ;  /* 0x800000ffaeaee221 */ /* 0x000fe20000010100 */
[----:B------:R-:W-:Y:S02]  /*67f0*/  LOP3.LUT R5, R6, 0xff, RZ, 0xc0, !PT ;  /* 0x000000ff06057812 */ /* 0x000fe400078ec0ff */
[----:B------:R-:W-:Y:S02]  /*6800*/  ISETP.LE.U32.AND P6, PT, R4, UR8, PT ;  /* 0x0000000804007c0c */ /* 0x000fe4000bfc3070 */
[----:B------:R-:W-:Y:S01]  /*6810*/  SHF.R.U32.HI R4, RZ, 0x8, R16 ;  /* 0x00000008ff047819 */ /* 0x000fe20000011610 */
[----:B-1----:R-:W-:Y:S01]  /*6820*/  @!P1 FADD.FTZ R172, -R172, -RZ ;  /* 0x800000ffacac9221 */ /* 0x002fe20000010100 */
[----:B------:R-:W-:Y:S01]  /*6830*/  ISETP.LE.U32.AND P3, PT, R5, UR8, PT ;  /* 0x0000000805007c0c */ /* 0x000fe2000bf63070 */
[----:B------:R-:W1:Y:S01]  /*6840*/  MUFU.EX2 R196, R46 ;  /* 0x0000002e00c47308 */ /* 0x000e620000000800 */
[----:B------:R-:W-:Y:S02]  /*6850*/  LOP3.LUT R4, R4, 0xffff, RZ, 0xc0, !PT ;  /* 0x0000ffff04047812 */ /* 0x000fe400078ec0ff */
[----:B------:R-:W-:Y:S02]  /*6860*/  SHF.R.U32.HI R10, RZ, 0x18, R10 ;  /* 0x00000018ff0a7819 */ /* 0x000fe4000001160a */
[----:B------:R-:W-:Y:S02]  /*6870*/  LOP3.LUT R5, R162, 0xff, RZ, 0xc0, !PT ;  /* 0x000000ffa2057812 */ /* 0x000fe400078ec0ff */
[----:B------:R-:W-:Y:S01]  /*6880*/  ISETP.LE.U32.AND P1, PT, R10, UR8, PT ;  /* 0x000000080a007c0c */ /* 0x000fe2000bf23070 */
[----:B------:R-:W-:Y:S01]  /*6890*/  @!P6 FADD.FTZ R186, -R186, -RZ ;  /* 0x800000ffbabae221 */ /* 0x000fe20000010100 */
[----:B------:R-:W-:Y:S01]  /*68a0*/  ISETP.LE.U32.AND P6, PT, R4, UR8, PT ;  /* 0x0000000804007c0c */ /* 0x000fe2000bfc3070 */
[----:B--2---:R-:W-:Y:S01]  /*68b0*/  @!P4 FADD.FTZ R188, -R188, -RZ ;  /* 0x800000ffbcbcc221 */ /* 0x004fe20000010100 */
[----:B------:R-:W-:Y:S01]  /*68c0*/  LOP3.LUT R4, R17, 0xff, RZ, 0xc0, !PT ;  /* 0x000000ff11047812 */ /* 0x000fe200078ec0ff */
[----:B------:R-:W-:Y:S01]  /*68d0*/  @!P3 FADD.FTZ R199, -R199, -RZ ;  /* 0x800000ffc7c7b221 */ /* 0x000fe20000010100 */
[----:B------:R-:W-:Y:S01]  /*68e0*/  ISETP.LE.U32.AND P4, PT, R18, UR8, PT ;  /* 0x0000000812007c0c */ /* 0x000fe2000bf83070 */
[----:B------:R-:W2:Y:S01]  /*68f0*/  MUFU.EX2 R198, R43 ;  /* 0x0000002b00c67308 */ /* 0x000ea20000000800 */
[----:B------:R-:W-:Y:S02]  /*6900*/  ISETP.LE.U32.AND P3, PT, R4, UR8, PT ;  /* 0x0000000804007c0c */ /* 0x000fe4000bf63070 */
[----:B------:R-:W-:Y:S02]  /*6910*/  SHF.R.U32.HI R4, RZ, 0x8, R222 ;  /* 0x00000008ff047819 */ /* 0x000fe400000116de */
[----:B------:R-:W-:Y:S02]  /*6920*/  LOP3.LUT R6, R9, 0xffff, RZ, 0xc0, !PT ;  /* 0x0000ffff09067812 */ /* 0x000fe400078ec0ff */
[----:B------:R-:W-:Y:S03]  /*6930*/  LOP3.LUT R4, R4, 0xffff, RZ, 0xc0, !PT ;  /* 0x0000ffff04047812 */ /* 0x000fe600078ec0ff */
[----:B------:R-:W3:Y:S01]  /*6940*/  MUFU.EX2 R170, R48 ;  /* 0x0000003000aa7308 */ /* 0x000ee20000000800 */
[----:B------:R-:W-:Y:S03]  /*6950*/  SHF.R.U32.HI R6, RZ, 0x8, R6 ;  /* 0x00000008ff067819 */ /* 0x000fe60000011606 */
[----:B-1----:R-:W-:Y:S01]  /*6960*/  @!P3 FADD.FTZ R196, -R196, -RZ ;  /* 0x800000ffc4c4b221 */ /* 0x002fe20000010100 */
[----:B------:R-:W-:Y:S05]  /*6970*/  ISETP.LE.U32.AND P3, PT, R4, UR8, PT ;  /* 0x0000000804007c0c */ /* 0x000fea000bf63070 */
[----:B------:R-:W1:Y:S01]  /*6980*/  MUFU.EX2 R195, R47 ;  /* 0x0000002f00c37308 */ /* 0x000e620000000800 */
[--C-:B------:R-:W-:Y:S01]  /*6990*/  SHF.R.U32.HI R4, RZ, 0x18, R9.reuse ;  /* 0x00000018ff047819 */ /* 0x100fe20000011609 */
[----:B--2---:R-:W-:Y:S01]  /*69a0*/  @!P1 FADD.FTZ R198, -R198, -RZ ;  /* 0x800000ffc6c69221 */ /* 0x004fe20000010100 */
[----:B------:R-:W-:Y:S02]  /*69b0*/  ISETP.LE.U32.AND P1, PT, R5, UR8, PT ;  /* 0x0000000805007c0c */ /* 0x000fe4000bf23070 */
[----:B------:R-:W-:Y:S05]  /*69c0*/  LOP3.LUT R5, R9, 0xff, RZ, 0xc0, !PT ;  /* 0x000000ff09057812 */ /* 0x000fea00078ec0ff */
[----:B------:R-:W2:Y:S01]  /*69d0*/  MUFU.EX2 R168, R49 ;  /* 0x0000003100a87308 */ /* 0x000ea20000000800 */
[----:B---3--:R-:W-:Y:S01]  /*69e0*/  @!P2 FADD.FTZ R170, -R170, -RZ ;  /* 0x800000ffaaaaa221 */ /* 0x008fe20000010100 */
[----:B------:R-:W-:Y:S02]  /*69f0*/  ISETP.LE.U32.AND P2, PT, R4, UR8, PT ;  /* 0x0000000804007c0c */ /* 0x000fe4000bf43070 */
[----:B------:R-:W-:Y:S06]  /*6a00*/  LOP3.LUT R4, R8, 0xff, RZ, 0xc0, !PT ;  /* 0x000000ff08047812 */ /* 0x000fec00078ec0ff */
[----:B------:R-:W3:Y:S01]  /*6a10*/  MUFU.EX2 R169, R50 ;  /* 0x0000003200a97308 */ /* 0x000ee20000000800 */
[----:B-1----:R-:W-:Y:S01]  /*6a20*/  @!P4 FADD.FTZ R195, -R195, -RZ ;  /* 0x800000ffc3c3c221 */ /* 0x002fe20000010100 */
[----:B------:R-:W-:Y:S02]  /*6a30*/  ISETP.LE.U32.AND P4, PT, R5, UR8, PT ;  /* 0x0000000805007c0c */ /* 0x000fe4000bf83070 */
[----:B------:R-:W-:Y:S04]  /*6a40*/  SHF.R.U32.HI R5, RZ, 0x10, R9 ;  /* 0x00000010ff057819 */ /* 0x000fe80000011609 */
[----:B------:R-:W-:Y:S02]  /*6a50*/  LOP3.LUT R5, R5, 0xff, RZ, 0xc0, !PT ;  /* 0x000000ff05057812 */ /* 0x000fe400078ec0ff */
[----:B------:R-:W1:Y:S01]  /*6a60*/  MUFU.EX2 R167, R51 ;  /* 0x0000003300a77308 */ /* 0x000e620000000800 */
[----:B--2---:R-:W-:Y:S01]  /*6a70*/  @!P3 FADD.FTZ R168, -R168, -RZ ;  /* 0x800000ffa8a8b221 */ /* 0x004fe20000010100 */
[----:B------:R-:W-:Y:S02]  /*6a80*/  ISETP.LE.U32.AND P3, PT, R4, UR8, PT ;  /* 0x0000000804007c0c */ /* 0x000fe4000bf63070 */
[----:B------:R-:W-:Y:S02]  /*6a90*/  LOP3.LUT R4, R6, 0xffff, RZ, 0xc0, !PT ;  /* 0x0000ffff06047812 */ /* 0x000fe400078ec0ff */
[----:B------:R-:W-:Y:S04]  /*6aa0*/  LOP3.LUT R6, R8, 0xffff, RZ, 0xc0, !PT ;  /* 0x0000ffff08067812 */ /* 0x000fe800078ec0ff */
[----:B------:R-:W2:Y:S01]  /*6ab0*/  MUFU.EX2 R166, R52 ;  /* 0x0000003400a67308 */ /* 0x000ea20000000800 */
[----:B---3--:R-:W-:Y:S01]  /*6ac0*/  @!P1 FADD.FTZ R169, -R169, -RZ ;  /* 0x800000ffa9a99221 */ /* 0x008fe20000010100 */
[----:B------:R-:W-:Y:S02]  /*6ad0*/  ISETP.LE.U32.AND P1, PT, R4, UR8, PT ;  /* 0x0000000804007c0c */ /* 0x000fe4000bf23070 */
[----:B------:R-:W-:Y:S02]  /*6ae0*/  SHF.R.U32.HI R4, RZ, 0x8, R6 ;  /* 0x00000008ff047819 */ /* 0x000fe40000011606 */
[----:B------:R-:W-:Y:S02]  /*6af0*/  LOP3.LUT R6, R7, 0xff, RZ, 0xc0, !PT ;  /* 0x000000ff07067812 */ /* 0x000fe400078ec0ff */
[----:B------:R-:W-:Y:S02]  /*6b00*/  LOP3.LUT R4, R4, 0xffff, RZ, 0xc0, !PT ;  /* 0x0000ffff04047812 */ /* 0x000fe400078ec0ff */
[----:B------:R-:W3:Y:S01]  /*6b10*/  MUFU.EX2 R164, R53 ;  /* 0x0000003500a47308 */ /* 0x000ee20000000800 */
[----:B------:R-:W-:Y:S01]  /*6b20*/  F2FP.RELU.BF16.F32.PACK_AB R7, R186, R188 ;  /* 0x000000bcba07723e */ /* 0x000fe200000018ff */
[----:B-1----:R-:W-:Y:S01]  /*6b30*/  @!P5 FADD.FTZ R167, -R167, -RZ ;  /* 0x800000ffa7a7d221 */ /* 0x002fe20000010100 */
[----:B------:R-:W-:Y:S02]  /*6b40*/  ISETP.LE.U32.AND P5, PT, R5, UR8, PT ;  /* 0x0000000805007c0c */ /* 0x000fe4000bfa3070 */
[--C-:B------:R-:W-:Y:S02]  /*6b50*/  SHF.R.U32.HI R5, RZ, 0x10, R8.reuse ;  /* 0x00000010ff057819 */ /* 0x100fe40000011608 */
[----:B------:R-:W-:Y:S03]  /*6b60*/  SHF.R.U32.HI R8, RZ, 0x18, R8 ;  /* 0x00000018ff087819 */ /* 0x000fe60000011608 */
[----:B------:R-:W1:Y:S01]  /*6b70*/  MUFU.EX2 R163, R55 ;  /* 0x0000003700a37308 */ /* 0x000e620000000800 */
[----:B--2---:R-:W-:Y:S01]  /*6b80*/  @!P4 FADD.FTZ R166, -R166, -RZ ;  /* 0x800000ffa6a6c221 */ /* 0x004fe20000010100 */
[----:B------:R-:W-:Y:S02]  /*6b90*/  ISETP.LE.U32.AND P4, PT, R4, UR8, PT ;  /* 0x0000000804007c0c */ /* 0x000fe4000bf83070 */
[----:B------:R-:W-:Y:S02]  /*6ba0*/  LOP3.LUT R4, R5, 0xff, RZ, 0xc0, !PT ;  /* 0x000000ff05047812 */ /* 0x000fe400078ec0ff */
[----:B------:R-:W-:Y:S04]  /*6bb0*/  SHF.R.U32.HI R5, RZ, 0x8, R19 ;  /* 0x00000008ff057819 */ /* 0x000fe80000011613 */
[----:B------:R-:W2:Y:S01]  /*6bc0*/  MUFU.EX2 R176, R33 ;  /* 0x0000002100b07308 */ /* 0x000ea20000000800 */
[----:B---3--:R-:W-:Y:S01]  /*6bd0*/  @!P1 FADD.FTZ R164, -R164, -RZ ;  /* 0x800000ffa4a49221 */ /* 0x008fe20000010100 */
[----:B------:R-:W-:Y:S02]  /*6be0*/  ISETP.LE.U32.AND P1, PT, R4, UR8, PT ;  /* 0x0000000804007c0c */ /* 0x000fe4000bf23070 */
[----:B------:R-:W-:Y:S02]  /*6bf0*/  LOP3.LUT R4, R5, 0xffff, RZ, 0xc0, !PT ;  /* 0x0000ffff05047812 */ /* 0x000fe400078ec0ff */
[----:B------:R-:W-:Y:S04]  /*6c00*/  LOP3.LUT R5, R22, 0xff, RZ, 0xc0, !PT ;  /* 0x000000ff16057812 */ /* 0x000fe800078ec0ff */
[----:B------:R-:W3:Y:S01]  /*6c10*/  MUFU.EX2 R183, R58 ;  /* 0x0000003a00b77308 */ /* 0x000ee20000000800 */
[----:B-1----:R-:W-:Y:S01]  /*6c20*/  @!P2 FADD.FTZ R163, -R163, -RZ ;  /* 0x800000ffa3a3a221 */ /* 0x002fe20000010100 */
[----:B------:R-:W-:Y:S02]  /*6c30*/  ISETP.LE.U32.AND P2, PT, R4, UR8, PT ;  /* 0x0000000804007c0c */ /* 0x000fe4000bf43070 */
[----:B------:R-:W-:Y:S06]  /*6c40*/  SHF.R.U32.HI R4, RZ, 0x8, R21 ;  /* 0x00000008ff047819 */ /* 0x000fec0000011615 */
[----:B------:R-:W1:Y:S01]  /*6c50*/  MUFU.EX2 R184, R44 ;  /* 0x0000002c00b87308 */ /* 0x000e620000000800 */
[----:B--2---:R-:W-:Y:S01]  /*6c60*/  @!P0 FADD.FTZ R176, -R176, -RZ ;  /* 0x800000ffb0b08221 */ /* 0x004fe20000010100 */
[----:B------:R-:W-:Y:S03]  /*6c70*/  ISETP.LE.U32.AND P0, PT, R13, UR8, PT ;  /* 0x000000080d007c0c */ /* 0x000fe6000bf03070 */
[----:B------:R-:W-:Y:S05]  /*6c80*/  @!P2 FADD.FTZ R113, -R113, -RZ ;  /* 0x800000ff7171a221 */ /* 0x000fea0000010100 */
[----:B------:R-:W2:Y:S01]  /*6c90*/  MUFU.EX2 R115, R57 ;  /* 0x0000003900737308 */ /* 0x000ea20000000800 */
[----:B---3--:R-:W-:Y:S01]  /*6ca0*/  @!P1 FADD.FTZ R183, -R183, -RZ ;  /* 0x800000ffb7b79221 */ /* 0x008fe20000010100 */
[----:B------:R-:W-:Y:S02]  /*6cb0*/  ISETP.LE.U32.AND P1, PT, R5, UR8, PT ;  /* 0x0000000805007c0c */ /* 0x000fe4000bf23070 */
[----:B------:R-:W-:Y:S02]  /*6cc0*/  LOP3.LUT R5, R4, 0xffff, RZ, 0xc0, !PT ;  /* 0x0000ffff04057812 */ /* 0x000fe400078ec0ff */
[----:B------:R-:W-:Y:S02]  /*6cd0*/  F2FP.RELU.BF16.F32.PACK_AB R4, R205, R203 ;  /* 0x000000cbcd04723e */ /* 0x000fe400000018ff */
[----:B------:R-:W-:Y:S01]  /*6ce0*/  ISETP.LE.U32.AND P2, PT, R5, UR8, PT ;  /* 0x0000000805007c0c */ /* 0x000fe2000bf43070 */
[----:B-1----:R-:W-:Y:S01]  /*6cf0*/  @!P0 FADD.FTZ R184, -R184, -RZ ;  /* 0x800000ffb8b88221 */ /* 0x002fe20000010100 */
[----:B------:R-:W-:Y:S01]  /*6d00*/  ISETP.LE.U32.AND P0, PT, R14, UR8, PT ;  /* 0x000000080e007c0c */ /* 0x000fe2000bf03070 */
[----:B------:R1:W-:Y:S01]  /*6d10*/  STS [R224+0x10000], R4 ;  /* 0x01000004e0007388 */ /* 0x0003e20000000800 */
[----:B------:R-:W-:Y:S01]  /*6d20*/  F2FP.RELU.BF16.F32.PACK_AB R5, R187, R190 ;  /* 0x000000bebb05723e */ /* 0x000fe200000018ff */
[----:B------:R-:W3:Y:S02]  /*6d30*/  MUFU.EX2 R185, R45 ;  /* 0x0000002d00b97308 */ /* 0x000ee40000000800 */
[----:B------:R-:W-:Y:S01]  /*6d40*/  @!P1 FADD.FTZ R110, -R110, -RZ ;  /* 0x800000ff6e6e9221 */ /* 0x000fe20000010100 */
[----:B------:R-:W-:Y:S01]  /*6d50*/  FSETP.GE.FTZ.AND P1, PT, R182, RZ, PT ;  /* 0x000000ffb600720b */ /* 0x000fe20003f36000 */
[----:B--2---:R-:W-:Y:S01]  /*6d60*/  @!P4 FADD.FTZ R115, -R115, -RZ ;  /* 0x800000ff7373c221 */ /* 0x004fe20000010100 */
[----:B------:R-:W-:Y:S02]  /*6d70*/  ISETP.LE.U32.AND P4, PT, R8, UR8, PT ;  /* 0x0000000808007c0c */ /* 0x000fe4000bf83070 */
[----:B------:R-:W-:Y:S03]  /*6d80*/  F2FP.RELU.BF16.F32.PACK_AB R8, R172, R173 ;  /* 0x000000adac08723e */ /* 0x000fe600000018ff */
[----:B------:R-:W2:Y:S01]  /*6d90*/  MUFU.EX2 R165, R54 ;  /* 0x0000003600a57308 */ /* 0x000ea20000000800 */
[----:B------:R-:W-:Y:S01]  /*6da0*/  @!P2 FADD.FTZ R111, -R111, -RZ ;  /* 0x800000ff6f6fa221 */ /* 0x000fe20000010100 */
[----:B------:R-:W-:Y:S01]  /*6db0*/  @!P0 FADD.FTZ R114, -R114, -RZ ;  /* 0x800000ff72728221 */ /* 0x000fe20000010100 */
[----:B------:R-:W-:Y:S02]  /*6dc0*/  ISETP.LE.U32.AND P0, PT, R6, UR8, PT ;  /* 0x0000000806007c0c */ /* 0x000fe4000bf03070 */
[----:B------:R-:W-:Y:S02]  /*6dd0*/  F2FP.RELU.BF16.F32.PACK_AB R6, R208, R209 ;  /* 0x000000d1d006723e */ /* 0x000fe400000018ff */
[----:B------:R-:W-:Y:S03]  /*6de0*/  F2FP.RELU.BF16.F32.PACK_AB R0, R113, R114 ;  /* 0x000000727100723e */ /* 0x000fe600000018ff */
[----:B------:R-:W4:Y:S01]  /*6df0*/  MUFU.EX2 R162, R56 ;  /* 0x0000003800a27308 */ /* 0x000f220000000800 */
[----:B---3--:R-:W-:Y:S01]  /*6e00*/  @!P6 FADD.FTZ R185, -R185, -RZ ;  /* 0x800000ffb9b9e221 */ /* 0x008fe20000010100 */
[----:B------:R3:W-:Y:S01]  /*6e10*/  STS [R224+0x10400], R6 ;  /* 0x01040006e0007388 */ /* 0x0007e20000000800 */
[----:B------:R-:W-:Y:S02]  /*6e20*/  ISETP.LE.U32.AND P6, PT, R15, UR8, PT ;  /* 0x000000080f007c0c */ /* 0x000fe4000bfc3070 */
[----:B------:R-:W-:Y:S01]  /*6e30*/  FSETP.GE.FTZ.AND P2, PT, R187, RZ, PT ;  /* 0x000000ffbb00720b */ /* 0x000fe20003f56000 */
[----:B------:R3:W-:Y:S01]  /*6e40*/  STS [R226+0x10000], R5 ;  /* 0x01000005e2007388 */ /* 0x0007e20000000800 */
[----:B-1----:R-:W-:Y:S03]  /*6e50*/  F2FP.RELU.BF16.F32.PACK_AB R4, R192, R193 ;  /* 0x000000c1c004723e */ /* 0x002fe600000018ff */
[----:B------:R-:W1:Y:S01]  /*6e60*/  MUFU.EX2 R180, R59 ;  /* 0x0000003b00b47308 */ /* 0x000e620000000800 */
[----:B--2---:R-:W-:Y:S01]  /*6e70*/  @!P5 FADD.FTZ R165, -R165, -RZ ;  /* 0x800000ffa5a5d221 */ /* 0x004fe20000010100 */
[----:B------:R-:W-:Y:S01]  /*6e80*/  ISETP.LE.U32.AND P5, PT, R11, UR8, PT ;  /* 0x000000080b007c0c */ /* 0x000fe2000bfa3070 */
[----:B------:R-:W-:Y:S01]  /*6e90*/  @!P0 FADD.FTZ R171, -R171, -RZ ;  /* 0x800000ffabab8221 */ /* 0x000fe20000010100 */
[----:B------:R2:W-:Y:S02]  /*6ea0*/  STS [R226+0x10400], R4 ;  /* 0x01040004e2007388 */ /* 0x0005e40000000800 */
[----:B------:R-:W-:Y:S01]  /*6eb0*/  @!P6 FADD.FTZ R108, -R108, -RZ ;  /* 0x800000ff6c6ce221 */ /* 0x000fe20000010100 */
[----:B----4-:R-:W-:Y:S01]  /*6ec0*/  @!P3 FADD.FTZ R162, -R162, -RZ ;  /* 0x800000ffa2a2b221 */ /* 0x010fe20000010100 */
[----:B------:R-:W-:Y:S07]  /*6ed0*/  ISETP.LE.U32.AND P3, PT, R20, UR8, PT ;  /* 0x0000000814007c0c */ /* 0x000fee000bf63070 */
[----:B------:R-:W-:Y:S01]  /*6ee0*/  @!P5 FADD.FTZ R112, -R112, -RZ ;  /* 0x800000ff7070d221 */ /* 0x000fe20000010100 */
[----:B-1----:R-:W-:Y:S01]  /*6ef0*/  @!P4 FADD.FTZ R180, -R180, -RZ ;  /* 0x800000ffb4b4c221 */ /* 0x002fe20000010100 */
[----:B------:R-:W-:Y:S02]  /*6f00*/  FSETP.GE.FTZ.AND P4, PT, R205, RZ, PT ;  /* 0x000000ffcd00720b */ /* 0x000fe40003f96000 */
[----:B---3--:R-:W-:Y:S02]  /*6f10*/  F2FP.RELU.BF16.F32.PACK_AB R6, R212, R213 ;  /* 0x000000d5d406723e */ /* 0x008fe400000018ff */
[----:B------:R-:W-:Y:S01]  /*6f20*/  F2FP.RELU.BF16.F32.PACK_AB R5, R214, R215 ;  /* 0x000000d7d605723e */ /* 0x000fe200000018ff */
[----:B------:R-:W-:Y:S02]  /*6f30*/  @!P3 FADD.FTZ R109, -R109, -RZ ;  /* 0x800000ff6d6db221 */ /* 0x000fe40000010100 */
[----:B------:R1:W-:Y:S01]  /*6f40*/  STS [R224+0x12000], R6 ;  /* 0x01200006e0007388 */ /* 0x0003e20000000800 */
[----:B------:R-:W-:Y:S02]  /*6f50*/  FSETP.GE.FTZ.AND P3, PT, R190, RZ, PT ;  /* 0x000000ffbe00720b */ /* 0x000fe40003f76000 */
[----:B--2---:R-:W-:Y:S05]  /*6f60*/  F2FP.RELU.BF16.F32.PACK_AB R4, R216, R217 ;  /* 0x000000d9d804723e */ /* 0x004fea00000018ff */
[----:B------:R2:W-:Y:S04]  /*6f70*/  STS [R224+0x12400], R4 ;  /* 0x01240004e0007388 */ /* 0x0005e80000000800 */
[----:B------:R3:W-:Y:S01]  /*6f80*/  STS [R226+0x12400], R5 ;  /* 0x01240005e2007388 */ /* 0x0007e20000000800 */
[----:B-1----:R-:W-:Y:S05]  /*6f90*/  F2FP.RELU.BF16.F32.PACK_AB R6, R210, R211 ;  /* 0x000000d3d206723e */ /* 0x002fea00000018ff */
[----:B------:R1:W-:Y:S01]  /*6fa0*/  STS [R226+0x12000], R6 ;  /* 0x01200006e2007388 */ /* 0x0003e20000000800 */
[----:B--2---:R-:W-:Y:S02]  /*6fb0*/  F2FP.RELU.BF16.F32.PACK_AB R4, R181, R182 ;  /* 0x000000b6b504723e */ /* 0x004fe400000018ff */
[----:B---3--:R-:W-:Y:S03]  /*6fc0*/  F2FP.RELU.BF16.F32.PACK_AB R5, R176, R178 ;  /* 0x000000b2b005723e */ /* 0x008fe600000018ff */
[----:B------:R2:W-:Y:S01]  /*6fd0*/  STS [R230+0x10000], R4 ;  /* 0x01000004e6007388 */ /* 0x0005e20000000800 */
[----:B-1----:R-:W-:Y:S05]  /*6fe0*/  F2FP.RELU.BF16.F32.PACK_AB R6, R191, R189 ;  /* 0x000000bdbf06723e */ /* 0x002fea00000018ff */
[----:B------:R1:W-:Y:S01]  /*6ff0*/  STS [R230+0x10400], R6 ;  /* 0x01040006e6007388 */ /* 0x0003e20000000800 */
[----:B--2---:R-:W-:Y:S03]  /*7000*/  F2FP.RELU.BF16.F32.PACK_AB R4, R177, R179 ;  /* 0x000000b3b104723e */ /* 0x004fe600000018ff */
[----:B------:R2:W-:Y:S04]  /*7010*/  STS [R229+0x10000], R5 ;  /* 0x01000005e5007388 */ /* 0x0005e80000000800 */
[----:B------:R3:W-:Y:S01]  /*7020*/  STS [R229+0x10400], R4 ;  /* 0x01040004e5007388 */ /* 0x0007e20000000800 */
[----:B-1----:R-:W-:Y:S05]  /*7030*/  F2FP.RELU.BF16.F32.PACK_AB R6, R201, R200 ;  /* 0x000000c8c906723e */ /* 0x002fea00000018ff */
[----:B------:R1:W-:Y:S01]  /*7040*/  STS [R230+0x12000], R6 ;  /* 0x01200006e6007388 */ /* 0x0003e20000000800 */
[----:B--2---:R-:W-:Y:S02]  /*7050*/  F2FP.RELU.BF16.F32.PACK_AB R5, R202, R204 ;  /* 0x000000ccca05723e */ /* 0x004fe400000018ff */
[----:B---3--:R-:W-:Y:S05]  /*7060*/  F2FP.RELU.BF16.F32.PACK_AB R4, R206, R207 ;  /* 0x000000cfce04723e */ /* 0x008fea00000018ff */
[----:B------:R2:W-:Y:S04]  /*7070*/  STS [R230+0x12400], R4 ;  /* 0x01240004e6007388 */ /* 0x0005e80000000800 */
[----:B------:R3:W-:Y:S01]  /*7080*/  STS [R229+0x12400], R5 ;  /* 0x01240005e5007388 */ /* 0x0007e20000000800 */
[----:B-1----:R-:W-:Y:S05]  /*7090*/  F2FP.RELU.BF16.F32.PACK_AB R6, R194, R197 ;  /* 0x000000c5c206723e */ /* 0x002fea00000018ff */
[----:B------:R1:W-:Y:S01]  /*70a0*/  STS [R229+0x12000], R6 ;  /* 0x01200006e5007388 */ /* 0x0003e20000000800 */
[----:B--2---:R-:W-:Y:S03]  /*70b0*/  F2FP.RELU.BF16.F32.PACK_AB R4, R174, R175 ;  /* 0x000000afae04723e */ /* 0x004fe600000018ff */
[----:B------:R-:W-:Y:S01]  /*70c0*/  STS [R223+0x10400], R8 ;  /* 0x01040008df007388 */ /* 0x000fe20000000800 */
[----:B---3--:R-:W-:Y:S03]  /*70d0*/  F2FP.RELU.BF16.F32.PACK_AB R5, R168, R170 ;  /* 0x000000aaa805723e */ /* 0x008fe600000018ff */
[----:B------:R2:W-:Y:S04]  /*70e0*/  STS [R223+0x10000], R4 ;  /* 0x01000004df007388 */ /* 0x0005e80000000800 */
[----:B------:R3:W-:Y:S01]  /*70f0*/  STS [R225+0x10000], R5 ;  /* 0x01000005e1007388 */ /* 0x0007e20000000800 */
[----:B-1----:R-:W-:Y:S02]  /*7100*/  F2FP.RELU.BF16.F32.PACK_AB R6, R198, R199 ;  /* 0x000000c7c606723e */ /* 0x002fe400000018ff */
[----:B--2---:R-:W-:Y:S02]  /*7110*/  F2FP.RELU.BF16.F32.PACK_AB R4, R167, R169 ;  /* 0x000000a9a704723e */ /* 0x004fe400000018ff */
        /* <DEDUP_REMOVED lines=57> */
[----:B------:R-:W-:Y:S01]  /*74b0*/  HMMA.16816.F32.BF16 R64, R100, R146, R64 ;  /* 0x000000926440723c */ /* 0x000fe20000041840 */
[----:B------:R-:W-:Y:S04]  /*74c0*/  IMAD.U32 R104, RZ, RZ, UR27 ;  /* 0x0000001bff687e24 */ /* 0x000fe8000f8e00ff */
[----:B------:R-:W-:Y:S01]  /*74d0*/  IMAD.U32 R105, RZ, RZ, UR26 ;  /* 0x0000001aff697e24 */ /* 0x000fe2000f8e00ff */
[C---:B------:R-:W-:Y:S05]  /*74e0*/  LEA R106, P0, R247.reuse, R104, 0x2 ;  /* 0x00000068f76a7211 */ /* 0x040fea00078010ff */
[----:B------:R-:W-:Y:S02]  /*74f0*/  LEA.HI.X.SX32 R107, R247, R105, 0x2, P0 ;  /* 0x00000069f76b7211 */ /* 0x000fe400000f16ff */
[----:B------:R-:W-:Y:S03]  /*7500*/  FSETP.GE.FTZ.AND P0, PT, R203, RZ, PT ;  /* 0x000000ffcb00720b */ /* 0x000fe60003f16000 */
[----:B------:R-:W2:Y:S04]  /*7510*/  LDG.E R105, desc[UR10][R106.64] ;  /* 0x0000000a6a697981 */ /* 0x000ea8000c1e1900 */
[----:B------:R-:W3:Y:S01]  /*7520*/  LDG.E R104, desc[UR10][R106.64+0x20] ;  /* 0x0000200a6a687981 */ /* 0x000ee2000c1e1900 */
[C---:B--2---:R-:W-:Y:S01]  /*7530*/  FADD.FTZ R0, -R105.reuse, R4 ;  /* 0x0000000469007221 */ /* 0x044fe20000010100 */
[C---:B------:R-:W-:Y:S02]  /*7540*/  FADD.FTZ R5, -R105.reuse, R5 ;  /* 0x0000000569057221 */ /* 0x040fe40000010100 */
[----:B------:R-:W5:Y:S01]  /*7550*/  LDG.E R4, desc[UR10][R106.64+0x100] ;  /* 0x0001000a6a047981 */ /* 0x000f62000c1e1900 */
[C---:B------:R-:W-:Y:S01]  /*7560*/  FADD.FTZ R16, -R105.reuse, R16 ;  /* 0x0000001069107221 */ /* 0x040fe20000010100 */
[C---:B------:R-:W-:Y:S01]  /*7570*/  FADD.FTZ R17, -R105.reuse, R17 ;  /* 0x0000001169117221 */ /* 0x040fe20000010100 */
[-C--:B------:R-:W-:Y:S01]  /*7580*/  FSEL R0, R0, R105.reuse, P0 ;  /* 0x0000006900007208 */ /* 0x080fe20000000000 */
[----:B------:R-:W-:Y:S01]  /*7590*/  FADD.FTZ R21, -R105, R21 ;  /* 0x0000001569157221 */ /* 0x000fe20000010100 */
[----:B------:R-:W-:Y:S01]  /*75a0*/  FSETP.GE.FTZ.AND P0, PT, R181, RZ, PT ;  /* 0x000000ffb500720b */ /* 0x000fe20003f16000 */
[----:B------:R-:W-:Y:S01]  /*75b0*/  FADD.FTZ R20, -R105, R20 ;  /* 0x0000001469147221 */ /* 0x000fe20000010100 */
[-C--:B------:R-:W-:Y:S01]  /*75c0*/  FSEL R16, R16, R105.reuse, P3 ;  /* 0x0000006910107208 */ /* 0x080fe20001800000 */
[----:B------:R-:W-:Y:S01]  /*75d0*/  FMUL.FTZ R203, R203, R0 ;  /* 0x00000000cbcb7220 */ /* 0x000fe20000410000 */
[-C--:B------:R-:W-:Y:S01]  /*75e0*/  FSEL R21, R21, R105.reuse, P0 ;  /* 0x0000006915157208 */ /* 0x080fe20000000000 */
[----:B------:R1:W5:Y:S01]  /*75f0*/  LDG.E R0, desc[UR10][R106.64+0x120] ;  /* 0x0001200a6a007981 */ /* 0x000362000c1e1900 */
[----:B------:R-:W-:Y:S01]  /*7600*/  FSETP.GE.FTZ.AND P0, PT, R174, RZ, PT ;  /* 0x000000ffae00720b */ /* 0x000fe20003f16000 */
[----:B------:R-:W-:Y:S01]  /*7610*/  FMUL.FTZ R16, R190, R16 ;  /* 0x00000010be107220 */ /* 0x000fe20000410000 */
[----:B------:R-:W-:Y:S01]  /*7620*/  FSEL R20, R20, R105, P1 ;  /* 0x0000006914147208 */ /* 0x000fe20000800000 */
[----:B------:R-:W-:Y:S01]  /*7630*/  FMUL.FTZ R181, R181, R21 ;  /* 0x00000015b5b57220 */ /* 0x000fe20000410000 */
[----:B------:R-:W-:Y:S01]  /*7640*/  FSETP.GE.FTZ.AND P1, PT, R175, RZ, PT ;  /* 0x000000ffaf00720b */ /* 0x000fe20003f36000 */
[C---:B------:R-:W-:Y:S01]  /*7650*/  FADD.FTZ R21, -R105.reuse, R32 ;  /* 0x0000002069157221 */ /* 0x040fe20000010100 */
[----:B------:R-:W-:Y:S01]  /*7660*/  FSETP.GE.FTZ.AND P3, PT, R178, RZ, PT ;  /* 0x000000ffb200720b */ /* 0x000fe20003f76000 */
[----:B------:R-:W-:Y:S01]  /*7670*/  FMUL.FTZ R182, R182, R20 ;  /* 0x00000014b6b67220 */ /* 0x000fe20000410000 */
[C---:B------:R-:W-:Y:S01]  /*7680*/  FADD.FTZ R20, -R105.reuse, R33 ;  /* 0x0000002169147221 */ /* 0x040fe20000010100 */
[----:B------:R-:W-:Y:S01]  /*7690*/  FADD.FTZ R53, -R105, R53 ;  /* 0x0000003569357221 */ /* 0x000fe20000010100 */
[----:B------:R-:W-:Y:S01]  /*76a0*/  FSEL R21, R21, R105, P3 ;  /* 0x0000006915157208 */ /* 0x000fe20001800000 */
[C---:B------:R-:W-:Y:S01]  /*76b0*/  FADD.FTZ R52, -R105.reuse, R52 ;  /* 0x0000003469347221 */ /* 0x040fe20000010100 */
[----:B------:R-:W-:Y:S01]  /*76c0*/  FSETP.GE.FTZ.AND P3, PT, R168, RZ, PT ;  /* 0x000000ffa800720b */ /* 0x000fe20003f76000 */
[----:B------:R-:W-:Y:S01]  /*76d0*/  FADD.FTZ R64, -R105, R64 ;  /* 0x0000004069407221 */ /* 0x000fe20000010100 */
[----:B------:R-:W-:Y:S01]  /*76e0*/  F2FP.BF16.F32.PACK_AB R181, R181, R182 ;  /* 0x000000b6b5b5723e */ /* 0x000fe200000010ff */
[----:B------:R-:W-:Y:S01]  /*76f0*/  FMUL.FTZ R21, R178, R21 ;  /* 0x00000015b2157220 */ /* 0x000fe20000410000 */
[C---:B---3--:R-:W-:Y:S01]  /*7700*/  FADD.FTZ R6, -R104.reuse, R6 ;  /* 0x0000000668067221 */ /* 0x048fe20000010100 */
[----:B------:R-:W-:Y:S01]  /*7710*/  FADD.FTZ R7, -R104, R7 ;  /* 0x0000000768077221 */ /* 0x000fe20000010100 */
[-C--:B-1----:R-:W-:Y:S02]  /*7720*/  FSEL R106, R5, R105.reuse, P4 ;  /* 0x00000069056a7208 */ /* 0x082fe40002000000 */
[----:B------:R-:W-:Y:S01]  /*7730*/  FSEL R5, R17, R105, P2 ;  /* 0x0000006911057208 */ /* 0x000fe20001000000 */
[----:B------:R-:W-:Y:S01]  /*7740*/  FADD.FTZ R17, -R105, R36 ;  /* 0x0000002469117221 */ /* 0x000fe20000010100 */
[----:B------:R-:W-:Y:S01]  /*7750*/  FSETP.GE.FTZ.AND P2, PT, R176, RZ, PT ;  /* 0x000000ffb000720b */ /* 0x000fe20003f56000 */
[----:B------:R-:W-:Y:S01]  /*7760*/  FMUL.FTZ R106, R205, R106 ;  /* 0x0000006acd6a7220 */ /* 0x000fe20000410000 */
[----:B------:R-:W-:Y:S01]  /*7770*/  FSETP.GE.FTZ.AND P4, PT, R170, RZ, PT ;  /* 0x000000ffaa00720b */ /* 0x000fe20003f96000 */
[----:B------:R-:W-:Y:S01]  /*7780*/  FMUL.FTZ R187, R187, R5 ;  /* 0x00000005bbbb7220 */ /* 0x000fe20000410000 */
[-C--:B------:R-:W-:Y:S02]  /*7790*/  FSEL R17, R17, R105.reuse, P1 ;  /* 0x0000006911117208 */ /* 0x080fe40000800000 */
[----:B------:R-:W-:Y:S02]  /*77a0*/  FSETP.GE.FTZ.AND P1, PT, R164, RZ, PT ;  /* 0x000000ffa400720b */ /* 0x000fe40003f36000 */
[----:B------:R-:W-:Y:S01]  /*77b0*/  F2FP.BF16.F32.PACK_AB R100, R187, R16 ;  /* 0x00000010bb64723e */ /* 0x000fe200000010ff */
        /* <DEDUP_REMOVED lines=13> */
[-C--:B------:R-:W-:Y:S02]  /*7890*/  FSEL R17, R17, R105.reuse, P4 ;  /* 0x0000006911117208 */ /* 0x080fe40002000000 */
[-C--:B------:R-:W-:Y:S02]  /*78a0*/  FSEL R52, R52, R105.reuse, P2 ;  /* 0x0000006934347208 */ /* 0x080fe40001000000 */
[----:B------:R-:W-:Y:S01]  /*78b0*/  FSEL R16, R16, R105, P3 ;  /* 0x0000006910107208 */ /* 0x000fe20001800000 */
        /* <DEDUP_REMOVED lines=51> */
.L_x_558:
        /* <DEDUP_REMOVED lines=11> */
[----:B------:R-:W-:Y:S01]  /*7ca0*/  FADD.FTZ R19, -R104, R19 ;  /* 0x0000001368137221 */ /* 0x000fe20000010100 */
[----:B------:R-:W-:Y:S01]  /*7cb0*/  F2FP.BF16.F32.PACK_AB R6, R6, R17 ;  /* 0x000000110606723e */ /* 0x000fe200000010ff */
[----:B------:R-:W-:Y:S01]  /*7cc0*/  FADD.FTZ R7, -R104, R23 ;  /* 0x0000001768077221 */ /* 0x000fe20000010100 */
[-C--:B------:R-:W-:Y:S01]  /*7cd0*/  FSEL R18, R18, R104.reuse, P3 ;  /* 0x0000006812127208 */ /* 0x080fe20001800000 */
[----:B------:R-:W-:Y:S01]  /*7ce0*/  FADD.FTZ R35, -R104, R35 ;  /* 0x0000002368237221 */ /* 0x000fe20000010100 */
[----:B------:R-:W-:Y:S01]  /*7cf0*/  FSEL R19, R19, R104, P2 ;  /* 0x0000006813137208 */ /* 0x000fe20001000000 */
[----:B------:R2:W-:Y:S01]  /*7d00*/  STS [R224+0x8400], R6 ;  /* 0x00840006e0007388 */ /* 0x0005e20000000800 */
[----:B------:R-:W-:Y:S01]  /*7d10*/  FSETP.GE.FTZ.AND P2, PT, R191, RZ, PT ;  /* 0x000000ffbf00720b */ /* 0x000fe20003f56000 */
[----:B------:R-:W-:Y:S01]  /*7d20*/  FMUL.FTZ R21, R193, R18 ;  /* 0x00000012c1157220 */ /* 0x000fe20000410000 */
[----:B------:R-:W-:Y:S01]  /*7d30*/  FSETP.GE.FTZ.AND P3, PT, R177, RZ, PT ;  /* 0x000000ffb100720b */ /* 0x000fe20003f76000 */
[----:B------:R-:W-:Y:S01]  /*7d40*/  STS [R226+0x8000], R100 ;  /* 0x00800064e2007388 */ /* 0x000fe20000000800 */
[----:B------:R-:W-:Y:S01]  /*7d50*/  FMUL.FTZ R20, R192, R19 ;  /* 0x00000013c0147220 */ /* 0x000fe20000410000 */
[C---:B------:R-:W-:Y:S01]  /*7d60*/  FADD.FTZ R17, -R104.reuse, R39 ;  /* 0x0000002768117221 */ /* 0x040fe20000010100 */
[-C--:B------:R-:W-:Y:S01]  /*7d70*/  FSEL R7, R7, R104.reuse, P2 ;  /* 0x0000006807077208 */ /* 0x080fe20001000000 */
[C---:B------:R-:W-:Y:S01]  /*7d80*/  FADD.FTZ R18, -R104.reuse, R38 ;  /* 0x0000002668127221 */ /* 0x040fe20000010100 */
[C---:B-1----:R-:W-:Y:S01]  /*7d90*/  FADD.FTZ R5, -R104.reuse, R34 ;  /* 0x0000002268057221 */ /* 0x042fe20000010100 */
[-C--:B------:R-:W-:Y:S01]  /*7da0*/  FSEL R35, R35, R104.reuse, P3 ;  /* 0x0000006823237208 */ /* 0x080fe20001800000 */
[C---:B------:R-:W-:Y:S01]  /*7db0*/  FADD.FTZ R50, -R104.reuse, R50 ;  /* 0x0000003268327221 */ /* 0x040fe20000010100 */
[----:B------:R-:W-:Y:S01]  /*7dc0*/  FMUL.FTZ R19, R191, R7 ;  /* 0x00000007bf137220 */ /* 0x000fe20000410000 */
[----:B------:R-:W-:Y:S01]  /*7dd0*/  FSETP.GE.FTZ.AND P2, PT, R173, RZ, PT ;  /* 0x000000ffad00720b */ /* 0x000fe20003f56000 */
[----:B------:R-:W-:Y:S01]  /*7de0*/  FADD.FTZ R51, -R104, R51 ;  /* 0x0000003368337221 */ /* 0x000fe20000010100 */
[-C--:B------:R-:W-:Y:S01]  /*7df0*/  FSEL R5, R5, R104.reuse, P1 ;  /* 0x0000006805057208 */ /* 0x080fe20000800000 */
[----:B------:R-:W-:Y:S01]  /*7e00*/  FMUL.FTZ R7, R177, R35 ;  /* 0x00000023b1077220 */ /* 0x000fe20000410000 */
[----:B------:R-:W-:Y:S01]  /*7e10*/  FSETP.GE.FTZ.AND P1, PT, R172, RZ, PT ;  /* 0x000000ffac00720b */ /* 0x000fe20003f36000 */
[----:B------:R-:W-:Y:S01]  /*7e20*/  FADD.FTZ R54, -R104, R54 ;  /* 0x0000003668367221 */ /* 0x000fe20000010100 */
[-C--:B------:R-:W-:Y:S01]  /*7e30*/  FSEL R18, R18, R104.reuse, P2 ;  /* 0x0000006812127208 */ /* 0x080fe20001000000 */
[----:B------:R-:W-:Y:S01]  /*7e40*/  FMUL.FTZ R16, R179, R5 ;  /* 0x00000005b3107220 */ /* 0x000fe20000410000 */
[----:B------:R-:W-:Y:S01]  /*7e50*/  F2FP.BF16.F32.PACK_AB R5, R20, R21 ;  /* 0x000000151405723e */ /* 0x000fe200000010ff */
[C---:B-----5:R-:W-:Y:S01]  /*7e60*/  FADD.FTZ R25, -R4.reuse, R25 ;  /* 0x0000001904197221 */ /* 0x060fe20000010100 */
[----:B------:R-:W-:Y:S01]  /*7e70*/  FSEL R17, R17, R104, P1 ;  /* 0x0000006811117208 */ /* 0x000fe20000800000 */
[----:B------:R-:W-:Y:S01]  /*7e80*/  FADD.FTZ R9, -R4, R9 ;  /* 0x0000000904097221 */ /* 0x000fe20000010100 */
[----:B------:R-:W-:Y:S01]  /*7e90*/  FSETP.GE.FTZ.AND P1, PT, R108, RZ, PT ;  /* 0x000000ff6c00720b */ /* 0x000fe20003f36000 */
[----:B------:R1:W-:Y:S01]  /*7ea0*/  STS [R226+0x8400], R5 ;  /* 0x00840005e2007388 */ /* 0x0003e20000000800 */
[----:B------:R-:W-:Y:S01]  /*7eb0*/  F2FP.BF16.F32.PACK_AB R32, R7, R16 ;  /* 0x000000100720723e */ /* 0x000fe200000010ff */
[C---:B------:R-:W-:Y:S01]  /*7ec0*/  FADD.FTZ R55, -R104.reuse, R55 ;  /* 0x0000003768377221 */ /* 0x040fe20000010100 */
[----:B------:R-:W-:Y:S01]  /*7ed0*/  FADD.FTZ R7, -R104, R66 ;  /* 0x0000004268077221 */ /* 0x000fe20000010100 */
[----:B------:R-:W-:Y:S01]  /*7ee0*/  FSETP.GE.FTZ.AND P5, PT, R167, RZ, PT ;  /* 0x000000ffa700720b */ /* 0x000fe20003fb6000 */
[C---:B------:R-:W-:Y:S01]  /*7ef0*/  FADD.FTZ R8, -R4.reuse, R8 ;  /* 0x0000000804087221 */ /* 0x040fe20000010100 */
[----:B------:R-:W-:Y:S01]  /*7f00*/  FSETP.GE.FTZ.AND P4, PT, R165, RZ, PT ;  /* 0x000000ffa500720b */ /* 0x000fe20003f96000 */
[C---:B------:R-:W-:Y:S01]  /*7f10*/  FADD.FTZ R13, -R4.reuse, R13 ;  /* 0x0000000d040d7221 */ /* 0x040fe20000010100 */
[----:B------:R-:W-:Y:S01]  /*7f20*/  FSETP.GE.FTZ.AND P3, PT, R163, RZ, PT ;  /* 0x000000ffa300720b */ /* 0x000fe20003f76000 */
[----:B------:R-:W-:Y:S01]  /*7f30*/  FADD.FTZ R24, -R4, R24 ;  /* 0x0000001804187221 */ /* 0x000fe20000010100 */
[----:B------:R-:W-:Y:S01]  /*7f40*/  FSETP.GE.FTZ.AND P2, PT, R110, RZ, PT ;  /* 0x000000ff6e00720b */ /* 0x000fe20003f56000 */
[----:B------:R-:W-:Y:S01]  /*7f50*/  FADD.FTZ R12, -R4, R12 ;  /* 0x0000000c040c7221 */ /* 0x000fe20000010100 */
[----:B------:R-:W-:Y:S01]  /*7f60*/  FSEL R50, R50, R104, P6 ;  /* 0x0000006832327208 */ /* 0x000fe20003000000 */
[----:B------:R-:W-:Y:S01]  /*7f70*/  FMUL.FTZ R22, R189, R22 ;  /* 0x00000016bd167220 */ /* 0x000fe20000410000 */
[-C--:B------:R-:W-:Y:S01]  /*7f80*/  FSEL R51, R51, R104.reuse, P5 ;  /* 0x0000006833337208 */ /* 0x080fe20002800000 */
[----:B------:R-:W-:Y:S01]  /*7f90*/  FADD.FTZ R29, -R4, R29 ;  /* 0x0000001d041d7221 */ /* 0x000fe20000010100 */
[-C--:B------:R-:W-:Y:S01]  /*7fa0*/  FSEL R54, R54, R104.reuse, P4 ;  /* 0x0000006836367208 */ /* 0x080fe20002000000 */
[----:B------:R-:W-:Y:S01]  /*7fb0*/  FADD.FTZ R44, -R4, R44 ;  /* 0x0000002c042c7221 */ /* 0x000fe20000010100 */
[----:B------:R-:W-:Y:S01]  /*7fc0*/  FSEL R55, R55, R104, P3 ;  /* 0x0000006837377208 */ /* 0x000fe20001800000 */
[----:B------:R-:W-:Y:S01]  /*7fd0*/  FMUL.FTZ R18, R173, R18 ;  /* 0x00000012ad127220 */ /* 0x000fe20000410000 */
[----:B------:R-:W-:Y:S01]  /*7fe0*/  FSEL R7, R7, R104, P2 ;  /* 0x0000006807077208 */ /* 0x000fe20001000000 */
[----:B------:R-:W-:Y:S01]  /*7ff0*/  @P1 FADD.FTZ R104, -R104, R67 ;  /* 0x0000004368681221 */ /* 0x000fe20000010100 */
[----:B------:R-:W-:Y:S01]  /*8000*/  FSETP.GE.FTZ.AND P3, PT, R212, RZ, PT ;  /* 0x000000ffd400720b */ /* 0x000fe20003f76000 */
[----:B------:R-:W-:Y:S01]  /*8010*/  FMUL.FTZ R17, R172, R17 ;  /* 0x00000011ac117220 */ /* 0x000fe20000410000 */
[----:B------:R-:W-:Y:S01]  /*8020*/  FSETP.GE.FTZ.AND P1, PT, R213, RZ, PT ;  /* 0x000000ffd500720b */ /* 0x000fe20003f36000 */
[----:B------:R-:W-:Y:S01]  /*8030*/  FMUL.FTZ R110, R110, R7 ;  /* 0x000000076e6e7220 */ /* 0x000fe20000410000 */
[-C--:B--2---:R-:W-:Y:S01]  /*8040*/  FSEL R6, R9, R4.reuse, P3 ;  /* 0x0000000409067208 */ /* 0x084fe20001800000 */
[----:B------:R-:W-:Y:S01]  /*8050*/  FADD.FTZ R9, -R4, R28 ;  /* 0x0000001c04097221 */ /* 0x000fe20000010100 */
[----:B------:R-:W-:Y:S01]  /*8060*/  FSEL R8, R8, R4, P1 ;  /* 0x0000000408087208 */ /* 0x000fe20000800000 */
[----:B------:R-:W-:Y:S01]  /*8070*/  FADD.FTZ R7, -R4, R40 ;  /* 0x0000002804077221 */ /* 0x000fe20000010100 */
[----:B------:R-:W-:Y:S01]  /*8080*/  FSETP.GE.FTZ.AND P1, PT, R210, RZ, PT ;  /* 0x000000ffd200720b */ /* 0x000fe20003f36000 */
[----:B------:R-:W-:Y:S01]  /*8090*/  FMUL.FTZ R6, R212, R6 ;  /* 0x00000006d4067220 */ /* 0x000fe20000410000 */
        /* <DEDUP_REMOVED lines=8> */
[----:B-1----:R-:W-:Y:S01]  /*8120*/  F2FP.BF16.F32.PACK_AB R5, R6, R8 ;  /* 0x000000080605723e */ /* 0x002fe200000010ff */
[----:B------:R-:W-:Y:S01]  /*8130*/  FADD.FTZ R6, -R4, R41 ;  /* 0x0000002904067221 */ /* 0x000fe20000010100 */
[-C--:B------:R-:W-:Y:S01]  /*8140*/  FSEL R24, R24, R4.reuse, P1 ;  /* 0x0000000418187208 */ /* 0x080fe20000800000 */
[----:B------:R-:W-:Y:S01]  /*8150*/  FADD.FTZ R27, -R0, R27 ;  /* 0x0000001b001b7221 */ /* 0x000fe20000010100 */
[----:B------:R-:W-:Y:S01]  /*8160*/  FSEL R12, R12, R4, P2 ;  /* 0x000000040c0c7208 */ /* 0x000fe20001000000 */
[----:B------:R1:W-:Y:S01]  /*8170*/  STS [R224+0xa000], R5 ;  /* 0x00a00005e0007388 */ /* 0x0003e20000000800 */
        /* <DEDUP_REMOVED lines=8> */
[-C--:B------:R-:W-:Y:S01]  /*8200*/  FSEL R6, R6, R4.reuse, P1 ;  /* 0x0000000406067208 */ /* 0x080fe20000800000 */
[C---:B------:R-:W-:Y:S01]  /*8210*/  FADD.FTZ R31, -R0.reuse, R31 ;  /* 0x0000001f001f7221 */ /* 0x040fe20000010100 */
        /* <DEDUP_REMOVED lines=9> */
[----:B------:R-:W-:Y:S01]  /*82b0*/  FMUL.FTZ R19, R197, R9 ;  /* 0x00000009c5137220 */ /* 0x000fe20000410000 */
[----:B------:R-:W-:Y:S01]  /*82c0*/  F2FP.BF16.F32.PACK_AB R22, R13, R12 ;  /* 0x0000000c0d16723e */ /* 0x000fe200000010ff */
[----:B------:R-:W-:Y:S01]  /*82d0*/  FMUL.FTZ R12, R188, R7 ;  /* 0x00000007bc0c7220 */ /* 0x000fe20000410000 */
[----:B------:R-:W-:Y:S01]  /*82e0*/  F2FP.BF16.F32.PACK_AB R21, R8, R21 ;  /* 0x000000150815723e */ /* 0x000fe200000010ff */
[C---:B------:R-:W-:Y:S01]  /*82f0*/  FADD.FTZ R9, -R4.reuse, R45 ;  /* 0x0000002d04097221 */ /* 0x040fe20000010100 */
[----:B------:R-:W-:Y:S01]  /*8300*/  FSEL R29, R29, R4, P3 ;  /* 0x000000041d1d7208 */ /* 0x000fe20001800000 */
[C---:B------:R-:W-:Y:S01]  /*8310*/  FADD.FTZ R8, -R4.reuse, R56 ;  /* 0x0000003804087221 */ /* 0x040fe20000010100 */
[----:B------:R-:W-:Y:S01]  /*8320*/  FADD.FTZ R7, -R4, R57 ;  /* 0x0000003904077221 */ /* 0x000fe20000010100 */
[----:B------:R-:W-:Y:S01]  /*8330*/  FSETP.GE.FTZ.AND P6, PT, R184, RZ, PT ;  /* 0x000000ffb800720b */ /* 0x000fe20003fd6000 */
[----:B-1----:R-:W-:Y:S01]  /*8340*/  FADD.FTZ R5, -R0, R59 ;  /* 0x0000003b00057221 */ /* 0x002fe20000010100 */
        /* <DEDUP_REMOVED lines=8> */
[----:B------:R-:W-:Y:S01]  /*83d0*/  FSEL R44, R44, R4, P6 ;  /* 0x000000042c2c7208 */ /* 0x000fe20003000000 */
[----:B------:R-:W-:Y:S01]  /*83e0*/  FMUL.FTZ R104, R108, R104 ;  /* 0x000000686c687220 */ /* 0x000fe20000410000 */
[-C--:B------:R-:W-:Y:S01]  /*83f0*/  FSEL R9, R9, R4.reuse, P5 ;  /* 0x0000000409097208 */ /* 0x080fe20002800000 */
[----:B------:R-:W-:Y:S01]  /*8400*/  IMAD.MOV.U32 R52, RZ, RZ, R238 ;  /* 0x000000ffff347224 */ /* 0x000fe200078e00ee */
[----:B------:R-:W-:Y:S01]  /*8410*/  FSEL R8, R8, R4, P4 ;  /* 0x0000000408087208 */ /* 0x000fe20002000000 */
[----:B------:R-:W-:Y:S01]  /*8420*/  FMUL.FTZ R13, R184, R44 ;  /* 0x0000002cb80d7220 */ /* 0x000fe20000410000 */
[-C--:B------:R-:W-:Y:S01]  /*8430*/  FSEL R7, R7, R4.reuse, P3 ;  /* 0x0000000407077208 */ /* 0x080fe20001800000 */
[----:B------:R-:W-:Y:S01]  /*8440*/  FMUL.FTZ R9, R185, R9 ;  /* 0x00000009b9097220 */ /* 0x000fe20000410000 */
[----:B------:R-:W-:Y:S01]  /*8450*/  FSEL R6, R6, R4, P2 ;  /* 0x0000000406067208 */ /* 0x000fe20001000000 */
[----:B------:R-:W-:Y:S01]  /*8460*/  @P1 FADD.FTZ R4, -R4, R61 ;  /* 0x0000003d04041221 */ /* 0x000fe20000010100 */
[----:B------:R-:W-:Y:S01]  /*8470*/  F2FP.BF16.F32.PACK_AB R23, R17, R18 ;  /* 0x000000121117723e */ /* 0x000fe200000010ff */
[----:B------:R-:W-:Y:S01]  /*8480*/  FMUL.FTZ R8, R162, R8 ;  /* 0x00000008a2087220 */ /* 0x000fe20000410000 */
[----:B------:R-:W-:Y:S01]  /*8490*/  FMUL.FTZ R7, R115, R7 ;  /* 0x0000000773077220 */ /* 0x000fe20000410000 */
[----:B------:R-:W-:Y:S01]  /*84a0*/  FMUL.FTZ R6, R112, R6 ;  /* 0x0000000670067220 */ /* 0x000fe20000410000 */
[----:B------:R-:W-:Y:S01]  /*84b0*/  FMUL.FTZ R18, R111, R4 ;  /* 0x000000046f127220 */ /* 0x000fe20000410000 */
[----:B------:R-:W-:Y:S01]  /*84c0*/  F2FP.BF16.F32.PACK_AB R16, R16, R12 ;  /* 0x0000000c1010723e */ /* 0x000fe200000010ff */
[C---:B------:R-:W-:Y:S01]  /*84d0*/  FADD.FTZ R4, -R0.reuse, R15 ;  /* 0x0000000f00047221 */ /* 0x040fe20000010100 */
[----:B------:R-:W-:Y:S01]  /*84e0*/  F2FP.BF16.F32.PACK_AB R12, R7, R8 ;  /* 0x00000008070c723e */ /* 0x000fe200000010ff */
[----:B------:R-:W-:Y:S01]  /*84f0*/  FADD.FTZ R8, -R0, R10 ;  /* 0x0000000a00087221 */ /* 0x000fe20000010100 */
[----:B------:R-:W-:Y:S01]  /*8500*/  F2FP.BF16.F32.PACK_AB R18, R18, R6 ;  /* 0x000000061212723e */ /* 0x000fe200000010ff */
[C---:B------:R-:W-:Y:S01]  /*8510*/  FADD.FTZ R6, -R0.reuse, R14 ;  /* 0x0000000e00067221 */ /* 0x040fe20000010100 */
[----:B------:R-:W-:Y:S01]  /*8520*/  FSETP.GE.FTZ.AND P2, PT, R215, RZ, PT ;  /* 0x000000ffd700720b */ /* 0x000fe20003f56000 */
[----:B------:R-:W-:Y:S01]  /*8530*/  FADD.FTZ R7, -R0, R11 ;  /* 0x0000000b00077221 */ /* 0x000fe20000010100 */
[----:B------:R-:W-:Y:S01]  /*8540*/  FSETP.GE.FTZ.AND P4, PT, R217, RZ, PT ;  /* 0x000000ffd900720b */ /* 0x000fe20003f96000 */
[----:B------:R-:W-:Y:S01]  /*8550*/  FMUL.FTZ R17, R194, R29 ;  /* 0x0000001dc2117220 */ /* 0x000fe20000410000 */
[----:B------:R-:W-:Y:S01]  /*8560*/  FSETP.GE.FTZ.AND P3, PT, R216, RZ, PT ;  /* 0x000000ffd800720b */ /* 0x000fe20003f76000 */
[----:B------:R-:W-:Y:S01]  /*8570*/  IMAD.MOV.U32 R53, RZ, RZ, R231 ;  /* 0x000000ffff357224 */ /* 0x000fe200078e00e7 */
[----:B------:R-:W-:Y:S02]  /*8580*/  FSETP.GE.FTZ.AND P1, PT, R214, RZ, PT ;  /* 0x000000ffd600720b */ /* 0x000fe40003f36000 */
[-C--:B------:R-:W-:Y:S02]  /*8590*/  FSEL R6, R6, R0.reuse, P2 ;  /* 0x0000000006067208 */ /* 0x080fe40001000000 */
        /* <DEDUP_REMOVED lines=69> */
[----:B------:R-:W-:Y:S01]  /*89f0*/  @P1 FADD.FTZ R0, -R0, R63 ;  /* 0x0000003f00001221 */ /* 0x000fe20000010100 */
[----:B------:R-:W-:Y:S01]  /*8a00*/  F2FP.BF16.F32.PACK_AB R104, R104, R110 ;  /* 0x0000006e6868723e */ /* 0x000fe200000010ff */
        /* <DEDUP_REMOVED lines=116> */
.L_x_559:
[----:B------:R-:W-:Y:S01]  /*9150*/  LDSM.16.M88.4 R16, [R150] ;  /* 0x000000009610783b */ /* 0x000fe20000000200 */
[----:B------:R-:W-:Y:S01]  /*9160*/  IMAD.MOV.U32 R54, RZ, RZ, 0x4 ;  /* 0x00000004ff367424 */ /* 0x000fe200078e00ff */
        /* <DEDUP_REMOVED lines=55> */
[----:B------:R-:W-:Y:S04]  /*94e0*/  MOV R40, UR41 ;  /* 0x0000002900287c02 */ /* 0x000fe80008000f00 */
        /* <DEDUP_REMOVED lines=164> */
[----:B------:R-:W-:Y:S02]  /*9f30*/  ULDC UR7, c[0x0][0x38c] ;  /* 0x0000e30000077ab9 */ /* 0x000fe40000000800 */
        /* <DEDUP_REMOVED lines=51> */
[----:B------:R-:W-:Y:S01]  /*a270*/  PLOP3.LUT P0, PT, PT, PT, UP0, 0x80, 0x0 ;  /* 0x000000000000781c */ /* 0x000fe20003f0f008 */
[----:B------:R-:W-:Y:S01]  /*a280*/  @UP0 UIADD3 UR5, UR49, UR51, URZ ;  /* 0x0000003331050290 */ /* 0x000fe2000fffe03f */
[----:B------:R-:W-:-:S03]  /*a290*/  @UP0 ULDC.64 UR8, c[0x0][0x450] ;  /* 0x0001140000080ab9 */ /* 0x000fc60000000a00 */
[----:B------:R-:W-:Y:S02]  /*a2a0*/  @UP0 UIMAD.WIDE.U32 UR12, UR5, UR8, URZ ;  /* 0x00000008050c02a5 */ /* 0x000fe4000f8e003f */
[----:B------:R-:W-:-:S04]  /*a2b0*/  @UP0 UIMAD UR5, UR5, UR9, URZ ;  /* 0x00000009050502a4 */ /* 0x000fc8000f8e023f */
[----:B------:R-:W-:Y:S01]  /*a2c0*/  @UP0 UIADD3 UR20, UR13, UR5, URZ ;  /* 0x000000050d140290 */ /* 0x000fe2000fffe03f */
[----:B------:R-:W-:Y:S01]  /*a2d0*/  @UP0 UMOV UR19, UR12 ;  /* 0x0000000c00130c82 */ /* 0x000fe20008000000 */
[----:B--2---:R1:W-:Y:S04]  /*a2e0*/  STS [R61], R17 ;  /* 0x000000113d007388 */ /* 0x0043e80000000800 */
[----:B------:R1:W-:Y:S04]  /*a2f0*/  STS [R61+0x200], R16 ;  /* 0x000200103d007388 */ /* 0x0003e80000000800 */
[----:B---3--:R1:W-:Y:S04]  /*a300*/  STS [R60], R13 ;  /* 0x0000000d3c007388 */ /* 0x0083e80000000800 */
        /* <DEDUP_REMOVED lines=27> */
.L_x_561:
        /* <DEDUP_REMOVED lines=19> */
.L_x_562:
        /* <DEDUP_REMOVED lines=40> */
.L_x_564:
[----:B------:R-:W-:Y:S05]  /*a870*/  BSYNC B0 ;  /* 0x0000000000007941 */ /* 0x000fea0003800000 */
.L_x_563:
        /* <DEDUP_REMOVED lines=13> */
.L_x_566:
[----:B------:R-:W-:Y:S05]  /*a950*/  BSYNC B0 ;  /* 0x0000000000007941 */ /* 0x000fea0003800000 */
.L_x_565:
        /* <DEDUP_REMOVED lines=27> */
.L_x_568:
[----:B------:R-:W-:Y:S05]  /*ab10*/  BSYNC B0 ;  /* 0x0000000000007941 */ /* 0x000fea0003800000 */
.L_x_567:
        /* <DEDUP_REMOVED lines=14> */
.L_x_541:
        /* <DEDUP_REMOVED lines=23> */
.L_x_570:
        /* <DEDUP_REMOVED lines=21> */
.L_x_571:
        /* <DEDUP_REMOVED lines=33> */
.L_x_573:
[----:B------:R-:W-:Y:S05]  /*b0d0*/  BSYNC B0 ;  /* 0x0000000000007941 */ /* 0x000fea0003800000 */
.L_x_572:
        /* <DEDUP_REMOVED lines=14> */
.L_x_575:
[----:B------:R-:W-:Y:S05]  /*b1c0*/  BSYNC B0 ;  /* 0x0000000000007941 */ /* 0x000fea0003800000 */
.L_x_574:
        /* <DEDUP_REMOVED lines=26> */
.L_x_577:
[----:B------:R-:W-:Y:S05]  /*b370*/  BSYNC B0 ;  /* 0x0000000000007941 */ /* 0x000fea0003800000 */
.L_x_576:
        /* <DEDUP_REMOVED lines=13> */
.L_x_569:
[----:B------:R-:W-:Y:S05]  /*b450*/  BSYNC B1 ;  /* 0x0000000000017941 */ /* 0x000fea0003800000 */
.L_x_536:
        /* <DEDUP_REMOVED lines=11> */
.L_x_578:
[----:B------:R-:W-:Y:S05]  /*b510*/  EXIT ;  /* 0x000000000000794d */ /* 0x000fea0003800000 */
.L_x_580:
        /* <DEDUP_REMOVED lines=14> */
.L_x_1344:


//--------------------- .text._ZN5flash44flash_bwd_dq_dk_dv_loop_seqk_parallel_kernelI23Flash_bwd_kernel_traitsILi32ELi128ELi128ELi8ELi4ELi4ELi4ELb1ELb0EN7cutlass10bfloat16_tE19Flash_kernel_traitsILi32ELi128ELi128ELi8ES3_EELb0ELb0ELb0ELb1ELb0ELb0ELb1EEEvNS_16Flash_bwd_paramsE --------------------------
	.section	.text._ZN5flash44flash_bwd_dq_dk_dv_loop_seqk_parallel_kernelI23Flash_bwd_kernel_traitsILi32ELi128ELi128ELi8ELi4ELi4ELi4ELb1ELb0EN7cutlass10bfloat16_tE19Flash_kernel_traitsILi32ELi128ELi128ELi8ES3_EELb0ELb0ELb0ELb1ELb0ELb0ELb1EEEvNS_16Flash_bwd_paramsE,"ax",@progbits
	.align	128
        .global         _ZN5flash44flash_bwd_dq_dk_dv_loop_seqk_parallel_kernelI23Flash_bwd_kernel_traitsILi32ELi128ELi128ELi8ELi4ELi4ELi4ELb1ELb0EN7cutlass10bfloat16_tE19Flash_kernel_traitsILi32ELi128ELi128ELi8ES3_EELb0ELb0ELb0ELb1ELb0ELb0ELb1EEEvNS_16Flash_bwd_paramsE
        .type           _ZN5flash44flash_bwd_dq_dk_dv_loop_seqk_parallel_kernelI23Flash_bwd_kernel_traitsILi32ELi128ELi128ELi8ELi4ELi4ELi4ELb1ELb0EN7cutlass10bfloat16_tE19Flash_kernel_traitsILi32ELi128ELi128ELi8ES3_EELb0ELb0ELb0ELb1ELb0ELb0ELb1EEEvNS_16Flash_bwd_paramsE,@function
        .size           _ZN5flash44flash_bwd_dq_dk_dv_loop_seqk_parallel_kernelI23Flash_bwd_kernel_traitsILi32ELi128ELi128ELi8ELi4ELi4ELi4ELb1ELb0EN7cutlass10bfloat16_tE19Flash_kernel_traitsILi32ELi128ELi128ELi8ES3_EELb0ELb0ELb0ELb1ELb0ELb0ELb1EEEvNS_16Flash_bwd_paramsE,(.L_x_1345 - _ZN5flash44flash_bwd_dq_dk_dv_loop_seqk_parallel_kernelI23Flash_bwd_kernel_traitsILi32ELi128ELi128ELi8ELi4ELi4ELi4ELb1ELb0EN7cutlass10bfloat16_tE19Flash_kernel_traitsILi32ELi128ELi128ELi8ES3_EELb0ELb0ELb0ELb1ELb0ELb0ELb1EEEvNS_16Flash_bwd_paramsE)
        .other          _ZN5flash44flash_bwd_dq_dk_dv_loop_seqk_parallel_kernelI23Flash_bwd_kernel_traitsILi32ELi128ELi128ELi8ELi4ELi4ELi4ELb1ELb0EN7cutlass10bfloat16_tE19Flash_kernel_traitsILi32ELi128ELi128ELi8ES3_EELb0ELb0ELb0ELb1ELb0ELb0ELb1EEEvNS_16Flash_bwd_paramsE,@"STO_CUDA_ENTRY STV_DEFAULT"
_ZN5flash44flash_bwd_dq_dk_dv_loop_seqk_parallel_kernelI23Flash_bwd_kernel_traitsILi32ELi128ELi128ELi8ELi4ELi4ELi4ELb1ELb0EN7cutlass10bfloat16_tE19Flash_kernel_traitsILi32ELi128ELi128ELi8ES3_EELb0ELb0ELb0ELb1ELb0ELb0ELb1EEEvNS_16Flash_bwd_paramsE:
.text._ZN5flash44flash_bwd_dq_dk_dv_loop_seqk_parallel_kernelI23Flash_bwd_kernel_traitsILi32ELi128ELi128ELi8ELi4ELi4ELi4ELb1ELb0EN7cutlass10bfloat16_tE19Flash_kernel_traitsILi32ELi128ELi128ELi8ES3_EELb0ELb0ELb0ELb1ELb0ELb0ELb1EEEvNS_16Flash_bwd_paramsE:
        /* <DEDUP_REMOVED lines=43> */
[----:B------:R-:W-:Y:S01]  /*02b0*/  SHF.R.S32.HI R8, RZ, 0x4, R2 ;  /* 0x00000004ff087819 */ /* 0x000fe20000011402 */
[----:B------:R1:W-:Y:S01]  /*02c0*/  STL [R1+0x30], R20 ;  /* 0x0000301401007387 */ /* 0x0003e20000100800 */
[----:B------:R-:W-:-:S02]  /*02d0*/  LOP3.LUT R6, R6, 0x7fffffe, RZ, 0xc0, !PT ;  /* 0x07fffffe06067812 */ /* 0x000fc400078ec0ff */
        /* <DEDUP_REMOVED lines=26> */
[----:B-1----:R-:W-:Y:S01]  /*0480*/  IMAD R20, R2, 0x8, R3 ;  /* 0x0000000802147824 */ /* 0x002fe200078e0203 */
[----:B------:R-:W-:-:S02]  /*0490*/  LEA.HI R0, R9, R9, RZ, 0x1 ;  /* 0x0000000909007211 */ /* 0x000fc400078f08ff */
[----:B------:R-:W-:Y:S01]  /*04a0*/  LEA.HI R13, R13, R9, RZ, 0x3 ;  /* 0x000000090d0d7211 */ /* 0x000fe200078f18ff */
[----:B------:R-:W-:Y:S01]  /*04b0*/  IMAD.U32 R8, R10, 0x20, R5 ;  /* 0x000000200a087824 */ /* 0x000fe200078e0005 */
[--C-:B------:R-:W-:Y:S02]  /*04c0*/  SHF.R.S32.HI R4, RZ, 0x1, R0.reuse ;  /* 0x00000001ff047819 */ /* 0x100fe40000011400 */
[----:B------:R-:W-:Y:S02]  /*04d0*/  SHF.R.S32.HI R2, RZ, 0x1f, R0 ;  /* 0x0000001fff027819 */ /* 0x000fe40000011400 */
[----:B------:R-:W-:Y:S01]  /*04e0*/  LOP3.LUT R5, R0, 0x7fffffe, RZ, 0xc0, !PT ;  /* 0x07fffffe00057812 */ /* 0x000fe200078ec0ff */
[----:B------:R-:W-:Y:S01]  /*04f0*/  STL [R1+0x60], R8 ;  /* 0x0000600801007387 */ /* 0x000fe20000100800 */
        /* <DEDUP_REMOVED lines=18> */
[----:B------:R-:W-:Y:S01]  /*0620*/  LOP3.LUT R0, R3, 0xc0, RZ, 0xc0, !PT ;  /* 0x000000c003007812 */ /* 0x000fe200078ec0ff */
[----:B------:R1:W-:Y:S01]  /*0630*/  STL [R1+0x64], R4 ;  /* 0x0000640401007387 */ /* 0x0003e20000100800 */
[--C-:B------:R-:W-:Y:S02]  /*0640*/  LOP3.LUT R10, R2, 0x8, R15.reuse, 0xf8, !PT ;  /* 0x00000008020a7812 */ /* 0x100fe400078ef80f */
[----:B------:R-:W-:Y:S02]  /*0650*/  LOP3.LUT R3, R0, 0x8, R15, 0xf8, !PT ;  /* 0x0000000800037812 */ /* 0x000fe400078ef80f */
[----:B------:R-:W-:Y:S01]  /*0660*/  SHF.R.U32.HI R2, RZ, 0x3, R0 ;  /* 0x00000003ff027819 */ /* 0x000fe20000011600 */
[C---:B------:R-:W-:Y:S01]  /*0670*/  IMAD.SHL.U32 R0, R6.reuse, 0x40, RZ ;  /* 0x0000004006007824 */ /* 0x040fe200078e00ff */
[----:B------:R-:W-:Y:S02]  /*0680*/  LOP3.LUT P5, RZ, R6, 0x2, RZ, 0xc0, !PT ;  /* 0x0000000206ff7812 */ /* 0x000fe400078ac0ff */
[----:B------:R-:W-:-:S02]  /*0690*/  LOP3.LUT R149, R3, R2, RZ, 0x3c, !PT ;  /* 0x0000000203957212 */ /* 0x000fc400078e3cff */
[----:B------:R-:W-:Y:S01]  /*06a0*/  LOP3.LUT R3, R0, 0x1c0, RZ, 0xc0, !PT ;  /* 0x000001c000037812 */ /* 0x000fe200078ec0ff */
[----:B------:R-:W-:Y:S01]  /*06b0*/  IMAD.SHL.U32 R0, R161, 0x400, RZ ;  /* 0x00000400a1007824 */ /* 0x000fe200078e00ff */
[----:B------:R-:W-:Y:S01]  /*06c0*/  LOP3.LUT P4, RZ, R6, 0x4, RZ, 0xc0, !PT ;  /* 0x0000000406ff7812 */ /* 0x000fe2000788c0ff */
[----:B------:R-:W-:Y:S01]  /*06d0*/  IMAD.U32 R149, R20, 0x20, R149 ;  /* 0x0000002014957824 */ /* 0x000fe200078e0095 */
[----:B------:R-:W-:Y:S02]  /*06e0*/  SHF.R.S32.HI R2, RZ, 0x3, R13 ;  /* 0x00000003ff027819 */ /* 0x000fe4000001140d */
[----:B------:R-:W-:Y:S02]  /*06f0*/  SHF.R.U32.HI R5, RZ, 0x3, R5 ;  /* 0x00000003ff057819 */ /* 0x000fe40000011605 */
[----:B------:R-:W-:Y:S01]  /*0700*/  R2P PR, R16, 0x6 ;  /* 0x0000000610007804 */ /* 0x000fe20000000000 */
[----:B------:R-:W-:Y:S01]  /*0710*/  IMAD R13, R2, 0x200, R0 ;  /* 0x00000200020d7824 */ /* 0x000fe200078e0200 */
[----:B------:R-:W-:Y:S01]  /*0720*/  LOP3.LUT R5, R10, R5, RZ, 0x3c, !PT ;  /* 0x000000050a057212 */ /* 0x000fe200078e3cff */
[----:B------:R-:W-:Y:S01]  /*0730*/  IMAD R18, R2, 0x8, R18 ;  /* 0x0000000802127824 */ /* 0x000fe200078e0212 */
[----:B------:R-:W-:Y:S01]  /*0740*/  SEL R212, R212, 0x10, !P6 ;  /* 0x00000010d4d47807 */ /* 0x000fe20007000000 */
[----:B------:R-:W-:Y:S01]  /*0750*/  IMAD.SHL.U32 R2, R11, 0x40, RZ ;  /* 0x000000400b027824 */ /* 0x000fe200078e00ff */
[----:B-1----:R-:W-:-:S02]  /*0760*/  LOP3.LUT R4, R9, 0x3fffffe, RZ, 0xc0, !PT ;  /* 0x03fffffe09047812 */ /* 0x002fc400078ec0ff */
[----:B------:R-:W-:Y:S02]  /*0770*/  SEL R213, R155, 0xffffffe0, !P5 ;  /* 0xffffffe09bd57807 */ /* 0x000fe40006800000 */
[----:B------:R-:W-:Y:S01]  /*0780*/  LOP3.LUT R2, R2, 0xc0, RZ, 0xc0, !PT ;  /* 0x000000c002027812 */ /* 0x000fe200078ec0ff */
[----:B------:R-:W-:Y:S01]  /*0790*/  IMAD.IADD R8, R6, 0x1, -R4 ;  /* 0x0000000106087824 */ /* 0x000fe200078e0a04 */
[----:B------:R-:W-:Y:S01]  /*07a0*/  LEA.HI R4, R3, R3, RZ, 0x1d ;  /* 0x0000000303047211 */ /* 0x000fe200078fe8ff */
[--C-:B------:R-:W-:Y:S01]  /*07b0*/  IMAD R6, R12, 0x2000, R7.reuse ;  /* 0x000020000c067824 */ /* 0x100fe200078e0207 */
[----:B------:R-:W-:Y:S01]  /*07c0*/  SEL R152, R152, 0xffffffc0, !P2 ;  /* 0xffffffc098987807 */ /* 0x000fe20005000000 */
[----:B------:R-:W-:Y:S01]  /*07d0*/  IMAD R3, R161, 0x200, R7 ;  /* 0x00000200a1037824 */ /* 0x000fe200078e0207 */
[----:B------:R-:W-:Y:S02]  /*07e0*/  SEL R150, R155, 0xffffffe0, !P0 ;  /* 0xffffffe09b967807 */ /* 0x000fe40004000000 */
[----:B------:R-:W-:Y:S01]  /*07f0*/  IADD3 R216, R4, R6, R0 ;  /* 0x0000000604d87210 */ /* 0x000fe20007ffe000 */
[----:B------:R-:W-:Y:S01]  /*0800*/  IMAD.SHL.U32 R0, R12, 0x8, RZ ;  /* 0x000000080c007824 */ /* 0x000fe200078e00ff */
[----:B------:R-:W-:Y:S01]  /*0810*/  LEA R149, R149, UR4, 0x1 ;  /* 0x0000000495957c11 */ /* 0x000fe2000f8e08ff */
[----:B------:R-:W-:Y:S01]  /*0820*/  IMAD.SHL.U32 R4, R16, 0x40, RZ ;  /* 0x0000004010047824 */ /* 0x000fe200078e00ff */
[----:B------:R-:W-:Y:S01]  /*0830*/  LEA R216, R216, UR4, 0x1 ;  /* 0x00000004d8d87c11 */ /* 0x000fe2000f8e08ff */
[----:B------:R-:W-:Y:S01]  /*0840*/  IMAD.SHL.U32 R6, R14, 0x8, RZ ;  /* 0x000000080e067824 */ /* 0x000fe200078e00ff */
[----:B------:R-:W-:Y:S01]  /*0850*/  LOP3.LUT R7, R0, 0x8, RZ, 0xc0, !PT ;  /* 0x0000000800077812 */ /* 0x000fe200078ec0ff */
[----:B------:R-:W-:Y:S01]  /*0860*/  IMAD R10, R8, 0x20, R3 ;  /* 0x00000020080a7824 */ /* 0x000fe200078e0203 */
[----:B------:R-:W-:Y:S01]  /*0870*/  SHF.R.S32.HI R0, RZ, 0x1, R9 ;  /* 0x00000001ff007819 */ /* 0x000fe20000011409 */
[----:B------:R-:W-:Y:S01]  /*0880*/  IMAD.SHL.U32 R9, R14, 0x10, RZ ;  /* 0x000000100e097824 */ /* 0x000fe200078e00ff */
[----:B------:R-:W-:Y:S01]  /*0890*/  LOP3.LUT R4, R4, 0x1c0, RZ, 0xc0, !PT ;  /* 0x000001c004047812 */ /* 0x000fe200078ec0ff */
[----:B------:R-:W-:Y:S01]  /*08a0*/  IMAD R3, R14, 0x200, R5 ;  /* 0x000002000e037824 */ /* 0x000fe200078e0205 */
[C---:B------:R-:W-:Y:S01]  /*08b0*/  LOP3.LUT P3, RZ, R0.reuse, 0x2, RZ, 0xc0, !PT ;  /* 0x0000000200ff7812 */ /* 0x040fe2000786c0ff */
[----:B------:R-:W-:Y:S01]  /*08c0*/  IMAD.SHL.U32 R0, R0, 0x40, RZ ;  /* 0x0000004000007824 */ /* 0x000fe200078e00ff */
[----:B------:R-:W-:Y:S01]  /*08d0*/  LOP3.LUT R6, R6, 0x8, RZ, 0xc0, !PT ;  /* 0x0000000806067812 */ /* 0x000fe200078ec0ff */
[C---:B------:R-:W-:Y:S01]  /*08e0*/  VIADD R211, R216.reuse, 0x40 ;  /* 0x00000040d8d37836 */ /* 0x040fe20000000000 */
[----:B------:R-:W-:Y:S01]  /*08f0*/  SHF.R.U32.HI R151, RZ, 0x3, R4 ;  /* 0x00000003ff977819 */ /* 0x000fe20000011604 */
[----:B------:R-:W-:Y:S01]  /*0900*/  @P4 VIADD R211, R216, 0xffffffc0 ;  /* 0xffffffc0d8d34836 */ /* 0x000fe20000000000 */
[----:B------:R-:W-:Y:S01]  /*0910*/  LOP3.LUT R0, R0, 0xc0, RZ, 0xc0, !PT ;  /* 0x000000c000007812 */ /* 0x000fe200078ec0ff */
[----:B------:R-:W-:Y:S01]  /*0920*/  IMAD.IADD R217, R216, 0x1, R212 ;  /* 0x00000001d8d97824 */ /* 0x000fe200078e02d4 */
[----:B------:R-:W-:Y:S01]  /*0930*/  SHF.R.U32.HI R5, RZ, 0x3, R2 ;  /* 0x00000003ff057819 */ /* 0x000fe20000011602 */
[----:B------:R-:W-:Y:S01]  /*0940*/  IMAD.IADD R212, R212, 0x1, R211 ;  /* 0x00000001d4d47824 */ /* 0x000fe200078e02d3 */
[----:B------:R-:W-:Y:S01]  /*0950*/  SHF.R.U32.HI R8, RZ, 0x3, R0 ;  /* 0x00000003ff087819 */ /* 0x000fe20000011600 */
[----:B------:R-:W-:Y:S01]  /*0960*/  IMAD.IADD R218, R216, 0x1, R213 ;  /* 0x00000001d8da7824 */ /* 0x000fe200078e02d5 */
[----:B------:R-:W-:Y:S01]  /*0970*/  LOP3.LUT R9, R7, 0x10, R9, 0xf8, !PT ;  /* 0x0000001007097812 */ /* 0x000fe200078ef809 */
[----:B------:R-:W-:Y:S01]  /*0980*/  IMAD.IADD R215, R217, 0x1, R213 ;  /* 0x00000001d9d77824 */ /* 0x000fe200078e02d5 */
        /* <DEDUP_REMOVED lines=10> */
[----:B------:R-:W-:Y:S01]  /*0a30*/  LOP3.LUT P0, RZ, R11, 0x2, RZ, 0xc0, !PT ;  /* 0x000000020bff7812 */ /* 0x000fe2000780c0ff */
[----:B------:R-:W-:-:S02]  /*0a40*/  IMAD R161, R161, 0x200, R0 ;  /* 0x00000200a1a17824 */ /* 0x000fc400078e0200 */
[----:B------:R-:W-:Y:S01]  /*0a50*/  IMAD.IADD R156, R0, 0x1, R2 ;  /* 0x00000001009c7824 */ /* 0x000fe200078e0202 */
[----:B------:R-:W-:Y:S01]  /*0a60*/  SEL R155, R155, 0xffffffe0, !P0 ;  /* 0xffffffe09b9b7807 */ /* 0x000fe20004000000 */
[----:B------:R-:W-:Y:S01]  /*0a70*/  IMAD.U32 R0, RZ, RZ, UR6 ;  /* 0x00000006ff007e24 */ /* 0x000fe2000f8e00ff */
[----:B------:R-:W-:Y:S01]  /*0a80*/  UIADD3 UR6, UR4, 0x6000, URZ ;  /* 0x0000600004067890 */ /* 0x000fe2000fffe03f */
[----:B------:R-:W-:Y:S02]  /*0a90*/  IMAD.U32 R4, RZ, RZ, UR5 ;  /* 0x00000005ff047e24 */ /* 0x000fe4000f8e00ff */
[----:B------:R-:W-:Y:S01]  /*0aa0*/  IMAD.U32 R2, RZ, RZ, UR5 ;  /* 0x00000005ff027e24 */ /* 0x000fe2000f8e00ff */
[----:B------:R-:W-:Y:S01]  /*0ab0*/  UIADD3 UR5, UR4, 0x8000, URZ ;  /* 0x0000800004057890 */ /* 0x000fe2000fffe03f */
[----:B------:R-:W-:Y:S01]  /*0ac0*/  IMAD.IADD R151, R13, 0x1, R151 ;  /* 0x000000010d977824 */ /* 0x000fe200078e0297 */
[----:B------:R-:W-:Y:S01]  /*0ad0*/  LEA R4, R8, UR6, 0x1 ;  /* 0x0000000608047c11 */ /* 0x000fe2000f8e08ff */
[----:B------:R-:W-:Y:S01]  /*0ae0*/  IMAD.IADD R214, R213, 0x1, R211 ;  /* 0x00000001d5d67824 */ /* 0x000fe200078e02d3 */
[----:B------:R-:W-:Y:S01]  /*0af0*/  LEA R2, R3, UR4, 0x1 ;  /* 0x0000000403027c11 */ /* 0x000fe2000f8e08ff */
[----:B------:R-:W-:Y:S01]  /*0b00*/  IMAD.IADD R161, R161, 0x1, R6 ;  /* 0x00000001a1a17824 */ /* 0x000fe200078e0206 */
[----:B------:R-:W-:Y:S01]  /*0b10*/  LEA R151, R151, UR5, 0x1 ;  /* 0x0000000597977c11 */ /* 0x000fe2000f8e08ff */
[C---:B------:R-:W-:Y:S01]  /*0b20*/  VIADD R0, R4.reuse, 0x20 ;  /* 0x0000002004007836 */ /* 0x040fe20000000000 */
[----:B------:R1:W-:Y:S01]  /*0b30*/  STL [R1+0x68], R4 ;  /* 0x0000680401007387 */ /* 0x0003e20000100800 */
[----:B------:R-:W-:-:S02]  /*0b40*/  @P3 VIADD R0, R4, 0xffffffe0 ;  /* 0xffffffe004003836 */ /* 0x000fc40000000000 */
[C---:B------:R-:W-:Y:S02]  /*0b50*/  VIADD R157, R151.reuse, 0x20 ;  /* 0x00000020979d7836 */ /* 0x040fe40000000000 */
[C---:B------:R-:W-:Y:S01]  /*0b60*/  @P1 VIADD R157, R151.reuse, 0xffffffe0 ;  /* 0xffffffe0979d1836 */ /* 0x040fe20000000000 */
[----:B------:R1:W-:Y:S01]  /*0b70*/  STL [R1+0x6c], R0 ;  /* 0x00006c0001007387 */ /* 0x0003e20000100800 */
[----:B------:R-:W-:Y:S02]  /*0b80*/  IMAD.IADD R153, R151, 0x1, R152 ;  /* 0x0000000197997824 */ /* 0x000fe400078e0298 */
[----:B------:R-:W-:Y:S02]  /*0b90*/  IMAD.IADD R150, R150, 0x1, R149 ;  /* 0x0000000196967824 */ /* 0x000fe400078e0295 */
[----:B------:R-:W-:Y:S02]  /*0ba0*/  IMAD.IADD R213, R213, 0x1, R212 ;  /* 0x00000001d5d57824 */ /* 0x000fe400078e02d4 */
[----:B------:R-:W-:-:S02]  /*0bb0*/  IMAD.IADD R152, R152, 0x1, R157 ;  /* 0x0000000198987824 */ /* 0x000fc400078e029d */
[C---:B------:R-:W-:Y:S02]  /*0bc0*/  VIADD R160, R157.reuse, 0x2000 ;  /* 0x000020009da07836 */ /* 0x040fe40000000000 */
[C---:B------:R-:W-:Y:S02]  /*0bd0*/  VIADD R159, R157.reuse, 0x4000 ;  /* 0x000040009d9f7836 */ /* 0x040fe40000000000 */
[----:B------:R-:W-:-:S07]  /*0be0*/  VIADD R158, R157, 0x6000 ;  /* 0x000060009d9e7836 */ /* 0x000fce0000000000 */
.L_x_625:
        /* <DEDUP_REMOVED lines=16> */
[----:B-1-3--:R-:W-:Y:S01]  /*0cf0*/  IMAD.U32 R4, RZ, RZ, UR8 ;  /* 0x00000008ff047e24 */ /* 0x00afe2000f8e00ff */
[----:B------:R-:W-:Y:S01]  /*0d00*/  UISETP.NE.U32.AND UP0, UPT, UR14, URZ, UPT ;  /* 0x0000003f0e00728c */ /* 0x000fe2000bf05070 */
[----:B------:R-:W-:Y:S01]  /*0d10*/  IMAD.U32 R6, RZ, RZ, UR12 ;  /* 0x0000000cff067e24 */ /* 0x000fe2000f8e00ff */
[----:B------:R-:W-:-:S02]  /*0d20*/  @UP4 UIADD3.X UR13, UR5, UR7, URZ, UP1, !UPT ;  /* 0x00000007050d4290 */ /* 0x000fc40008ffe43f */
[----:B------:R-:W-:Y:S01]  /*0d30*/  UIADD3.X UR14, UR5, UR15, URZ, UP2, !UPT ;  /* 0x0000000f050e7290 */ /* 0x000fe200097fe43f */
[----:B------:R-:W-:Y:S01]  /*0d40*/  IMAD.U32 R5, RZ, RZ, UR9 ;  /* 0x00000009ff057e24 */ /* 0x000fe2000f8e00ff */
        /* <DEDUP_REMOVED lines=31> */
[----:B------:R-:W-:-:S03]  /*0f40*/  @!UP3 USEL UR6, UR5, URZ, UP0 ;  /* 0x0000003f0506b287 */ /* 0x000fc60008000000 */
        /* <DEDUP_REMOVED lines=13> */
.L_x_581:
        /* <DEDUP_REMOVED lines=14> */
[----:B------:R-:W-:Y:S02]  /*1100*/  USHF.L.U32 UR15, UR47, 0x7, URZ ;  /* 0x000000072f0f7899 */ /* 0x000fe4000800063f */
[----:B------:R-:W-:Y:S01]  /*1110*/  UIMAD UR22, UR47, UR9, UR8 ;  /* 0x000000092f1672a4 */ /* 0x000fe2000f8e0208 */
[----:B------:R-:W-:-:S02]  /*1120*/  ULDC UR59, c[0x0][0x2d4] ;  /* 0x0000b500003b7ab9 */ /* 0x000fc40000000800 */
[----:B------:R-:W-:Y:S01]  /*1130*/  @!UP1 ULDC.64 UR8, c[0x0][0x418] ;  /* 0x0001060000089ab9 */ /* 0x000fe20000000a00 */
[----:B------:R-:W-:Y:S02]  /*1140*/  USEL UR35, UR15, URZ, UP2 ;  /* 0x0000003f0f237287 */ /* 0x000fe40009000000 */
[----:B------:R-:W-:Y:S01]  /*1150*/  USHF.R.S32.HI UR24, URZ, 0x1f, UR59 ;  /* 0x0000001f3f187899 */ /* 0x000fe2000801143b */
[----:B------:R-:W-:Y:S01]  /*1160*/  ULDC UR27, c[0x0][0x2dc] ;  /* 0x0000b700001b7ab9 */ /* 0x000fe20000000800 */
[----:B------:R-:W-:Y:S01]  /*1170*/  ULDC UR61, c[0x0][0x270] ;  /* 0x00009c00003d7ab9 */ /* 0x000fe20000000800 */
[----:B------:R-:W-:Y:S02]  /*1180*/  @!UP1 UIMAD.WIDE.U32 UR38, UR47, UR8, URZ ;  /* 0x000000082f2692a5 */ /* 0x000fe4000f8e003f */
[----:B------:R-:W-:Y:S01]  /*1190*/  USHF.L.U64.HI UR6, UR47, 0x7, UR58 ;  /* 0x000000072f067899 */ /* 0x000fe2000801023a */
[----:B-1----:R-:W-:Y:S01]  /*11a0*/  IABS R6, R7 ;  /* 0x0000000700067213 */ /* 0x002fe20000000000 */
[----:B------:R-:W-:Y:S01]  /*11b0*/  ULDC.U8 UR25, c[0x0][0x3d8] ;  /* 0x0000f60000197ab9 */ /* 0x000fe20000000000 */
[----:B------:R-:W-:Y:S01]  /*11c0*/  ULDC.64 UR30, c[0x0][0x240] ;  /* 0x00009000001e7ab9 */ /* 0x000fe20000000a00 */
[----:B------:R-:W-:Y:S01]  /*11d0*/  UISETP.NE.AND UP3, UPT, UR25, URZ, UPT ;  /* 0x0000003f1900728c */ /* 0x000fe2000bf65270 */
[----:B------:R-:W1:Y:S01]  /*11e0*/  I2F.RP R4, R6 ;  /* 0x0000000600047306 */ /* 0x000e620000209400 */
[----:B------:R-:W-:Y:S01]  /*11f0*/  UIMAD.WIDE.U32 UR20, UR14, UR30, URZ ;  /* 0x0000001e0e1472a5 */ /* 0x000fe2000f8e003f */
[----:B------:R-:W-:Y:S01]  /*1200*/  ISETP.NE.AND P3, PT, R7, RZ, PT ;  /* 0x000000ff0700720c */ /* 0x000fe20003f65270 */
[----:B------:R-:W-:-:S02]  /*1210*/  USEL UR40, UR6, URZ, UP2 ;  /* 0x0000003f06287287 */ /* 0x000fc40009000000 */
[----:B--2---:R-:W-:Y:S02]  /*1220*/  UIMAD.WIDE.U32 UR32, UR5, UR12, URZ ;  /* 0x0000000c052072a5 */ /* 0x004fe4000f8e003f */
[----:B------:R-:W-:Y:S02]  /*1230*/  UIMAD UR23, UR14, UR31, URZ ;  /* 0x0000001f0e1772a4 */ /* 0x000fe4000f8e023f */
[----:B------:R-:W-:Y:S02]  /*1240*/  UIMAD UR49, UR5, UR13, UR33 ;  /* 0x0000000d053172a4 */ /* 0x000fe4000f8e0221 */
[----:B------:R-:W-:Y:S01]  /*1250*/  @!UP1 UIMAD UR5, UR58, UR8, URZ ;  /* 0x000000083a0592a4 */ /* 0x000fe2000f8e023f */
[----:B------:R-:W-:Y:S01]  /*1260*/  @UP1 ULDC.64 UR12, c[0x0][0x420] ;  /* 0x00010800000c1ab9 */ /* 0x000fe20000000a00 */
[----:B------:R-:W-:Y:S01]  /*1270*/  USEL UR57, UR18, UR20, !UP1 ;  /* 0x0000001412397287 */ /* 0x000fe2000c800000 */
        /* <DEDUP_REMOVED lines=23> */
[----:B------:R-:W-:Y:S01]  /*13f0*/  @UP1 UIADD3 UR50, UR21, UR23, URZ ;  /* 0x0000001715321290 */ /* 0x000fe2000fffe03f */
[----:B------:R-:W-:Y:S01]  /*1400*/  IMAD R0, R0, R6, RZ ;  /* 0x0000000600007224 */ /* 0x000fe200078e02ff */
[----:B------:R-:W-:-:S02]  /*1410*/  UIADD3 UR23, UR19, UR5, URZ ;  /* 0x0000000513177290 */ /* 0x000fc4000fffe03f */
[----:B------:R-:W-:Y:S01]  /*1420*/  @UP1 UIADD3 UR23, UR13, UR6, URZ ;  /* 0x000000060d171290 */ /* 0x000fe2000fffe03f */
[----:B------:R-:W-:Y:S01]  /*1430*/  IMAD.HI.U32 R4, R5, R0, R4 ;  /* 0x0000000005047227 */ /* 0x000fe200078e0004 */
[----:B------:R-:W-:Y:S01]  /*1440*/  MOV R0, R3 ;  /* 0x0000000300007202 */ /* 0x000fe20000000f00 */
[----:B------:R-:W-:Y:S02]  /*1450*/  @UP3 UIMAD UR5, UR47, UR41, URZ ;  /* 0x000000292f0532a4 */ /* 0x000fe4000f8e023f */
[----:B------:R-:W-:Y:S02]  /*1460*/  ULOP3.LUT UR6, UR46, 0xffffff80, URZ, 0xc0, !UPT ;  /* 0xffffff802e067892 */ /* 0x000fe4000f8ec03f */
[----:B------:R-:W-:Y:S01]  /*1470*/  IMAD.HI.U32 R4, R4, R0, RZ ;  /* 0x0000000004047227 */ /* 0x000fe200078e00ff */
[----:B------:R-:W-:Y:S02]  /*1480*/  UISETP.NE.AND UP0, UPT, UR36, -0x1, UPT ;  /* 0xffffffff2400788c */ /* 0x000fe4000bf05270 */
[----:B------:R-:W-:Y:S01]  /*1490*/  @UP3 USEL UR5, UR5, UR14, !UP1 ;  /* 0x0000000e05053287 */ /* 0x000fe2000c800000 */
[----:B------:R-:W-:Y:S01]  /*14a0*/  IMAD.MOV R3, RZ, RZ, -R4 ;  /* 0x000000ffff037224 */ /* 0x000fe200078e0a04 */
[----:B------:R-:W-:-:S02]  /*14b0*/  USEL UR55, UR18, UR12, !UP1 ;  /* 0x0000000c12377287 */ /* 0x000fc4000c800000 */
[----:B------:R-:W-:Y:S01]  /*14c0*/  UIADD3 UR15, UR6, -0x80, URZ ;  /* 0xffffff80060f7890 */ /* 0x000fe2000fffe03f */
[C---:B------:R-:W-:Y:S01]  /*14d0*/  IMAD R0, R6.reuse, R3, R0 ;  /* 0x0000000306007224 */ /* 0x040fe200078e0200 */
[----:B------:R-:W-:Y:S01]  /*14e0*/  @UP3 ULDC UR12, c[0x0][0x2e4] ;  /* 0x0000b900000c3ab9 */ /* 0x000fe20000000800 */
[----:B------:R-:W-:Y:S02]  /*14f0*/  @!UP3 UIMAD UR6, UR47, UR61, UR56 ;  /* 0x0000003d2f06b2a4 */ /* 0x000fe4000f8e0238 */
[----:B------:R-:W-:Y:S01]  /*1500*/  @UP3 UIMAD UR21, UR56, UR12, UR5 ;  /* 0x0000000c381532a4 */ /* 0x000fe2000f8e0205 */
        /* <DEDUP_REMOVED lines=23> */
[----:B------:R-:W-:Y:S01]  /*1680*/  @UP0 UIMAD UR13, UR16, UR27, URZ ;  /* 0x0000001b100d02a4 */ /* 0x000fe2000f8e023f */
[----:B------:R-:W-:Y:S01]  /*1690*/  @P0 VIADD R4, R4, 0x1 ;  /* 0x0000000104040836 */ /* 0x000fe20000000000 */
[----:B------:R-:W-:Y:S01]  /*16a0*/  @UP0 UIMAD UR6, UR29, UR25, URZ ;  /* 0x000000191d0602a4 */ /* 0x000fe2000f8e023f */
[----:B------:R-:W-:Y:S01]  /*16b0*/  PLOP3.LUT P0, PT, PT, PT, UP3, 0x80, 0x0 ;  /* 0x000000000000781c */ /* 0x000fe20003f0f038 */
[----:B------:R-:W-:Y:S02]  /*16c0*/  @!UP1 UIADD3 UR48, UR39, UR33, URZ ;  /* 0x0000002127309290 */ /* 0x000fe4000fffe03f */
[----:B------:R-:W-:Y:S01]  /*16d0*/  USEL UR52, UR32, URZ, UP4 ;  /* 0x0000003f20347287 */ /* 0x000fe2000a000000 */
[----:B------:R-:W-:Y:S01]  /*16e0*/  @!P2 IADD3 R4, -R4, RZ, RZ ;  /* 0x000000ff0404a210 */ /* 0x000fe20007ffe1ff */
[----:B------:R-:W-:Y:S01]  /*16f0*/  USEL UR53, UR49, URZ, UP4 ;  /* 0x0000003f31357287 */ /* 0x000fe2000a000000 */
[----:B------:R-:W-:Y:S01]  /*1700*/  @!P3 LOP3.LUT R4, RZ, R7, RZ, 0x33, !PT ;  /* 0x00000007ff04b212 */ /* 0x000fe200078e33ff */
[----:B------:R-:W-:-:S02]  /*1710*/  USHF.R.S32.HI UR44, URZ, 0x1f, UR28 ;  /* 0x0000001f3f2c7899 */ /* 0x000fc4000801141c */
[----:B------:R-:W-:Y:S02]  /*1720*/  USHF.R.S32.HI UR54, URZ, 0x1f, UR51 ;  /* 0x0000001f3f367899 */ /* 0x000fe40008011433 */
        /* <DEDUP_REMOVED lines=18> */
.L_x_583:
        /* <DEDUP_REMOVED lines=13> */
.L_x_584:
        /* <DEDUP_REMOVED lines=11> */
.L_x_585:
[----:B------:R-:W-:-:S04]  /*19d0*/  UIMAD UR6, UR47, UR61, UR56 ;  /* 0x0000003d2f0672a4 */ /* 0x000fc8000f8e0238 */
[----:B------:R-:W-:-:S12]  /*19e0*/  UIMAD UR6, UR6, UR59, URZ ;  /* 0x0000003b060672a4 */ /* 0x000fd8000f8e023f */
.L_x_586:
[----:B------:R-:W2:Y:S01]  /*19f0*/  LDL.64 R6, [R1+0x30] ;  /* 0x0000300001067983 */ /* 0x000ea20000100a00 */
[----:B------:R-:W1:Y:S01]  /*1a00*/  LDC.64 R16, c[0x0][0x420] ;  /* 0x00010800ff107b82 */ /* 0x000e620000000a00 */
[----:B------:R-:W-:Y:S02]  /*1a10*/  ULDC UR8, c[0x0][0x2dc] ;  /* 0x0000b70000087ab9 */ /* 0x000fe40000000800 */
[----:B------:R3:W2:Y:S01]  /*1a20*/  LDL.64 R24, [R1+0x30] ;  /* 0x0000300001187983 */ /* 0x0006a20000100a00 */
[----:B------:R-:W-:Y:S01]  /*1a30*/  UIMAD UR19, UR8, UR61, URZ ;  /* 0x0000003d081372a4 */ /* 0x000fe2000f8e023f */
[----:B------:R-:W-:Y:S01]  /*1a40*/  BSSY B1, `(.L_x_582) ;  /* 0x0000968000017945 */ /* 0x000fe20003800000 */
[----:B------:R-:W-:Y:S01]  /*1a50*/  USHF.R.S32.HI UR13, URZ, 0x1f, UR56 ;  /* 0x0000001f3f0d7899 */ /* 0x000fe20008011438 */
[----:B------:R-:W4:Y:S01]  /*1a60*/  S2R R22, SR_TID.X ;  /* 0x0000000000167919 */ /* 0x000f220000002100 */
[----:B------:R-:W-:Y:S01]  /*1a70*/  ULDC.64 UR8, c[0x0][0x428] ;  /* 0x00010a0000087ab9 */ /* 0x000fe20000000a00 */
[----:B------:R-:W-:-:S02]  /*1a80*/  USHF.L.U32 UR18, UR19, 0x7, URZ ;  /* 0x0000000713127899 */ /* 0x000fc4000800063f */
[----:B------:R-:W-:Y:S02]  /*1a90*/  UIADD3 UR22, UR15, UR6, URZ ;  /* 0x000000060f167290 */ /* 0x000fe4000fffe03f */
[----:B------:R-:W-:Y:S02]  /*1aa0*/  UIADD3 UR16, UR15, UR21, URZ ;  /* 0x000000150f107290 */ /* 0x000fe4000fffe03f */
[----:B------:R-:W-:Y:S02]  /*1ab0*/  UIADD3 UR12, UP1, UP0, UR40, UR18, UR51 ;  /* 0x00000012280c7290 */ /* 0x000fe4000f83e033 */
[----:B------:R-:W-:Y:S02]  /*1ac0*/  USHF.R.S32.HI UR6, URZ, 0x1f, UR18 ;  /* 0x0000001f3f067899 */ /* 0x000fe40008011412 */
[----:B------:R-:W-:Y:S01]  /*1ad0*/  UISETP.GE.AND UP2, UPT, UR37, 0x1, UPT ;  /* 0x000000012500788c */ /* 0x000fe2000bf46270 */
[----:B------:R-:W-:Y:S01]  /*1ae0*/  ULDC.64 UR38, c[0x0][0x210] ;  /* 0x0000840000267ab9 */ /* 0x000fe20000000a00 */
[----:B------:R-:W-:Y:S01]  /*1af0*/  ULDC.64 UR42, c[0x0][0x2b0] ;  /* 0x0000ac00002a7ab9 */ /* 0x000fe20000000a00 */
[----:B------:R-:W-:Y:S01]  /*1b00*/  ULDC.64 UR40, c[0x0][0x478] ;  /* 0x00011e0000287ab9 */ /* 0x000fe20000000a00 */
[----:B-1----:R-:W-:Y:S01]  /*1b10*/  IMAD R0, R16, UR20, RZ ;  /* 0x0000001410007c24 */ /* 0x002fe2000f8e02ff */
[----:B------:R-:W-:-:S03]  /*1b20*/  ULEA.HI.SX32 UR35, UR46, 0xffffffff, 0x19 ;  /* 0xffffffff2e237891 */ /* 0x000fc6000f8fca3f */
[----:B------:R-:W-:Y:S01]  /*1b30*/  IMAD R5, R17, UR15, R0 ;  /* 0x0000000f11057c24 */ /* 0x000fe2000f8e0200 */
[----:B----4-:R-:W-:-:S04]  /*1b40*/  SHF.R.S32.HI R21, RZ, 0x1f, R22 ;  /* 0x0000001fff157819 */ /* 0x010fc80000011416 */
[----:B------:R-:W-:-:S04]  /*1b50*/  LEA.HI R8, R21, R22, RZ, 0x5 ;  /* 0x0000001615087211 */ /* 0x000fc800078f28ff */
[----:B------:R-:W-:Y:S02]  /*1b60*/  LOP3.LUT R3, R8, 0xffffffe0, RZ, 0xc0, !PT ;  /* 0xffffffe008037812 */ /* 0x000fe400078ec0ff */
[----:B------:R-:W-:-:S03]  /*1b70*/  SHF.R.S32.HI R0, RZ, 0x5, R8 ;  /* 0x00000005ff007819 */ /* 0x000fc60000011408 */
[----:B------:R-:W-:-:S04]  /*1b80*/  IMAD.IADD R3, R22, 0x1, -R3 ;  /* 0x0000000116037824 */ /* 0x000fc800078e0a03 */
[----:B------:R-:W-:Y:S01]  /*1b90*/  IMAD R12, R0, UR19, R3 ;  /* 0x00000013000c7c24 */ /* 0x000fe2000f8e0203 */
[----:B------:R-:W-:-:S04]  /*1ba0*/  LEA.HI R3, R21, R22, RZ, 0x2 ;  /* 0x0000001615037211 */ /* 0x000fc800078f10ff */
[----:B------:R-:W-:-:S04]  /*1bb0*/  SHF.R.S32.HI R3, RZ, 0x2, R3 ;  /* 0x00000002ff037819 */ /* 0x000fc80000011403 */
        /* <DEDUP_REMOVED lines=10> */
[----:B------:R-:W-:-:S03]  /*1c60*/  ULDC.64 UR14, c[0x0][0x3e0] ;  /* 0x0000f800000e7ab9 */ /* 0x000fc60000000a00 */
[----:B------:R-:W-:Y:S02]  /*1c70*/  IMAD.IADD R7, R7, 0x1, R5 ;  /* 0x0000000107077824 */ /* 0x000fe400078e0205 */
[----:B------:R-:W-:Y:S01]  /*1c80*/  IMAD.U32 R5, RZ, RZ, UR8 ;  /* 0x00000008ff057e24 */ /* 0x000fe2000f8e00ff */
[----:B------:R-:W-:Y:S01]  /*1c90*/  ULDC.64 UR8, c[0x0][0x258] ;  /* 0x0000960000087ab9 */ /* 0x000fe20000000a00 */
[----:B------:R-:W-:-:S04]  /*1ca0*/  IMAD.WIDE.U32 R10, R0, UR30, R24 ;  /* 0x0000001e000a7c25 */ /* 0x000fc8000f8e0018 */
[----:B------:R-:W-:Y:S01]  /*1cb0*/  IMAD.WIDE.U32 R6, R5, UR56, R6 ;  /* 0x0000003805067c25 */ /* 0x000fe2000f8e0006 */
[----:B------:R-:W-:Y:S01]  /*1cc0*/  IADD3.X R5, R20, UR20, RZ, P0, !PT ;  /* 0x0000001414057c10 */ /* 0x000fe200087fe4ff */
[----:B------:R-:W-:Y:S01]  /*1cd0*/  ULDC.64 UR20, c[0x0][0x400] ;  /* 0x0001000000147ab9 */ /* 0x000fe20000000a00 */
[----:B------:R-:W-:Y:S01]  /*1ce0*/  IADD3 R10, P0, R10, UR57, RZ ;  /* 0x000000390a0a7c10 */ /* 0x000fe2000ff1e0ff */
[----:B------:R-:W-:Y:S01]  /*1cf0*/  VIADD R7, R7, UR5 ;  /* 0x0000000507077c36 */ /* 0x000fe20008000000 */
[----:B------:R-:W-:Y:S01]  /*1d00*/  UIMAD UR5, UR13, UR8, URZ ;  /* 0x000000080d0572a4 */ /* 0x000fe2000f8e023f */
[----:B------:R-:W-:Y:S02]  /*1d10*/  IMAD R5, R5, UR30, RZ ;  /* 0x0000001e05057c24 */ /* 0x000fe4000f8e02ff */
[-C--:B------:R-:W-:Y:S01]  /*1d20*/  IMAD.WIDE.U32 R8, R3, R16.reuse, R6 ;  /* 0x0000001003087225 */ /* 0x080fe200078e0006 */
[----:B------:R-:W-:Y:S02]  /*1d30*/  UIMAD UR13, UR56, UR9, UR5 ;  /* 0x00000009380d72a4 */ /* 0x000fe4000f8e0205 */
[----:B------:R-:W-:Y:S01]  /*1d40*/  UIADD3.X UR5, UR49, UR6, UR54, UP1, UP0 ;  /* 0x0000000631057290 */ /* 0x000fe20008fe0436 */
[----:B------:R-:W-:Y:S01]  /*1d50*/  IMAD R5, R0, UR31, R5 ;  /* 0x0000001f00057c24 */ /* 0x000fe2000f8e0205 */
[----:B------:R-:W-:Y:S01]  /*1d60*/  UIADD3 UR6, UP1, UP0, UR52, UR12, UR55 ;  /* 0x0000000c34067290 */ /* 0x000fe2000f83e037 */
[----:B------:R-:W-:-:S02]  /*1d70*/  IMAD R0, R20, R16, RZ ;  /* 0x0000001014007224 */ /* 0x000fc400078e02ff */
[----:B------:R-:W-:Y:S01]  /*1d80*/  IMAD.U32 R6, RZ, RZ, UR8 ;  /* 0x00000008ff067e24 */ /* 0x000fe2000f8e00ff */
[----:B------:R-:W-:Y:S01]  /*1d90*/  IADD3.X R11, R11, UR50, R5, P0, !PT ;  /* 0x000000320b0b7c10 */ /* 0x000fe200087fe405 */
[----:B------:R-:W-:Y:S01]  /*1da0*/  IMAD R0, R3, R17, R0 ;  /* 0x0000001103007224 */ /* 0x000fe200078e0200 */
[----:B------:R-:W-:Y:S01]  /*1db0*/  LEA R242, P0, R8, UR14, 0x1 ;  /* 0x0000000e08f27c11 */ /* 0x000fe2000f8008ff */
[----:B------:R-:W-:Y:S02]  /*1dc0*/  UIADD3.X UR5, UR53, UR5, UR23, UP1, UP0 ;  /* 0x0000000535057290 */ /* 0x000fe40008fe0417 */
[----:B------:R-:W-:Y:S01]  /*1dd0*/  IMAD.IADD R0, R9, 0x1, R0 ;  /* 0x0000000109007824 */ /* 0x000fe200078e0200 */
[----:B------:R-:W-:Y:S01]  /*1de0*/  UIMAD.WIDE UR8, UR16, 0x4, UR42 ;  /* 0x00000004100878a5 */ /* 0x000fe2000f8e022a */
[----:B------:R-:W-:Y:S01]  /*1df0*/  IMAD.WIDE.U32 R6, R6, UR56, R10 ;  /* 0x0000003806067c25 */ /* 0x000fe2000f8e000a */
[----:B------:R-:W-:Y:S02]  /*1e00*/  UIMAD.WIDE UR22, UR22, 0x4, UR40 ;  /* 0x00000004161678a5 */ /* 0x000fe4000f8e0228 */
[----:B------:R-:W-:Y:S01]  /*1e10*/  LEA.HI.X R243, R8, UR15, R0, 0x1, P0 ;  /* 0x0000000f08f37c11 */ /* 0x000fe200080f0c00 */
[----:B------:R-:W-:Y:S01]  /*1e20*/  VIADD R7, R7, UR13 ;  /* 0x0000000d07077c36 */ /* 0x000fe20008000000 */
[----:B------:R-:W-:-:S02]  /*1e30*/  PLOP3.LUT P0, PT, PT, PT, UP2, 0x80, 0x0 ;  /* 0x000000000000781c */ /* 0x000fc40003f0f028 */
[----:B------:R-:W-:Y:S02]  /*1e40*/  IADD3 R0, P2, R12, UR6, RZ ;  /* 0x000000060c007c10 */ /* 0x000fe4000ff5e0ff */
[----:B------:R-:W-:Y:S02]  /*1e50*/  LEA R14, P3, R6, UR38, 0x1 ;  /* 0x00000026060e7c11 */ /* 0x000fe4000f8608ff */
[----:B------:R-:W-:Y:S02]  /*1e60*/  LEA R19, P1, R0, UR20, 0x2 ;  /* 0x0000001400137c11 */ /* 0x000fe4000f8210ff */
[----:B------:R-:W-:Y:S02]  /*1e70*/  LEA.HI.X.SX32 R5, R12, UR5, 0x1, P2 ;  /* 0x000000050c057c11 */ /* 0x000fe400090f0eff */
        /* <DEDUP_REMOVED lines=62> */
.L_x_589:
[----:B------:R-:W-:Y:S05]  /*2260*/  BSYNC B0 ;  /* 0x0000000000007941 */ /* 0x000fea0003800000 */
.L_x_588:
        /* <DEDUP_REMOVED lines=22> */
.L_x_591:
[----:B------:R-:W-:Y:S05]  /*23d0*/  BSYNC B0 ;  /* 0x0000000000007941 */ /* 0x000fea0003800000 */
.L_x_590:
        /* <DEDUP_REMOVED lines=19> */
.L_x_593:
[----:B------:R-:W-:Y:S05]  /*2510*/  BSYNC B0 ;  /* 0x0000000000007941 */ /* 0x000fea0003800000 */
.L_x_592:
        /* <DEDUP_REMOVED lines=13> */
.L_x_595:
[----:B------:R-:W-:Y:S05]  /*25f0*/  BSYNC B0 ;  /* 0x0000000000007941 */ /* 0x000fea0003800000 */
.L_x_594:
        /* <DEDUP_REMOVED lines=18> */
.L_x_597:
[----:B------:R-:W-:Y:S05]  /*2720*/  BSYNC B0 ;  /* 0x0000000000007941 */ /* 0x000fea0003800000 */
.L_x_596:
        /* <DEDUP_REMOVED lines=21> */
.L_x_599:
[----:B------:R-:W-:Y:S05]  /*2880*/  BSYNC B0 ;  /* 0x0000000000007941 */ /* 0x000fea0003800000 */
.L_x_598:
[----:B------:R-:W5:Y:S01]  /*2890*/  LDL R12, [R1+0x64] ;  /* 0x00006400010c7983 */ /* 0x000f620000100800 */
[----:B------:R-:W-:Y:S01]  /*28a0*/  UIMAD UR6, UR44, UR26, URZ ;  /* 0x0000001a2c0672a4 */ /* 0x000fe2000f8e023f */
[----:B-1----:R-:W-:Y:S01]  /*28b0*/  IMAD.WIDE.U32 R6, R5, UR28, R24 ;  /* 0x0000001c05067c25 */ /* 0x002fe2000f8e0018 */
[----:B------:R-:W-:Y:S01]  /*28c0*/  ULDC.64 UR20, c[0x0][0x260] ;  /* 0x0000980000147ab9 */ /* 0x000fe20000000a00 */
[----:B------:R1:W-:Y:S01]  /*28d0*/  @P1 STS [R0+0x6000], RZ ;  /* 0x006000ff00001388 */ /* 0x0003e20000000800 */
[----:B------:R-:W-:Y:S01]  /*28e0*/  UIMAD UR6, UR28, UR27, UR6 ;  /* 0x0000001b1c0672a4 */ /* 0x000fe2000f8e0206 */
[----:B------:R-:W-:Y:S01]  /*28f0*/  BSSY B0, `(.L_x_600) ;  /* 0x0000025000007945 */ /* 0x000fe20003800000 */
[----:B------:R-:W-:Y:S01]  /*2900*/  IADD3 R6, P3, R6, UR29, RZ ;  /* 0x0000001d06067c10 */ /* 0x000fe2000ff7e0ff */
[----:B------:R1:W-:Y:S03]  /*2910*/  @P1 STS [R0+0x6004], RZ ;  /* 0x006004ff00001388 */ /* 0x0003e60000000800 */
[----:B------:R-:W-:Y:S01]  /*2920*/  IMAD.U32 R5, RZ, RZ, UR6 ;  /* 0x00000006ff057e24 */ /* 0x000fe2000f8e00ff */
[----:B------:R1:W-:Y:S04]  /*2930*/  @P1 STS.64 [R0+0x6008], RZ ;  /* 0x006008ff00001388 */ /* 0x0003e80000000a00 */
[----:B------:R-:W-:Y:S01]  /*2940*/  IADD3.X R7, R7, UR32, R5, P3, !PT ;  /* 0x0000002007077c10 */ /* 0x000fe20009ffe405 */
[----:B------:R-:W-:-:S04]  /*2950*/  IMAD R5, R13, UR20, RZ ;  /* 0x000000140d057c24 */ /* 0x000fc8000f8e02ff */
[C---:B---3--:R-:W-:Y:S02]  /*2960*/  IMAD R11, R4.reuse, UR21, R5 ;  /* 0x00000015040b7c24 */ /* 0x048fe4000f8e0205 */
[----:B------:R-:W-:-:S04]  /*2970*/  IMAD.WIDE.U32 R4, R4, UR20, R6 ;  /* 0x0000001404047c25 */ /* 0x000fc8000f8e0006 */
[----:B------:R-:W-:Y:S02]  /*2980*/  IMAD.IADD R11, R5, 0x1, R11 ;  /* 0x00000001050b7824 */ /* 0x000fe400078e020b */
[C---:B-----5:R-:W-:Y:S01]  /*2990*/  VIADD R8, R12.reuse, 0x40 ;  /* 0x000000400c087836 */ /* 0x060fe20000000000 */
[C---:B------:R-:W-:Y:S02]  /*29a0*/  IADD3 R9, R12.reuse, 0x8, RZ ;  /* 0x000000080c097810 */ /* 0x040fe40007ffe0ff */
[----:B------:R-:W-:Y:S02]  /*29b0*/  IADD3 R10, R12, 0x48, RZ ;  /* 0x000000480c0a7810 */ /* 0x000fe40007ffe0ff */
[----:B------:R-:W-:Y:S02]  /*29c0*/  ISETP.GE.AND P5, PT, R9, UR5, PT ;  /* 0x0000000509007c0c */ /* 0x000fe4000bfa6270 */
[----:B------:R-:W-:Y:S02]  /*29d0*/  ISETP.GE.AND P4, PT, R8, UR5, PT ;  /* 0x0000000508007c0c */ /* 0x000fe4000bf86270 */
[----:B------:R-:W-:-:S02]  /*29e0*/  ISETP.GE.AND P6, PT, R12, UR5, PT ;  /* 0x000000050c007c0c */ /* 0x000fc4000bfc6270 */
        /* <DEDUP_REMOVED lines=21> */
.L_x_601:
[----:B------:R-:W-:Y:S05]  /*2b40*/  BSYNC B0 ;  /* 0x0000000000007941 */ /* 0x000fea0003800000 */
.L_x_600:
        /* <DEDUP_REMOVED lines=22> */
.L_x_603:
[----:B------:R-:W-:Y:S05]  /*2cb0*/  BSYNC B0 ;  /* 0x0000000000007941 */ /* 0x000fea0003800000 */
.L_x_602:
        /* <DEDUP_REMOVED lines=17> */
[----:B------:R-:W-:Y:S01]  /*2dd0*/  STL [R1+0x24], R19 ;  /* 0x0000241301007387 */ /* 0x000fe20000100800 */
[----:B------:R-:W-:Y:S01]  /*2de0*/  @UP1 ULDC.64 UR24, c[0x0][0x3d0] ;  /* 0x0000f40000181ab9 */ /* 0x000fe20000000a00 */
[----:B------:R-:W-:Y:S01]  /*2df0*/  @UP1 UMOV UR20, UR56 ;  /* 0x0000003800141c82 */ /* 0x000fe20008000000 */
[----:B------:R-:W-:Y:S01]  /*2e00*/  @UP1 UIMAD UR5, UR58, UR24, URZ ;  /* 0x000000183a0512a4 */ /* 0x000fe2000f8e023f */
[----:B------:R-:W2:Y:S01]  /*2e10*/  @!P6 LDG.E R14, desc[UR10][R4.64] ;  /* 0x0000000a040ee981 */ /* 0x000ea2000c1e1900 */
[----:B------:R-:W-:Y:S01]  /*2e20*/  @UP1 UMOV UR21, UR6 ;  /* 0x0000000600151c82 */ /* 0x000fe20008000000 */
[----:B------:R-:W-:Y:S01]  /*2e30*/  PLOP3.LUT P1, PT, PT, PT, UP1, 0x80, 0x0 ;  /* 0x000000000000781c */ /* 0x000fe20003f2f018 */
[----:B------:R-:W-:-:S04]  /*2e40*/  DEPBAR.LE SB0, 0x1 ;  /* 0x000080400000791a */ /* 0x000fc80000000000 */
[----:B------:R-:W3:Y:S01]  /*2e50*/  @!P5 LDG.E R13, desc[UR10][R4.64+0x20] ;  /* 0x0000200a040dd981 */ /* 0x000ee2000c1e1900 */
[----:B------:R-:W-:Y:S02]  /*2e60*/  @UP1 UIMAD.WIDE.U32 UR20, UR47, UR24, UR20 ;  /* 0x000000182f1412a5 */ /* 0x000fe4000f8e0014 */
[----:B------:R-:W-:Y:S01]  /*2e70*/  @UP1 UIMAD UR5, UR47, UR25, UR5 ;  /* 0x000000192f0512a4 */ /* 0x000fe2000f8e0205 */
[----:B------:R1:W4:Y:S01]  /*2e80*/  @!P4 LDG.E R11, desc[UR10][R4.64+0x100] ;  /* 0x0001000a040bc981 */ /* 0x000322000c1e1900 */
[----:B------:R-:W-:Y:S02]  /*2e90*/  @UP1 ULEA UR22, UP0, UR20, UR22, 0x2 ;  /* 0x0000001614161291 */ /* 0x000fe4000f80103f */
[----:B------:R-:W-:Y:S01]  /*2ea0*/  @UP1 UIADD3 UR5, UR21, UR5, URZ ;  /* 0x0000000515051290 */ /* 0x000fe2000fffe03f */
[----:B------:R5:W4:Y:S01]  /*2eb0*/  @!P3 LDG.E R9, desc[UR10][R6.64] ;  /* 0x0000000a0609b981 */ /* 0x000b22000c1e1900 */
[C---:B------:R-:W-:Y:S01]  /*2ec0*/  VIADD R148, R161.reuse, 0x1000 ;  /* 0x00001000a1947836 */ /* 0x040fe20000000000 */
[----:B------:R-:W-:Y:S01]  /*2ed0*/  CS2R R94, SRZ ;  /* 0x00000000005e7805 */ /* 0x000fe2000001ff00 */
[----:B------:R-:W-:Y:S01]  /*2ee0*/  @UP1 ULEA.HI.X UR23, UR20, UR23, UR5, 0x2, UP0 ;  /* 0x0000001714171291 */ /* 0x000fe200080f1405 */
[----:B------:R-:W-:Y:S06]  /*2ef0*/  BAR.SYNC.DEFER_BLOCKING 0x0 ;  /* 0x0000000000007b1d */ /* 0x000fec0000010000 */
[----:B------:R-:W-:Y:S01]  /*2f00*/  @UP1 ULDC UR5, c[0x0][0x2e8] ;  /* 0x0000ba0000051ab9 */ /* 0x000fe20000000800 */
[----:B------:R-:W-:Y:S01]  /*2f10*/  IMAD.SHL.U32 R154, R161, 0x2, RZ ;  /* 0x00000002a19a7824 */ /* 0x000fe200078e00ff */
        /* <DEDUP_REMOVED lines=9> */
[----:B-1----:R-:W-:Y:S01]  /*2fb0*/  IMAD.U32 R4, RZ, RZ, UR22 ;  /* 0x00000016ff047e24 */ /* 0x002fe2000f8e00ff */
[----:B------:R-:W-:Y:S01]  /*2fc0*/  CS2R R82, SRZ ;  /* 0x0000000000527805 */ /* 0x000fe2000001ff00 */
[----:B------:R-:W-:Y:S01]  /*2fd0*/  IMAD.U32 R5, RZ, RZ, UR23 ;  /* 0x00000017ff057e24 */ /* 0x000fe2000f8e00ff */
[----:B------:R-:W-:Y:S02]  /*2fe0*/  CS2R R80, SRZ ;  /* 0x0000000000507805 */ /* 0x000fe4000001ff00 */
[----:B------:R-:W-:Y:S02]  /*2ff0*/  CS2R R74, SRZ ;  /* 0x00000000004a7805 */ /* 0x000fe4000001ff00 */
[----:B------:R-:W-:-:S02]  /*3000*/  CS2R R72, SRZ ;  /* 0x0000000000487805 */ /* 0x000fc4000001ff00 */
[----:B------:R-:W-:Y:S01]  /*3010*/  CS2R R70, SRZ ;  /* 0x0000000000467805 */ /* 0x000fe2000001ff00 */
[----:B------:R1:W2:Y:S01]  /*3020*/  @P1 LDG.E R4, desc[UR10][R4.64] ;  /* 0x0000000a04041981 */ /* 0x0002a2000c1e1900 */
[----:B------:R-:W2:Y:S01]  /*3030*/  @P1 MUFU.RCP R0, UR5 ;  /* 0x0000000500001d08 */ /* 0x000ea20008001000 */
[----:B------:R-:W-:Y:S02]  /*3040*/  LEA.HI R3, R21, R22, RZ, 0x7 ;  /* 0x0000001615037211 */ /* 0x000fe400078f38ff */
[----:B------:R-:W-:Y:S01]  /*3050*/  CS2R R68, SRZ ;  /* 0x0000000000447805 */ /* 0x000fe2000001ff00 */
[----:B------:R-:W-:Y:S01]  /*3060*/  STL [R1+0x20], R18 ;  /* 0x0000201201007387 */ /* 0x000fe20000100800 */
[----:B------:R-:W-:Y:S01]  /*3070*/  USHF.L.U32 UR33, UR19, 0x3, URZ ;  /* 0x0000000313217899 */ /* 0x000fe2000800063f */
[----:B------:R-:W-:Y:S01]  /*3080*/  SHF.R.S32.HI R3, RZ, 0x7, R3 ;  /* 0x00000007ff037819 */ /* 0x000fe20000011403 */
[----:B------:R-:W-:Y:S01]  /*3090*/  USHF.L.U32 UR32, UR19, 0x4, URZ ;  /* 0x0000000413207899 */ /* 0x000fe2000800063f */
[----:B------:R-:W2:Y:S01]  /*30a0*/  LDSM.16.M88.4 R116, [R149+0x8000] ;  /* 0x008000009574783b */ /* 0x000ea20000000200 */
[----:B-----5:R-:W-:Y:S01]  /*30b0*/  SHF.L.U64.HI R7, R12, 0x2, R8 ;  /* 0x000000020c077819 */ /* 0x020fe20000010208 */
[----:B------:R-:W-:-:S02]  /*30c0*/  UIMAD UR31, UR19, 0x18, URZ ;  /* 0x00000018131f78a4 */ /* 0x000fc4000f8e023f */
[----:B------:R-:W2:Y:S01]  /*30d0*/  LDSM.16.M88.4 R120, [R149+0x8400] ;  /* 0x008400009578783b */ /* 0x000ea20000000200 */
[----:B------:R-:W-:Y:S02]  /*30e0*/  USHF.L.U32 UR30, UR19, 0x5, URZ ;  /* 0x00000005131e7899 */ /* 0x000fe4000800063f */
[----:B------:R-:W-:Y:S01]  /*30f0*/  UIMAD UR29, UR19, 0x28, URZ ;  /* 0x00000028131d78a4 */ /* 0x000fe2000f8e023f */
[----:B------:R-:W2:Y:S01]  /*3100*/  LDSM.16.M88.4 R124, [R149+0x8800] ;  /* 0x00880000957c783b */ /* 0x000ea20000000200 */
[----:B------:R-:W-:Y:S02]  /*3110*/  UIMAD UR28, UR19, 0x30, URZ ;  /* 0x00000030131c78a4 */ /* 0x000fe4000f8e023f */
[----:B------:R-:W-:Y:S01]  /*3120*/  UIMAD UR27, UR19, 0x38, URZ ;  /* 0x00000038131b78a4 */ /* 0x000fe2000f8e023f */
[----:B------:R-:W2:Y:S01]  /*3130*/  LDSM.16.M88.4 R128, [R149+0x8c00] ;  /* 0x008c00009580783b */ /* 0x000ea20000000200 */
[----:B------:R-:W-:Y:S01]  /*3140*/  USHF.L.U32 UR26, UR19, 0x6, URZ ;  /* 0x00000006131a7899 */ /* 0x000fe2000800063f */
[----:B------:R-:W-:-:S02]  /*3150*/  ULDC UR35, c[0x0][0x2d0] ;  /* 0x0000b40000237ab9 */ /* 0x000fc40000000800 */
[----:B------:R-:W2:Y:S01]  /*3160*/  LDSM.16.M88.4 R132, [R150+0x8000] ;  /* 0x008000009684783b */ /* 0x000ea20000000200 */
[----:B-1----:R-:W-:Y:S01]  /*3170*/  IMAD.SHL.U32 R5, R22, 0x2, RZ ;  /* 0x0000000216057824 */ /* 0x002fe200078e00ff */
[----:B------:R-:W-:Y:S02]  /*3180*/  UIADD3 UR18, -UR18, URZ, URZ ;  /* 0x0000003f12127290 */ /* 0x000fe4000fffe13f */
[----:B------:R-:W1:Y:S01]  /*3190*/  LDSM.16.M88.4 R136, [R150+0x8400] ;  /* 0x008400009688783b */ /* 0x000e620000000200 */
[----:B------:R-:W-:Y:S01]  /*31a0*/  ULDC UR8, c[0x0][0x2ec] ;  /* 0x0000bb0000087ab9 */ /* 0x000fe20000000800 */
[----:B------:R-:W-:Y:S02]  /*31b0*/  LOP3.LUT R5, R5, 0x6, RZ, 0xc0, !PT ;  /* 0x0000000605057812 */ /* 0x000fe400078ec0ff */
[----:B------:R-:W1:Y:S03]  /*31c0*/  LDSM.16.M88.4 R140, [R150+0x8800] ;  /* 0x00880000968c783b */ /* 0x000e660000000200 */
[----:B------:R-:W-:Y:S01]  /*31d0*/  IMAD R6, R3, 0x40, R5 ;  /* 0x0000004003067824 */ /* 0x000fe200078e0205 */
[----:B------:R-:W1:Y:S01]  /*31e0*/  LDSM.16.M88.4 R144, [R150+0x8c00] ;  /* 0x008c00009690783b */ /* 0x000e620000000200 */
[----:B------:R-:W-:-:S03]  /*31f0*/  IMAD.U32 R3, RZ, RZ, UR17 ;  /* 0x00000011ff037e24 */ /* 0x000fc6000f8e00ff */
[----:B------:R-:W-:Y:S01]  /*3200*/  STL [R1+0x48], R6 ;  /* 0x0000480601007387 */ /* 0x000fe20000100800 */
[----:B------:R-:W-:-:S05]  /*3210*/  IMAD R3, R3, 0x80, R6 ;  /* 0x0000008003037824 */ /* 0x000fca00078e0206 */
[----:B------:R-:W-:Y:S01]  /*3220*/  IADD3 R3, R12, -UR37, -R3 ;  /* 0x800000250c037c10 */ /* 0x000fe2000fffe803 */
[----:B------:R-:W-:Y:S01]  /*3230*/  VIADD R5, R156, 0x1000 ;  /* 0x000010009c057836 */ /* 0x000fe20000000000 */
[----:B------:R-:W-:Y:S01]  /*3240*/  SEL R148, R148, R161, !P0 ;  /* 0x000000a194947207 */ /* 0x000fe20004000000 */
[----:B------:R-:W-:Y:S01]  /*3250*/  UMOV UR5, URZ ;  /* 0x0000003f00057c82 */ /* 0x000fe20008000000 */
[----:B------:R-:W-:Y:S02]  /*3260*/  UIMAD UR25, UR19, 0x48, URZ ;  /* 0x00000048131978a4 */ /* 0x000fe4000f8e023f */
[----:B------:R-:W-:Y:S01]  /*3270*/  LEA R148, R148, UR4, 0x1 ;  /* 0x0000000494947c11 */ /* 0x000fe2000f8e08ff */
[----:B------:R-:W-:Y:S02]  /*3280*/  UIMAD UR24, UR19, 0x50, URZ ;  /* 0x00000050131878a4 */ /* 0x000fe4000f8e023f */
[----:B------:R-:W-:Y:S02]  /*3290*/  UIMAD UR23, UR19, 0x58, URZ ;  /* 0x00000058131778a4 */ /* 0x000fe4000f8e023f */
[----:B------:R-:W-:-:S02]  /*32a0*/  UIMAD UR22, UR19, 0x60, URZ ;  /* 0x00000060131678a4 */ /* 0x000fc4000f8e023f */
[----:B------:R-:W-:Y:S02]  /*32b0*/  UIMAD UR21, UR19, 0x68, URZ ;  /* 0x00000068131578a4 */ /* 0x000fe4000f8e023f */
[----:B------:R-:W-:Y:S02]  /*32c0*/  UIMAD UR20, UR19, 0x70, URZ ;  /* 0x00000070131478a4 */ /* 0x000fe4000f8e023f */
[----:B------:R-:W-:Y:S01]  /*32d0*/  UIMAD UR19, UR19, 0x78, URZ ;  /* 0x00000078131378a4 */ /* 0x000fe2000f8e023f */
[----:B--2---:R-:W-:Y:S01]  /*32e0*/  @P1 FMUL.FTZ R0, R4, R0 ;  /* 0x0000000004001220 */ /* 0x004fe20000410000 */
[----:B------:R-:W-:-:S04]  /*32f0*/  IMAD.SHL.U32 R4, R12, 0x4, RZ ;  /* 0x000000040c047824 */ /* 0x000fc800078e00ff */
[----:B------:R-:W-:Y:S01]  /*3300*/  @P1 R2UR UR6, R0 ;  /* 0x00000000000612ca */ /* 0x000fe200000e0000 */
[----:B------:R-:W-:Y:S01]  /*3310*/  VIADD R0, R12, 0xffffff80 ;  /* 0xffffff800c007836 */ /* 0x000fe20000000000 */
[----:B------:R2:W-:Y:S04]  /*3320*/  STL [R1+0x5c], R4 ;  /* 0x00005c0401007387 */ /* 0x0005e80000100800 */
[----:B------:R-:W-:Y:S04]  /*3330*/  STL [R1+0x40], R14 ;  /* 0x0000400e01007387 */ /* 0x000fe80000100800 */
[----:B---3--:R-:W-:Y:S04]  /*3340*/  STL [R1+0x44], R13 ;  /* 0x0000440d01007387 */ /* 0x008fe80000100800 */
[----:B----4-:R-:W-:Y:S04]  /*3350*/  STL [R1+0x38], R11 ;  /* 0x0000380b01007387 */ /* 0x010fe80000100800 */
[----:B------:R-:W-:Y:S01]  /*3360*/  STL [R1+0x3c], R9 ;  /* 0x00003c0901007387 */ /* 0x000fe20000100800 */
[----:B--2---:R-:W-:-:S04]  /*3370*/  SHF.R.S32.HI R4, RZ, 0x1f, R0 ;  /* 0x0000001fff047819 */ /* 0x004fc80000011400 */
[C---:B------:R-:W-:Y:S01]  /*3380*/  SHF.L.U64.HI R4, R0.reuse, 0x2, R4 ;  /* 0x0000000200047819 */ /* 0x040fe20000010204 */
[----:B------:R-:W-:Y:S04]  /*3390*/  STL [R1+0x58], R7 ;  /* 0x0000580701007387 */ /* 0x000fe80000100800 */
[----:B------:R2:W-:Y:S02]  /*33a0*/  STL [R1+0x54], R4 ;  /* 0x0000540401007387 */ /* 0x0005e40000100800 */
[----:B--2---:R-:W-:Y:S02]  /*33b0*/  IMAD.SHL.U32 R4, R0, 0x4, RZ ;  /* 0x0000000400047824 */ /* 0x004fe400078e00ff */
[----:B------:R-:W-:-:S03]  /*33c0*/  VIADD R0, R3, UR7 ;  /* 0x0000000703007c36 */ /* 0x000fc60008000000 */
[----:B------:R2:W-:Y:S04]  /*33d0*/  STL [R1+0x50], R4 ;  /* 0x0000500401007387 */ /* 0x0005e80000100800 */
[----:B------:R2:W-:Y:S04]  /*33e0*/  STL [R1+0x4c], R0 ;  /* 0x00004c0001007387 */ /* 0x0005e80000100800 */
[----:B------:R2:W-:Y:S01]  /*33f0*/  STL [R1+0x28], R162 ;  /* 0x000028a201007387 */ /* 0x0005e20000100800 */
[----:B------:R-:W-:Y:S01]  /*3400*/  SEL R3, R5, R156, !P0 ;  /* 0x0000009c05037207 */ /* 0x000fe20004000000 */
[----:B------:R-:W-:Y:S01]  /*3410*/  @UP1 UMOV UR5, UR6 ;  /* 0x0000000600051c82 */ /* 0x000fe20008000000 */
[----:B------:R-:W-:-:S02]  /*3420*/  ULDC UR6, c[0x0][0x39c] ;  /* 0x0000e70000067ab9 */ /* 0x000fc40000000800 */
[----:B-1----:R-:W-:-:S07]  /*3430*/  LEA R3, R3, UR4, 0x1 ;  /* 0x0000000403037c11 */ /* 0x002fce000f8e08ff */
.L_x_606:
[----:B------:R-:W0:Y:S01]  /*3440*/  LDGDEPBAR ;  /* 0x00000000000079af */ /* 0x000e220000000000 */
[----:B------:R-:W-:Y:S01]  /*3450*/  IMAD.IADD R112, R155, 0x1, R148 ;  /* 0x000000019b707824 */ /* 0x000fe200078e0294 */
[----:B------:R-:W-:Y:S06]  /*3460*/  USHF.L.U32 UR12, UR17, 0x7, URZ ;  /* 0x00000007110c7899 */ /* 0x000fec000800063f */
[----:B--2---:R-:W2:Y:S01]  /*3470*/  LDL R0, [R1+0x48] ;  /* 0x0000480001007983 */ /* 0x004ea20000100800 */
[----:B------:R-:W-:Y:S03]  /*3480*/  UIADD3 UR12, UR12, 0x80, URZ ;  /* 0x000000800c0c7890 */ /* 0x000fe6000fffe03f */
[----:B------:R-:W3:Y:S01]  /*3490*/  LDL R169, [R1+0x4c] ;  /* 0x00004c0001a97983 */ /* 0x000ee20000100800 */
[----:B------:R-:W-:Y:S03]  /*34a0*/  UISETP.GE.AND UP0, UPT, UR12, UR7, UPT ;  /* 0x000000070c00728c */ /* 0x000fe6000bf06270 */
[----:B------:R-:W4:Y:S04]  /*34b0*/  LDL R168, [R1+0x40] ;  /* 0x0000400001a87983 */ /* 0x000f280000100800 */
[----:B------:R-:W2:Y:S01]  /*34c0*/  LDL R167, [R1+0x44] ;  /* 0x0000440001a77983 */ /* 0x000ea20000100800 */
[----:B------:R-:W-:Y:S02]  /*34d0*/  PLOP3.LUT P0, PT, PT, PT, UP0, 0x80, 0x0 ;  /* 0x000000000000781c */ /* 0x000fe40003f0f008 */
[----:B------:R-:W-:Y:S01]  /*34e0*/  PLOP3.LUT P5, PT, PT, PT, UP0, 0x80, 0x0 ;  /* 0x000000000000781c */ /* 0x000fe20003faf008 */
[----:B------:R-:W-:Y:S01]  /*34f0*/  STL [R1+0xfc], R152 ;  /* 0x0000fc9801007387 */ /* 0x000fe20000100800 */
[----:B------:R-:W-:Y:S02]  /*3500*/  PLOP3.LUT P4, PT, PT, PT, UP0, 0x80, 0x0 ;  /* 0x000000000000781c */ /* 0x000fe40003f8f008 */
[----:B------:R-:W-:Y:S01]  /*3510*/  PLOP3.LUT P1, PT, PT, PT, UP0, 0x80, 0x0 ;  /* 0x000000000000781c */ /* 0x000fe20003f2f008 */
        /* <DEDUP_REMOVED lines=35> */
[----:B--2---:R-:W-:Y:S01]  /*3750*/  FSETP.NEU.FTZ.AND P3, PT, R167, -INF , PT ;  /* 0xff800000a700780b */ /* 0x004fe20003f7d000 */
        /* <DEDUP_REMOVED lines=47> */
[----:B------:R-:W2:Y:S01]  /*3a50*/  MUFU.TANH R166, R10 ;  /* 0x0000000a00a67308 */ /* 0x000ea20000002400 */
[----:B------:R-:W-:Y:S01]  /*3a60*/  FMUL.FTZ R19, R19, UR6 ;  /* 0x0000000613137c20 */ /* 0x000fe20008410000 */
[----:B------:R-:W-:Y:S08]  /*3a70*/  FMUL.FTZ R18, R18, UR6 ;  /* 0x0000000612127c20 */ /* 0x000ff00008410000 */
[----:B------:R-:W-:Y:S01]  /*3a80*/  MUFU.TANH R251, R9 ;  /* 0x0000000900fb7308 */ /* 0x000fe20000002400 */
[----:B-1----:R-:W-:Y:S09]  /*3a90*/  FMUL.FTZ R11, R168, 1.4426950216293334961 ;  /* 0x3fb8aa3ba80b7820 */ /* 0x002ff20000410000 */
[----:B------:R-:W1:Y:S01]  /*3aa0*/  MUFU.TANH R164, R14 ;  /* 0x0000000e00a47308 */ /* 0x000e620000002400 */
[----:B--2---:R-:W-:Y:S01]  /*3ab0*/  STL [R1+0x1c], R166 ;  /* 0x00001ca601007387 */ /* 0x004fe20000100800 */
[----:B------:R-:W-:Y:S03]  /*3ac0*/  FMUL.FTZ R10, R167, 1.4426950216293334961 ;  /* 0x3fb8aa3ba70a7820 */ /* 0x000fe60000410000 */
[----:B------:R-:W-:Y:S02]  /*3ad0*/  STL [R1+0x18], R165 ;  /* 0x000018a501007387 */ /* 0x000fe40000100800 */
[----:B------:R-:W-:Y:S03]  /*3ae0*/  FSEL R10, R10, RZ, P3 ;  /* 0x000000ff0a0a7208 */ /* 0x000fe60001800000 */
[----:B------:R-:W-:Y:S10]  /*3af0*/  MUFU.TANH R93, R16 ;  /* 0x00000010005d7308 */ /* 0x000ff40000002400 */
[----:B------:R-:W2:Y:S01]  /*3b00*/  MUFU.TANH R163, R15 ;  /* 0x0000000f00a37308 */ /* 0x000ea20000002400 */
[----:B-1----:R-:W-:Y:S09]  /*3b10*/  STL [R1+0x14], R164 ;  /* 0x000014a401007387 */ /* 0x002ff20000100800 */
[----:B------:R-:W-:Y:S10]  /*3b20*/  MUFU.TANH R223, R19 ;  /* 0x0000001300df7308 */ /* 0x000ff40000002400 */
[----:B------:R-:W-:Y:S01]  /*3b30*/  MUFU.TANH R151, R5 ;  /* 0x0000000500977308 */ /* 0x000fe20000002400 */
[----:B--2---:R-:W-:Y:S04]  /*3b40*/  STL [R1+0x10], R163 ;  /* 0x000010a301007387 */ /* 0x004fe80000100800 */
[----:B------:R-:W2:Y:S05]  /*3b50*/  LDL R14, [R1+0x38] ;  /* 0x00003800010e7983 */ /* 0x000eaa0000100800 */
[----:B------:R-:W-:Y:S01]  /*3b60*/  MUFU.TANH R228, R18 ;  /* 0x0000001200e47308 */ /* 0x000fe20000002400 */
[----:B------:R-:W3:Y:S09]  /*3b70*/  LDL R15, [R1+0x3c] ;  /* 0x00003c00010f7983 */ /* 0x000ef20000100800 */
[----:B------:R-:W1:Y:S10]  /*3b80*/  MUFU.TANH R69, R6 ;  /* 0x0000000600457308 */ /* 0x000e740000002400 */
[----:B------:R4:W1:Y:S10]  /*3b90*/  MUFU.TANH R68, R7 ;  /* 0x0000000700447308 */ /* 0x0008740000002400 */
[----:B------:R1:W-:Y:S10]  /*3ba0*/  MUFU.TANH R250, R12 ;  /* 0x0000000c00fa7308 */ /* 0x0003f40000002400 */
[----:B------:R1:W-:Y:S01]  /*3bb0*/  MUFU.TANH R252, R8 ;  /* 0x0000000800fc7308 */ /* 0x0003e20000002400 */
[----:B----4-:R-:W4:Y:S09]  /*3bc0*/  LDSM.16.M88.4 R4, [R150+0x6400] ;  /* 0x006400009604783b */ /* 0x010f320000000200 */
[----:B------:R4:W-:Y:S01]  /*3bd0*/  MUFU.TANH R247, R13 ;  /* 0x0000000d00f77308 */ /* 0x0009e20000002400 */
[----:B-1----:R-:W-:Y:S04]  /*3be0*/  IMAD.U32 R12, RZ, RZ, UR17 ;  /* 0x00000011ff0c7e24 */ /* 0x002fe8000f8e00ff */
[----:B------:R-:W-:Y:S05]  /*3bf0*/  IMAD R12, R12, 0x80, R0 ;  /* 0x000000800c0c7824 */ /* 0x000fea00078e0200 */
[----:B------:R-:W-:Y:S01]  /*3c00*/  MUFU.TANH R92, R17 ;  /* 0x00000011005c7308 */ /* 0x000fe20000002400 */
[----:B------:R-:W-:Y:S01]  /*3c10*/  @P0 VIADD R0, R12, 0x1 ;  /* 0x000000010c000836 */ /* 0x000fe20000000000 */
[----:B------:R-:W-:Y:S01]  /*3c20*/  FSETP.NEU.FTZ.AND P0, PT, R168, -INF , PT ;  /* 0xff800000a800780b */ /* 0x000fe20003f1d000 */
[----:B------:R-:W-:Y:S01]  /*3c30*/  IMAD.U32 R8, RZ, RZ, UR9 ;  /* 0x00000009ff087e24 */ /* 0x000fe2000f8e00ff */
[----:B------:R-:W-:Y:S02]  /*3c40*/  @P4 ISETP.GE.AND P4, PT, R12, UR7, PT ;  /* 0x000000070c004c0c */ /* 0x000fe4000bf86270 */
[----:B------:R-:W-:Y:S01]  /*3c50*/  @P5 ISETP.GE.AND P5, PT, R0, UR7, PT ;  /* 0x0000000700005c0c */ /* 0x000fe2000bfa6270 */
[----:B------:R-:W-:Y:S01]  /*3c60*/  IMAD R0, R8, 0x80, R169 ;  /* 0x0000008008007824 */ /* 0x000fe200078e02a9 */
[----:B------:R-:W-:Y:S03]  /*3c70*/  FSEL R11, R11, RZ, P0 ;  /* 0x000000ff0b0b7208 */ /* 0x000fe60000000000 */
[C---:B------:R-:W-:Y:S01]  /*3c80*/  VIADD R9, R0.reuse, 0xffffffff ;  /* 0xffffffff00097836 */ /* 0x040fe20000000000 */
[C---:B------:R-:W-:Y:S01]  /*3c90*/  IADD3 R8, R0.reuse, 0x8, RZ ;  /* 0x0000000800087810 */ /* 0x040fe20007ffe0ff */
[----:B----4-:R-:W-:Y:S03]  /*3ca0*/  VIADD R13, R0, 0x3f ;  /* 0x0000003f000d7836 */ /* 0x010fe60000000000 */
[----:B------:R-:W-:Y:S02]  /*3cb0*/  ISETP.GE.AND P2, PT, R8, RZ, PT ;  /* 0x000000ff0800720c */ /* 0x000fe40003f46270 */
[----:B------:R-:W-:Y:S01]  /*3cc0*/  ISETP.GE.AND P0, PT, R9, RZ, PT ;  /* 0x000000ff0900720c */ /* 0x000fe20003f06270 */
[-C--:B------:R-:W-:Y:S11]  /*3cd0*/  HMMA.16816.F32.BF16 R20, R104, R4.reuse, R20 ;  /* 0x000000046814723c */ /* 0x080ff60000041814 */
[C---:B------:R-:W-:Y:S01]  /*3ce0*/  @!P2 IADD3 R8, -R0.reuse, -0x8, RZ ;  /* 0xfffffff80008a810 */ /* 0x040fe20007ffe1ff */
[C---:B------:R-:W-:Y:S01]  /*3cf0*/  HMMA.16816.F32.BF16 R24, R112.reuse, R4, R24 ;  /* 0x000000047018723c */ /* 0x040fe20000041818 */
[----:B------:R-:W-:Y:S03]  /*3d00*/  PLOP3.LUT P2, PT, PT, PT, UP0, 0x80, 0x0 ;  /* 0x000000000000781c */ /* 0x000fe60003f4f008 */
[C---:B------:R-:W-:Y:S02]  /*3d10*/  @!P0 IADD3 R9, -R0.reuse, 0x1, RZ ;  /* 0x0000000100098810 */ /* 0x040fe40007ffe1ff */
[-C--:B------:R-:W-:Y:S01]  /*3d20*/  HMMA.16816.F32.BF16 R28, R112, R6.reuse, R28 ;  /* 0x00000006701c723c */ /* 0x080fe2000004181c */
[----:B------:R-:W-:Y:S04]  /*3d30*/  PLOP3.LUT P0, PT, PT, PT, UP0, 0x80, 0x0 ;  /* 0x000000000000781c */ /* 0x000fe80003f0f008 */
[----:B------:R-:W-:Y:S01]  /*3d40*/  VIADD R5, R0, 0x7 ;  /* 0x0000000700057836 */ /* 0x000fe20000000000 */
[----:B------:R-:W-:Y:S01]  /*3d50*/  IABS R4, R0 ;  /* 0x0000000000047213 */ /* 0x000fe20000000000 */
[C---:B------:R-:W-:Y:S04]  /*3d60*/  HMMA.16816.F32.BF16 R32, R104.reuse, R6, R32 ;  /* 0x000000066820723c */ /* 0x040fe80000041820 */
[----:B------:R-:W-:Y:S01]  /*3d70*/  ISETP.GE.AND P6, PT, R5, RZ, PT ;  /* 0x000000ff0500720c */ /* 0x000fe20003fc6270 */
[----:B------:R-:W-:Y:S01]  /*3d80*/  FMUL.FTZ R21, R21, UR6 ;  /* 0x0000000615157c20 */ /* 0x000fe20008410000 */
[----:B------:R-:W-:Y:S01]  /*3d90*/  FMUL.FTZ R20, R20, UR6 ;  /* 0x0000000614147c20 */ /* 0x000fe20008410000 */
[----:B------:R-:W-:Y:S01]  /*3da0*/  FMUL.FTZ R22, R22, UR6 ;  /* 0x0000000616167c20 */ /* 0x000fe20008410000 */
[----:B------:R-:W-:Y:S01]  /*3db0*/  FMUL.FTZ R23, R23, UR6 ;  /* 0x0000000617177c20 */ /* 0x000fe20008410000 */
[----:B------:R1:W-:Y:S02]  /*3dc0*/  MUFU.TANH R90, R21 ;  /* 0x00000015005a7308 */ /* 0x0003e40000002400 */
[----:B------:R-:W-:Y:S01]  /*3dd0*/  FMUL.FTZ R24, R24, UR6 ;  /* 0x0000000618187c20 */ /* 0x000fe20008410000 */
[----:B------:R-:W-:Y:S01]  /*3de0*/  FMUL.FTZ R26, R26, UR6 ;  /* 0x000000061a1a7c20 */ /* 0x000fe20008410000 */
[----:B------:R-:W-:Y:S01]  /*3df0*/  FMUL.FTZ R25, R25, UR6 ;  /* 0x0000000619197c20 */ /* 0x000fe20008410000 */
[----:B------:R-:W-:Y:S05]  /*3e00*/  FMUL.FTZ R27, R27, UR6 ;  /* 0x000000061b1b7c20 */ /* 0x000fea0008410000 */
[----:B------:R4:W-:Y:S01]  /*3e10*/  MUFU.TANH R221, R23 ;  /* 0x0000001700dd7308 */ /* 0x0009e20000002400 */
[----:B------:R-:W-:Y:S01]  /*3e20*/  @!P6 IADD3 R5, -R0, -0x7, RZ ;  /* 0xfffffff90005e810 */ /* 0x000fe20007ffe1ff */
[----:B------:R-:W-:Y:S01]  /*3e30*/  FMUL.FTZ R31, R31, UR6 ;  /* 0x000000061f1f7c20 */ /* 0x000fe20008410000 */
[----:B------:R-:W-:Y:S01]  /*3e40*/  FMUL.FTZ R30, R30, UR6 ;  /* 0x000000061e1e7c20 */ /* 0x000fe20008410000 */
[----:B------:R-:W-:Y:S01]  /*3e50*/  FMUL.FTZ R28, R28, UR6 ;  /* 0x000000061c1c7c20 */ /* 0x000fe20008410000 */
[----:B------:R-:W-:Y:S01]  /*3e60*/  I2FP.F32.S32 R100, R5 ;  /* 0x0000000500647245 */ /* 0x000fe20000201400 */
[----:B------:R-:W-:Y:S01]  /*3e70*/  FMUL.FTZ R29, R29, UR6 ;  /* 0x000000061d1d7c20 */ /* 0x000fe20008410000 */
[----:B------:R-:W-:Y:S03]  /*3e80*/  FMUL.FTZ R32, R32, UR6 ;  /* 0x0000000620207c20 */ /* 0x000fe60008410000 */
[----:B------:R4:W-:Y:S01]  /*3e90*/  MUFU.TANH R91, R20 ;  /* 0x00000014005b7308 */ /* 0x0009e20000002400 */
[----:B-1----:R-:W-:Y:S01]  /*3ea0*/  I2FP.F32.S32 R21, R4 ;  /* 0x0000000400157245 */ /* 0x002fe20000201400 */
[----:B------:R-:W-:Y:S01]  /*3eb0*/  FMUL.FTZ R33, R33, UR6 ;  /* 0x0000000621217c20 */ /* 0x000fe20008410000 */
[----:B------:R-:W-:Y:S01]  /*3ec0*/  FMUL.FTZ R34, R34, UR6 ;  /* 0x0000000622227c20 */ /* 0x000fe20008410000 */
[----:B------:R-:W-:Y:S02]  /*3ed0*/  FMUL.FTZ R35, R35, UR6 ;  /* 0x0000000623237c20 */ /* 0x000fe40008410000 */
[----:B------:R-:W-:Y:S04]  /*3ee0*/  FFMA.FTZ R4, R21, -UR5, R152 ;  /* 0x8000000515047c23 */ /* 0x000fe80008010098 */
[----:B------:R-:W-:Y:S01]  /*3ef0*/  MUFU.TANH R222, R22 ;  /* 0x0000001600de7308 */ /* 0x000fe20000002400 */
[----:B----4-:R-:W-:Y:S01]  /*3f00*/  I2FP.F32.S32 R23, R8 ;  /* 0x0000000800177245 */ /* 0x010fe20000201400 */
[----:B------:R-:W-:Y:S01]  /*3f10*/  VIADD R8, R0, 0x47 ;  /* 0x0000004700087836 */ /* 0x000fe20000000000 */
[----:B------:R-:W-:Y:S02]  /*3f20*/  @P1 FSEL R4, R4, -INF , !P4 ;  /* 0xff80000004041808 */ /* 0x000fe40006000000 */
[----:B------:R-:W-:Y:S01]  /*3f30*/  PLOP3.LUT P1, PT, PT, PT, UP0, 0x80, 0x0 ;  /* 0x000000000000781c */ /* 0x000fe20003f2f008 */
[----:B------:R-:W-:Y:S01]  /*3f40*/  FFMA.FTZ R5, R23, -UR5, R69 ;  /* 0x8000000517057c23 */ /* 0x000fe20008010045 */
[----:B------:R-:W-:Y:S03]  /*3f50*/  ISETP.GE.AND P6, PT, R8, RZ, PT ;  /* 0x000000ff0800720c */ /* 0x000fe60003fc6270 */
[----:B------:R-:W-:Y:S01]  /*3f60*/  MUFU.TANH R239, R24 ;  /* 0x0000001800ef7308 */ /* 0x000fe20000002400 */
[----:B------:R-:W-:Y:S01]  /*3f70*/  FFMA.FTZ R4, R4, UR8, -R11 ;  /* 0x0000000804047c23 */ /* 0x000fe2000801080b */
[----:B------:R-:W-:Y:S02]  /*3f80*/  I2FP.F32.S32 R20, R9 ;  /* 0x0000000900147245 */ /* 0x000fe40000201400 */
[----:B------:R-:W-:Y:S03]  /*3f90*/  @P2 FSEL R5, R5, -INF , !P4 ;  /* 0xff80000005052808 */ /* 0x000fe60006000000 */
[----:B------:R-:W-:Y:S03]  /*3fa0*/  FFMA.FTZ R9, R20, -UR5, R151 ;  /* 0x8000000514097c23 */ /* 0x000fe60008010097 */
[----:B------:R1:W-:Y:S01]  /*3fb0*/  MUFU.EX2 R99, R4 ;  /* 0x0000000400637308 */ /* 0x0003e20000000800 */
[----:B------:R-:W-:Y:S01]  /*3fc0*/  FFMA.FTZ R5, R5, UR8, -R10 ;  /* 0x0000000805057c23 */ /* 0x000fe2000801080a */
[----:B------:R-:W-:Y:S02]  /*3fd0*/  @P0 FSEL R9, R9, -INF , !P5 ;  /* 0xff80000009090808 */ /* 0x000fe40006800000 */
[----:B------:R-:W-:Y:S06]  /*3fe0*/  @!P6 IADD3 R8, -R0, -0x47, RZ ;  /* 0xffffffb90008e810 */ /* 0x000fec0007ffe1ff */
[----:B------:R-:W4:Y:S01]  /*3ff0*/  MUFU.TANH R26, R26 ;  /* 0x0000001a001a7308 */ /* 0x000f220000002400 */
[----:B------:R-:W-:Y:S01]  /*4000*/  FFMA.FTZ R9, R9, UR8, -R11 ;  /* 0x0000000809097c23 */ /* 0x000fe2000801080b */
[----:B------:R-:W-:Y:S08]  /*4010*/  ISETP.GE.AND P0, PT, R13, RZ, PT ;  /* 0x000000ff0d00720c */ /* 0x000ff00003f06270 */
[----:B------:R4:W-:Y:S01]  /*4020*/  MUFU.EX2 R3, R5 ;  /* 0x0000000500037308 */ /* 0x0009e20000000800 */
[----:B-1----:R-:W-:Y:S05]  /*4030*/  FFMA.FTZ R4, R100, -UR5, R68 ;  /* 0x8000000564047c23 */ /* 0x002fea0008010044 */
[----:B------:R-:W-:Y:S04]  /*4040*/  @P1 FSEL R4, R4, -INF , !P5 ;  /* 0xff80000004041808 */ /* 0x000fe80006800000 */
[----:B------:R-:W-:Y:S01]  /*4050*/  MUFU.TANH R238, R25 ;  /* 0x0000001900ee7308 */ /* 0x000fe20000002400 */
[----:B----4-:R-:W-:Y:S01]  /*4060*/  STL [R1+0xc], R26 ;  /* 0x00000c1a01007387 */ /* 0x010fe20000100800 */
[----:B------:R-:W-:Y:S02]  /*4070*/  @!P0 IADD3 R13, -R0, -0x3f, RZ ;  /* 0xffffffc1000d8810 */ /* 0x000fe40007ffe1ff */
[----:B------:R-:W-:Y:S06]  /*4080*/  PLOP3.LUT P0, PT, PT, PT, UP0, 0x80, 0x0 ;  /* 0x000000000000781c */ /* 0x000fec0003f0f008 */
[----:B------:R-:W-:Y:S01]  /*4090*/  MUFU.EX2 R98, R9 ;  /* 0x0000000900627308 */ /* 0x000fe20000000800 */
[----:B------:R-:W-:Y:S01]  /*40a0*/  FFMA.FTZ R5, R4, UR8, -R10 ;  /* 0x0000000804057c23 */ /* 0x000fe2000801080a */
[----:B------:R-:W-:Y:S05]  /*40b0*/  VIADD R4, R0, 0x40 ;  /* 0x0000004000047836 */ /* 0x000fea0000000000 */
[----:B------:R-:W-:Y:S03]  /*40c0*/  ISETP.GE.AND P1, PT, R4, RZ, PT ;  /* 0x000000ff0400720c */ /* 0x000fe60003f26270 */
[----:B------:R-:W1:Y:S10]  /*40d0*/  MUFU.TANH R25, R27 ;  /* 0x0000001b00197308 */ /* 0x000e740000002400 */
[----:B------:R4:W-:Y:S01]  /*40e0*/  MUFU.EX2 R2, R5 ;  /* 0x0000000500027308 */ /* 0x0009e20000000800 */
[C---:B------:R-:W-:Y:S02]  /*40f0*/  @!P1 IADD3 R4, -R0.reuse, -0x40, RZ ;  /* 0xffffffc000049810 */ /* 0x040fe40007ffe1ff */
[----:B------:R-:W-:Y:S07]  /*4100*/  PLOP3.LUT P1, PT, PT, PT, UP0, 0x80, 0x0 ;  /* 0x000000000000781c */ /* 0x000fee0003f2f008 */
[----:B------:R-:W-:Y:S01]  /*4110*/  MUFU.TANH R235, R28 ;  /* 0x0000001c00eb7308 */ /* 0x000fe20000002400 */
[----:B-1----:R-:W-:Y:S09]  /*4120*/  STL [R1+0x8], R25 ;  /* 0x0000081901007387 */ /* 0x002ff20000100800 */
[----:B------:R-:W-:Y:S01]  /*4130*/  MUFU.TANH R22, R31 ;  /* 0x0000001f00167308 */ /* 0x000fe20000002400 */
[C---:B----4-:R-:W-:Y:S05]  /*4140*/  VIADD R5, R0.reuse, 0x48 ;  /* 0x0000004800057836 */ /* 0x050fea0000000000 */
[----:B------:R-:W-:Y:S04]  /*4150*/  ISETP.GE.AND P2, PT, R5, RZ, PT ;  /* 0x000000ff0500720c */ /* 0x000fe80003f46270 */
[----:B------:R-:W1:Y:S10]  /*4160*/  MUFU.TANH R24, R30 ;  /* 0x0000001e00187308 */ /* 0x000e740000002400 */
[----:B------:R-:W-:Y:S01]  /*4170*/  MUFU.TANH R87, R32 ;  /* 0x0000002000577308 */ /* 0x000fe20000002400 */
[----:B------:R-:W-:Y:S02]  /*4180*/  @!P2 IADD3 R5, -R0, -0x48, RZ ;  /* 0xffffffb80005a810 */ /* 0x000fe40007ffe1ff */
[----:B------:R-:W-:Y:S02]  /*4190*/  PLOP3.LUT P2, PT, PT, PT, UP0, 0x80, 0x0 ;  /* 0x000000000000781c */ /* 0x000fe40003f4f008 */
[----:B------:R-:W-:Y:S05]  /*41a0*/  I2FP.F32.S32 R5, R5 ;  /* 0x0000000500057245 */ /* 0x000fea0000201400 */
[----:B------:R-:W4:Y:S01]  /*41b0*/  MUFU.TANH R234, R29 ;  /* 0x0000001d00ea7308 */ /* 0x000f220000002400 */
[----:B-1----:R-:W-:Y:S01]  /*41c0*/  STL [R1+0x4], R24 ;  /* 0x0000041801007387 */ /* 0x002fe20000100800 */
[----:B------:R-:W-:Y:S03]  /*41d0*/  FFMA.FTZ R5, R5, -UR5, R166 ;  /* 0x8000000505057c23 */ /* 0x000fe600080100a6 */
[----:B------:R-:W-:Y:S05]  /*41e0*/  STL [R1], R22 ;  /* 0x0000001601007387 */ /* 0x000fea0000100800 */
[----:B------:R-:W1:Y:S01]  /*41f0*/  MUFU.TANH R200, R34 ;  /* 0x0000002200c87308 */ /* 0x000e620000002400 */
[----:B------:R-:W4:Y:S01]  /*4200*/  LDL R108, [R1+0x5c] ;  /* 0x00005c00016c7983 */ /* 0x000f220000100800 */
[----:B------:R-:W-:Y:S02]  /*4210*/  @P2 FSEL R5, R5, -INF , !P4 ;  /* 0xff80000005052808 */ /* 0x000fe40006000000 */
[----:B------:R-:W-:Y:S06]  /*4220*/  PLOP3.LUT P2, PT, PT, PT, UP0, 0x80, 0x0 ;  /* 0x000000000000781c */ /* 0x000fec0003f4f008 */
[----:B------:R-:W1:Y:S10]  /*4230*/  MUFU.TANH R199, R35 ;  /* 0x0000002300c77308 */ /* 0x000e740000002400 */
[----:B------:R-:W1:Y:S01]  /*4240*/  MUFU.TANH R86, R33 ;  /* 0x0000002100567308 */ /* 0x000e620000002400 */
[C---:B--2---:R-:W-:Y:S01]  /*4250*/  FSETP.NEU.FTZ.AND P3, PT, R14.reuse, -INF , PT ;  /* 0xff8000000e00780b */ /* 0x044fe20003f7d000 */
[----:B------:R-:W-:Y:S01]  /*4260*/  FMUL.FTZ R9, R14, 1.4426950216293334961 ;  /* 0x3fb8aa3b0e097820 */ /* 0x000fe20000410000 */
[----:B------:R-:W-:Y:S01]  /*4270*/  I2FP.F32.S32 R14, R4 ;  /* 0x00000004000e7245 */ /* 0x000fe20000201400 */
[----:B---3--:R-:W-:Y:S03]  /*4280*/  FMUL.FTZ R17, R15, 1.4426950216293334961 ;  /* 0x3fb8aa3b0f117820 */ /* 0x008fe60000410000 */
[----:B------:R-:W-:Y:S01]  /*4290*/  FSEL R9, R9, RZ, P3 ;  /* 0x000000ff09097208 */ /* 0x000fe20001800000 */
[C---:B------:R-:W-:Y:S01]  /*42a0*/  FFMA.FTZ R4, R14.reuse, -UR5, R252 ;  /* 0x800000050e047c23 */ /* 0x040fe200080100fc */
[----:B------:R-:W-:Y:S01]  /*42b0*/  FSETP.NEU.FTZ.AND P3, PT, R15, -INF , PT ;  /* 0xff8000000f00780b */ /* 0x000fe20003f7d000 */
[----:B------:R-:W-:Y:S01]  /*42c0*/  FFMA.FTZ R14, R14, -UR5, R164 ;  /* 0x800000050e0e7c23 */ /* 0x000fe200080100a4 */
[----:B------:R-:W-:Y:S02]  /*42d0*/  I2FP.F32.S32 R15, R13 ;  /* 0x0000000d000f7245 */ /* 0x000fe40000201400 */
[----:B------:R-:W-:Y:S02]  /*42e0*/  @P1 FSEL R4, R4, -INF , !P4 ;  /* 0xff80000004041808 */ /* 0x000fe40006000000 */
[----:B------:R-:W-:Y:S01]  /*42f0*/  PLOP3.LUT P1, PT, PT, PT, UP0, 0x80, 0x0 ;  /* 0x000000000000781c */ /* 0x000fe20003f2f008 */
[----:B------:R-:W-:Y:S01]  /*4300*/  FFMA.FTZ R13, R15, -UR5, R251 ;  /* 0x800000050f0d7c23 */ /* 0x000fe200080100fb */
[----:B------:R-:W-:Y:S01]  /*4310*/  PLOP3.LUT P4, PT, PT, PT, UP0, 0x80, 0x0 ;  /* 0x000000000000781c */ /* 0x000fe20003f8f008 */
[----:B------:R-:W-:Y:S01]  /*4320*/  FFMA.FTZ R16, R4, UR8, -R9 ;  /* 0x0000000804107c23 */ /* 0x000fe20008010809 */
[----:B------:R-:W-:Y:S02]  /*4330*/  I2FP.F32.S32 R4, R8 ;  /* 0x0000000800047245 */ /* 0x000fe40000201400 */
[----:B------:R-:W-:Y:S01]  /*4340*/  FSEL R8, R17, RZ, P3 ;  /* 0x000000ff11087208 */ /* 0x000fe20001800000 */
[----:B------:R-:W-:Y:S01]  /*4350*/  MUFU.EX2 R232, R16 ;  /* 0x0000001000e87308 */ /* 0x000fe20000000800 */
[----:B------:R-:W-:Y:S01]  /*4360*/  @P0 FSEL R13, R13, -INF , !P5 ;  /* 0xff8000000d0d0808 */ /* 0x000fe20006800000 */
[----:B------:R-:W-:Y:S01]  /*4370*/  FFMA.FTZ R4, R4, -UR5, R165 ;  /* 0x8000000504047c23 */ /* 0x000fe200080100a5 */
[----:B------:R-:W-:Y:S01]  /*4380*/  PLOP3.LUT P3, PT, PT, PT, UP0, 0x80, 0x0 ;  /* 0x000000000000781c */ /* 0x000fe20003f6f008 */
[--C-:B------:R-:W-:Y:S02]  /*4390*/  FFMA.FTZ R5, R5, UR8, -R8.reuse ;  /* 0x0000000805057c23 */ /* 0x100fe40008010808 */
[----:B------:R-:W-:Y:S01]  /*43a0*/  FFMA.FTZ R13, R13, UR8, -R9 ;  /* 0x000000080d0d7c23 */ /* 0x000fe20008010809 */
[----:B------:R-:W-:Y:S03]  /*43b0*/  @P1 FSEL R4, R4, -INF , !P5 ;  /* 0xff80000004041808 */ /* 0x000fe60006800000 */
[----:B------:R2:W-:Y:S01]  /*43c0*/  MUFU.EX2 R249, R5 ;  /* 0x0000000500f97308 */ /* 0x0005e20000000800 */
[----:B------:R-:W-:Y:S02]  /*43d0*/  PLOP3.LUT P1, PT, PT, PT, UP0, 0x80, 0x0 ;  /* 0x000000000000781c */ /* 0x000fe40003f2f008 */
[----:B------:R-:W-:Y:S07]  /*43e0*/  PLOP3.LUT P5, PT, PT, PT, UP0, 0x80, 0x0 ;  /* 0x000000000000781c */ /* 0x000fee0003faf008 */
[----:B------:R3:W-:Y:S01]  /*43f0*/  MUFU.EX2 R231, R13 ;  /* 0x0000000d00e77308 */ /* 0x0007e20000000800 */
[----:B--2---:R-:W-:Y:S01]  /*4400*/  FFMA.FTZ R5, R4, UR8, -R8 ;  /* 0x0000000804057c23 */ /* 0x004fe20008010808 */
[----:B------:R-:W-:Y:S08]  /*4410*/  VIADD R4, R0, 0x38 ;  /* 0x0000003800047836 */ /* 0x000ff00000000000 */
[----:B------:R2:W-:Y:S01]  /*4420*/  MUFU.EX2 R248, R5 ;  /* 0x0000000500f87308 */ /* 0x0005e20000000800 */
[----:B------:R-:W-:Y:S01]  /*4430*/  ISETP.GE.AND P0, PT, R4, RZ, PT ;  /* 0x000000ff0400720c */ /* 0x000fe20003f06270 */
[C---:B---3--:R-:W-:Y:S01]  /*4440*/  @P3 VIADD R13, R12.reuse, 0x8 ;  /* 0x000000080c0d3836 */ /* 0x048fe20000000000 */
[----:B------:R-:W-:Y:S04]  /*4450*/  PLOP3.LUT P3, PT, PT, PT, UP0, 0x80, 0x0 ;  /* 0x000000000000781c */ /* 0x000fe80003f6f008 */
[----:B------:R-:W-:Y:S01]  /*4460*/  @P2 ISETP.GE.AND P2, PT, R13, UR7, PT ;  /* 0x000000070d002c0c */ /* 0x000fe2000bf46270 */
[----:B------:R-:W-:Y:S06]  /*4470*/  @P5 VIADD R13, R12, 0x9 ;  /* 0x000000090c0d5836 */ /* 0x000fec0000000000 */
[C---:B------:R-:W-:Y:S02]  /*4480*/  @!P0 IADD3 R4, -R0.reuse, -0x38, RZ ;  /* 0xffffffc800048810 */ /* 0x040fe40007ffe1ff */
[----:B------:R-:W-:Y:S01]  /*4490*/  @P4 ISETP.GE.AND P4, PT, R13, UR7, PT ;  /* 0x000000070d004c0c */ /* 0x000fe2000bf86270 */
[----:B------:R-:W-:Y:S01]  /*44a0*/  FFMA.FTZ R13, R15, -UR5, R163 ;  /* 0x800000050f0d7c23 */ /* 0x000fe200080100a3 */
[----:B------:R-:W-:Y:S01]  /*44b0*/  I2FP.F32.S32 R19, R4 ;  /* 0x0000000400137245 */ /* 0x000fe20000201400 */
[C---:B------:R-:W-:Y:S01]  /*44c0*/  VIADD R15, R0.reuse, 0xfffffff8 ;  /* 0xfffffff8000f7836 */ /* 0x040fe20000000000 */
[----:B--2---:R-:W-:Y:S02]  /*44d0*/  IADD3 R5, R0, 0x37, RZ ;  /* 0x0000003700057810 */ /* 0x004fe40007ffe0ff */
[----:B------:R-:W-:Y:S01]  /*44e0*/  @P3 FSEL R13, R13, -INF , !P4 ;  /* 0xff8000000d0d3808 */ /* 0x000fe20006000000 */
[----:B------:R-:W-:Y:S01]  /*44f0*/  FFMA.FTZ R4, R19, -UR5, R250 ;  /* 0x8000000513047c23 */ /* 0x000fe200080100fa */
[----:B------:R-:W-:Y:S02]  /*4500*/  ISETP.GE.AND P6, PT, R5, RZ, PT ;  /* 0x000000ff0500720c */ /* 0x000fe40003fc6270 */
[----:B------:R-:W-:Y:S01]  /*4510*/  PLOP3.LUT P0, PT, PT, PT, UP0, 0x80, 0x0 ;  /* 0x000000000000781c */ /* 0x000fe20003f0f008 */
[--C-:B------:R-:W-:Y:S01]  /*4520*/  FFMA.FTZ R13, R13, UR8, -R8.reuse ;  /* 0x000000080d0d7c23 */ /* 0x100fe20008010808 */
[----:B------:R-:W-:Y:S02]  /*4530*/  @P1 FSEL R4, R4, -INF , !P2 ;  /* 0xff80000004041808 */ /* 0x000fe40005000000 */
[----:B------:R-:W-:Y:S01]  /*4540*/  PLOP3.LUT P1, PT, PT, PT, UP0, 0x80, 0x0 ;  /* 0x000000000000781c */ /* 0x000fe20003f2f008 */
[----:B------:R2:W-:Y:S01]  /*4550*/  MUFU.EX2 R241, R13 ;  /* 0x0000000d00f17308 */ /* 0x0005e20000000800 */
[----:B------:R-:W-:Y:S01]  /*4560*/  PLOP3.LUT P3, PT, PT, PT, UP0, 0x80, 0x0 ;  /* 0x000000000000781c */ /* 0x000fe20003f6f008 */
[----:B------:R-:W-:Y:S04]  /*4570*/  FFMA.FTZ R4, R4, UR8, -R9 ;  /* 0x0000000804047c23 */ /* 0x000fe80008010809 */
[----:B------:R-:W-:Y:S04]  /*4580*/  @!P6 IADD3 R5, -R0, -0x37, RZ ;  /* 0xffffffc90005e810 */ /* 0x000fe80007ffe1ff */
[----:B------:R-:W-:Y:S01]  /*4590*/  MUFU.EX2 R227, R4 ;  /* 0x0000000400e37308 */ /* 0x000fe20000000800 */
[----:B------:R-:W-:Y:S02]  /*45a0*/  I2FP.F32.S32 R18, R5 ;  /* 0x0000000500127245 */ /* 0x000fe40000201400 */
[----:B------:R-:W-:Y:S02]  /*45b0*/  @P1 FSEL R14, R14, -INF , !P2 ;  /* 0xff8000000e0e1808 */ /* 0x000fe40005000000 */
[----:B------:R-:W-:Y:S01]  /*45c0*/  ISETP.GE.AND P1, PT, R15, RZ, PT ;  /* 0x000000ff0f00720c */ /* 0x000fe20003f26270 */
[----:B------:R-:W-:Y:S02]  /*45d0*/  FFMA.FTZ R5, R18, -UR5, R247 ;  /* 0x8000000512057c23 */ /* 0x000fe400080100f7 */
[----:B------:R-:W-:Y:S03]  /*45e0*/  FFMA.FTZ R14, R14, UR8, -R8 ;  /* 0x000000080e0e7c23 */ /* 0x000fe60008010808 */
[----:B------:R-:W-:Y:S01]  /*45f0*/  @P0 FSEL R5, R5, -INF , !P4 ;  /* 0xff80000005050808 */ /* 0x000fe20006000000 */
[----:B------:R3:W-:Y:S04]  /*4600*/  MUFU.EX2 R246, R14 ;  /* 0x0000000e00f67308 */ /* 0x0007e80000000800 */
[----:B------:R-:W-:Y:S02]  /*4610*/  FFMA.FTZ R5, R5, UR8, -R9 ;  /* 0x0000000805057c23 */ /* 0x000fe40008010809 */
[C---:B------:R-:W-:Y:S04]  /*4620*/  @!P1 IADD3 R15, -R0.reuse, 0x8, RZ ;  /* 0x00000008000f9810 */ /* 0x040fe80007ffe1ff */
[----:B------:R1:W-:Y:S01]  /*4630*/  MUFU.EX2 R224, R5 ;  /* 0x0000000500e07308 */ /* 0x0003e20000000800 */
[----:B------:R-:W-:Y:S02]  /*4640*/  PLOP3.LUT P1, PT, PT, PT, UP0, 0x80, 0x0 ;  /* 0x000000000000781c */ /* 0x000fe40003f2f008 */
[----:B------:R-:W-:Y:S05]  /*4650*/  I2FP.F32.S32 R17, R15 ;  /* 0x0000000f00117245 */ /* 0x000fea0000201400 */
[----:B--2---:R-:W-:Y:S01]  /*4660*/  FFMA.FTZ R13, R17, -UR5, R93 ;  /* 0x80000005110d7c23 */ /* 0x004fe2000801005d */
[----:B---3--:R-:W-:Y:S05]  /*4670*/  VIADD R14, R0, 0xfffffff7 ;  /* 0xfffffff7000e7836 */ /* 0x008fea0000000000 */
[----:B------:R-:W-:Y:S02]  /*4680*/  @P1 FSEL R13, R13, -INF , !P2 ;  /* 0xff8000000d0d1808 */ /* 0x000fe40005000000 */
[----:B------:R-:W-:Y:S01]  /*4690*/  ISETP.GE.AND P0, PT, R14, RZ, PT ;  /* 0x000000ff0e00720c */ /* 0x000fe20003f06270 */
[----:B-1----:R-:W1:Y:S01]  /*46a0*/  LDSM.16.M88.4 R4, [R150+0x6800] ;  /* 0x006800009604783b */ /* 0x002e620000000200 */
[----:B------:R-:W-:Y:S01]  /*46b0*/  PLOP3.LUT P1, PT, PT, PT, UP0, 0x80, 0x0 ;  /* 0x000000000000781c */ /* 0x000fe20003f2f008 */
[----:B------:R-:W-:Y:S04]  /*46c0*/  FFMA.FTZ R13, R13, UR8, -R11 ;  /* 0x000000080d0d7c23 */ /* 0x000fe8000801080b */
[----:B------:R2:W-:Y:S06]  /*46d0*/  MUFU.EX2 R97, R13 ;  /* 0x0000000d00617308 */ /* 0x0005ec0000000800 */
[----:B------:R-:W-:Y:S02]  /*46e0*/  @!P0 IADD3 R14, -R0, 0x9, RZ ;  /* 0x00000009000e8810 */ /* 0x000fe40007ffe1ff */
[----:B------:R-:W-:Y:S02]  /*46f0*/  PLOP3.LUT P0, PT, PT, PT, UP0, 0x80, 0x0 ;  /* 0x000000000000781c */ /* 0x000fe40003f0f008 */
[----:B------:R-:W-:Y:S01]  /*4700*/  I2FP.F32.S32 R16, R14 ;  /* 0x0000000e00107245 */ /* 0x000fe20000201400 */
[----:B------:R-:W-:Y:S04]  /*4710*/  FFMA.FTZ R14, R21, -UR5, R228 ;  /* 0x80000005150e7c23 */ /* 0x000fe800080100e4 */
[----:B------:R-:W-:Y:S01]  /*4720*/  FFMA.FTZ R15, R16, -UR5, R92 ;  /* 0x80000005100f7c23 */ /* 0x000fe2000801005c */
[----:B------:R-:W-:Y:S01]  /*4730*/  @P3 FSEL R14, R14, -INF , !P2 ;  /* 0xff8000000e0e3808 */ /* 0x000fe20005000000 */
[----:B--2---:R-:W-:Y:S01]  /*4740*/  FFMA.FTZ R13, R20, -UR5, R223 ;  /* 0x80000005140d7c23 */ /* 0x004fe200080100df */
[----:B------:R-:W-:Y:S02]  /*4750*/  PLOP3.LUT P2, PT, PT, PT, UP0, 0x80, 0x0 ;  /* 0x000000000000781c */ /* 0x000fe40003f4f008 */
[----:B------:R-:W-:Y:S01]  /*4760*/  PLOP3.LUT P3, PT, PT, PT, UP0, 0x80, 0x0 ;  /* 0x000000000000781c */ /* 0x000fe20003f6f008 */
[--C-:B------:R-:W-:Y:S01]  /*4770*/  FFMA.FTZ R14, R14, UR8, -R10.reuse ;  /* 0x000000080e0e7c23 */ /* 0x100fe2000801080a */
[----:B------:R-:W-:Y:S02]  /*4780*/  @P1 FSEL R13, R13, -INF , !P4 ;  /* 0xff8000000d0d1808 */ /* 0x000fe40006000000 */
[----:B------:R-:W-:Y:S01]  /*4790*/  @P0 FSEL R15, R15, -INF , !P4 ;  /* 0xff8000000f0f0808 */ /* 0x000fe20006000000 */
[----:B------:R2:W-:Y:S01]  /*47a0*/  MUFU.EX2 R190, R14 ;  /* 0x0000000e00be7308 */ /* 0x0005e20000000800 */
[----:B------:R-:W-:Y:S01]  /*47b0*/  PLOP3.LUT P1, PT, PT, PT, UP0, 0x80, 0x0 ;  /* 0x000000000000781c */ /* 0x000fe20003f2f008 */
[----:B------:R-:W-:Y:S01]  /*47c0*/  FFMA.FTZ R13, R13, UR8, -R10 ;  /* 0x000000080d0d7c23 */ /* 0x000fe2000801080a */
[----:B------:R-:W-:Y:S01]  /*47d0*/  PLOP3.LUT P0, PT, PT, PT, UP0, 0x80, 0x0 ;  /* 0x000000000000781c */ /* 0x000fe20003f0f008 */
[----:B------:R-:W-:Y:S01]  /*47e0*/  FFMA.FTZ R15, R15, UR8, -R11 ;  /* 0x000000080f0f7c23 */ /* 0x000fe2000801080b */
[----:B------:R-:W-:Y:S05]  /*47f0*/  PLOP3.LUT P4, PT, PT, PT, UP0, 0x80, 0x0 ;  /* 0x000000000000781c */ /* 0x000fea0003f8f008 */
[----:B------:R3:W-:Y:S01]  /*4800*/  MUFU.EX2 R189, R13 ;  /* 0x0000000d00bd7308 */ /* 0x0007e20000000800 */
[-C--:B-1----:R-:W-:Y:S06]  /*4810*/  HMMA.16816.F32.BF16 R36, R104, R4.reuse, R36 ;  /* 0x000000046824723c */ /* 0x082fec0000041824 */
[C---:B------:R-:W-:Y:S03]  /*4820*/  HMMA.16816.F32.BF16 R40, R112.reuse, R4, R40 ;  /* 0x000000047028723c */ /* 0x040fe60000041828 */
[----:B------:R1:W-:Y:S02]  /*4830*/  MUFU.EX2 R96, R15 ;  /* 0x0000000f00607308 */ /* 0x0003e40000000800 */
[----:B--2---:R-:W-:Y:S01]  /*4840*/  VIADD R14, R0, 0xfffffff0 ;  /* 0xfffffff0000e7836 */ /* 0x004fe20000000000 */
[-C--:B------:R-:W-:Y:S04]  /*4850*/  HMMA.16816.F32.BF16 R44, R112, R6.reuse, R44 ;  /* 0x00000006702c723c */ /* 0x080fe8000004182c */
[----:B------:R-:W-:Y:S01]  /*4860*/  ISETP.GE.AND P6, PT, R14, RZ, PT ;  /* 0x000000ff0e00720c */ /* 0x000fe20003fc6270 */
[----:B---3--:R-:W-:Y:S02]  /*4870*/  VIADD R13, R0, 0xffffffef ;  /* 0xffffffef000d7836 */ /* 0x008fe40000000000 */
[----:B------:R-:W-:Y:S01]  /*4880*/  FFMA.FTZ R5, R17, -UR5, R222 ;  /* 0x8000000511057c23 */ /* 0x000fe200080100de */
[----:B------:R-:W-:Y:S01]  /*4890*/  FFMA.FTZ R4, R16, -UR5, R221 ;  /* 0x8000000510047c23 */ /* 0x000fe200080100dd */
[C---:B------:R-:W-:Y:S04]  /*48a0*/  HMMA.16816.F32.BF16 R48, R104.reuse, R6, R48 ;  /* 0x000000066830723c */ /* 0x040fe80000041830 */
[----:B------:R-:W-:Y:S01]  /*48b0*/  ISETP.GE.AND P5, PT, R13, RZ, PT ;  /* 0x000000ff0d00720c */ /* 0x000fe20003fa6270 */
[----:B------:R-:W-:Y:S01]  /*48c0*/  FMUL.FTZ R36, R36, UR6 ;  /* 0x0000000624247c20 */ /* 0x000fe20008410000 */
[----:B-1----:R-:W-:Y:S01]  /*48d0*/  @P2 IADD3 R15, R12, 0x10, RZ ;  /* 0x000000100c0f2810 */ /* 0x002fe20007ffe0ff */
[----:B------:R-:W-:Y:S01]  /*48e0*/  FMUL.FTZ R38, R38, UR6 ;  /* 0x0000000626267c20 */ /* 0x000fe20008410000 */
[----:B------:R-:W-:Y:S01]  /*48f0*/  PLOP3.LUT P2, PT, PT, PT, UP0, 0x80, 0x0 ;  /* 0x000000000000781c */ /* 0x000fe20003f4f008 */
[----:B------:R-:W-:Y:S02]  /*4900*/  MUFU.TANH R83, R36 ;  /* 0x0000002400537308 */ /* 0x000fe40000002400 */
[----:B------:R-:W-:Y:S01]  /*4910*/  @!P6 IADD3 R14, -R0, 0x10, RZ ;  /* 0x00000010000ee810 */ /* 0x000fe20007ffe1ff */
[----:B------:R-:W-:Y:S01]  /*4920*/  FMUL.FTZ R37, R37, UR6 ;  /* 0x0000000625257c20 */ /* 0x000fe20008410000 */
[----:B------:R-:W-:Y:S01]  /*4930*/  FMUL.FTZ R40, R40, UR6 ;  /* 0x0000000628287c20 */ /* 0x000fe20008410000 */
[----:B------:R-:W-:Y:S01]  /*4940*/  FMUL.FTZ R42, R42, UR6 ;  /* 0x000000062a2a7c20 */ /* 0x000fe20008410000 */
[----:B------:R-:W-:Y:S01]  /*4950*/  I2FP.F32.S32 R21, R14 ;  /* 0x0000000e00157245 */ /* 0x000fe20000201400 */
[----:B------:R-:W-:Y:S03]  /*4960*/  FMUL.FTZ R43, R43, UR6 ;  /* 0x000000062b2b7c20 */ /* 0x000fe60008410000 */
[----:B------:R-:W1:Y:S01]  /*4970*/  MUFU.TANH R196, R38 ;  /* 0x0000002600c47308 */ /* 0x000e620000002400 */
[----:B------:R-:W-:Y:S01]  /*4980*/  @!P5 IADD3 R13, -R0, 0x11, RZ ;  /* 0x00000011000dd810 */ /* 0x000fe20007ffe1ff */
[----:B------:R-:W-:Y:S01]  /*4990*/  FMUL.FTZ R39, R39, UR6 ;  /* 0x0000000627277c20 */ /* 0x000fe20008410000 */
[----:B------:R-:W-:Y:S01]  /*49a0*/  @P1 ISETP.GE.AND P5, PT, R15, UR7, PT ;  /* 0x000000070f001c0c */ /* 0x000fe2000bfa6270 */
[----:B------:R-:W-:Y:S01]  /*49b0*/  @P4 VIADD R15, R12, 0x11 ;  /* 0x000000110c0f4836 */ /* 0x000fe20000000000 */
[----:B------:R-:W-:Y:S01]  /*49c0*/  I2FP.F32.S32 R20, R13 ;  /* 0x0000000d00147245 */ /* 0x000fe20000201400 */
[----:B------:R-:W-:Y:S01]  /*49d0*/  FFMA.FTZ R13, R21, -UR5, R91 ;  /* 0x80000005150d7c23 */ /* 0x000fe2000801005b */
[----:B------:R-:W-:Y:S03]  /*49e0*/  @P2 FSEL R5, R5, -INF , !P5 ;  /* 0xff80000005052808 */ /* 0x000fe60006800000 */
[----:B------:R-:W2:Y:S01]  /*49f0*/  MUFU.TANH R195, R39 ;  /* 0x0000002700c37308 */ /* 0x000ea20000002400 */
[----:B------:R-:W-:Y:S01]  /*4a00*/  PLOP3.LUT P1, PT, PT, PT, UP0, 0x80, 0x0 ;  /* 0x000000000000781c */ /* 0x000fe20003f2f008 */
[----:B------:R-:W-:Y:S01]  /*4a10*/  FFMA.FTZ R14, R20, -UR5, R90 ;  /* 0x80000005140e7c23 */ /* 0x000fe2000801005a */
[----:B------:R-:W-:Y:S01]  /*4a20*/  @P0 FSEL R13, R13, -INF , !P5 ;  /* 0xff8000000d0d0808 */ /* 0x000fe20006800000 */
[--C-:B------:R-:W-:Y:S01]  /*4a30*/  FFMA.FTZ R5, R5, UR8, -R10.reuse ;  /* 0x0000000805057c23 */ /* 0x100fe2000801080a */
[----:B------:R-:W-:Y:S01]  /*4a40*/  PLOP3.LUT P0, PT, PT, PT, UP0, 0x80, 0x0 ;  /* 0x000000000000781c */ /* 0x000fe20003f0f008 */
[----:B------:R-:W-:Y:S01]  /*4a50*/  FMUL.FTZ R48, R48, UR6 ;  /* 0x0000000630307c20 */ /* 0x000fe20008410000 */
[----:B------:R-:W-:Y:S03]  /*4a60*/  FMUL.FTZ R49, R49, UR6 ;  /* 0x0000000631317c20 */ /* 0x000fe60008410000 */
[----:B------:R3:W-:Y:S01]  /*4a70*/  MUFU.EX2 R184, R5 ;  /* 0x0000000500b87308 */ /* 0x0007e20000000800 */
[----:B------:R-:W-:Y:S01]  /*4a80*/  @P3 ISETP.GE.AND P3, PT, R15, UR7, PT ;  /* 0x000000070f003c0c */ /* 0x000fe2000bf66270 */
[--C-:B------:R-:W-:Y:S01]  /*4a90*/  FFMA.FTZ R13, R13, UR8, -R11.reuse ;  /* 0x000000080d0d7c23 */ /* 0x100fe2000801080b */
[----:B------:R-:W-:Y:S01]  /*4aa0*/  PLOP3.LUT P2, PT, PT, PT, UP0, 0x80, 0x0 ;  /* 0x000000000000781c */ /* 0x000fe20003f4f008 */
[----:B------:R-:W-:Y:S01]  /*4ab0*/  FMUL.FTZ R41, R41, UR6 ;  /* 0x0000000629297c20 */ /* 0x000fe20008410000 */
[----:B------:R-:W-:Y:S01]  /*4ac0*/  FMUL.FTZ R44, R44, UR6 ;  /* 0x000000062c2c7c20 */ /* 0x000fe20008410000 */
[----:B------:R-:W-:Y:S01]  /*4ad0*/  @P1 FSEL R14, R14, -INF , !P3 ;  /* 0xff8000000e0e1808 */ /* 0x000fe20005800000 */
[----:B------:R-:W-:Y:S03]  /*4ae0*/  FMUL.FTZ R45, R45, UR6 ;  /* 0x000000062d2d7c20 */ /* 0x000fe60008410000 */
[----:B------:R-:W2:Y:S01]  /*4af0*/  MUFU.TANH R82, R37 ;  /* 0x0000002500527308 */ /* 0x000ea20000002400 */
[----:B------:R-:W-:Y:S01]  /*4b00*/  FMUL.FTZ R46, R46, UR6 ;  /* 0x000000062e2e7c20 */ /* 0x000fe20008410000 */
[----:B------:R-:W-:Y:S01]  /*4b10*/  @P0 FSEL R4, R4, -INF , !P3 ;  /* 0xff80000004040808 */ /* 0x000fe20005800000 */
[----:B------:R-:W-:Y:S01]  /*4b20*/  FFMA.FTZ R14, R14, UR8, -R11 ;  /* 0x000000080e0e7c23 */ /* 0x000fe2000801080b */
[----:B------:R-:W-:Y:S01]  /*4b30*/  FMUL.FTZ R47, R47, UR6 ;  /* 0x000000062f2f7c20 */ /* 0x000fe20008410000 */
[----:B------:R-:W-:Y:S01]  /*4b40*/  PLOP3.LUT P4, PT, PT, PT, UP0, 0x80, 0x0 ;  /* 0x000000000000781c */ /* 0x000fe20003f8f008 */
[----:B------:R-:W-:Y:S01]  /*4b50*/  FMUL.FTZ R51, R51, UR6 ;  /* 0x0000000633337c20 */ /* 0x000fe20008410000 */
[----:B------:R-:W-:Y:S03]  /*4b60*/  FFMA.FTZ R4, R4, UR8, -R10 ;  /* 0x0000000804047c23 */ /* 0x000fe6000801080a */
[----:B------:R1:W-:Y:S01]  /*4b70*/  MUFU.EX2 R94, R14 ;  /* 0x0000000e005e7308 */ /* 0x0003e20000000800 */
[----:B------:R-:W-:Y:S01]  /*4b80*/  FMUL.FTZ R50, R50, UR6 ;  /* 0x0000000632327c20 */ /* 0x000fe20008410000 */
[C---:B---3--:R-:W-:Y:S05]  /*4b90*/  VIADD R5, R0.reuse, 0x30 ;  /* 0x0000003000057836 */ /* 0x048fea0000000000 */
[----:B------:R-:W-:Y:S03]  /*4ba0*/  ISETP.GE.AND P1, PT, R5, RZ, PT ;  /* 0x000000ff0500720c */ /* 0x000fe60003f26270 */
[----:B------:R-:W3:Y:S10]  /*4bb0*/  MUFU.TANH R220, R40 ;  /* 0x0000002800dc7308 */ /* 0x000ef40000002400 */
[----:B------:R2:W-:Y:S01]  /*4bc0*/  MUFU.EX2 R183, R4 ;  /* 0x0000000400b77308 */ /* 0x0005e20000000800 */
[----:B------:R-:W-:Y:S02]  /*4bd0*/  @!P1 IADD3 R5, -R0, -0x30, RZ ;  /* 0xffffffd000059810 */ /* 0x000fe40007ffe1ff */
[----:B------:R-:W-:Y:S07]  /*4be0*/  PLOP3.LUT P1, PT, PT, PT, UP0, 0x80, 0x0 ;  /* 0x000000000000781c */ /* 0x000fee0003f2f008 */
[----:B------:R-:W3:Y:S01]  /*4bf0*/  MUFU.TANH R240, R42 ;  /* 0x0000002a00f07308 */ /* 0x000ee20000002400 */
[----:B-1----:R-:W-:Y:S05]  /*4c00*/  I2FP.F32.S32 R14, R5 ;  /* 0x00000005000e7245 */ /* 0x002fea0000201400 */
[C---:B------:R-:W-:Y:S01]  /*4c10*/  FFMA.FTZ R5, R14.reuse, -UR5, R239 ;  /* 0x800000050e057c23 */ /* 0x040fe200080100ef */
[----:B------:R-:W-:Y:S03]  /*4c20*/  FFMA.FTZ R14, R14, -UR5, R24 ;  /* 0x800000050e0e7c23 */ /* 0x000fe60008010018 */
[----:B------:R1:W-:Y:S01]  /*4c30*/  MUFU.EX2 R95, R13 ;  /* 0x0000000d005f7308 */ /* 0x0003e20000000800 */
[----:B--2---:R-:W-:Y:S01]  /*4c40*/  VIADD R4, R0, 0x2f ;  /* 0x0000002f00047836 */ /* 0x004fe20000000000 */
[----:B------:R-:W-:Y:S02]  /*4c50*/  @P1 FSEL R5, R5, -INF , !P5 ;  /* 0xff80000005051808 */ /* 0x000fe40006800000 */
[----:B------:R-:W-:Y:S02]  /*4c60*/  PLOP3.LUT P1, PT, PT, PT, UP0, 0x80, 0x0 ;  /* 0x000000000000781c */ /* 0x000fe40003f2f008 */
[----:B------:R-:W-:Y:S04]  /*4c70*/  ISETP.GE.AND P0, PT, R4, RZ, PT ;  /* 0x000000ff0400720c */ /* 0x000fe80003f06270 */
[----:B------:R-:W-:Y:S10]  /*4c80*/  MUFU.TANH R237, R43 ;  /* 0x0000002b00ed7308 */ /* 0x000ff40000002400 */
[----:B------:R-:W-:Y:S01]  /*4c90*/  MUFU.TANH R78, R49 ;  /* 0x00000031004e7308 */ /* 0x000fe20000002400 */
[----:B------:R-:W-:Y:S02]  /*4ca0*/  @!P0 IADD3 R4, -R0, -0x2f, RZ ;  /* 0xffffffd100048810 */ /* 0x000fe40007ffe1ff */
[----:B------:R-:W-:Y:S07]  /*4cb0*/  PLOP3.LUT P0, PT, PT, PT, UP0, 0x80, 0x0 ;  /* 0x000000000000781c */ /* 0x000fee0003f0f008 */
[----:B------:R-:W2:Y:S01]  /*4cc0*/  MUFU.TANH R219, R41 ;  /* 0x0000002900db7308 */ /* 0x000ea20000002400 */
[----:B------:R-:W-:Y:S01]  /*4cd0*/  I2FP.F32.S32 R15, R4 ;  /* 0x00000004000f7245 */ /* 0x000fe20000201400 */
[--C-:B------:R-:W-:Y:S01]  /*4ce0*/  FFMA.FTZ R4, R5, UR8, -R9.reuse ;  /* 0x0000000805047c23 */ /* 0x100fe20008010809 */
[----:B------:R-:W-:Y:S03]  /*4cf0*/  FFMA.FTZ R5, R19, -UR5, R26 ;  /* 0x8000000513057c23 */ /* 0x000fe6000801001a */
[----:B-1----:R-:W-:Y:S04]  /*4d00*/  FFMA.FTZ R13, R15, -UR5, R238 ;  /* 0x800000050f0d7c23 */ /* 0x002fe800080100ee */
[----:B------:R1:W-:Y:S01]  /*4d10*/  MUFU.EX2 R204, R4 ;  /* 0x0000000400cc7308 */ /* 0x0003e20000000800 */
[----:B------:R-:W-:Y:S02]  /*4d20*/  @P2 FSEL R5, R5, -INF , !P5 ;  /* 0xff80000005052808 */ /* 0x000fe40006800000 */
[----:B------:R-:W-:Y:S02]  /*4d30*/  @P0 FSEL R13, R13, -INF , !P3 ;  /* 0xff8000000d0d0808 */ /* 0x000fe40005800000 */
[----:B------:R-:W-:Y:S01]  /*4d40*/  PLOP3.LUT P2, PT, PT, PT, UP0, 0x80, 0x0 ;  /* 0x000000000000781c */ /* 0x000fe20003f4f008 */
[--C-:B------:R-:W-:Y:S01]  /*4d50*/  FFMA.FTZ R5, R5, UR8, -R8.reuse ;  /* 0x0000000805057c23 */ /* 0x100fe20008010808 */
[----:B------:R-:W-:Y:S03]  /*4d60*/  PLOP3.LUT P5, PT, PT, PT, UP0, 0x80, 0x0 ;  /* 0x000000000000781c */ /* 0x000fe60003faf008 */
[----:B------:R-:W2:Y:S01]  /*4d70*/  MUFU.TANH R208, R44 ;  /* 0x0000002c00d07308 */ /* 0x000ea20000002400 */
[----:B------:R-:W-:Y:S09]  /*4d80*/  FFMA.FTZ R13, R13, UR8, -R9 ;  /* 0x000000080d0d7c23 */ /* 0x000ff20008010809 */
[----:B------:R4:W-:Y:S01]  /*4d90*/  MUFU.EX2 R230, R5 ;  /* 0x0000000500e67308 */ /* 0x0009e20000000800 */
[----:B-1----:R-:W-:Y:S05]  /*4da0*/  FFMA.FTZ R4, R18, -UR5, R25 ;  /* 0x8000000512047c23 */ /* 0x002fea0008010019 */
[----:B------:R-:W-:Y:S04]  /*4db0*/  @P1 FSEL R4, R4, -INF , !P3 ;  /* 0xff80000004041808 */ /* 0x000fe80005800000 */
[----:B------:R-:W1:Y:S01]  /*4dc0*/  MUFU.TANH R207, R45 ;  /* 0x0000002d00cf7308 */ /* 0x000e620000002400 */
[----:B------:R-:W-:Y:S02]  /*4dd0*/  PLOP3.LUT P1, PT, PT, PT, UP0, 0x80, 0x0 ;  /* 0x000000000000781c */ /* 0x000fe40003f2f008 */
[----:B------:R-:W-:Y:S07]  /*4de0*/  PLOP3.LUT P3, PT, PT, PT, UP0, 0x80, 0x0 ;  /* 0x000000000000781c */ /* 0x000fee0003f6f008 */
[----:B------:R3:W-:Y:S01]  /*4df0*/  MUFU.EX2 R203, R13 ;  /* 0x0000000d00cb7308 */ /* 0x0007e20000000800 */
[----:B----4-:R-:W-:Y:S01]  /*4e00*/  FFMA.FTZ R5, R4, UR8, -R8 ;  /* 0x0000000804057c23 */ /* 0x010fe20008010808 */
[----:B------:R-:W-:Y:S05]  /*4e10*/  VIADD R4, R0, 0x28 ;  /* 0x0000002800047836 */ /* 0x000fea0000000000 */
[----:B------:R-:W-:Y:S03]  /*4e20*/  ISETP.GE.AND P0, PT, R4, RZ, PT ;  /* 0x000000ff0400720c */ /* 0x000fe60003f06270 */
[----:B------:R-:W4:Y:S10]  /*4e30*/  MUFU.TANH R236, R46 ;  /* 0x0000002e00ec7308 */ /* 0x000f340000002400 */
[----:B------:R2:W-:Y:S01]  /*4e40*/  MUFU.EX2 R229, R5 ;  /* 0x0000000500e57308 */ /* 0x0005e20000000800 */
[----:B---3--:R-:W-:Y:S01]  /*4e50*/  @P3 VIADD R13, R12, 0x18 ;  /* 0x000000180c0d3836 */ /* 0x008fe20000000000 */
[----:B------:R-:W-:Y:S02]  /*4e60*/  PLOP3.LUT P3, PT, PT, PT, UP0, 0x80, 0x0 ;  /* 0x000000000000781c */ /* 0x000fe40003f6f008 */
[----:B------:R-:W-:Y:S02]  /*4e70*/  @!P0 IADD3 R4, -R0, -0x28, RZ ;  /* 0xffffffd800048810 */ /* 0x000fe40007ffe1ff */
[----:B------:R-:W-:Y:S04]  /*4e80*/  @P2 ISETP.GE.AND P2, PT, R13, UR7, PT ;  /* 0x000000070d002c0c */ /* 0x000fe8000bf46270 */
[----:B------:R-:W3:Y:S01]  /*4e90*/  MUFU.TANH R233, R47 ;  /* 0x0000002f00e97308 */ /* 0x000ee20000002400 */
[----:B------:R-:W-:Y:S02]  /*4ea0*/  I2FP.F32.S32 R19, R4 ;  /* 0x0000000400137245 */ /* 0x000fe40000201400 */
[----:B------:R-:W-:Y:S02]  /*4eb0*/  @P5 IADD3 R13, R12, 0x19, RZ ;  /* 0x000000190c0d5810 */ /* 0x000fe40007ffe0ff */
[----:B------:R-:W-:Y:S01]  /*4ec0*/  PLOP3.LUT P0, PT, PT, PT, UP0, 0x80, 0x0 ;  /* 0x000000000000781c */ /* 0x000fe20003f0f008 */
[----:B------:R-:W-:Y:S01]  /*4ed0*/  FFMA.FTZ R4, R19, -UR5, R235 ;  /* 0x8000000513047c23 */ /* 0x000fe200080100eb */
[----:B------:R-:W-:Y:S03]  /*4ee0*/  @P4 ISETP.GE.AND P4, PT, R13, UR7, PT ;  /* 0x000000070d004c0c */ /* 0x000fe6000bf86270 */
[----:B------:R-:W3:Y:S01]  /*4ef0*/  MUFU.TANH R79, R48 ;  /* 0x00000030004f7308 */ /* 0x000ee20000002400 */
[----:B------:R-:W-:Y:S01]  /*4f00*/  FFMA.FTZ R13, R15, -UR5, R22 ;  /* 0x800000050f0d7c23 */ /* 0x000fe20008010016 */
[----:B------:R-:W-:Y:S01]  /*4f10*/  VIADD R15, R0, 0xffffffe8 ;  /* 0xffffffe8000f7836 */ /* 0x000fe20000000000 */
[----:B------:R-:W-:Y:S01]  /*4f20*/  @P1 FSEL R4, R4, -INF , !P2 ;  /* 0xff80000004041808 */ /* 0x000fe20005000000 */
[----:B--2---:R-:W-:Y:S01]  /*4f30*/  VIADD R5, R0, 0x27 ;  /* 0x0000002700057836 */ /* 0x004fe20000000000 */
[----:B------:R-:W-:Y:S02]  /*4f40*/  PLOP3.LUT P1, PT, PT, PT, UP0, 0x80, 0x0 ;  /* 0x000000000000781c */ /* 0x000fe40003f2f008 */
[----:B------:R-:W-:Y:S03]  /*4f50*/  @P3 FSEL R13, R13, -INF , !P4 ;  /* 0xff8000000d0d3808 */ /* 0x000fe60006000000 */
[----:B------:R-:W2:Y:S01]  /*4f60*/  MUFU.TANH R178, R51 ;  /* 0x0000003300b27308 */ /* 0x000ea20000002400 */
[----:B------:R-:W-:Y:S01]  /*4f70*/  ISETP.GE.AND P6, PT, R5, RZ, PT ;  /* 0x000000ff0500720c */ /* 0x000fe20003fc6270 */
[----:B------:R-:W-:Y:S01]  /*4f80*/  FFMA.FTZ R4, R4, UR8, -R9 ;  /* 0x0000000804047c23 */ /* 0x000fe20008010809 */
[----:B------:R-:W-:Y:S01]  /*4f90*/  PLOP3.LUT P3, PT, PT, PT, UP0, 0x80, 0x0 ;  /* 0x000000000000781c */ /* 0x000fe20003f6f008 */
[--C-:B------:R-:W-:Y:S06]  /*4fa0*/  FFMA.FTZ R13, R13, UR8, -R8.reuse ;  /* 0x000000080d0d7c23 */ /* 0x100fec0008010808 */
[----:B------:R1:W-:Y:S01]  /*4fb0*/  MUFU.EX2 R225, R13 ;  /* 0x0000000d00e17308 */ /* 0x0003e20000000800 */
[----:B------:R-:W-:Y:S02]  /*4fc0*/  @P1 FSEL R14, R14, -INF , !P2 ;  /* 0xff8000000e0e1808 */ /* 0x000fe40005000000 */
[----:B------:R-:W-:Y:S02]  /*4fd0*/  ISETP.GE.AND P1, PT, R15, RZ, PT ;  /* 0x000000ff0f00720c */ /* 0x000fe40003f26270 */
[----:B------:R-:W-:Y:S01]  /*4fe0*/  @!P6 IADD3 R5, -R0, -0x27, RZ ;  /* 0xffffffd90005e810 */ /* 0x000fe20007ffe1ff */
[----:B------:R-:W-:Y:S04]  /*4ff0*/  FFMA.FTZ R14, R14, UR8, -R8 ;  /* 0x000000080e0e7c23 */ /* 0x000fe80008010808 */
[----:B------:R-:W2:Y:S01]  /*5000*/  MUFU.TANH R179, R50 ;  /* 0x0000003200b37308 */ /* 0x000ea20000002400 */
[----:B------:R-:W-:Y:S05]  /*5010*/  I2FP.F32.S32 R18, R5 ;  /* 0x0000000500127245 */ /* 0x000fea0000201400 */
[----:B------:R-:W-:Y:S04]  /*5020*/  FFMA.FTZ R5, R18, -UR5, R234 ;  /* 0x8000000512057c23 */ /* 0x000fe800080100ea */
[----:B------:R4:W-:Y:S01]  /*5030*/  MUFU.EX2 R226, R14 ;  /* 0x0000000e00e27308 */ /* 0x0009e20000000800 */
[C---:B------:R-:W-:Y:S02]  /*5040*/  @!P1 IADD3 R15, -R0.reuse, 0x18, RZ ;  /* 0x00000018000f9810 */ /* 0x040fe40007ffe1ff */
[----:B------:R-:W-:Y:S02]  /*5050*/  PLOP3.LUT P1, PT, PT, PT, UP0, 0x80, 0x0 ;  /* 0x000000000000781c */ /* 0x000fe40003f2f008 */
[----:B------:R-:W-:Y:S02]  /*5060*/  I2FP.F32.S32 R17, R15 ;  /* 0x0000000f00117245 */ /* 0x000fe40000201400 */
[----:B------:R-:W-:Y:S03]  /*5070*/  @P0 FSEL R5, R5, -INF , !P4 ;  /* 0xff80000005050808 */ /* 0x000fe60006000000 */
[----:B------:R-:W-:Y:S01]  /*5080*/  MUFU.EX2 R198, R4 ;  /* 0x0000000400c67308 */ /* 0x000fe20000000800 */
[----:B-1----:R-:W-:Y:S01]  /*5090*/  FFMA.FTZ R13, R17, -UR5, R87 ;  /* 0x80000005110d7c23 */ /* 0x002fe20008010057 */
[----:B------:R-:W-:Y:S08]  /*50a0*/  FFMA.FTZ R5, R5, UR8, -R9 ;  /* 0x0000000805057c23 */ /* 0x000ff00008010809 */
[----:B------:R1:W-:Y:S01]  /*50b0*/  MUFU.EX2 R197, R5 ;  /* 0x0000000500c57308 */ /* 0x0003e20000000800 */
[----:B----4-:R-:W-:Y:S01]  /*50c0*/  VIADD R14, R0, 0xffffffe7 ;  /* 0xffffffe7000e7836 */ /* 0x010fe20000000000 */
[----:B------:R-:W-:Y:S02]  /*50d0*/  @P1 FSEL R13, R13, -INF , !P2 ;  /* 0xff8000000d0d1808 */ /* 0x000fe40005000000 */
[----:B------:R-:W-:Y:S02]  /*50e0*/  PLOP3.LUT P1, PT, PT, PT, UP0, 0x80, 0x0 ;  /* 0x000000000000781c */ /* 0x000fe40003f2f008 */
[----:B------:R-:W-:Y:S01]  /*50f0*/  ISETP.GE.AND P0, PT, R14, RZ, PT ;  /* 0x000000ff0e00720c */ /* 0x000fe20003f06270 */
[----:B------:R-:W-:Y:S04]  /*5100*/  FFMA.FTZ R13, R13, UR8, -R11 ;  /* 0x000000080d0d7c23 */ /* 0x000fe8000801080b */
[----:B------:R4:W-:Y:S01]  /*5110*/  MUFU.EX2 R89, R13 ;  /* 0x0000000d00597308 */ /* 0x0009e20000000800 */
[----:B-1----:R-:W1:Y:S07]  /*5120*/  LDSM.16.M88.4 R4, [R150+0x6c00] ;  /* 0x006c00009604783b */ /* 0x002e6e0000000200 */
[----:B------:R-:W-:Y:S02]  /*5130*/  @!P0 IADD3 R14, -R0, 0x19, RZ ;  /* 0x00000019000e8810 */ /* 0x000fe40007ffe1ff */
[----:B------:R-:W-:Y:S02]  /*5140*/  PLOP3.LUT P0, PT, PT, PT, UP0, 0x80, 0x0 ;  /* 0x000000000000781c */ /* 0x000fe40003f0f008 */
[----:B------:R-:W-:Y:S01]  /*5150*/  I2FP.F32.S32 R16, R14 ;  /* 0x0000000e00107245 */ /* 0x000fe20000201400 */
[----:B------:R-:W-:Y:S01]  /*5160*/  FFMA.FTZ R14, R21, -UR5, R200 ;  /* 0x80000005150e7c23 */ /* 0x000fe200080100c8 */
[----:B----4-:R-:W-:Y:S04]  /*5170*/  FFMA.FTZ R13, R20, -UR5, R199 ;  /* 0x80000005140d7c23 */ /* 0x010fe800080100c7 */
[----:B------:R-:W-:Y:S01]  /*5180*/  @P3 FSEL R14, R14, -INF , !P2 ;  /* 0xff8000000e0e3808 */ /* 0x000fe20005000000 */
[----:B------:R-:W-:Y:S01]  /*5190*/  FFMA.FTZ R15, R16, -UR5, R86 ;  /* 0x80000005100f7c23 */ /* 0x000fe20008010056 */
[----:B------:R-:W-:Y:S02]  /*51a0*/  PLOP3.LUT P2, PT, PT, PT, UP0, 0x80, 0x0 ;  /* 0x000000000000781c */ /* 0x000fe40003f4f008 */
[----:B------:R-:W-:Y:S01]  /*51b0*/  @P1 FSEL R13, R13, -INF , !P4 ;  /* 0xff8000000d0d1808 */ /* 0x000fe20006000000 */
[--C-:B------:R-:W-:Y:S01]  /*51c0*/  FFMA.FTZ R14, R14, UR8, -R10.reuse ;  /* 0x000000080e0e7c23 */ /* 0x100fe2000801080a */
[----:B------:R-:W-:Y:S02]  /*51d0*/  @P0 FSEL R15, R15, -INF , !P4 ;  /* 0xff8000000f0f0808 */ /* 0x000fe40006000000 */
[----:B------:R-:W-:Y:S01]  /*51e0*/  PLOP3.LUT P0, PT, PT, PT, UP0, 0x80, 0x0 ;  /* 0x000000000000781c */ /* 0x000fe20003f0f008 */
[----:B------:R4:W-:Y:S01]  /*51f0*/  MUFU.EX2 R172, R14 ;  /* 0x0000000e00ac7308 */ /* 0x0009e20000000800 */
[----:B------:R-:W-:Y:S01]  /*5200*/  FFMA.FTZ R13, R13, UR8, -R10 ;  /* 0x000000080d0d7c23 */ /* 0x000fe2000801080a */
[----:B------:R-:W-:Y:S01]  /*5210*/  FFMA.FTZ R15, R15, UR8, -R11 ;  /* 0x000000080f0f7c23 */ /* 0x000fe2000801080b */
[----:B------:R-:W-:Y:S02]  /*5220*/  PLOP3.LUT P1, PT, PT, PT, UP0, 0x80, 0x0 ;  /* 0x000000000000781c */ /* 0x000fe40003f2f008 */
[----:B------:R-:W-:Y:S02]  /*5230*/  PLOP3.LUT P4, PT, PT, PT, UP0, 0x80, 0x0 ;  /* 0x000000000000781c */ /* 0x000fe40003f8f008 */
[----:B------:R-:W-:Y:S03]  /*5240*/  PLOP3.LUT P3, PT, PT, PT, UP0, 0x80, 0x0 ;  /* 0x000000000000781c */ /* 0x000fe60003f6f008 */
[----:B------:R3:W-:Y:S10]  /*5250*/  MUFU.EX2 R171, R13 ;  /* 0x0000000d00ab7308 */ /* 0x0007f40000000800 */
[----:B------:R2:W-:Y:S01]  /*5260*/  MUFU.EX2 R88, R15 ;  /* 0x0000000f00587308 */ /* 0x0005e20000000800 */
[----:B----4-:R-:W-:Y:S01]  /*5270*/  VIADD R14, R0, 0xffffffe0 ;  /* 0xffffffe0000e7836 */ /* 0x010fe20000000000 */
[-C--:B-1----:R-:W-:Y:S04]  /*5280*/  HMMA.16816.F32.BF16 R52, R104, R4.reuse, R52 ;  /* 0x000000046834723c */ /* 0x082fe80000041834 */
[----:B------:R-:W-:Y:S01]  /*5290*/  ISETP.GE.AND P6, PT, R14, RZ, PT ;  /* 0x000000ff0e00720c */ /* 0x000fe20003fc6270 */
[C---:B---3--:R-:W-:Y:S01]  /*52a0*/  VIADD R13, R0.reuse, 0xffffffdf ;  /* 0xffffffdf000d7836 */ /* 0x048fe20000000000 */
[C---:B------:R-:W-:Y:S04]  /*52b0*/  HMMA.16816.F32.BF16 R56, R112.reuse, R4, R56 ;  /* 0x000000047038723c */ /* 0x040fe80000041838 */
[----:B------:R-:W-:Y:S02]  /*52c0*/  ISETP.GE.AND P5, PT, R13, RZ, PT ;  /* 0x000000ff0d00720c */ /* 0x000fe40003fa6270 */
[-C--:B------:R-:W-:Y:S05]  /*52d0*/  HMMA.16816.F32.BF16 R60, R112, R6.reuse, R60 ;  /* 0x00000006703c723c */ /* 0x080fea000004183c */
[----:B------:R-:W-:Y:S01]  /*52e0*/  @!P6 IADD3 R14, -R0, 0x20, RZ ;  /* 0x00000020000ee810 */ /* 0x000fe20007ffe1ff */
[----:B--2---:R-:W-:Y:S01]  /*52f0*/  @P2 VIADD R15, R12, 0x20 ;  /* 0x000000200c0f2836 */ /* 0x004fe20000000000 */
[----:B------:R-:W-:Y:S01]  /*5300*/  PLOP3.LUT P2, PT, PT, PT, UP0, 0x80, 0x0 ;  /* 0x000000000000781c */ /* 0x000fe20003f4f008 */
[----:B------:R-:W-:Y:S01]  /*5310*/  FFMA.FTZ R5, R17, -UR5, R196 ;  /* 0x8000000511057c23 */ /* 0x000fe200080100c4 */
[----:B------:R-:W-:Y:S01]  /*5320*/  PLOP3.LUT P6, PT, PT, PT, UP0, 0x80, 0x0 ;  /* 0x000000000000781c */ /* 0x000fe20003fcf008 */
[----:B------:R-:W-:Y:S04]  /*5330*/  HMMA.16816.F32.BF16 R64, R104, R6, R64 ;  /* 0x000000066840723c */ /* 0x000fe80000041840 */
[----:B------:R-:W-:Y:S01]  /*5340*/  @!P5 IADD3 R13, -R0, 0x21, RZ ;  /* 0x00000021000dd810 */ /* 0x000fe20007ffe1ff */
[----:B------:R-:W-:Y:S01]  /*5350*/  FFMA.FTZ R4, R16, -UR5, R195 ;  /* 0x8000000510047c23 */ /* 0x000fe200080100c3 */
[----:B------:R-:W-:Y:S01]  /*5360*/  I2FP.F32.S32 R22, R14 ;  /* 0x0000000e00167245 */ /* 0x000fe20000201400 */
[----:B------:R-:W-:Y:S01]  /*5370*/  VIADD R7, R0, 0xffffffcf ;  /* 0xffffffcf00077836 */ /* 0x000fe20000000000 */
[----:B------:R-:W-:Y:S02]  /*5380*/  I2FP.F32.S32 R21, R13 ;  /* 0x0000000d00157245 */ /* 0x000fe40000201400 */
[----:B------:R-:W-:Y:S01]  /*5390*/  @P1 ISETP.GE.AND P5, PT, R15, UR7, PT ;  /* 0x000000070f001c0c */ /* 0x000fe2000bfa6270 */
[----:B------:R-:W-:Y:S01]  /*53a0*/  FFMA.FTZ R13, R22, -UR5, R83 ;  /* 0x80000005160d7c23 */ /* 0x000fe20008010053 */
[----:B------:R-:W-:Y:S01]  /*53b0*/  @P4 VIADD R15, R12, 0x21 ;  /* 0x000000210c0f4836 */ /* 0x000fe20000000000 */
[----:B------:R-:W-:Y:S01]  /*53c0*/  PLOP3.LUT P1, PT, PT, PT, UP0, 0x80, 0x0 ;  /* 0x000000000000781c */ /* 0x000fe20003f2f008 */
[----:B------:R-:W-:Y:S01]  /*53d0*/  FFMA.FTZ R14, R21, -UR5, R82 ;  /* 0x80000005150e7c23 */ /* 0x000fe20008010052 */
[----:B------:R-:W-:Y:S01]  /*53e0*/  @P2 FSEL R5, R5, -INF , !P5 ;  /* 0xff80000005052808 */ /* 0x000fe20006800000 */
[C---:B------:R-:W-:Y:S01]  /*53f0*/  VIADD R16, R0.reuse, 0xffffffc8 ;  /* 0xffffffc800107836 */ /* 0x040fe20000000000 */
[----:B------:R-:W-:Y:S01]  /*5400*/  @P0 FSEL R13, R13, -INF , !P5 ;  /* 0xff8000000d0d0808 */ /* 0x000fe20006800000 */
[----:B------:R-:W-:Y:S01]  /*5410*/  VIADD R17, R0, 0xffffffc7 ;  /* 0xffffffc700117836 */ /* 0x000fe20000000000 */
[----:B------:R-:W-:Y:S01]  /*5420*/  PLOP3.LUT P0, PT, PT, PT, UP0, 0x80, 0x0 ;  /* 0x000000000000781c */ /* 0x000fe20003f0f008 */
[--C-:B------:R-:W-:Y:S01]  /*5430*/  FFMA.FTZ R5, R5, UR8, -R10.reuse ;  /* 0x0000000805057c23 */ /* 0x100fe2000801080a */
[----:B------:R-:W-:Y:S01]  /*5440*/  FMUL.FTZ R60, R60, UR6 ;  /* 0x000000063c3c7c20 */ /* 0x000fe20008410000 */
[----:B------:R-:W-:Y:S01]  /*5450*/  FMUL.FTZ R62, R62, UR6 ;  /* 0x000000063e3e7c20 */ /* 0x000fe20008410000 */
[----:B------:R-:W-:Y:S01]  /*5460*/  FMUL.FTZ R61, R61, UR6 ;  /* 0x000000063d3d7c20 */ /* 0x000fe20008410000 */
[----:B------:R1:W-:Y:S01]  /*5470*/  MUFU.EX2 R168, R5 ;  /* 0x0000000500a87308 */ /* 0x0003e20000000800 */
[----:B------:R-:W-:Y:S01]  /*5480*/  @P3 ISETP.GE.AND P3, PT, R15, UR7, PT ;  /* 0x000000070f003c0c */ /* 0x000fe2000bf66270 */
[--C-:B------:R-:W-:Y:S01]  /*5490*/  FFMA.FTZ R13, R13, UR8, -R11.reuse ;  /* 0x000000080d0d7c23 */ /* 0x100fe2000801080b */
[----:B------:R-:W-:Y:S01]  /*54a0*/  PLOP3.LUT P2, PT, PT, PT, UP0, 0x80, 0x0 ;  /* 0x000000000000781c */ /* 0x000fe20003f4f008 */
[----:B------:R-:W-:Y:S01]  /*54b0*/  FMUL.FTZ R64, R64, UR6 ;  /* 0x0000000640407c20 */ /* 0x000fe20008410000 */
[----:B------:R-:W-:Y:S01]  /*54c0*/  @P1 FSEL R14, R14, -INF , !P3 ;  /* 0xff8000000e0e1808 */ /* 0x000fe20005800000 */
[----:B------:R-:W-:Y:S01]  /*54d0*/  FMUL.FTZ R65, R65, UR6 ;  /* 0x0000000641417c20 */ /* 0x000fe20008410000 */
[----:B------:R-:W-:Y:S03]  /*54e0*/  FMUL.FTZ R67, R67, UR6 ;  /* 0x0000000643437c20 */ /* 0x000fe60008410000 */
[----:B------:R-:W-:Y:S01]  /*54f0*/  MUFU.EX2 R85, R13 ;  /* 0x0000000d00557308 */ /* 0x000fe20000000800 */
[----:B------:R-:W-:Y:S01]  /*5500*/  @P0 FSEL R4, R4, -INF , !P3 ;  /* 0xff80000004040808 */ /* 0x000fe20005800000 */
[----:B------:R-:W-:Y:S01]  /*5510*/  FFMA.FTZ R14, R14, UR8, -R11 ;  /* 0x000000080e0e7c23 */ /* 0x000fe2000801080b */
[----:B------:R-:W-:Y:S01]  /*5520*/  FMUL.FTZ R66, R66, UR6 ;  /* 0x0000000642427c20 */ /* 0x000fe20008410000 */
[----:B------:R-:W-:Y:S01]  /*5530*/  FMUL.FTZ R63, R63, UR6 ;  /* 0x000000063f3f7c20 */ /* 0x000fe20008410000 */
[----:B------:R-:W-:Y:S01]  /*5540*/  FMUL.FTZ R53, R53, UR6 ;  /* 0x0000000635357c20 */ /* 0x000fe20008410000 */
[----:B------:R-:W-:Y:S01]  /*5550*/  FFMA.FTZ R4, R4, UR8, -R10 ;  /* 0x0000000804047c23 */ /* 0x000fe2000801080a */
[----:B------:R-:W-:Y:S03]  /*5560*/  FMUL.FTZ R52, R52, UR6 ;  /* 0x0000000634347c20 */ /* 0x000fe60008410000 */
[----:B------:R2:W-:Y:S01]  /*5570*/  MUFU.EX2 R84, R14 ;  /* 0x0000000e00547308 */ /* 0x0005e20000000800 */
[----:B------:R-:W-:Y:S02]  /*5580*/  IMAD.U32 R104, RZ, RZ, UR4 ;  /* 0x00000004ff687e24 */ /* 0x000fe4000f8e00ff */
[----:B------:R-:W-:Y:S01]  /*5590*/  FMUL.FTZ R56, R56, UR6 ;  /* 0x0000000638387c20 */ /* 0x000fe20008410000 */
[----:B------:R-:W-:Y:S01]  /*55a0*/  FMUL.FTZ R58, R58, UR6 ;  /* 0x000000063a3a7c20 */ /* 0x000fe20008410000 */
[----:B------:R-:W-:Y:S01]  /*55b0*/  FMUL.FTZ R57, R57, UR6 ;  /* 0x0000000639397c20 */ /* 0x000fe20008410000 */
[----:B------:R-:W-:Y:S01]  /*55c0*/  FMUL.FTZ R59, R59, UR6 ;  /* 0x000000063b3b7c20 */ /* 0x000fe20008410000 */
[----:B------:R-:W-:Y:S01]  /*55d0*/  IADD3 R104, R154, 0x4000, R104 ;  /* 0x000040009a687810 */ /* 0x000fe20007ffe068 */
[----:B------:R-:W-:Y:S02]  /*55e0*/  FMUL.FTZ R55, R55, UR6 ;  /* 0x0000000637377c20 */ /* 0x000fe40008410000 */
[----:B------:R-:W3:Y:S01]  /*55f0*/  MUFU.TANH R72, R53 ;  /* 0x0000003500487308 */ /* 0x000ee20000002400 */
[----:B------:R-:W-:Y:S01]  /*5600*/  FMUL.FTZ R54, R54, UR6 ;  /* 0x0000000636367c20 */ /* 0x000fe20008410000 */
[----:B-1----:R-:W-:Y:S01]  /*5610*/  IADD3 R5, R0, 0x20, RZ ;  /* 0x0000002000057810 */ /* 0x002fe20007ffe0ff */
[----:B------:R-:W-:Y:S01]  /*5620*/  IMAD.IADD R104, R104, 0x1, R155 ;  /* 0x0000000168687824 */ /* 0x000fe200078e029b */
[----:B------:R-:W-:Y:S02]  /*5630*/  PLOP3.LUT P4, PT, PT, PT, UP0, 0x80, 0x0 ;  /* 0x000000000000781c */ /* 0x000fe40003f8f008 */
[----:B------:R-:W-:Y:S04]  /*5640*/  ISETP.GE.AND P1, PT, R5, RZ, PT ;  /* 0x000000ff0500720c */ /* 0x000fe80003f26270 */
[----:B------:R1:W-:Y:S10]  /*5650*/  MUFU.EX2 R167, R4 ;  /* 0x0000000400a77308 */ /* 0x0003f40000000800 */
[----:B------:R-:W-:Y:S01]  /*5660*/  MUFU.TANH R175, R55 ;  /* 0x0000003700af7308 */ /* 0x000fe20000002400 */
[C---:B------:R-:W-:Y:S02]  /*5670*/  @!P1 IADD3 R5, -R0.reuse, -0x20, RZ ;  /* 0xffffffe000059810 */ /* 0x040fe40007ffe1ff */
[----:B------:R-:W-:Y:S02]  /*5680*/  PLOP3.LUT P1, PT, PT, PT, UP0, 0x80, 0x0 ;  /* 0x000000000000781c */ /* 0x000fe40003f2f008 */
[----:B--2---:R-:W-:Y:S05]  /*5690*/  I2FP.F32.S32 R14, R5 ;  /* 0x00000005000e7245 */ /* 0x004fea0000201400 */
[----:B------:R-:W-:Y:S01]  /*56a0*/  MUFU.TANH R188, R60 ;  /* 0x0000003c00bc7308 */ /* 0x000fe20000002400 */
[----:B-1----:R-:W-:Y:S02]  /*56b0*/  VIADD R4, R0, 0x1f ;  /* 0x0000001f00047836 */ /* 0x002fe40000000000 */
[----:B------:R-:W-:Y:S03]  /*56c0*/  FFMA.FTZ R5, R14, -UR5, R220 ;  /* 0x800000050e057c23 */ /* 0x000fe600080100dc */
[----:B------:R-:W-:Y:S04]  /*56d0*/  ISETP.GE.AND P0, PT, R4, RZ, PT ;  /* 0x000000ff0400720c */ /* 0x000fe80003f06270 */
[----:B------:R-:W1:Y:S01]  /*56e0*/  MUFU.TANH R73, R52 ;  /* 0x0000003400497308 */ /* 0x000e620000002400 */
[----:B------:R-:W-:Y:S02]  /*56f0*/  @P1 FSEL R5, R5, -INF , !P5 ;  /* 0xff80000005051808 */ /* 0x000fe40006800000 */
[----:B------:R-:W-:Y:S07]  /*5700*/  PLOP3.LUT P1, PT, PT, PT, UP0, 0x80, 0x0 ;  /* 0x000000000000781c */ /* 0x000fee0003f2f008 */
[----:B------:R-:W2:Y:S01]  /*5710*/  MUFU.TANH R176, R54 ;  /* 0x0000003600b07308 */ /* 0x000ea20000002400 */
[----:B------:R-:W-:Y:S02]  /*5720*/  @!P0 IADD3 R4, -R0, -0x1f, RZ ;  /* 0xffffffe100048810 */ /* 0x000fe40007ffe1ff */
[----:B------:R-:W-:Y:S02]  /*5730*/  PLOP3.LUT P0, PT, PT, PT, UP0, 0x80, 0x0 ;  /* 0x000000000000781c */ /* 0x000fe40003f0f008 */
[----:B------:R-:W-:Y:S01]  /*5740*/  I2FP.F32.S32 R15, R4 ;  /* 0x00000004000f7245 */ /* 0x000fe20000201400 */
[----:B------:R-:W-:Y:S01]  /*5750*/  FFMA.FTZ R4, R5, UR8, -R9 ;  /* 0x0000000805047c23 */ /* 0x000fe20008010809 */
[----:B------:R-:W-:Y:S03]  /*5760*/  FFMA.FTZ R5, R19, -UR5, R240 ;  /* 0x8000000513057c23 */ /* 0x000fe600080100f0 */
[----:B------:R-:W-:Y:S01]  /*5770*/  MUFU.TANH R191, R56 ;  /* 0x0000003800bf7308 */ /* 0x000fe20000002400 */
[----:B------:R-:W-:Y:S01]  /*5780*/  FFMA.FTZ R13, R15, -UR5, R219 ;  /* 0x800000050f0d7c23 */ /* 0x000fe200080100db */
[----:B------:R-:W-:Y:S02]  /*5790*/  @P2 FSEL R5, R5, -INF , !P5 ;  /* 0xff80000005052808 */ /* 0x000fe40006800000 */
[----:B------:R-:W-:Y:S06]  /*57a0*/  PLOP3.LUT P2, PT, PT, PT, UP0, 0x80, 0x0 ;  /* 0x000000000000781c */ /* 0x000fec0003f4f008 */
[----:B------:R4:W-:Y:S01]  /*57b0*/  MUFU.EX2 R182, R4 ;  /* 0x0000000400b67308 */ /* 0x0009e20000000800 */
[--C-:B------:R-:W-:Y:S01]  /*57c0*/  FFMA.FTZ R5, R5, UR8, -R8.reuse ;  /* 0x0000000805057c23 */ /* 0x100fe20008010808 */
[----:B------:R-:W-:Y:S05]  /*57d0*/  @P0 FSEL R13, R13, -INF , !P3 ;  /* 0xff8000000d0d0808 */ /* 0x000fea0005800000 */
[----:B------:R-:W-:Y:S03]  /*57e0*/  FFMA.FTZ R13, R13, UR8, -R9 ;  /* 0x000000080d0d7c23 */ /* 0x000fe60008010809 */
[----:B------:R3:W-:Y:S10]  /*57f0*/  MUFU.EX2 R202, R5 ;  /* 0x0000000500ca7308 */ /* 0x0007f40000000800 */
[----:B------:R1:W-:Y:S01]  /*5800*/  MUFU.EX2 R181, R13 ;  /* 0x0000000d00b57308 */ /* 0x0003e20000000800 */
[----:B----4-:R-:W-:Y:S05]  /*5810*/  FFMA.FTZ R4, R18, -UR5, R237 ;  /* 0x8000000512047c23 */ /* 0x010fea00080100ed */
[----:B------:R-:W-:Y:S02]  /*5820*/  @P1 FSEL R4, R4, -INF , !P3 ;  /* 0xff80000004041808 */ /* 0x000fe40005800000 */
[----:B------:R-:W-:Y:S02]  /*5830*/  PLOP3.LUT P1, PT, PT, PT, UP0, 0x80, 0x0 ;  /* 0x000000000000781c */ /* 0x000fe40003f2f008 */
[----:B------:R-:W-:Y:S01]  /*5840*/  MUFU.TANH R210, R58 ;  /* 0x0000003a00d27308 */ /* 0x000fe20000002400 */
[----:B------:R-:W-:Y:S01]  /*5850*/  PLOP3.LUT P3, PT, PT, PT, UP0, 0x80, 0x0 ;  /* 0x000000000000781c */ /* 0x000fe20003f6f008 */
[----:B---3--:R-:W-:Y:S01]  /*5860*/  FFMA.FTZ R5, R4, UR8, -R8 ;  /* 0x0000000804057c23 */ /* 0x008fe20008010808 */
[----:B------:R-:W-:Y:S07]  /*5870*/  VIADD R4, R0, 0x18 ;  /* 0x0000001800047836 */ /* 0x000fee0000000000 */
[----:B------:R3:W-:Y:S01]  /*5880*/  MUFU.EX2 R201, R5 ;  /* 0x0000000500c97308 */ /* 0x0007e20000000800 */
[----:B------:R-:W-:Y:S01]  /*5890*/  ISETP.GE.AND P0, PT, R4, RZ, PT ;  /* 0x000000ff0400720c */ /* 0x000fe20003f06270 */
[----:B-1----:R-:W-:Y:S01]  /*58a0*/  @P4 VIADD R13, R12, 0x28 ;  /* 0x000000280c0d4836 */ /* 0x002fe20000000000 */
[----:B------:R-:W-:Y:S04]  /*58b0*/  ISETP.GE.AND P4, PT, R7, RZ, PT ;  /* 0x000000ff0700720c */ /* 0x000fe80003f86270 */
[----:B------:R-:W-:Y:S03]  /*58c0*/  @P6 ISETP.GE.AND P6, PT, R13, UR7, PT ;  /* 0x000000070d006c0c */ /* 0x000fe6000bfc6270 */
[----:B------:R-:W1:Y:S04]  /*58d0*/  MUFU.TANH R192, R57 ;  /* 0x0000003900c07308 */ /* 0x000e680000002400 */
[C---:B------:R-:W-:Y:S02]  /*58e0*/  @!P0 IADD3 R4, -R0.reuse, -0x18, RZ ;  /* 0xffffffe800048810 */ /* 0x040fe40007ffe1ff */
[----:B------:R-:W-:Y:S01]  /*58f0*/  PLOP3.LUT P0, PT, PT, PT, UP0, 0x80, 0x0 ;  /* 0x000000000000781c */ /* 0x000fe20003f0f008 */
[C---:B---3--:R-:W-:Y:S01]  /*5900*/  VIADD R5, R0.reuse, 0x17 ;  /* 0x0000001700057836 */ /* 0x048fe20000000000 */
[----:B------:R-:W-:Y:S02]  /*5910*/  I2FP.F32.S32 R19, R4 ;  /* 0x0000000400137245 */ /* 0x000fe40000201400 */
[----:B------:R-:W3:Y:S01]  /*5920*/  MUFU.TANH R209, R59 ;  /* 0x0000003b00d17308 */ /* 0x000ee20000002400 */
[----:B------:R-:W-:Y:S02]  /*5930*/  @!P4 IADD3 R7, -R0, 0x31, RZ ;  /* 0x000000310007c810 */ /* 0x000fe40007ffe1ff */
[----:B------:R-:W-:Y:S01]  /*5940*/  ISETP.GE.AND P5, PT, R5, RZ, PT ;  /* 0x000000ff0500720c */ /* 0x000fe20003fa6270 */
[----:B------:R-:W-:Y:S01]  /*5950*/  FFMA.FTZ R4, R19, -UR5, R208 ;  /* 0x8000000513047c23 */ /* 0x000fe200080100d0 */
[----:B------:R-:W-:Y:S02]  /*5960*/  ISETP.GE.AND P4, PT, R17, RZ, PT ;  /* 0x000000ff1100720c */ /* 0x000fe40003f86270 */
[----:B------:R-:W-:Y:S03]  /*5970*/  I2FP.F32.S32 R7, R7 ;  /* 0x0000000700077245 */ /* 0x000fe60000201400 */
[----:B------:R-:W-:Y:S01]  /*5980*/  MUFU.TANH R206, R62 ;  /* 0x0000003e00ce7308 */ /* 0x000fe20000002400 */
[----:B------:R-:W-:Y:S02]  /*5990*/  @P1 FSEL R4, R4, -INF , !P6 ;  /* 0xff80000004041808 */ /* 0x000fe40007000000 */
[----:B------:R-:W-:Y:S03]  /*59a0*/  PLOP3.LUT P1, PT, PT, PT, UP0, 0x80, 0x0 ;  /* 0x000000000000781c */ /* 0x000fe60003f2f008 */
[----:B------:R-:W-:Y:S01]  /*59b0*/  FFMA.FTZ R4, R4, UR8, -R9 ;  /* 0x0000000804047c23 */ /* 0x000fe20008010809 */
[C---:B------:R-:W-:Y:S03]  /*59c0*/  @!P5 IADD3 R5, -R0.reuse, -0x17, RZ ;  /* 0xffffffe90005d810 */ /* 0x040fe60007ffe1ff */
[----:B------:R-:W4:Y:S01]  /*59d0*/  MUFU.TANH R187, R61 ;  /* 0x0000003d00bb7308 */ /* 0x000f220000002400 */
[----:B------:R-:W-:Y:S02]  /*59e0*/  @!P4 IADD3 R17, -R0, 0x39, RZ ;  /* 0x000000390011c810 */ /* 0x000fe40007ffe1ff */
[----:B------:R-:W-:Y:S01]  /*59f0*/  I2FP.F32.S32 R20, R5 ;  /* 0x0000000500147245 */ /* 0x000fe20000201400 */
[----:B------:R-:W-:Y:S01]  /*5a00*/  @P3 VIADD R5, R12, 0x29 ;  /* 0x000000290c053836 */ /* 0x000fe20000000000 */
[----:B------:R-:W-:Y:S02]  /*5a10*/  PLOP3.LUT P3, PT, PT, PT, UP0, 0x80, 0x0 ;  /* 0x000000000000781c */ /* 0x000fe40003f6f008 */
[----:B------:R-:W-:Y:S01]  /*5a20*/  PLOP3.LUT P4, PT, PT, PT, UP0, 0x80, 0x0 ;  /* 0x000000000000781c */ /* 0x000fe20003f8f008 */
[----:B------:R-:W-:Y:S01]  /*5a30*/  FFMA.FTZ R13, R20, -UR5, R207 ;  /* 0x80000005140d7c23 */ /* 0x000fe200080100cf */
[----:B------:R-:W-:Y:S01]  /*5a40*/  @P2 ISETP.GE.AND P2, PT, R5, UR7, PT ;  /* 0x0000000705002c0c */ /* 0x000fe2000bf46270 */
[----:B------:R-:W-:Y:S01]  /*5a50*/  FFMA.FTZ R5, R14, -UR5, R236 ;  /* 0x800000050e057c23 */ /* 0x000fe200080100ec */
[----:B------:R2:W-:Y:S01]  /*5a60*/  MUFU.EX2 R177, R4 ;  /* 0x0000000400b17308 */ /* 0x0005e20000000800 */
[----:B------:R-:W-:Y:S01]  /*5a70*/  VIADD R14, R0, 0x10 ;  /* 0x00000010000e7836 */ /* 0x000fe20000000000 */
[----:B------:R-:W-:Y:S02]  /*5a80*/  @P0 FSEL R13, R13, -INF , !P2 ;  /* 0xff8000000d0d0808 */ /* 0x000fe40005000000 */
[----:B------:R-:W-:Y:S02]  /*5a90*/  @P1 FSEL R5, R5, -INF , !P6 ;  /* 0xff80000005051808 */ /* 0x000fe40007000000 */
[----:B------:R-:W-:Y:S01]  /*5aa0*/  ISETP.GE.AND P1, PT, R14, RZ, PT ;  /* 0x000000ff0e00720c */ /* 0x000fe20003f26270 */
[----:B------:R-:W-:Y:S03]  /*5ab0*/  FFMA.FTZ R13, R13, UR8, -R9 ;  /* 0x000000080d0d7c23 */ /* 0x000fe60008010809 */
[----:B------:R-:W4:Y:S01]  /*5ac0*/  MUFU.TANH R71, R64 ;  /* 0x0000004000477308 */ /* 0x000f220000002400 */
[--C-:B------:R-:W-:Y:S01]  /*5ad0*/  FFMA.FTZ R6, R5, UR8, -R8.reuse ;  /* 0x0000000805067c23 */ /* 0x100fe20008010808 */
[C---:B------:R-:W-:Y:S05]  /*5ae0*/  VIADD R5, R0.reuse, 0xffffffd8 ;  /* 0xffffffd800057836 */ /* 0x040fea0000000000 */
[----:B------:R-:W-:Y:S03]  /*5af0*/  ISETP.GE.AND P0, PT, R5, RZ, PT ;  /* 0x000000ff0500720c */ /* 0x000fe60003f06270 */
[----:B------:R1:W-:Y:S01]  /*5b00*/  MUFU.EX2 R173, R13 ;  /* 0x0000000d00ad7308 */ /* 0x0003e20000000800 */
[----:B--2---:R-:W-:Y:S01]  /*5b10*/  FFMA.FTZ R4, R15, -UR5, R233 ;  /* 0x800000050f047c23 */ /* 0x004fe200080100e9 */
[C---:B------:R-:W-:Y:S01]  /*5b20*/  VIADD R15, R0.reuse, 0xf ;  /* 0x0000000f000f7836 */ /* 0x040fe20000000000 */
[----:B------:R-:W-:Y:S02]  /*5b30*/  @!P1 IADD3 R14, -R0, -0x10, RZ ;  /* 0xfffffff0000e9810 */ /* 0x000fe40007ffe1ff */
[----:B------:R-:W-:Y:S02]  /*5b40*/  PLOP3.LUT P1, PT, PT, PT, UP0, 0x80, 0x0 ;  /* 0x000000000000781c */ /* 0x000fe40003f2f008 */
[----:B------:R-:W-:Y:S03]  /*5b50*/  @P3 FSEL R4, R4, -INF , !P2 ;  /* 0xff80000004043808 */ /* 0x000fe60005000000 */
[----:B------:R2:W-:Y:S01]  /*5b60*/  MUFU.EX2 R194, R6 ;  /* 0x0000000600c27308 */ /* 0x0005e20000000800 */
[----:B------:R-:W-:Y:S01]  /*5b70*/  I2FP.F32.S32 R14, R14 ;  /* 0x0000000e000e7245 */ /* 0x000fe20000201400 */
[----:B------:R-:W-:Y:S01]  /*5b80*/  FFMA.FTZ R4, R4, UR8, -R8 ;  /* 0x0000000804047c23 */ /* 0x000fe20008010808 */
[C---:B------:R-:W-:Y:S02]  /*5b90*/  @!P0 IADD3 R5, -R0.reuse, 0x28, RZ ;  /* 0x0000002800058810 */ /* 0x040fe40007ffe1ff */
[----:B------:R-:W-:Y:S05]  /*5ba0*/  ISETP.GE.AND P0, PT, R15, RZ, PT ;  /* 0x000000ff0f00720c */ /* 0x000fea0003f06270 */
[----:B------:R3:W-:Y:S01]  /*5bb0*/  MUFU.EX2 R193, R4 ;  /* 0x0000000400c17308 */ /* 0x0007e20000000800 */
[C---:B-1----:R-:W-:Y:S01]  /*5bc0*/  VIADD R13, R0.reuse, 0xffffffd0 ;  /* 0xffffffd0000d7836 */ /* 0x042fe20000000000 */
[----:B------:R-:W-:Y:S04]  /*5bd0*/  I2FP.F32.S32 R18, R5 ;  /* 0x0000000500127245 */ /* 0x000fe80000201400 */
[----:B------:R-:W-:Y:S04]  /*5be0*/  ISETP.GE.AND P3, PT, R13, RZ, PT ;  /* 0x000000ff0d00720c */ /* 0x000fe80003f66270 */
[----:B------:R-:W1:Y:S01]  /*5bf0*/  MUFU.TANH R70, R65 ;  /* 0x0000004100467308 */ /* 0x000e620000002400 */
[C---:B--2---:R-:W-:Y:S02]  /*5c00*/  IADD3 R6, R0.reuse, -0x29, RZ ;  /* 0xffffffd700067810 */ /* 0x044fe40007ffe0ff */
[----:B------:R-:W-:Y:S02]  /*5c10*/  @!P0 IADD3 R15, -R0, -0xf, RZ ;  /* 0xfffffff1000f8810 */ /* 0x000fe40007ffe1ff */
[----:B------:R-:W-:Y:S02]  /*5c20*/  ISETP.GE.AND P5, PT, R6, RZ, PT ;  /* 0x000000ff0600720c */ /* 0x000fe40003fa6270 */
[----:B------:R-:W-:Y:S01]  /*5c30*/  PLOP3.LUT P0, PT, PT, PT, UP0, 0x80, 0x0 ;  /* 0x000000000000781c */ /* 0x000fe20003f0f008 */
[----:B---3--:R-:W-:Y:S01]  /*5c40*/  FFMA.FTZ R4, R18, -UR5, R79 ;  /* 0x8000000512047c23 */ /* 0x008fe2000801004f */
[----:B------:R-:W-:Y:S01]  /*5c50*/  I2FP.F32.S32 R15, R15 ;  /* 0x0000000f000f7245 */ /* 0x000fe20000201400 */
[----:B------:R-:W-:Y:S01]  /*5c60*/  MUFU.TANH R163, R67 ;  /* 0x0000004300a37308 */ /* 0x000fe20000002400 */
[C---:B------:R-:W-:Y:S02]  /*5c70*/  @!P3 IADD3 R13, -R0.reuse, 0x30, RZ ;  /* 0x00000030000db810 */ /* 0x040fe40007ffe1ff */
[----:B------:R-:W-:Y:S02]  /*5c80*/  PLOP3.LUT P3, PT, PT, PT, UP0, 0x80, 0x0 ;  /* 0x000000000000781c */ /* 0x000fe40003f6f008 */
[----:B------:R-:W-:Y:S03]  /*5c90*/  I2FP.F32.S32 R13, R13 ;  /* 0x0000000d000d7245 */ /* 0x000fe60000201400 */
[----:B------:R-:W-:Y:S02]  /*5ca0*/  @!P5 IADD3 R6, -R0, 0x29, RZ ;  /* 0x000000290006d810 */ /* 0x000fe40007ffe1ff */
[----:B------:R-:W2:Y:S01]  /*5cb0*/  MUFU.TANH R164, R66 ;  /* 0x0000004200a47308 */ /* 0x000ea20000002400 */
[----:B------:R-:W-:Y:S02]  /*5cc0*/  ISETP.GE.AND P5, PT, R16, RZ, PT ;  /* 0x000000ff1000720c */ /* 0x000fe40003fa6270 */
[----:B------:R-:W-:Y:S03]  /*5cd0*/  I2FP.F32.S32 R6, R6 ;  /* 0x0000000600067245 */ /* 0x000fe60000201400 */
[----:B------:R-:W-:Y:S02]  /*5ce0*/  @P3 FSEL R4, R4, -INF , !P6 ;  /* 0xff80000004043808 */ /* 0x000fe40007000000 */
[----:B------:R-:W-:Y:S01]  /*5cf0*/  FFMA.FTZ R5, R6, -UR5, R78 ;  /* 0x8000000506057c23 */ /* 0x000fe2000801004e */
[----:B------:R-:W-:Y:S01]  /*5d00*/  PLOP3.LUT P3, PT, PT, PT, UP0, 0x80, 0x0 ;  /* 0x000000000000781c */ /* 0x000fe20003f6f008 */
[----:B------:R-:W3:Y:S01]  /*5d10*/  MUFU.TANH R205, R63 ;  /* 0x0000003f00cd7308 */ /* 0x000ee20000002400 */
[--C-:B------:R-:W-:Y:S02]  /*5d20*/  FFMA.FTZ R4, R4, UR8, -R11.reuse ;  /* 0x0000000804047c23 */ /* 0x100fe4000801080b */
[----:B------:R-:W-:Y:S02]  /*5d30*/  @P0 FSEL R5, R5, -INF , !P2 ;  /* 0xff80000005050808 */ /* 0x000fe40005000000 */
[----:B------:R-:W-:Y:S02]  /*5d40*/  @!P5 IADD3 R16, -R0, 0x38, RZ ;  /* 0x000000380010d810 */ /* 0x000fe40007ffe1ff */
[----:B------:R-:W-:Y:S03]  /*5d50*/  PLOP3.LUT P5, PT, PT, PT, UP0, 0x80, 0x0 ;  /* 0x000000000000781c */ /* 0x000fe60003faf008 */
[----:B------:R4:W-:Y:S01]  /*5d60*/  MUFU.EX2 R81, R4 ;  /* 0x0000000400517308 */ /* 0x0009e20000000800 */
[----:B------:R-:W-:Y:S01]  /*5d70*/  PLOP3.LUT P0, PT, PT, PT, UP0, 0x80, 0x0 ;  /* 0x000000000000781c */ /* 0x000fe20003f0f008 */
[----:B------:R-:W-:Y:S01]  /*5d80*/  FFMA.FTZ R5, R5, UR8, -R11 ;  /* 0x0000000805057c23 */ /* 0x000fe2000801080b */
[----:B------:R-:W-:Y:S02]  /*5d90*/  @P1 IADD3 R0, R12, 0x30, RZ ;  /* 0x000000300c001810 */ /* 0x000fe40007ffe0ff */
[----:B------:R-:W-:Y:S05]  /*5da0*/  PLOP3.LUT P1, PT, PT, PT, UP0, 0x80, 0x0 ;  /* 0x000000000000781c */ /* 0x000fea0003f2f008 */
[----:B------:R1:W3:Y:S01]  /*5db0*/  MUFU.EX2 R80, R5 ;  /* 0x0000000500507308 */ /* 0x0002e20000000800 */
[----:B------:R-:W-:Y:S01]  /*5dc0*/  @P5 ISETP.GE.AND P5, PT, R0, UR7, PT ;  /* 0x0000000700005c0c */ /* 0x000fe2000bfa6270 */
[----:B------:R-:W-:Y:S01]  /*5dd0*/  FFMA.FTZ R0, R21, -UR5, R178 ;  /* 0x8000000515007c23 */ /* 0x000fe200080100b2 */
[----:B----4-:R-:W-:Y:S04]  /*5de0*/  FFMA.FTZ R4, R22, -UR5, R179 ;  /* 0x8000000516047c23 */ /* 0x010fe800080100b3 */
[----:B------:R-:W-:Y:S02]  /*5df0*/  @P0 FSEL R0, R0, -INF , !P2 ;  /* 0xff80000000000808 */ /* 0x000fe40005000000 */
[----:B------:R-:W-:Y:S02]  /*5e00*/  PLOP3.LUT P2, PT, PT, PT, UP0, 0x80, 0x0 ;  /* 0x000000000000781c */ /* 0x000fe40003f4f008 */
[----:B------:R-:W-:Y:S01]  /*5e10*/  @P3 FSEL R4, R4, -INF , !P6 ;  /* 0xff80000004043808 */ /* 0x000fe20007000000 */
[--C-:B------:R-:W-:Y:S01]  /*5e20*/  FFMA.FTZ R0, R0, UR8, -R10.reuse ;  /* 0x0000000800007c23 */ /* 0x100fe2000801080a */
[----:B------:R-:W-:Y:S01]  /*5e30*/  PLOP3.LUT P6, PT, PT, PT, UP0, 0x80, 0x0 ;  /* 0x000000000000781c */ /* 0x000fe20003fcf008 */
[----:B-1----:R-:W-:Y:S01]  /*5e40*/  @P4 VIADD R5, R12, 0x31 ;  /* 0x000000310c054836 */ /* 0x002fe20000000000 */
[----:B------:R-:W-:Y:S01]  /*5e50*/  PLOP3.LUT P3, PT, PT, PT, UP0, 0x80, 0x0 ;  /* 0x000000000000781c */ /* 0x000fe20003f6f008 */
[----:B------:R1:W-:Y:S01]  /*5e60*/  MUFU.EX2 R114, R0 ;  /* 0x0000000000727308 */ /* 0x0003e20000000800 */
[----:B------:R-:W-:Y:S01]  /*5e70*/  PLOP3.LUT P0, PT, PT, PT, UP0, 0x80, 0x0 ;  /* 0x000000000000781c */ /* 0x000fe20003f0f008 */
[----:B------:R-:W-:Y:S01]  /*5e80*/  FFMA.FTZ R4, R4, UR8, -R10 ;  /* 0x0000000804047c23 */ /* 0x000fe2000801080a */
[----:B------:R-:W-:Y:S07]  /*5e90*/  PLOP3.LUT P4, PT, PT, PT, UP0, 0x80, 0x0 ;  /* 0x000000000000781c */ /* 0x000fee0003f8f008 */
[----:B------:R4:W3:Y:S01]  /*5ea0*/  MUFU.EX2 R115, R4 ;  /* 0x0000000400737308 */ /* 0x0008e20000000800 */
[----:B------:R-:W-:Y:S01]  /*5eb0*/  @P6 ISETP.GE.AND P6, PT, R5, UR7, PT ;  /* 0x0000000705006c0c */ /* 0x000fe2000bfc6270 */
[C---:B------:R-:W-:Y:S01]  /*5ec0*/  @P3 VIADD R5, R12.reuse, 0x38 ;  /* 0x000000380c053836 */ /* 0x040fe20000000000 */
[----:B------:R-:W-:Y:S03]  /*5ed0*/  PLOP3.LUT P3, PT, PT, PT, UP0, 0x80, 0x0 ;  /* 0x000000000000781c */ /* 0x000fe60003f6f008 */
[----:B------:R-:W-:Y:S02]  /*5ee0*/  @P4 VIADD R12, R12, 0x39 ;  /* 0x000000390c0c4836 */ /* 0x000fe40000000000 */
[----:B-1----:R-:W-:Y:S01]  /*5ef0*/  FFMA.FTZ R0, R7, -UR5, R72 ;  /* 0x8000000507007c23 */ /* 0x002fe20008010048 */
[----:B------:R-:W-:Y:S02]  /*5f00*/  @P2 ISETP.GE.AND P2, PT, R5, UR7, PT ;  /* 0x0000000705002c0c */ /* 0x000fe4000bf46270 */
[----:B------:R-:W-:Y:S02]  /*5f10*/  F2FP.BF16.F32.PACK_AB R5, R98, R99 ;  /* 0x000000636205723e */ /* 0x000fe400000010ff */
[----:B------:R-:W-:Y:S02]  /*5f20*/  @P0 FSEL R0, R0, -INF , !P6 ;  /* 0xff80000000000808 */ /* 0x000fe40007000000 */
[----:B------:R-:W-:Y:S01]  /*5f30*/  PLOP3.LUT P4, PT, PT, PT, UP0, 0x80, 0x0 ;  /* 0x000000000000781c */ /* 0x000fe20003f8f008 */
[----:B------:R1:W-:Y:S01]  /*5f40*/  STS [R216+0x10000], R5 ;  /* 0x01000005d8007388 */ /* 0x0003e20000000800 */
[----:B----4-:R-:W-:Y:S01]  /*5f50*/  FFMA.FTZ R4, R13, -UR5, R73 ;  /* 0x800000050d047c23 */ /* 0x010fe20008010049 */
[--C-:B------:R-:W-:Y:S01]  /*5f60*/  FFMA.FTZ R0, R0, UR8, -R11.reuse ;  /* 0x0000000800007c23 */ /* 0x100fe2000801080b */
[----:B------:R-:W-:Y:S02]  /*5f70*/  PLOP3.LUT P0, PT, PT, PT, UP0, 0x80, 0x0 ;  /* 0x000000000000781c */ /* 0x000fe40003f0f008 */
[----:B------:R-:W-:Y:S01]  /*5f80*/  @P3 ISETP.GE.AND P3, PT, R12, UR7, PT ;  /* 0x000000070c003c0c */ /* 0x000fe2000bf66270 */
[----:B------:R4:W-:Y:S01]  /*5f90*/  MUFU.EX2 R76, R0 ;  /* 0x00000000004c7308 */ /* 0x0009e20000000800 */
[----:B------:R-:W-:Y:S02]  /*5fa0*/  @P1 FSEL R4, R4, -INF , !P5 ;  /* 0xff80000004041808 */ /* 0x000fe40006800000 */
[----:B------:R-:W-:Y:S03]  /*5fb0*/  PLOP3.LUT P1, PT, PT, PT, UP0, 0x80, 0x0 ;  /* 0x000000000000781c */ /* 0x000fe60003f2f008 */
[----:B------:R-:W-:Y:S04]  /*5fc0*/  FFMA.FTZ R4, R4, UR8, -R11 ;  /* 0x0000000804047c23 */ /* 0x000fe8000801080b */
[----:B------:R2:W3:Y:S01]  /*5fd0*/  MUFU.EX2 R77, R4 ;  /* 0x00000004004d7308 */ /* 0x0004e20000000800 */
[----:B----4-:R-:W-:Y:S01]  /*5fe0*/  FFMA.FTZ R0, R6, -UR5, R175 ;  /* 0x8000000506007c23 */ /* 0x010fe200080100af */
[----:B------:R-:W-:Y:S02]  /*5ff0*/  F2FP.BF16.F32.PACK_AB R6, R2, R3 ;  /* 0x000000030206723e */ /* 0x000fe400000010ff */
[----:B-1----:R-:W-:Y:S02]  /*6000*/  F2FP.BF16.F32.PACK_AB R5, R96, R97 ;  /* 0x000000616005723e */ /* 0x002fe400000010ff */
[----:B------:R-:W-:Y:S01]  /*6010*/  @P0 FSEL R0, R0, -INF , !P6 ;  /* 0xff80000000000808 */ /* 0x000fe20007000000 */
[----:B------:R1:W-:Y:S01]  /*6020*/  STS [R216+0x10400], R6 ;  /* 0x01040006d8007388 */ /* 0x0003e20000000800 */
[----:B------:R-:W-:Y:S03]  /*6030*/  PLOP3.LUT P0, PT, PT, PT, UP0, 0x80, 0x0 ;  /* 0x000000000000781c */ /* 0x000fe60003f0f008 */
[----:B------:R4:W-:Y:S01]  /*6040*/  STS [R217+0x10000], R5 ;  /* 0x01000005d9007388 */ /* 0x0009e20000000800 */
[----:B--2---:R-:W-:Y:S01]  /*6050*/  FFMA.FTZ R4, R18, -UR5, R176 ;  /* 0x8000000512047c23 */ /* 0x004fe200080100b0 */
[--C-:B------:R-:W-:Y:S04]  /*6060*/  FFMA.FTZ R0, R0, UR8, -R10.reuse ;  /* 0x0000000800007c23 */ /* 0x100fe8000801080a */
[----:B------:R-:W-:Y:S01]  /*6070*/  @P1 FSEL R4, R4, -INF , !P5 ;  /* 0xff80000004041808 */ /* 0x000fe20006800000 */
[----:B------:R2:W-:Y:S01]  /*6080*/  MUFU.EX2 R112, R0 ;  /* 0x0000000000707308 */ /* 0x0005e20000000800 */
[----:B------:R-:W-:Y:S03]  /*6090*/  PLOP3.LUT P1, PT, PT, PT, UP0, 0x80, 0x0 ;  /* 0x000000000000781c */ /* 0x000fe60003f2f008 */
[----:B------:R-:W-:Y:S06]  /*60a0*/  FFMA.FTZ R4, R4, UR8, -R10 ;  /* 0x0000000804047c23 */ /* 0x000fec000801080a */
[----:B------:R3:W3:Y:S01]  /*60b0*/  MUFU.EX2 R113, R4 ;  /* 0x0000000400717308 */ /* 0x0006e20000000800 */
[----:B-1----:R-:W-:Y:S01]  /*60c0*/  F2FP.BF16.F32.PACK_AB R6, R231, R232 ;  /* 0x000000e8e706723e */ /* 0x002fe200000010ff */
[----:B--2---:R-:W-:Y:S01]  /*60d0*/  FFMA.FTZ R0, R15, -UR5, R192 ;  /* 0x800000050f007c23 */ /* 0x004fe200080100c0 */
[----:B----4-:R-:W-:Y:S04]  /*60e0*/  F2FP.BF16.F32.PACK_AB R5, R189, R190 ;  /* 0x000000bebd05723e */ /* 0x010fe800000010ff */
[----:B------:R-:W-:Y:S01]  /*60f0*/  @P0 FSEL R0, R0, -INF , !P6 ;  /* 0xff80000000000808 */ /* 0x000fe20007000000 */
[----:B------:R1:W-:Y:S01]  /*6100*/  STS [R217+0x10400], R5 ;  /* 0x01040005d9007388 */ /* 0x0003e20000000800 */
[----:B------:R-:W-:Y:S01]  /*6110*/  PLOP3.LUT P0, PT, PT, PT, UP0, 0x80, 0x0 ;  /* 0x000000000000781c */ /* 0x000fe20003f0f008 */
[----:B---3--:R-:W-:Y:S02]  /*6120*/  FFMA.FTZ R4, R14, -UR5, R191 ;  /* 0x800000050e047c23 */ /* 0x008fe400080100bf */
[----:B------:R2:W-:Y:S01]  /*6130*/  STS [R216+0x12000], R6 ;  /* 0x01200006d8007388 */ /* 0x0005e20000000800 */
[--C-:B------:R-:W-:Y:S02]  /*6140*/  FFMA.FTZ R0, R0, UR8, -R9.reuse ;  /* 0x0000000800007c23 */ /* 0x100fe40008010809 */
[----:B------:R-:W-:Y:S02]  /*6150*/  @P4 FSEL R4, R4, -INF , !P5 ;  /* 0xff80000004044808 */ /* 0x000fe40006800000 */
[----:B------:R3:W-:Y:S03]  /*6160*/  MUFU.EX2 R169, R0 ;  /* 0x0000000000a97308 */ /* 0x0007e60000000800 */
[----:B------:R-:W-:Y:S07]  /*6170*/  FFMA.FTZ R4, R4, UR8, -R9 ;  /* 0x0000000804047c23 */ /* 0x000fee0008010809 */
[----:B------:R4:W-:Y:S01]  /*6180*/  MUFU.EX2 R170, R4 ;  /* 0x0000000400aa7308 */ /* 0x0009e20000000800 */
[----:B-1----:R-:W-:Y:S01]  /*6190*/  F2FP.BF16.F32.PACK_AB R5, R248, R249 ;  /* 0x000000f9f805723e */ /* 0x002fe200000010ff */
[----:B---3--:R-:W-:Y:S01]  /*61a0*/  FFMA.FTZ R0, R20, -UR5, R209 ;  /* 0x8000000514007c23 */ /* 0x008fe200080100d1 */
[----:B--2---:R-:W-:Y:S03]  /*61b0*/  F2FP.BF16.F32.PACK_AB R6, R241, R246 ;  /* 0x000000f6f106723e */ /* 0x004fe600000010ff */
[----:B------:R1:W-:Y:S01]  /*61c0*/  STS [R216+0x12400], R5 ;  /* 0x01240005d8007388 */ /* 0x0003e20000000800 */
[----:B------:R-:W-:Y:S02]  /*61d0*/  @P0 FSEL R0, R0, -INF , !P6 ;  /* 0xff80000000000808 */ /* 0x000fe40007000000 */
[----:B------:R-:W-:Y:S01]  /*61e0*/  PLOP3.LUT P0, PT, PT, PT, UP0, 0x80, 0x0 ;  /* 0x000000000000781c */ /* 0x000fe20003f0f008 */
[----:B------:R-:W-:Y:S01]  /*61f0*/  STS [R217+0x12400], R6 ;  /* 0x01240006d9007388 */ /* 0x000fe20000000800 */
[----:B----4-:R-:W-:Y:S01]  /*6200*/  FFMA.FTZ R4, R19, -UR5, R210 ;  /* 0x8000000513047c23 */ /* 0x010fe200080100d2 */
[--C-:B------:R-:W-:Y:S04]  /*6210*/  FFMA.FTZ R0, R0, UR8, -R8.reuse ;  /* 0x0000000800007c23 */ /* 0x100fe80008010808 */
[----:B------:R-:W-:Y:S01]  /*6220*/  @P1 FSEL R4, R4, -INF , !P5 ;  /* 0xff80000004041808 */ /* 0x000fe20006800000 */
[----:B------:R2:W-:Y:S01]  /*6230*/  MUFU.EX2 R185, R0 ;  /* 0x0000000000b97308 */ /* 0x0005e20000000800 */
[----:B------:R-:W-:Y:S03]  /*6240*/  PLOP3.LUT P1, PT, PT, PT, UP0, 0x80, 0x0 ;  /* 0x000000000000781c */ /* 0x000fe60003f2f008 */
[----:B------:R-:W-:Y:S06]  /*6250*/  FFMA.FTZ R4, R4, UR8, -R8 ;  /* 0x0000000804047c23 */ /* 0x000fec0008010808 */
[----:B------:R3:W-:Y:S01]  /*6260*/  MUFU.EX2 R186, R4 ;  /* 0x0000000400ba7308 */ /* 0x0007e20000000800 */
[----:B-1----:R-:W-:Y:S01]  /*6270*/  F2FP.BF16.F32.PACK_AB R5, R224, R227 ;  /* 0x000000e3e005723e */ /* 0x002fe200000010ff */
[----:B--2---:R-:W-:Y:S04]  /*6280*/  FFMA.FTZ R0, R100, -UR5, R187 ;  /* 0x8000000564007c23 */ /* 0x004fe800080100bb */
[----:B------:R1:W-:Y:S01]  /*6290*/  STS [R217+0x12000], R5 ;  /* 0x01200005d9007388 */ /* 0x0003e20000000800 */
[----:B------:R-:W-:Y:S02]  /*62a0*/  @P0 FSEL R0, R0, -INF , !P3 ;  /* 0xff80000000000808 */ /* 0x000fe40005800000 */
[----:B------:R-:W-:Y:S01]  /*62b0*/  PLOP3.LUT P0, PT, PT, PT, UP0, 0x80, 0x0 ;  /* 0x000000000000781c */ /* 0x000fe20003f0f008 */
[----:B---3--:R-:W-:Y:S05]  /*62c0*/  FFMA.FTZ R4, R23, -UR5, R188 ;  /* 0x8000000517047c23 */ /* 0x008fea00080100bc */
[----:B------:R-:W-:Y:S02]  /*62d0*/  @P1 FSEL R4, R4, -INF , !P2 ;  /* 0xff80000004041808 */ /* 0x000fe40005000000 */
[----:B------:R-:W-:Y:S03]  /*62e0*/  PLOP3.LUT P1, PT, PT, PT, UP0, 0x80, 0x0 ;  /* 0x000000000000781c */ /* 0x000fe60003f2f008 */
[--C-:B------:R-:W-:Y:S01]  /*62f0*/  FFMA.FTZ R4, R4, UR8, -R9.reuse ;  /* 0x0000000804047c23 */ /* 0x100fe20008010809 */
[----:B------:R-:W-:Y:S01]  /*6300*/  FFMA.FTZ R9, R0, UR8, -R9 ;  /* 0x0000000800097c23 */ /* 0x000fe20008010809 */
[----:B------:R-:W-:Y:S02]  /*6310*/  I2FP.F32.S32 R0, R16 ;  /* 0x0000001000007245 */ /* 0x000fe40000201400 */
[----:B------:R2:W-:Y:S03]  /*6320*/  MUFU.EX2 R166, R4 ;  /* 0x0000000400a67308 */ /* 0x0005e60000000800 */
[----:B------:R-:W-:Y:S01]  /*6330*/  FFMA.FTZ R0, R0, -UR5, R71 ;  /* 0x8000000500007c23 */ /* 0x000fe20008010047 */
[----:B-1----:R-:W-:Y:S06]  /*6340*/  F2FP.BF16.F32.PACK_AB R5, R94, R95 ;  /* 0x0000005f5e05723e */ /* 0x002fec00000010ff */
[----:B------:R-:W-:Y:S01]  /*6350*/  MUFU.EX2 R165, R9 ;  /* 0x0000000900a57308 */ /* 0x000fe20000000800 */
[----:B------:R-:W-:Y:S01]  /*6360*/  @P0 FSEL R0, R0, -INF , !P2 ;  /* 0xff80000000000808 */ /* 0x000fe20005000000 */
[----:B------:R1:W-:Y:S01]  /*6370*/  STS [R218+0x10000], R5 ;  /* 0x01000005da007388 */ /* 0x0003e20000000800 */
[----:B------:R-:W-:Y:S03]  /*6380*/  PLOP3.LUT P0, PT, PT, PT, UP0, 0x80, 0x0 ;  /* 0x000000000000781c */ /* 0x000fe60003f0f008 */
[--C-:B------:R-:W-:Y:S01]  /*6390*/  FFMA.FTZ R0, R0, UR8, -R11.reuse ;  /* 0x0000000800007c23 */ /* 0x100fe2000801080b */
[----:B--2---:R-:W-:Y:S03]  /*63a0*/  FFMA.FTZ R4, R14, -UR5, R206 ;  /* 0x800000050e047c23 */ /* 0x004fe600080100ce */
[----:B------:R2:W-:Y:S02]  /*63b0*/  MUFU.EX2 R75, R0 ;  /* 0x00000000004b7308 */ /* 0x0005e40000000800 */
[----:B------:R-:W-:Y:S02]  /*63c0*/  @P1 FSEL R4, R4, -INF , !P2 ;  /* 0xff80000004041808 */ /* 0x000fe40005000000 */
[----:B------:R-:W-:Y:S03]  /*63d0*/  PLOP3.LUT P1, PT, PT, PT, UP0, 0x80, 0x0 ;  /* 0x000000000000781c */ /* 0x000fe60003f2f008 */
[----:B------:R-:W-:Y:S01]  /*63e0*/  FFMA.FTZ R6, R4, UR8, -R8 ;  /* 0x0000000804067c23 */ /* 0x000fe20008010808 */
[----:B------:R-:W-:Y:S03]  /*63f0*/  I2FP.F32.S32 R4, R17 ;  /* 0x0000001100047245 */ /* 0x000fe60000201400 */
[----:B------:R3:W-:Y:S02]  /*6400*/  MUFU.EX2 R180, R6 ;  /* 0x0000000600b47308 */ /* 0x0007e40000000800 */
[----:B------:R-:W-:Y:S01]  /*6410*/  FFMA.FTZ R4, R4, -UR5, R70 ;  /* 0x8000000504047c23 */ /* 0x000fe20008010046 */
[----:B-1----:R-:W-:Y:S01]  /*6420*/  F2FP.BF16.F32.PACK_AB R5, R183, R184 ;  /* 0x000000b8b705723e */ /* 0x002fe200000010ff */
[----:B--2---:R-:W-:Y:S03]  /*6430*/  FFMA.FTZ R0, R13, -UR5, R164 ;  /* 0x800000050d007c23 */ /* 0x004fe600080100a4 */
[----:B------:R-:W-:Y:S01]  /*6440*/  @P1 FSEL R4, R4, -INF , !P3 ;  /* 0xff80000004041808 */ /* 0x000fe20005800000 */
[----:B------:R1:W-:Y:S01]  /*6450*/  STS [R218+0x10400], R5 ;  /* 0x01040005da007388 */ /* 0x0003e20000000800 */
[----:B------:R-:W-:Y:S03]  /*6460*/  @P0 FSEL R0, R0, -INF , !P2 ;  /* 0xff80000000000808 */ /* 0x000fe60005000000 */
[----:B------:R-:W-:Y:S01]  /*6470*/  FFMA.FTZ R11, R4, UR8, -R11 ;  /* 0x00000008040b7c23 */ /* 0x000fe2000801080b */
[----:B------:R-:W-:Y:S01]  /*6480*/  FFMA.FTZ R4, R7, -UR5, R163 ;  /* 0x8000000507047c23 */ /* 0x000fe200080100a3 */
[----:B------:R-:W-:Y:S01]  /*6490*/  F2FP.BF16.F32.PACK_AB R7, R225, R226 ;  /* 0x000000e2e107723e */ /* 0x000fe200000010ff */
[--C-:B------:R-:W-:Y:S01]  /*64a0*/  FFMA.FTZ R0, R0, UR8, -R10.reuse ;  /* 0x0000000800007c23 */ /* 0x100fe2000801080a */
[----:B------:R-:W-:Y:S01]  /*64b0*/  PLOP3.LUT P1, PT, PT, PT, UP0, 0x80, 0x0 ;  /* 0x000000000000781c */ /* 0x000fe20003f2f008 */
[----:B------:R-:W2:Y:S01]  /*64c0*/  MUFU.EX2 R74, R11 ;  /* 0x0000000b004a7308 */ /* 0x000ea20000000800 */
[----:B---3--:R-:W-:Y:S02]  /*64d0*/  F2FP.BF16.F32.PACK_AB R6, R203, R204 ;  /* 0x000000cccb06723e */ /* 0x008fe400000010ff */
[----:B------:R-:W-:Y:S01]  /*64e0*/  PLOP3.LUT P0, PT, PT, PT, UP0, 0x80, 0x0 ;  /* 0x000000000000781c */ /* 0x000fe20003f0f008 */
[----:B------:R-:W-:Y:S06]  /*64f0*/  UISETP.GE.AND UP0, UPT, UR9, 0x1, UPT ;  /* 0x000000010900788c */ /* 0x000fec000bf06270 */
[----:B------:R3:W-:Y:S02]  /*6500*/  MUFU.EX2 R111, R0 ;  /* 0x00000000006f7308 */ /* 0x0007e40000000800 */
[----:B------:R-:W-:Y:S02]  /*6510*/  @P1 FSEL R4, R4, -INF , !P3 ;  /* 0xff80000004041808 */ /* 0x000fe40005800000 */
[----:B------:R-:W-:Y:S02]  /*6520*/  PLOP3.LUT P1, PT, PT, PT, UP0, 0x80, 0x0 ;  /* 0x000000000000781c */ /* 0x000fe40003f2f008 */
[----:B-1----:R-:W-:Y:S01]  /*6530*/  F2FP.BF16.F32.PACK_AB R5, R88, R89 ;  /* 0x000000595805723e */ /* 0x002fe200000010ff */
[----:B------:R-:W-:Y:S01]  /*6540*/  FFMA.FTZ R10, R4, UR8, -R10 ;  /* 0x00000008040a7c23 */ /* 0x000fe2000801080a */
[----:B------:R-:W-:Y:S03]  /*6550*/  F2FP.BF16.F32.PACK_AB R4, R181, R182 ;  /* 0x000000b6b504723e */ /* 0x000fe600000010ff */
[----:B------:R1:W-:Y:S01]  /*6560*/  STS [R215+0x10000], R5 ;  /* 0x01000005d7007388 */ /* 0x0003e20000000800 */
[----:B------:R-:W4:Y:S01]  /*6570*/  MUFU.EX2 R110, R10 ;  /* 0x0000000a006e7308 */ /* 0x000f220000000800 */
[----:B---3--:R-:W-:Y:S05]  /*6580*/  FFMA.FTZ R0, R15, -UR5, R205 ;  /* 0x800000050f007c23 */ /* 0x008fea00080100cd */
[----:B------:R-:W-:Y:S02]  /*6590*/  @P0 FSEL R0, R0, -INF , !P3 ;  /* 0xff80000000000808 */ /* 0x000fe40005800000 */
[----:B------:R-:W-:Y:S03]  /*65a0*/  IADD3 R108, P0, R108, UR16, RZ ;  /* 0x000000106c6c7c10 */ /* 0x000fe6000ff1e0ff */
[----:B------:R-:W-:Y:S01]  /*65b0*/  FFMA.FTZ R8, R0, UR8, -R8 ;  /* 0x0000000800087c23 */ /* 0x000fe20008010808 */
[----:B------:R-:W-:Y:S03]  /*65c0*/  F2FP.BF16.F32.PACK_AB R0, R201, R202 ;  /* 0x000000cac900723e */ /* 0x000fe600000010ff */
[----:B------:R-:W3:Y:S01]  /*65d0*/  MUFU.EX2 R174, R8 ;  /* 0x0000000800ae7308 */ /* 0x000ee20000000800 */
[----:B-1----:R-:W-:Y:S05]  /*65e0*/  F2FP.BF16.F32.PACK_AB R5, R171, R172 ;  /* 0x000000acab05723e */ /* 0x002fea00000010ff */
[----:B------:R1:W-:Y:S04]  /*65f0*/  STS [R215+0x10400], R5 ;  /* 0x01040005d7007388 */ /* 0x0003e80000000800 */
[----:B------:R2:W-:Y:S01]  /*6600*/  STS [R218+0x12000], R6 ;  /* 0x01200006da007388 */ /* 0x0005e20000000800 */
[----:B-1----:R-:W-:Y:S02]  /*6610*/  F2FP.BF16.F32.PACK_AB R5, R229, R230 ;  /* 0x000000e6e505723e */ /* 0x002fe400000010ff */
[----:B--2---:R-:W-:Y:S03]  /*6620*/  F2FP.BF16.F32.PACK_AB R6, R84, R85 ;  /* 0x000000555406723e */ /* 0x004fe600000010ff */
        /* <DEDUP_REMOVED lines=13> */
[----:B------:R2:W-:Y:S04]  /*6700*/  STS [R211+0x12000], R4 ;  /* 0x01200004d3007388 */ /* 0x0005e80000000800 */
[----:B------:R4:W-:Y:S04]  /*6710*/  STS [R211+0x12400], R0 ;  /* 0x01240000d3007388 */ /* 0x0009e80000000800 */
[----:B------:R3:W-:Y:S04]  /*6720*/  STS [R212+0x12000], R7 ;  /* 0x01200007d4007388 */ /* 0x0007e80000000800 */
[----:B------:R3:W-:Y:S01]  /*6730*/  STS [R212+0x12400], R6 ;  /* 0x01240006d4007388 */ /* 0x0007e20000000800 */
[----:B-1----:R-:W-:Y:S02]  /*6740*/  F2FP.BF16.F32.PACK_AB R5, R76, R77 ;  /* 0x0000004d4c05723e */ /* 0x002fe400000010ff */
[----:B--2---:R-:W-:Y:S03]  /*6750*/  F2FP.BF16.F32.PACK_AB R4, R112, R113 ;  /* 0x000000717004723e */ /* 0x004fe600000010ff */
[----:B------:R1:W-:Y:S01]  /*6760*/  STS [R214+0x10000], R5 ;  /* 0x01000005d6007388 */ /* 0x0003e20000000800 */
[----:B----4-:R-:W-:Y:S03]  /*6770*/  F2FP.BF16.F32.PACK_AB R0, R74, R75 ;  /* 0x0000004b4a00723e */ /* 0x010fe600000010ff */
[----:B------:R2:W-:Y:S01]  /*6780*/  STS [R214+0x10400], R4 ;  /* 0x01040004d6007388 */ /* 0x0005e20000000800 */
[----:B---3--:R-:W-:Y:S03]  /*6790*/  F2FP.BF16.F32.PACK_AB R7, R169, R170 ;  /* 0x000000aaa907723e */ /* 0x008fe600000010ff */
[----:B------:R3:W-:Y:S01]  /*67a0*/  STS [R213+0x10000], R0 ;  /* 0x01000000d5007388 */ /* 0x0007e20000000800 */
[----:B------:R-:W-:Y:S02]  /*67b0*/  F2FP.BF16.F32.PACK_AB R6, R185, R186 ;  /* 0x000000bab906723e */ /* 0x000fe400000010ff */
[----:B-1----:R-:W-:Y:S02]  /*67c0*/  F2FP.BF16.F32.PACK_AB R5, R110, R111 ;  /* 0x0000006f6e05723e */ /* 0x002fe400000010ff */
[----:B--2---:R-:W-:Y:S03]  /*67d0*/  F2FP.BF16.F32.PACK_AB R4, R165, R166 ;  /* 0x000000a6a504723e */ /* 0x004fe600000010ff */
[----:B------:R-:W-:Y:S01]  /*67e0*/  STS [R213+0x10400], R5 ;  /* 0x01040005d5007388 */ /* 0x000fe20000000800 */
[----:B---3--:R-:W-:Y:S03]  /*67f0*/  F2FP.BF16.F32.PACK_AB R0, R174, R180 ;  /* 0x000000b4ae00723e */ /* 0x008fe600000010ff */
[----:B------:R-:W-:Y:S04]  /*6800*/  STS [R214+0x12000], R7 ;  /* 0x01200007d6007388 */ /* 0x000fe80000000800 */
[----:B------:R-:W-:Y:S04]  /*6810*/  STS [R214+0x12400], R6 ;  /* 0x01240006d6007388 */ /* 0x000fe80000000800 */
[----:B------:R1:W-:Y:S04]  /*6820*/  STS [R213+0x12400], R0 ;  /* 0x01240000d5007388 */ /* 0x0003e80000000800 */
[----:B------:R-:W-:Y:S04]  /*6830*/  STS [R213+0x12000], R4 ;  /* 0x01200004d5007388 */ /* 0x000fe80000000800 */
        /* <DEDUP_REMOVED lines=42> */
[----:B--2---:R-:W-:Y:S01]  /*6ae0*/  FADD.FTZ R107, -R106, R4 ;  /* 0x000000046a6b7221 */ /* 0x004fe20000010100 */
        /* <DEDUP_REMOVED lines=74> */
[----:B------:R-:W-:Y:S01]  /*6f90*/  FMUL.FTZ R101, R101, UR6 ;  /* 0x0000000665657c20 */ /* 0x000fe20008410000 */
[----:B------:R-:W-:Y:S01]  /*6fa0*/  FFMA.FTZ R21, -R73, R73, 1 ;  /* 0x3f80000049157423 */ /* 0x000fe20000010149 */
[----:B------:R-:W-:Y:S01]  /*6fb0*/  FMUL.FTZ R37, R37, R20 ;  /* 0x0000001425257220 */ /* 0x000fe20000410000 */
[----:B------:R1:W5:Y:S01]  /*6fc0*/  LDL.LU R83, [R1+0xb4] ;  /* 0x0000b40001537983 */ /* 0x0003620000300800 */
[----:B------:R-:W-:Y:S01]  /*6fd0*/  FMUL.FTZ R101, R101, R4 ;  /* 0x0000000465657220 */ /* 0x000fe20000410000 */
[----:B------:R-:W-:Y:S01]  /*6fe0*/  FMUL.FTZ R100, R100, UR6 ;  /* 0x0000000664647c20 */ /* 0x000fe20008410000 */
[C---:B------:R-:W-:Y:S01]  /*6ff0*/  FADD.FTZ R4, -R106.reuse, R48 ;  /* 0x000000306a047221 */ /* 0x040fe20000010100 */
[----:B------:R1:W5:Y:S01]  /*7000*/  LDL.LU R82, [R1+0xb0] ;  /* 0x0000b00001527983 */ /* 0x0003620000300800 */
[----:B------:R-:W-:Y:S01]  /*7010*/  FADD.FTZ R48, -R106, R64 ;  /* 0x000000406a307221 */ /* 0x000fe20000010100 */
[----:B------:R-:W-:Y:S01]  /*7020*/  FMUL.FTZ R100, R100, R5 ;  /* 0x0000000564647220 */ /* 0x000fe20000410000 */
[----:B------:R-:W-:Y:S01]  /*7030*/  FMUL.FTZ R4, R81, R4 ;  /* 0x0000000451047220 */ /* 0x000fe20000410000 */
[C---:B------:R-:W-:Y:S01]  /*7040*/  FADD.FTZ R5, -R106.reuse, R49 ;  /* 0x000000316a057221 */ /* 0x040fe20000010100 */
[----:B------:R1:W5:Y:S01]  /*7050*/  LDL.LU R81, [R1+0xac] ;  /* 0x0000ac0001517983 */ /* 0x0003620000300800 */
[----:B------:R-:W-:Y:S01]  /*7060*/  FADD.FTZ R49, -R106, R65 ;  /* 0x000000416a317221 */ /* 0x000fe20000010100 */
[----:B------:R-:W-:Y:S01]  /*7070*/  FMUL.FTZ R48, R75, R48 ;  /* 0x000000304b307220 */ /* 0x000fe20000410000 */
[----:B------:R-:W-:Y:S01]  /*7080*/  FMUL.FTZ R5, R80, R5 ;  /* 0x0000000550057220 */ /* 0x000fe20000410000 */
[----:B------:R-:W-:Y:S01]  /*7090*/  FFMA.FTZ R20, -R72, R72, 1 ;  /* 0x3f80000048147423 */ /* 0x000fe20000010148 */
[----:B------:R1:W5:Y:S01]  /*70a0*/  LDL.LU R80, [R1+0xa8] ;  /* 0x0000a80001507983 */ /* 0x0003620000300800 */
[----:B------:R-:W-:Y:S01]  /*70b0*/  FMUL.FTZ R49, R74, R49 ;  /* 0x000000314a317220 */ /* 0x000fe20000410000 */
[----:B------:R-:W-:Y:S01]  /*70c0*/  FMUL.FTZ R33, R33, R4 ;  /* 0x0000000421217220 */ /* 0x000fe20000410000 */
[----:B------:R-:W-:Y:S01]  /*70d0*/  FFMA.FTZ R4, -R70, R70, 1 ;  /* 0x3f80000046047423 */ /* 0x000fe20000010146 */
[----:B------:R1:W5:Y:S01]  /*70e0*/  LDL.LU R79, [R1+0xa4] ;  /* 0x0000a400014f7983 */ /* 0x0003620000300800 */
[----:B------:R-:W-:Y:S01]  /*70f0*/  FMUL.FTZ R32, R32, UR6 ;  /* 0x0000000620207c20 */ /* 0x000fe20008410000 */
[----:B------:R-:W-:Y:S01]  /*7100*/  FMUL.FTZ R21, R21, UR6 ;  /* 0x0000000615157c20 */ /* 0x000fe20008410000 */
        /* <DEDUP_REMOVED lines=8> */
[----:B------:R-:W-:Y:S01]  /*7190*/  FMUL.FTZ R20, R20, UR6 ;  /* 0x0000000614147c20 */ /* 0x000fe20008410000 */
[----:B------:R1:W5:Y:S01]  /*71a0*/  LDL.LU R76, [R1+0x98] ;  /* 0x00009800014c7983 */ /* 0x0003620000300800 */
[----:B------:R-:W-:Y:S01]  /*71b0*/  F2FP.BF16.F32.PACK_AB R49, R36, R37 ;  /* 0x000000252431723e */ /* 0x000fe200000010ff */
[----:B------:R-:W-:Y:S01]  /*71c0*/  FMUL.FTZ R5, R5, R48 ;  /* 0x0000003005057220 */ /* 0x000fe20000410000 */
[----:B------:R-:W-:Y:S01]  /*71d0*/  FMUL.FTZ R20, R20, R53 ;  /* 0x0000003514147220 */ /* 0x000fe20000410000 */
[----:B------:R1:W5:Y:S01]  /*71e0*/  LDL.LU R75, [R1+0x94] ;  /* 0x00009400014b7983 */ /* 0x0003620000300800 */
[----:B------:R-:W-:Y:S02]  /*71f0*/  F2FP.BF16.F32.PACK_AB R100, R100, R101 ;  /* 0x000000656464723e */ /* 0x000fe400000010ff */
[----:B------:R-:W-:Y:S01]  /*7200*/  F2FP.BF16.F32.PACK_AB R36, R4, R5 ;  /* 0x000000050424723e */ /* 0x000fe200000010ff */
[----:B------:R1:W5:Y:S01]  /*7210*/  LDL.LU R74, [R1+0x90] ;  /* 0x00009000014a7983 */ /* 0x0003620000300800 */
[----:B------:R-:W-:Y:S01]  /*7220*/  FFMA.FTZ R4, -R69, R69, 1 ;  /* 0x3f80000045047423 */ /* 0x000fe20000010145 */
[----:B------:R-:W-:Y:S01]  /*7230*/  FFMA.FTZ R5, -R68, R68, 1 ;  /* 0x3f80000044057423 */ /* 0x000fe20000010144 */
[----:B------:R-:W-:Y:S01]  /*7240*/  F2FP.BF16.F32.PACK_AB R37, R20, R21 ;  /* 0x000000151425723e */ /* 0x000fe200000010ff */
[----:B------:R1:W5:Y:S01]  /*7250*/  LDL.LU R73, [R1+0x8c] ;  /* 0x00008c0001497983 */ /* 0x0003620000300800 */
[----:B------:R-:W-:Y:S01]  /*7260*/  FMUL.FTZ R21, R3, R6 ;  /* 0x0000000603157220 */ /* 0x000fe20000410000 */
[----:B------:R-:W-:Y:S01]  /*7270*/  FMUL.FTZ R20, R2, R7 ;  /* 0x0000000702147220 */ /* 0x000fe20000410000 */
[----:B------:R-:W-:Y:S01]  /*7280*/  F2FP.BF16.F32.PACK_AB R48, R32, R33 ;  /* 0x000000212030723e */ /* 0x000fe200000010ff */
[----:B------:R1:W5:Y:S01]  /*7290*/  LDL.LU R72, [R1+0x88] ;  /* 0x0000880001487983 */ /* 0x0003620000300800 */
[----:B------:R-:W-:Y:S01]  /*72a0*/  FMUL.FTZ R7, R4, UR6 ;  /* 0x0000000604077c20 */ /* 0x000fe20008410000 */
[----:B------:R-:W-:Y:S02]  /*72b0*/  FMUL.FTZ R6, R5, UR6 ;  /* 0x0000000605067c20 */ /* 0x000fe40008410000 */
[----:B------:R1:W5:Y:S04]  /*72c0*/  LDL.LU R71, [R1+0x84] ;  /* 0x0000840001477983 */ /* 0x0003680000300800 */
[----:B------:R1:W5:Y:S04]  /*72d0*/  LDL.LU R70, [R1+0x80] ;  /* 0x0000800001467983 */ /* 0x0003680000300800 */
[----:B------:R1:W5:Y:S06]  /*72e0*/  LDL.64 R64, [R1+0x30] ;  /* 0x0000300001407983 */ /* 0x00036c0000100a00 */
[----:B------:R1:W5:Y:S04]  /*72f0*/  LDL.LU R69, [R1+0x7c] ;  /* 0x00007c0001457983 */ /* 0x0003680000300800 */
[----:B------:R1:W5:Y:S04]  /*7300*/  LDL.LU R68, [R1+0x78] ;  /* 0x0000780001447983 */ /* 0x0003680000300800 */
[----:B------:R1:W5:Y:S04]  /*7310*/  LDL.LU R3, [R1+0x74] ;  /* 0x0000740001037983 */ /* 0x0003680000300800 */
[----:B------:R1:W5:Y:S01]  /*7320*/  LDL.LU R2, [R1+0x70] ;  /* 0x0000700001027983 */ /* 0x0003620000300800 */
[----:B------:R-:W-:Y:S05]  /*7330*/  @!P1 BRA `(.L_x_604) ;  /* 0x00000000008c9947 */ /* 0x000fea0003800000 */
[----:B------:R-:W2:Y:S01]  /*7340*/  LDL.LU R103, [R1+0x28] ;  /* 0x0000280001677983 */ /* 0x000ea20000300800 */
[----:B------:R-:W3:Y:S01]  /*7350*/  LDC R33, c[0x0][0x240] ;  /* 0x00009000ff217b82 */ /* 0x000ee20000000800 */
[----:B-----5:R-:W-:Y:S01]  /*7360*/  ISETP.GE.AND P2, PT, R64, UR35, PT ;  /* 0x0000002340007c0c */ /* 0x020fe2000bf46270 */
[----:B------:R-:W-:Y:S04]  /*7370*/  ULOP3.LUT UR12, UR9, 0x1, URZ, 0xc0, !UPT ;  /* 0x00000001090c7892 */ /* 0x000fe8000f8ec03f */
[----:B------:R-:W-:Y:S04]  /*7380*/  UISETP.NE.U32.AND UP1, UPT, UR12, 0x1, UPT ;  /* 0x000000010c00788c */ /* 0x000fe8000bf25070 */
[----:B------:R-:W-:Y:S04]  /*7390*/  USEL UR12, UR60, 0x2000, !UP1 ;  /* 0x000020003c0c7887 */ /* 0x000fe8000c800000 */
[----:B------:R-:W4:Y:S02]  /*73a0*/  @!P2 LDC R32, c[0x0][0x244] ;  /* 0x00009100ff20ab82 */ /* 0x000f240000000800 */
[----:B------:R-:W-:Y:S01]  /*73b0*/  VIADD R162, R162, UR12 ;  /* 0x0000000ca2a27c36 */ /* 0x000fe20008000000 */
[----:B------:R-:W-:Y:S04]  /*73c0*/  IADD3 R148, R148, UR12, RZ ;  /* 0x0000000c94947c10 */ /* 0x000fe8000fffe0ff */
[----:B------:R1:W-:Y:S04]  /*73d0*/  @P2 STS [R162], RZ ;  /* 0x000000ffa2002388 */ /* 0x0003e80000000800 */
[----:B------:R1:W-:Y:S04]  /*73e0*/  @P2 STS [R162+0x4], RZ ;  /* 0x000004ffa2002388 */ /* 0x0003e80000000800 */
[----:B------:R1:W-:Y:S04]  /*73f0*/  @P2 STS [R162+0x8], RZ ;  /* 0x000008ffa2002388 */ /* 0x0003e80000000800 */
[----:B------:R1:W-:Y:S01]  /*7400*/  @P2 STS [R162+0xc], RZ ;  /* 0x00000cffa2002388 */ /* 0x0003e20000000800 */
[----:B--2---:R-:W-:Y:S02]  /*7410*/  VIADD R103, R103, UR12 ;  /* 0x0000000c67677c36 */ /* 0x004fe40008000000 */
[C---:B---3--:R-:W-:Y:S03]  /*7420*/  IMAD.U32 R4, R33.reuse, -0x80, RZ ;  /* 0xffffff8021047824 */ /* 0x048fe600078e00ff */
[----:B------:R1:W-:Y:S02]  /*7430*/  STL [R1+0x28], R103 ;  /* 0x0000286701007387 */ /* 0x0003e40000100800 */
        /* <DEDUP_REMOVED lines=9> */
[----:B----4-:R-:W-:Y:S03]  /*74d0*/  @!P2 LEA.HI.X R5, R33, R245, R32, 0x7, P0 ;  /* 0x000000f52105a211 */ /* 0x010fe600000f3c20 */
        /* <DEDUP_REMOVED lines=9> */
.L_x_604:
[----:B------:R-:W2:Y:S01]  /*7570*/  LDL.LU R109, [R1+0x1c] ;  /* 0x00001c00016d7983 */ /* 0x000ea20000300800 */
[----:B------:R-:W-:Y:S01]  /*7580*/  FMUL.FTZ R20, R6, R20 ;  /* 0x0000001406147220 */ /* 0x000fe20000410000 */
[----:B------:R-:W-:Y:S01]  /*7590*/  FMUL.FTZ R21, R7, R21 ;  /* 0x0000001507157220 */ /* 0x000fe20000410000 */
[C---:B-----5:R-:W-:Y:S01]  /*75a0*/  FADD.FTZ R28, -R104.reuse, R28 ;  /* 0x0000001c681c7221 */ /* 0x060fe20000010100 */
[----:B------:R-:W3:Y:S01]  /*75b0*/  LDL.LU R108, [R1+0x18] ;  /* 0x00001800016c7983 */ /* 0x000ee20000300800 */
[----:B------:R-:W-:Y:S01]  /*75c0*/  FADD.FTZ R25, -R104, R25 ;  /* 0x0000001968197221 */ /* 0x000fe20000010100 */
[----:B------:R-:W-:Y:S01]  /*75d0*/  FADD.FTZ R15, -R0, R15 ;  /* 0x0000000f000f7221 */ /* 0x000fe20000010100 */
[----:B------:R-:W-:Y:S01]  /*75e0*/  FMUL.FTZ R28, R198, R28 ;  /* 0x0000001cc61c7220 */ /* 0x000fe20000410000 */
[----:B------:R-:W4:Y:S01]  /*75f0*/  LDL.LU R107, [R1+0x14] ;  /* 0x00001400016b7983 */ /* 0x000f220000300800 */
[----:B------:R-:W-:Y:S01]  /*7600*/  FMUL.FTZ R25, R203, R25 ;  /* 0x00000019cb197220 */ /* 0x000fe20000410000 */
[----:B------:R-:W-:Y:S01]  /*7610*/  FMUL.FTZ R15, R241, R15 ;  /* 0x0000000ff10f7220 */ /* 0x000fe20000410000 */
[----:B------:R-:W-:Y:S01]  /*7620*/  FADD.FTZ R27, -R0, R27 ;  /* 0x0000001b001b7221 */ /* 0x000fe20000010100 */
[----:B------:R-:W4:Y:S01]  /*7630*/  LDL.LU R106, [R1+0x10] ;  /* 0x00001000016a7983 */ /* 0x000f220000300800 */
[----:B-1----:R-:W-:Y:S01]  /*7640*/  FADD.FTZ R4, -R105, R23 ;  /* 0x0000001769047221 */ /* 0x002fe20000010100 */
[----:B------:R-:W-:Y:S01]  /*7650*/  FFMA.FTZ R5, -R221, R221, 1 ;  /* 0x3f800000dd057423 */ /* 0x000fe200000101dd */
[----:B------:R-:W-:Y:S01]  /*7660*/  FMUL.FTZ R27, R229, R27 ;  /* 0x0000001be51b7220 */ /* 0x000fe20000410000 */
[----:B------:R-:W4:Y:S01]  /*7670*/  LDL.LU R103, [R1+0xc] ;  /* 0x00000c0001677983 */ /* 0x000f220000300800 */
[----:B------:R-:W-:Y:S01]  /*7680*/  FMUL.FTZ R4, R183, R4 ;  /* 0x00000004b7047220 */ /* 0x000fe20000410000 */
[----:B------:R-:W-:Y:S01]  /*7690*/  FMUL.FTZ R5, R5, UR6 ;  /* 0x0000000605057c20 */ /* 0x000fe20008410000 */
[C---:B------:R-:W-:Y:S01]  /*76a0*/  FADD.FTZ R34, -R105.reuse, R34 ;  /* 0x0000002269227221 */ /* 0x040fe20000010100 */
[----:B------:R-:W4:Y:S01]  /*76b0*/  LDL.LU R101, [R1+0x8] ;  /* 0x0000080001657983 */ /* 0x000f220000300800 */
[----:B------:R-:W-:Y:S01]  /*76c0*/  FADD.FTZ R24, -R104, R24 ;  /* 0x0000001868187221 */ /* 0x000fe20000010100 */
[----:B------:R-:W-:Y:S01]  /*76d0*/  FADD.FTZ R26, -R0, R26 ;  /* 0x0000001a001a7221 */ /* 0x000fe20000010100 */
[----:B------:R-:W-:Y:S01]  /*76e0*/  FMUL.FTZ R34, R172, R34 ;  /* 0x00000022ac227220 */ /* 0x000fe20000410000 */
[----:B------:R-:W4:Y:S01]  /*76f0*/  LDL.LU R53, [R1+0x4] ;  /* 0x0000040001357983 */ /* 0x000f220000300800 */
[----:B------:R-:W-:Y:S01]  /*7700*/  FMUL.FTZ R24, R204, R24 ;  /* 0x00000018cc187220 */ /* 0x000fe20000410000 */
[----:B------:R-:W-:Y:S01]  /*7710*/  FMUL.FTZ R26, R230, R26 ;  /* 0x0000001ae61a7220 */ /* 0x000fe20000410000 */
[C---:B------:R-:W-:Y:S01]  /*7720*/  FADD.FTZ R22, -R105.reuse, R22 ;  /* 0x0000001669167221 */ /* 0x040fe20000010100 */
[----:B------:R-:W4:Y:S01]  /*7730*/  LDL.LU R52, [R1] ;  /* 0x0000000001347983 */ /* 0x000f220000300800 */
[----:B------:R-:W-:Y:S01]  /*7740*/  FFMA.FTZ R6, -R222, R222, 1 ;  /* 0x3f800000de067423 */ /* 0x000fe200000101de */
[C---:B------:R-:W-:Y:S01]  /*7750*/  FADD.FTZ R18, -R105.reuse, R18 ;  /* 0x0000001269127221 */ /* 0x040fe20000010100 */
[----:B------:R-:W-:Y:S01]  /*7760*/  FMUL.FTZ R22, R184, R22 ;  /* 0x00000016b8167220 */ /* 0x000fe20000410000 */
[----:B------:R1:W-:Y:S01]  /*7770*/  STS [R216+0x8000], R17 ;  /* 0x00800011d8007388 */ /* 0x0003e20000000800 */
[----:B------:R-:W-:Y:S01]  /*7780*/  FADD.FTZ R19, -R105, R19 ;  /* 0x0000001369137221 */ /* 0x000fe20000010100 */
[----:B------:R-:W-:Y:S01]  /*7790*/  FFMA.FTZ R7, -R223, R223, 1 ;  /* 0x3f800000df077423 */ /* 0x000fe200000101df */
[----:B------:R-:W-:Y:S01]  /*77a0*/  FMUL.FTZ R6, R6, UR6 ;  /* 0x0000000606067c20 */ /* 0x000fe20008410000 */
[----:B------:R-:W-:Y:S01]  /*77b0*/  FMUL.FTZ R18, R190, R18 ;  /* 0x00000012be127220 */ /* 0x000fe20000410000 */
[----:B------:R-:W-:Y:S01]  /*77c0*/  FMUL.FTZ R19, R189, R19 ;  /* 0x00000013bd137220 */ /* 0x000fe20000410000 */
[----:B------:R-:W-:Y:S01]  /*77d0*/  FMUL.FTZ R7, R7, UR6 ;  /* 0x0000000607077c20 */ /* 0x000fe20008410000 */
[----:B------:R-:W-:Y:S01]  /*77e0*/  FMUL.FTZ R22, R6, R22 ;  /* 0x0000001606167220 */ /* 0x000fe20000410000 */
[----:B------:R-:W-:Y:S01]  /*77f0*/  FMUL.FTZ R6, R5, R4 ;  /* 0x0000000405067220 */ /* 0x000fe20000410000 */
[----:B------:R-:W-:Y:S01]  /*7800*/  FADD.FTZ R38, -R105, R38 ;  /* 0x0000002669267221 */ /* 0x000fe20000010100 */
[----:B------:R-:W-:Y:S01]  /*7810*/  FMUL.FTZ R19, R7, R19 ;  /* 0x0000001307137220 */ /* 0x000fe20000410000 */
[----:B------:R-:W-:Y:S01]  /*7820*/  FFMA.FTZ R7, -R200, R200, 1 ;  /* 0x3f800000c8077423 */ /* 0x000fe200000101c8 */
[----:B------:R-:W-:Y:S01]  /*7830*/  F2FP.BF16.F32.PACK_AB R5, R20, R21 ;  /* 0x000000151405723e */ /* 0x000fe200000010ff */
[----:B------:R-:W-:Y:S01]  /*7840*/  FMUL.FTZ R38, R168, R38 ;  /* 0x00000026a8267220 */ /* 0x000fe20000410000 */
[----:B------:R-:W-:Y:S01]  /*7850*/  F2FP.BF16.F32.PACK_AB R33, R6, R22 ;  /* 0x000000160621723e */ /* 0x000fe200000010ff */
[----:B------:R-:W-:Y:S01]  /*7860*/  FFMA.FTZ R6, -R199, R199, 1 ;  /* 0x3f800000c7067423 */ /* 0x000fe200000101c7 */
[C---:B------:R-:W-:Y:S01]  /*7870*/  FADD.FTZ R39, -R105.reuse, R39 ;  /* 0x0000002769277221 */ /* 0x040fe20000010100 */
[----:B------:R1:W-:Y:S01]  /*7880*/  STS [R216+0x8400], R5 ;  /* 0x00840005d8007388 */ /* 0x0003e20000000800 */
[C---:B------:R-:W-:Y:S01]  /*7890*/  FADD.FTZ R35, -R105.reuse, R35 ;  /* 0x0000002369237221 */ /* 0x040fe20000010100 */
[----:B------:R-:W-:Y:S01]  /*78a0*/  FADD.FTZ R50, -R105, R50 ;  /* 0x0000003269327221 */ /* 0x000fe20000010100 */
[----:B------:R-:W-:Y:S01]  /*78b0*/  FMUL.FTZ R39, R167, R39 ;  /* 0x00000027a7277220 */ /* 0x000fe20000410000 */
[----:B------:R1:W-:Y:S01]  /*78c0*/  STS [R217+0x8000], R16 ;  /* 0x00800010d9007388 */ /* 0x0003e20000000800 */
[----:B------:R-:W-:Y:S01]  /*78d0*/  FMUL.FTZ R35, R171, R35 ;  /* 0x00000023ab237220 */ /* 0x000fe20000410000 */
[----:B------:R-:W-:Y:S01]  /*78e0*/  FMUL.FTZ R50, R115, R50 ;  /* 0x0000003273327220 */ /* 0x000fe20000410000 */
[C---:B------:R-:W-:Y:S01]  /*78f0*/  FADD.FTZ R66, -R105.reuse, R66 ;  /* 0x0000004269427221 */ /* 0x040fe20000010100 */
[----:B-1----:R-:W-:Y:S01]  /*7900*/  FFMA.FTZ R17, -R228, R228, 1 ;  /* 0x3f800000e4117423 */ /* 0x002fe200000101e4 */
[----:B------:R-:W-:Y:S01]  /*7910*/  FADD.FTZ R54, -R105, R54 ;  /* 0x0000003669367221 */ /* 0x000fe20000010100 */
[C---:B------:R-:W-:Y:S01]  /*7920*/  FADD.FTZ R12, -R104.reuse, R12 ;  /* 0x0000000c680c7221 */ /* 0x040fe20000010100 */
[----:B------:R-:W-:Y:S01]  /*7930*/  FMUL.FTZ R66, R111, R66 ;  /* 0x000000426f427220 */ /* 0x000fe20000410000 */
[----:B------:R-:W-:Y:S01]  /*7940*/  FMUL.FTZ R17, R17, UR6 ;  /* 0x0000000611117c20 */ /* 0x000fe20008410000 */
[----:B------:R-:W-:Y:S01]  /*7950*/  FMUL.FTZ R54, R113, R54 ;  /* 0x0000003671367220 */ /* 0x000fe20000410000 */
[----:B------:R-:W-:Y:S01]  /*7960*/  FMUL.FTZ R12, R227, R12 ;  /* 0x0000000ce30c7220 */ /* 0x000fe20000410000 */
[----:B------:R-:W-:Y:S01]  /*7970*/  FADD.FTZ R8, -R104, R8 ;  /* 0x0000000868087221 */ /* 0x000fe20000010100 */
[----:B------:R-:W-:Y:S01]  /*7980*/  FMUL.FTZ R18, R17, R18 ;  /* 0x0000001211127220 */ /* 0x000fe20000410000 */
[----:B------:R-:W-:Y:S01]  /*7990*/  FMUL.FTZ R17, R6, UR6 ;  /* 0x0000000606117c20 */ /* 0x000fe20008410000 */
[----:B------:R-:W-:Y:S01]  /*79a0*/  FFMA.FTZ R6, -R195, R195, 1 ;  /* 0x3f800000c3067423 */ /* 0x000fe200000101c3 */
[----:B------:R-:W-:Y:S01]  /*79b0*/  FADD.FTZ R9, -R104, R9 ;  /* 0x0000000968097221 */ /* 0x000fe20000010100 */
[----:B------:R-:W-:Y:S01]  /*79c0*/  FADD.FTZ R55, -R105, R55 ;  /* 0x0000003769377221 */ /* 0x000fe20000010100 */
[----:B------:R-:W-:Y:S01]  /*79d0*/  F2FP.BF16.F32.PACK_AB R4, R19, R18 ;  /* 0x000000121304723e */ /* 0x000fe200000010ff */
[----:B------:R-:W-:Y:S01]  /*79e0*/  FMUL.FTZ R18, R7, UR6 ;  /* 0x0000000607127c20 */ /* 0x000fe20008410000 */
[----:B------:R-:W-:Y:S01]  /*79f0*/  FFMA.FTZ R7, -R196, R196, 1 ;  /* 0x3f800000c4077423 */ /* 0x000fe200000101c4 */
[----:B------:R-:W-:Y:S01]  /*7a00*/  FMUL.FTZ R6, R6, UR6 ;  /* 0x0000000606067c20 */ /* 0x000fe20008410000 */
[----:B------:R-:W-:Y:S01]  /*7a10*/  FMUL.FTZ R32, R17, R35 ;  /* 0x0000002311207220 */ /* 0x000fe20000410000 */
[----:B------:R1:W-:Y:S01]  /*7a20*/  STS [R217+0x8400], R4 ;  /* 0x00840004d9007388 */ /* 0x0003e20000000800 */
[----:B------:R-:W-:Y:S01]  /*7a30*/  FMUL.FTZ R7, R7, UR6 ;  /* 0x0000000607077c20 */ /* 0x000fe20008410000 */
[----:B------:R-:W-:Y:S01]  /*7a40*/  FMUL.FTZ R23, R6, R39 ;  /* 0x0000002706177220 */ /* 0x000fe20000410000 */
[----:B------:R-:W-:Y:S01]  /*7a50*/  FFMA.FTZ R6, -R178, R178, 1 ;  /* 0x3f800000b2067423 */ /* 0x000fe200000101b2 */
[----:B------:R-:W-:Y:S01]  /*7a60*/  FFMA.FTZ R17, -R164, R164, 1 ;  /* 0x3f800000a4117423 */ /* 0x000fe200000101a4 */
[----:B------:R-:W-:Y:S01]  /*7a70*/  FMUL.FTZ R38, R7, R38 ;  /* 0x0000002607267220 */ /* 0x000fe20000410000 */
[----:B------:R-:W-:Y:S01]  /*7a80*/  FFMA.FTZ R7, -R179, R179, 1 ;  /* 0x3f800000b3077423 */ /* 0x000fe200000101b3 */
[----:B------:R-:W-:Y:S01]  /*7a90*/  FMUL.FTZ R22, R6, UR6 ;  /* 0x0000000606167c20 */ /* 0x000fe20008410000 */
[----:B------:R-:W-:Y:S01]  /*7aa0*/  FADD.FTZ R6, -R105, R67 ;  /* 0x0000004369067221 */ /* 0x000fe20000010100 */
[----:B------:R-:W-:Y:S01]  /*7ab0*/  FMUL.FTZ R17, R17, UR6 ;  /* 0x0000000611117c20 */ /* 0x000fe20008410000 */
[----:B------:R-:W-:Y:S01]  /*7ac0*/  FMUL.FTZ R7, R7, UR6 ;  /* 0x0000000607077c20 */ /* 0x000fe20008410000 */
[----:B------:R-:W-:Y:S01]  /*7ad0*/  FFMA.FTZ R19, -R176, R176, 1 ;  /* 0x3f800000b0137423 */ /* 0x000fe200000101b0 */
[----:B------:R-:W-:Y:S01]  /*7ae0*/  FMUL.FTZ R6, R110, R6 ;  /* 0x000000066e067220 */ /* 0x000fe20000410000 */
[----:B------:R-:W-:Y:S01]  /*7af0*/  FMUL.FTZ R20, R17, R66 ;  /* 0x0000004211147220 */ /* 0x000fe20000410000 */
[----:B------:R-:W-:Y:S01]  /*7b00*/  FMUL.FTZ R50, R7, R50 ;  /* 0x0000003207327220 */ /* 0x000fe20000410000 */
[----:B------:R-:W-:Y:S01]  /*7b10*/  FFMA.FTZ R7, -R163, R163, 1 ;  /* 0x3f800000a3077423 */ /* 0x000fe200000101a3 */
[----:B------:R-:W-:Y:S01]  /*7b20*/  FADD.FTZ R5, -R104, R13 ;  /* 0x0000000d68057221 */ /* 0x000fe20000010100 */
[----:B------:R-:W-:Y:S01]  /*7b30*/  FMUL.FTZ R19, R19, UR6 ;  /* 0x0000000613137c20 */ /* 0x000fe20008410000 */
[----:B------:R-:W-:Y:S01]  /*7b40*/  FMUL.FTZ R16, R232, R8 ;  /* 0x00000008e8107220 */ /* 0x000fe20000410000 */
[----:B------:R-:W-:Y:S01]  /*7b50*/  FMUL.FTZ R7, R7, UR6 ;  /* 0x0000000607077c20 */ /* 0x000fe20008410000 */
[----:B------:R-:W-:Y:S01]  /*7b60*/  FMUL.FTZ R5, R224, R5 ;  /* 0x00000005e0057220 */ /* 0x000fe20000410000 */
[----:B------:R-:W-:Y:S01]  /*7b70*/  FMUL.FTZ R54, R19, R54 ;  /* 0x0000003613367220 */ /* 0x000fe20000410000 */
[----:B------:R-:W-:Y:S01]  /*7b80*/  FFMA.FTZ R8, -R251, R251, 1 ;  /* 0x3f800000fb087423 */ /* 0x000fe200000101fb */
[----:B------:R-:W-:Y:S01]  /*7b90*/  FMUL.FTZ R6, R7, R6 ;  /* 0x0000000607067220 */ /* 0x000fe20000410000 */
[----:B------:R-:W-:Y:S01]  /*7ba0*/  FFMA.FTZ R7, -R250, R250, 1 ;  /* 0x3f800000fa077423 */ /* 0x000fe200000101fa */
[----:B------:R-:W-:Y:S01]  /*7bb0*/  FMUL.FTZ R13, R231, R9 ;  /* 0x00000009e70d7220 */ /* 0x000fe20000410000 */
[----:B------:R-:W-:Y:S01]  /*7bc0*/  FMUL.FTZ R8, R8, UR6 ;  /* 0x0000000608087c20 */ /* 0x000fe20008410000 */
[----:B------:R-:W-:Y:S01]  /*7bd0*/  FFMA.FTZ R9, -R252, R252, 1 ;  /* 0x3f800000fc097423 */ /* 0x000fe200000101fc */
[----:B------:R-:W-:Y:S01]  /*7be0*/  F2FP.BF16.F32.PACK_AB R20, R6, R20 ;  /* 0x000000140614723e */ /* 0x000fe200000010ff */
        /* <DEDUP_REMOVED lines=9> */
[----:B------:R-:W-:Y:S01]  /*7c80*/  FADD.FTZ R5, -R104, R29 ;  /* 0x0000001d68057221 */ /* 0x000fe20000010100 */
[----:B------:R-:W-:Y:S01]  /*7c90*/  FFMA.FTZ R6, -R234, R234, 1 ;  /* 0x3f800000ea067423 */ /* 0x000fe200000101ea */
[----:B------:R-:W-:Y:S01]  /*7ca0*/  FMUL.FTZ R7, R7, UR6 ;  /* 0x0000000607077c20 */ /* 0x000fe20008410000 */
[----:B------:R-:W-:Y:S01]  /*7cb0*/  FFMA.FTZ R8, -R238, R238, 1 ;  /* 0x3f800000ee087423 */ /* 0x000fe200000101ee */
[----:B------:R-:W-:Y:S01]  /*7cc0*/  FMUL.FTZ R5, R197, R5 ;  /* 0x00000005c5057220 */ /* 0x000fe20000410000 */
[----:B------:R-:W-:Y:S01]  /*7cd0*/  FMUL.FTZ R6, R6, UR6 ;  /* 0x0000000606067c20 */ /* 0x000fe20008410000 */
[----:B------:R-:W-:Y:S01]  /*7ce0*/  FMUL.FTZ R17, R7, R28 ;  /* 0x0000001c07117220 */ /* 0x000fe20000410000 */
[----:B------:R-:W-:Y:S01]  /*7cf0*/  FMUL.FTZ R9, R9, UR6 ;  /* 0x0000000609097c20 */ /* 0x000fe20008410000 */
[----:B------:R-:W-:Y:S01]  /*7d00*/  FMUL.FTZ R18, R18, UR6 ;  /* 0x0000000612127c20 */ /* 0x000fe20008410000 */
[----:B------:R-:W-:Y:S01]  /*7d10*/  FMUL.FTZ R5, R6, R5 ;  /* 0x0000000506057220 */ /* 0x000fe20000410000 */
[----:B------:R-:W-:Y:S01]  /*7d20*/  FMUL.FTZ R55, R112, R55 ;  /* 0x0000003770377220 */ /* 0x000fe20000410000 */
[----:B------:R-:W-:Y:S01]  /*7d30*/  FMUL.FTZ R8, R8, UR6 ;  /* 0x0000000608087c20 */ /* 0x000fe20008410000 */
[----:B------:R-:W-:Y:S01]  /*7d40*/  FMUL.FTZ R16, R9, R16 ;  /* 0x0000001009107220 */ /* 0x000fe20000410000 */
[----:B------:R-:W-:Y:S01]  /*7d50*/  FFMA.FTZ R6, -R207, R207, 1 ;  /* 0x3f800000cf067423 */ /* 0x000fe200000101cf */
[----:B------:R-:W-:Y:S01]  /*7d60*/  F2FP.BF16.F32.PACK_AB R17, R5, R17 ;  /* 0x000000110511723e */ /* 0x000fe200000010ff */
[----:B------:R-:W-:Y:S01]  /*7d70*/  FADD.FTZ R5, -R104, R45 ;  /* 0x0000002d68057221 */ /* 0x000fe20000010100 */
[----:B------:R-:W-:Y:S01]  /*7d80*/  FMUL.FTZ R21, R18, R55 ;  /* 0x0000003712157220 */ /* 0x000fe20000410000 */
[----:B------:R-:W-:Y:S01]  /*7d90*/  FMUL.FTZ R18, R8, R25 ;  /* 0x0000001908127220 */ /* 0x000fe20000410000 */
[----:B------:R-:W-:Y:S01]  /*7da0*/  FMUL.FTZ R6, R6, UR6 ;  /* 0x0000000606067c20 */ /* 0x000fe20008410000 */
[----:B------:R-:W-:Y:S01]  /*7db0*/  FMUL.FTZ R5, R173, R5 ;  /* 0x00000005ad057220 */ /* 0x000fe20000410000 */
[----:B------:R-:W-:Y:S01]  /*7dc0*/  FADD.FTZ R41, -R104, R41 ;  /* 0x0000002968297221 */ /* 0x000fe20000010100 */
[----:B------:R-:W-:Y:S01]  /*7dd0*/  FFMA.FTZ R8, -R219, R219, 1 ;  /* 0x3f800000db087423 */ /* 0x000fe200000101db */
[----:B-1----:R-:W-:Y:S01]  /*7de0*/  F2FP.BF16.F32.PACK_AB R4, R13, R16 ;  /* 0x000000100d04723e */ /* 0x002fe200000010ff */
[----:B------:R-:W-:Y:S01]  /*7df0*/  FMUL.FTZ R13, R6, R5 ;  /* 0x00000005060d7220 */ /* 0x000fe20000410000 */
[----:B------:R-:W-:Y:S01]  /*7e00*/  FMUL.FTZ R41, R181, R41 ;  /* 0x00000029b5297220 */ /* 0x000fe20000410000 */
[----:B------:R-:W-:Y:S01]  /*7e10*/  FMUL.FTZ R8, R8, UR6 ;  /* 0x0000000608087c20 */ /* 0x000fe20008410000 */
[----:B------:R-:W-:Y:S01]  /*7e20*/  FFMA.FTZ R5, -R191, R191, 1 ;  /* 0x3f800000bf057423 */ /* 0x000fe200000101bf */
[----:B------:R3:W-:Y:S01]  /*7e30*/  STS [R216+0xa000], R4 ;  /* 0x00a00004d8007388 */ /* 0x0007e20000000800 */
[----:B------:R-:W-:Y:S01]  /*7e40*/  FADD.FTZ R61, -R104, R61 ;  /* 0x0000003d683d7221 */ /* 0x000fe20000010100 */
[----:B------:R-:W-:Y:S01]  /*7e50*/  FMUL.FTZ R16, R8, R41 ;  /* 0x0000002908107220 */ /* 0x000fe20000410000 */
[----:B------:R-:W-:Y:S01]  /*7e60*/  FMUL.FTZ R8, R5, UR6 ;  /* 0x0000000605087c20 */ /* 0x000fe20008410000 */
[----:B------:R-:W-:Y:S01]  /*7e70*/  FFMA.FTZ R5, -R187, R187, 1 ;  /* 0x3f800000bb057423 */ /* 0x000fe200000101bb */
[----:B------:R-:W-:Y:S01]  /*7e80*/  FMUL.FTZ R61, R165, R61 ;  /* 0x0000003da53d7220 */ /* 0x000fe20000410000 */
[----:B------:R-:W-:Y:S01]  /*7e90*/  FADD.FTZ R60, -R104, R60 ;  /* 0x0000003c683c7221 */ /* 0x000fe20000010100 */
[----:B------:R-:W-:Y:S01]  /*7ea0*/  FFMA.FTZ R6, -R188, R188, 1 ;  /* 0x3f800000bc067423 */ /* 0x000fe200000101bc */
[----:B------:R-:W-:Y:S01]  /*7eb0*/  FMUL.FTZ R5, R5, UR6 ;  /* 0x0000000605057c20 */ /* 0x000fe20008410000 */
[----:B------:R-:W-:Y:S01]  /*7ec0*/  FADD.FTZ R44, -R104, R44 ;  /* 0x0000002c682c7221 */ /* 0x000fe20000010100 */
[----:B------:R-:W-:Y:S01]  /*7ed0*/  FFMA.FTZ R7, -R208, R208, 1 ;  /* 0x3f800000d0077423 */ /* 0x000fe200000101d0 */
[----:B------:R-:W-:Y:S01]  /*7ee0*/  FMUL.FTZ R60, R166, R60 ;  /* 0x0000003ca63c7220 */ /* 0x000fe20000410000 */
[----:B------:R-:W-:Y:S01]  /*7ef0*/  FMUL.FTZ R61, R5, R61 ;  /* 0x0000003d053d7220 */ /* 0x000fe20000410000 */
[----:B------:R-:W-:Y:S01]  /*7f00*/  FMUL.FTZ R6, R6, UR6 ;  /* 0x0000000606067c20 */ /* 0x000fe20008410000 */
[----:B------:R-:W-:Y:S01]  /*7f10*/  FADD.FTZ R5, -R0, R11 ;  /* 0x0000000b00057221 */ /* 0x000fe20000010100 */
[----:B------:R-:W-:Y:S01]  /*7f20*/  FADD.FTZ R56, -R104, R56 ;  /* 0x0000003868387221 */ /* 0x000fe20000010100 */
[----:B------:R-:W-:Y:S01]  /*7f30*/  FFMA.FTZ R9, -R239, R239, 1 ;  /* 0x3f800000ef097423 */ /* 0x000fe200000101ef */
[----:B------:R-:W-:Y:S01]  /*7f40*/  FMUL.FTZ R44, R177, R44 ;  /* 0x0000002cb12c7220 */ /* 0x000fe20000410000 */
[----:B------:R-:W-:Y:S01]  /*7f50*/  FMUL.FTZ R7, R7, UR6 ;  /* 0x0000000607077c20 */ /* 0x000fe20008410000 */
[----:B------:R-:W-:Y:S01]  /*7f60*/  FMUL.FTZ R60, R6, R60 ;  /* 0x0000003c063c7220 */ /* 0x000fe20000410000 */
[----:B------:R-:W-:Y:S01]  /*7f70*/  FMUL.FTZ R56, R170, R56 ;  /* 0x00000038aa387220 */ /* 0x000fe20000410000 */
[----:B------:R-:W-:Y:S01]  /*7f80*/  FMUL.FTZ R6, R248, R5 ;  /* 0x00000005f8067220 */ /* 0x000fe20000410000 */
[----:B------:R-:W-:Y:S01]  /*7f90*/  FMUL.FTZ R9, R9, UR6 ;  /* 0x0000000609097c20 */ /* 0x000fe20008410000 */
[----:B------:R-:W-:Y:S01]  /*7fa0*/  FMUL.FTZ R44, R7, R44 ;  /* 0x0000002c072c7220 */ /* 0x000fe20000410000 */
[----:B------:R-:W-:Y:S01]  /*7fb0*/  FADD.FTZ R57, -R104, R57 ;  /* 0x0000003968397221 */ /* 0x000fe20000010100 */
[----:B------:R-:W-:Y:S01]  /*7fc0*/  FFMA.FTZ R7, -R192, R192, 1 ;  /* 0x3f800000c0077423 */ /* 0x000fe200000101c0 */
[----:B------:R-:W-:Y:S01]  /*7fd0*/  FMUL.FTZ R56, R8, R56 ;  /* 0x0000003808387220 */ /* 0x000fe20000410000 */
[----:B------:R-:W-:Y:S01]  /*7fe0*/  FMUL.FTZ R24, R9, R24 ;  /* 0x0000001809187220 */ /* 0x000fe20000410000 */
[----:B------:R-:W-:Y:S01]  /*7ff0*/  FADD.FTZ R14, -R0, R14 ;  /* 0x0000000e000e7221 */ /* 0x000fe20000010100 */
[----:B------:R-:W-:Y:S01]  /*8000*/  FMUL.FTZ R57, R169, R57 ;  /* 0x00000039a9397220 */ /* 0x000fe20000410000 */
[----:B------:R-:W-:Y:S01]  /*8010*/  FMUL.FTZ R7, R7, UR6 ;  /* 0x0000000607077c20 */ /* 0x000fe20008410000 */
[----:B------:R-:W-:Y:S01]  /*8020*/  FADD.FTZ R40, -R104, R40 ;  /* 0x0000002868287221 */ /* 0x000fe20000010100 */
[----:B------:R-:W-:Y:S01]  /*8030*/  FFMA.FTZ R9, -R220, R220, 1 ;  /* 0x3f800000dc097423 */ /* 0x000fe200000101dc */
[----:B------:R-:W-:Y:S01]  /*8040*/  FADD.FTZ R10, -R0, R10 ;  /* 0x0000000a000a7221 */ /* 0x000fe20000010100 */
[----:B------:R-:W-:Y:S01]  /*8050*/  F2FP.BF16.F32.PACK_AB R19, R19, R12 ;  /* 0x0000000c1313723e */ /* 0x000fe200000010ff */
[----:B------:R-:W-:Y:S01]  /*8060*/  FMUL.FTZ R14, R246, R14 ;  /* 0x0000000ef60e7220 */ /* 0x000fe20000410000 */
[----:B------:R-:W-:Y:S01]  /*8070*/  FMUL.FTZ R12, R7, R57 ;  /* 0x00000039070c7220 */ /* 0x000fe20000410000 */
[----:B------:R-:W-:Y:S01]  /*8080*/  FMUL.FTZ R40, R182, R40 ;  /* 0x00000028b6287220 */ /* 0x000fe20000410000 */
[----:B------:R-:W-:Y:S01]  /*8090*/  FMUL.FTZ R9, R9, UR6 ;  /* 0x0000000609097c20 */ /* 0x000fe20008410000 */
[----:B------:R-:W-:Y:S01]  /*80a0*/  FMUL.FTZ R10, R249, R10 ;  /* 0x0000000af90a7220 */ /* 0x000fe20000410000 */
[C---:B------:R-:W-:Y:S01]  /*80b0*/  FADD.FTZ R46, -R0.reuse, R46 ;  /* 0x0000002e002e7221 */ /* 0x040fe20000010100 */
[C---:B------:R-:W-:Y:S01]  /*80c0*/  FADD.FTZ R30, -R0.reuse, R30 ;  /* 0x0000001e001e7221 */ /* 0x040fe20000010100 */
[----:B------:R-:W-:Y:S01]  /*80d0*/  FMUL.FTZ R9, R9, R40 ;  /* 0x0000002809097220 */ /* 0x000fe20000410000 */
[----:B------:R-:W-:Y:S01]  /*80e0*/  FADD.FTZ R31, -R0, R31 ;  /* 0x0000001f001f7221 */ /* 0x000fe20000010100 */
[----:B------:R-:W-:Y:S01]  /*80f0*/  FMUL.FTZ R46, R194, R46 ;  /* 0x0000002ec22e7220 */ /* 0x000fe20000410000 */
[----:B------:R-:W-:Y:S01]  /*8100*/  FMUL.FTZ R30, R226, R30 ;  /* 0x0000001ee21e7220 */ /* 0x000fe20000410000 */
[----:B------:R-:W-:Y:S01]  /*8110*/  FADD.FTZ R59, -R0, R59 ;  /* 0x0000003b003b7221 */ /* 0x000fe20000010100 */
[----:B------:R-:W-:Y:S01]  /*8120*/  F2FP.BF16.F32.PACK_AB R16, R16, R9 ;  /* 0x000000091010723e */ /* 0x000fe200000010ff */
[----:B------:R-:W-:Y:S01]  /*8130*/  FMUL.FTZ R31, R225, R31 ;  /* 0x0000001fe11f7220 */ /* 0x000fe20000410000 */
[----:B------:R-:W-:Y:S01]  /*8140*/  F2FP.BF16.F32.PACK_AB R32, R32, R34 ;  /* 0x000000222020723e */ /* 0x000fe200000010ff */
[----:B------:R-:W-:Y:S01]  /*8150*/  FADD.FTZ R42, -R0, R42 ;  /* 0x0000002a002a7221 */ /* 0x000fe20000010100 */
[----:B------:R-:W4:Y:S01]  /*8160*/  LDL R34, [R1+0x60] ;  /* 0x0000600001227983 */ /* 0x000f220000100800 */
[----:B------:R-:W-:Y:S01]  /*8170*/  FMUL.FTZ R59, R185, R59 ;  /* 0x0000003bb93b7220 */ /* 0x000fe20000410000 */
[----:B------:R-:W-:Y:S01]  /*8180*/  FADD.FTZ R51, -R105, R51 ;  /* 0x0000003369337221 */ /* 0x000fe20000010100 */
[----:B------:R-:W-:Y:S01]  /*8190*/  F2FP.BF16.F32.PACK_AB R18, R18, R24 ;  /* 0x000000181212723e */ /* 0x000fe200000010ff */
[----:B------:R-:W4:Y:S01]  /*81a0*/  LDL.LU R29, [R1+0x20] ;  /* 0x00002000011d7983 */ /* 0x000f220000300800 */
[----:B------:R-:W-:Y:S01]  /*81b0*/  FMUL.FTZ R42, R202, R42 ;  /* 0x0000002aca2a7220 */ /* 0x000fe20000410000 */
[----:B------:R-:W-:Y:S01]  /*81c0*/  FADD.FTZ R43, -R0, R43 ;  /* 0x0000002b002b7221 */ /* 0x000fe20000010100 */
[----:B------:R-:W-:Y:S01]  /*81d0*/  FMUL.FTZ R51, R114, R51 ;  /* 0x0000003372337220 */ /* 0x000fe20000410000 */
[----:B------:R-:W4:Y:S01]  /*81e0*/  LDL.LU R28, [R1+0x24] ;  /* 0x00002400011c7983 */ /* 0x000f220000300800 */
[----:B------:R-:W-:Y:S01]  /*81f0*/  FADD.FTZ R62, -R0, R62 ;  /* 0x0000003e003e7221 */ /* 0x000fe20000010100 */
[----:B------:R-:W-:Y:S01]  /*8200*/  FMUL.FTZ R43, R201, R43 ;  /* 0x0000002bc92b7220 */ /* 0x000fe20000410000 */
[----:B------:R-:W-:Y:S01]  /*8210*/  FMUL.FTZ R22, R22, R51 ;  /* 0x0000003316167220 */ /* 0x000fe20000410000 */
[----:B------:R-:W-:Y:S01]  /*8220*/  F2FP.BF16.F32.PACK_AB R23, R23, R38 ;  /* 0x000000261717723e */ /* 0x000fe200000010ff */
[----:B------:R-:W-:Y:S01]  /*8230*/  FADD.FTZ R58, -R0, R58 ;  /* 0x0000003a003a7221 */ /* 0x000fe20000010100 */
[----:B------:R-:W-:Y:S01]  /*8240*/  FMUL.FTZ R62, R180, R62 ;  /* 0x0000003eb43e7220 */ /* 0x000fe20000410000 */
[----:B------:R-:W-:Y:S02]  /*8250*/  F2FP.BF16.F32.PACK_AB R13, R13, R44 ;  /* 0x0000002c0d0d723e */ /* 0x000fe400000010ff */
[----:B------:R-:W-:Y:S01]  /*8260*/  F2FP.BF16.F32.PACK_AB R22, R22, R50 ;  /* 0x000000321616723e */ /* 0x000fe200000010ff */
[----:B------:R-:W-:Y:S01]  /*8270*/  FMUL.FTZ R58, R186, R58 ;  /* 0x0000003aba3a7220 */ /* 0x000fe20000410000 */
[----:B------:R-:W-:Y:S02]  /*8280*/  F2FP.BF16.F32.PACK_AB R21, R21, R54 ;  /* 0x000000361515723e */ /* 0x000fe400000010ff */
[----:B------:R-:W-:Y:S02]  /*8290*/  F2FP.BF16.F32.PACK_AB R12, R12, R56 ;  /* 0x000000380c0c723e */ /* 0x000fe400000010ff */
[----:B------:R-:W-:Y:S01]  /*82a0*/  F2FP.BF16.F32.PACK_AB R11, R61, R60 ;  /* 0x0000003c3d0b723e */ /* 0x000fe200000010ff */
[----:B--2---:R-:W-:Y:S04]  /*82b0*/  FFMA.FTZ R5, -R109, R109, 1 ;  /* 0x3f8000006d057423 */ /* 0x004fe8000001016d */
[----:B------:R-:W-:Y:S01]  /*82c0*/  FMUL.FTZ R8, R5, UR6 ;  /* 0x0000000605087c20 */ /* 0x000fe20008410000 */
[----:B---3--:R-:W-:Y:S01]  /*82d0*/  FFMA.FTZ R4, -R108, R108, 1 ;  /* 0x3f8000006c047423 */ /* 0x008fe2000001016c */
[----:B----4-:R-:W-:Y:S03]  /*82e0*/  FFMA.FTZ R5, -R107, R107, 1 ;  /* 0x3f8000006b057423 */ /* 0x010fe6000001016b */
[----:B------:R-:W-:Y:S01]  /*82f0*/  FMUL.FTZ R7, R4, UR6 ;  /* 0x0000000604077c20 */ /* 0x000fe20008410000 */
[----:B------:R-:W-:Y:S01]  /*8300*/  FMUL.FTZ R10, R8, R10 ;  /* 0x0000000a080a7220 */ /* 0x000fe20000410000 */
[----:B------:R-:W-:Y:S01]  /*8310*/  FMUL.FTZ R5, R5, UR6 ;  /* 0x0000000605057c20 */ /* 0x000fe20008410000 */
[----:B------:R-:W-:Y:S01]  /*8320*/  FFMA.FTZ R4, -R106, R106, 1 ;  /* 0x3f8000006a047423 */ /* 0x000fe2000001016a */
[----:B------:R-:W-:Y:S02]  /*8330*/  FMUL.FTZ R7, R7, R6 ;  /* 0x0000000607077220 */ /* 0x000fe40000410000 */
[----:B------:R-:W-:Y:S01]  /*8340*/  FMUL.FTZ R14, R5, R14 ;  /* 0x0000000e050e7220 */ /* 0x000fe20000410000 */
[----:B------:R-:W-:Y:S01]  /*8350*/  FFMA.FTZ R5, -R103, R103, 1 ;  /* 0x3f80000067057423 */ /* 0x000fe20000010167 */
[----:B------:R-:W-:Y:S01]  /*8360*/  FMUL.FTZ R4, R4, UR6 ;  /* 0x0000000604047c20 */ /* 0x000fe20008410000 */
[----:B------:R-:W-:Y:S01]  /*8370*/  F2FP.BF16.F32.PACK_AB R10, R7, R10 ;  /* 0x0000000a070a723e */ /* 0x000fe200000010ff */
[----:B------:R-:W-:Y:S01]  /*8380*/  FFMA.FTZ R7, -R237, R237, 1 ;  /* 0x3f800000ed077423 */ /* 0x000fe200000101ed */
[----:B------:R-:W-:Y:S01]  /*8390*/  FMUL.FTZ R6, R5, UR6 ;  /* 0x0000000605067c20 */ /* 0x000fe20008410000 */
[----:B------:R-:W-:Y:S01]  /*83a0*/  FMUL.FTZ R9, R4, R15 ;  /* 0x0000000f04097220 */ /* 0x000fe20000410000 */
[----:B------:R-:W-:Y:S01]  /*83b0*/  FFMA.FTZ R4, -R101, R101, 1 ;  /* 0x3f80000065047423 */ /* 0x000fe20000010165 */
[----:B------:R-:W-:Y:S01]  /*83c0*/  STS [R216+0xa400], R10 ;  /* 0x00a4000ad8007388 */ /* 0x000fe20000000800 */
[----:B------:R-:W-:Y:S01]  /*83d0*/  FMUL.FTZ R26, R6, R26 ;  /* 0x0000001a061a7220 */ /* 0x000fe20000410000 */
[----:B------:R-:W-:Y:S01]  /*83e0*/  FFMA.FTZ R6, -R236, R236, 1 ;  /* 0x3f800000ec067423 */ /* 0x000fe200000101ec */
[----:B------:R-:W-:Y:S01]  /*83f0*/  F2FP.BF16.F32.PACK_AB R9, R9, R14 ;  /* 0x0000000e0909723e */ /* 0x000fe200000010ff */
[----:B------:R-:W-:Y:S01]  /*8400*/  STS [R217+0xa000], R19 ;  /* 0x00a00013d9007388 */ /* 0x000fe20000000800 */
[----:B------:R-:W-:Y:S01]  /*8410*/  FMUL.FTZ R8, R4, UR6 ;  /* 0x0000000604087c20 */ /* 0x000fe20008410000 */
[----:B------:R-:W-:Y:S01]  /*8420*/  FFMA.FTZ R5, -R53, R53, 1 ;  /* 0x3f80000035057423 */ /* 0x000fe20000010135 */
[----:B------:R-:W-:Y:S01]  /*8430*/  FFMA.FTZ R4, -R52, R52, 1 ;  /* 0x3f80000034047423 */ /* 0x000fe20000010134 */
[----:B------:R-:W-:Y:S01]  /*8440*/  STS [R217+0xa400], R9 ;  /* 0x00a40009d9007388 */ /* 0x000fe20000000800 */
[----:B------:R-:W-:Y:S01]  /*8450*/  FMUL.FTZ R6, R6, UR6 ;  /* 0x0000000606067c20 */ /* 0x000fe20008410000 */
[----:B------:R-:W-:Y:S01]  /*8460*/  FMUL.FTZ R5, R5, UR6 ;  /* 0x0000000605057c20 */ /* 0x000fe20008410000 */
[----:B------:R-:W-:Y:S01]  /*8470*/  FMUL.FTZ R4, R4, UR6 ;  /* 0x0000000604047c20 */ /* 0x000fe20008410000 */
[----:B------:R-:W-:Y:S01]  /*8480*/  STS [R218+0x8000], R102 ;  /* 0x00800066da007388 */ /* 0x000fe20000000800 */
[----:B------:R-:W-:Y:S01]  /*8490*/  FMUL.FTZ R46, R6, R46 ;  /* 0x0000002e062e7220 */ /* 0x000fe20000410000 */
[----:B------:R-:W-:Y:S01]  /*84a0*/  FMUL.FTZ R8, R8, R27 ;  /* 0x0000001b08087220 */ /* 0x000fe20000410000 */
[----:B------:R-:W-:Y:S01]  /*84b0*/  FFMA.FTZ R6, -R209, R209, 1 ;  /* 0x3f800000d1067423 */ /* 0x000fe200000101d1 */
[----:B------:R-:W-:Y:S01]  /*84c0*/  STS [R218+0x8400], R33 ;  /* 0x00840021da007388 */ /* 0x000fe20000000800 */
[----:B------:R-:W-:Y:S01]  /*84d0*/  FMUL.FTZ R30, R5, R30 ;  /* 0x0000001e051e7220 */ /* 0x000fe20000410000 */
[----:B------:R-:W-:Y:S01]  /*84e0*/  FMUL.FTZ R31, R4, R31 ;  /* 0x0000001f041f7220 */ /* 0x000fe20000410000 */
[----:B------:R-:W-:Y:S01]  /*84f0*/  FFMA.FTZ R14, -R240, R240, 1 ;  /* 0x3f800000f00e7423 */ /* 0x000fe200000101f0 */
[----:B------:R-:W-:Y:S01]  /*8500*/  STS [R215+0x8000], R100 ;  /* 0x00800064d7007388 */ /* 0x000fe20000000800 */
[----:B------:R-:W-:Y:S01]  /*8510*/  FADD.FTZ R4, -R0, R47 ;  /* 0x0000002f00047221 */ /* 0x000fe20000010100 */
[----:B------:R-:W-:Y:S01]  /*8520*/  FFMA.FTZ R5, -R233, R233, 1 ;  /* 0x3f800000e9057423 */ /* 0x000fe200000101e9 */
[----:B------:R-:W-:Y:S01]  /*8530*/  FMUL.FTZ R6, R6, UR6 ;  /* 0x0000000606067c20 */ /* 0x000fe20008410000 */
[----:B------:R-:W-:Y:S01]  /*8540*/  STS [R215+0x8400], R32 ;  /* 0x00840020d7007388 */ /* 0x000fe20000000800 */
[----:B------:R-:W-:Y:S01]  /*8550*/  F2FP.BF16.F32.PACK_AB R8, R8, R26 ;  /* 0x0000001a0808723e */ /* 0x000fe200000010ff */
[----:B------:R-:W-:Y:S01]  /*8560*/  FMUL.FTZ R14, R14, UR6 ;  /* 0x000000060e0e7c20 */ /* 0x000fe20008410000 */
[----:B------:R-:W-:Y:S01]  /*8570*/  FMUL.FTZ R4, R193, R4 ;  /* 0x00000004c1047220 */ /* 0x000fe20000410000 */
[----:B------:R-:W-:Y:S01]  /*8580*/  FMUL.FTZ R5, R5, UR6 ;  /* 0x0000000605057c20 */ /* 0x000fe20008410000 */
[----:B------:R-:W-:Y:S01]  /*8590*/  FMUL.FTZ R59, R6, R59 ;  /* 0x0000003b063b7220 */ /* 0x000fe20000410000 */
[----:B------:R-:W-:Y:S01]  /*85a0*/  F2FP.BF16.F32.PACK_AB R6, R31, R30 ;  /* 0x0000001e1f06723e */ /* 0x000fe200000010ff */
[----:B------:R-:W-:Y:S01]  /*85b0*/  STS [R218+0xa000], R18 ;  /* 0x00a00012da007388 */ /* 0x000fe20000000800 */
[----:B------:R-:W-:Y:S01]  /*85c0*/  FMUL.FTZ R42, R14, R42 ;  /* 0x0000002a0e2a7220 */ /* 0x000fe20000410000 */
[----:B------:R-:W-:Y:S01]  /*85d0*/  FMUL.FTZ R7, R7, UR6 ;  /* 0x0000000607077c20 */ /* 0x000fe20008410000 */
[----:B------:R-:W-:Y:S01]  /*85e0*/  FMUL.FTZ R14, R5, R4 ;  /* 0x00000004050e7220 */ /* 0x000fe20000410000 */
[----:B------:R-:W-:Y:S01]  /*85f0*/  STS [R218+0xa400], R8 ;  /* 0x00a40008da007388 */ /* 0x000fe20000000800 */
[----:B------:R-:W-:Y:S01]  /*8600*/  FFMA.FTZ R5, -R206, R206, 1 ;  /* 0x3f800000ce057423 */ /* 0x000fe200000101ce */
[----:B------:R-:W-:Y:S01]  /*8610*/  FMUL.FTZ R43, R7, R43 ;  /* 0x0000002b072b7220 */ /* 0x000fe20000410000 */
[----:B------:R-:W-:Y:S01]  /*8620*/  FFMA.FTZ R7, -R210, R210, 1 ;  /* 0x3f800000d2077423 */ /* 0x000fe200000101d2 */
[----:B------:R-:W-:Y:S01]  /*8630*/  STS [R215+0xa000], R17 ;  /* 0x00a00011d7007388 */ /* 0x000fe20000000800 */
[----:B------:R-:W-:Y:S01]  /*8640*/  FMUL.FTZ R5, R5, UR6 ;  /* 0x0000000605057c20 */ /* 0x000fe20008410000 */
[----:B------:R-:W-:Y:S01]  /*8650*/  FADD.FTZ R0, -R0, R63 ;  /* 0x0000003f00007221 */ /* 0x000fe20000010100 */
[----:B------:R-:W-:Y:S01]  /*8660*/  FFMA.FTZ R4, -R205, R205, 1 ;  /* 0x3f800000cd047423 */ /* 0x000fe200000101cd */
[----:B------:R-:W-:Y:S01]  /*8670*/  STS [R215+0xa400], R6 ;  /* 0x00a40006d7007388 */ /* 0x000fe20000000800 */
[----:B------:R-:W-:Y:S01]  /*8680*/  FMUL.FTZ R7, R7, UR6 ;  /* 0x0000000607077c20 */ /* 0x000fe20008410000 */
[----:B------:R-:W-:Y:S01]  /*8690*/  FMUL.FTZ R0, R174, R0 ;  /* 0x00000000ae007220 */ /* 0x000fe20000410000 */
[----:B------:R-:W-:Y:S01]  /*86a0*/  FMUL.FTZ R4, R4, UR6 ;  /* 0x0000000604047c20 */ /* 0x000fe20008410000 */
[----:B------:R-:W-:Y:S01]  /*86b0*/  STS [R211+0x8000], R49 ;  /* 0x00800031d3007388 */ /* 0x000fe20000000800 */
[----:B------:R-:W-:Y:S01]  /*86c0*/  FMUL.FTZ R62, R5, R62 ;  /* 0x0000003e053e7220 */ /* 0x000fe20000410000 */
        /* <DEDUP_REMOVED lines=110> */
.L_x_605:
[----:B------:R-:W3:Y:S01]  /*8db0*/  LDL R60, [R1+0x50] ;  /* 0x00005000013c7983 */ /* 0x000ee20000100800 */
        /* <DEDUP_REMOVED lines=96> */
[----:B------:R-:W-:Y:S03]  /*93c0*/  @UP0 UIADD3 UR14, UP2, UR14, -0x200, URZ ;  /* 0xfffffe000e0e0890 */ /* 0x000fe6000ff5e03f */
[----:B----4-:R-:W-:Y:S01]  /*93d0*/  @P1 IADD3.X R21, R58, UR13, RZ, P2, !PT ;  /* 0x0000000d3a151c10 */ /* 0x010fe200097fe4ff */
[----:B------:R-:W-:Y:S01]  /*93e0*/  IMAD.U32 R58, RZ, RZ, UR25 ;  /* 0x00000019ff3a7e24 */ /* 0x000fe2000f8e00ff */
[----:B------:R-:W-:Y:S03]  /*93f0*/  @UP0 UIADD3.X UR13, UR13, -0x1, URZ, UP2, !UPT ;  /* 0xffffffff0d0d0890 */ /* 0x000fe600097fe43f */
[----:B-----5:R-:W3:Y:S04]  /*9400*/  @P1 LDG.E R57, desc[UR10][R20.64] ;  /* 0x0000000a14391981 */ /* 0x020ee8000c1e1900 */
[----:B------:R-:W4:Y:S04]  /*9410*/  @P1 LDG.E R56, desc[UR10][R20.64+0x20] ;  /* 0x0000200a14381981 */ /* 0x000f28000c1e1900 */
[----:B------:R-:W5:Y:S04]  /*9420*/  @P1 LDG.E R55, desc[UR10][R20.64+0x100] ;  /* 0x0001000a14371981 */ /* 0x000f68000c1e1900 */
[----:B------:R1:W2:Y:S02]  /*9430*/  @P1 LDG.E R54, desc[UR10][R20.64+0x120] ;  /* 0x0001200a14361981 */ /* 0x0002a4000c1e1900 */
        /* <DEDUP_REMOVED lines=37> */
[----:B---3--:R1:W-:Y:S04]  /*9690*/  @P1 STL [R1+0x40], R57 ;  /* 0x0000403901001387 */ /* 0x0083e80000100800 */
[----:B----4-:R3:W-:Y:S04]  /*96a0*/  @P1 STL [R1+0x44], R56 ;  /* 0x0000443801001387 */ /* 0x0107e80000100800 */
[----:B-----5:R4:W-:Y:S04]  /*96b0*/  @P1 STL [R1+0x38], R55 ;  /* 0x0000383701001387 */ /* 0x0209e80000100800 */
[----:B--2---:R2:W-:Y:S01]  /*96c0*/  @P1 STL [R1+0x3c], R54 ;  /* 0x00003c3601001387 */ /* 0x0045e20000100800 */
        /* <DEDUP_REMOVED lines=9> */
[----:B---3--:R-:W-:Y:S01]  /*9760*/  IMAD.U32 R56, RZ, RZ, UR23 ;  /* 0x00000017ff387e24 */ /* 0x008fe2000f8e00ff */
[-C--:B------:R-:W-:Y:S01]  /*9770*/  LEA.HI.X.SX32 R33, R57, R21.reuse, 0x2, P5 ;  /* 0x0000001539217211 */ /* 0x080fe200028f16ff */
[----:B------:R-:W-:Y:S01]  /*9780*/  REDG.E.ADD.F32.FTZ.RN.STRONG.GPU desc[UR10][R34.64], R17 ;  /* 0x00000011220079a6 */ /* 0x000fe2000c10f38a */
[----:B----4-:R-:W-:Y:S02]  /*9790*/  MOV R55, UR22 ;  /* 0x0000001600377c02 */ /* 0x010fe40008000f00 */
[-C--:B------:R-:W-:Y:S01]  /*97a0*/  LEA.HI.X.SX32 R31, R56, R21.reuse, 0x2, P4 ;  /* 0x00000015381f7211 */ /* 0x080fe200020f16ff */
[----:B------:R-:W-:Y:S01]  /*97b0*/  REDG.E.ADD.F32.FTZ.RN.STRONG.GPU desc[UR10][R32.64], R18 ;  /* 0x00000012200079a6 */ /* 0x000fe2000c10f38a */
[----:B--2---:R-:W-:Y:S01]  /*97c0*/  IMAD.U32 R54, RZ, RZ, UR21 ;  /* 0x00000015ff367e24 */ /* 0x004fe2000f8e00ff */
        /* <DEDUP_REMOVED lines=142> */
.L_x_607:
        /* <DEDUP_REMOVED lines=19> */
.L_x_608:
        /* <DEDUP_REMOVED lines=43> */
.L_x_610:
[----:B------:R-:W-:Y:S05]  /*a490*/  BSYNC B0 ;  /* 0x0000000000007941 */ /* 0x000fea0003800000 */
.L_x_609:
        /* <DEDUP_REMOVED lines=13> */
.L_x_612:
[----:B------:R-:W-:Y:S05]  /*a570*/  BSYNC B0 ;  /* 0x0000000000007941 */ /* 0x000fea0003800000 */
.L_x_611:
        /* <DEDUP_REMOVED lines=27> */
.L_x_614:
[----:B------:R-:W-:Y:S05]  /*a730*/  BSYNC B0 ;  /* 0x0000000000007941 */ /* 0x000fea0003800000 */
.L_x_613:
        /* <DEDUP_REMOVED lines=14> */
.L_x_587:
        /* <DEDUP_REMOVED lines=24> */
.L_x_616:
        /* <DEDUP_REMOVED lines=23> */
.L_x_617:
        /* <DEDUP_REMOVED lines=35> */
.L_x_619:
[----:B------:R-:W-:Y:S05]  /*ad40*/  BSYNC B0 ;  /* 0x0000000000007941 */ /* 0x000fea0003800000 */
.L_x_618:
        /* <DEDUP_REMOVED lines=14> */
.L_x_621:
[----:B------:R-:W-:Y:S05]  /*ae30*/  BSYNC B0 ;  /* 0x0000000000007941 */ /* 0x000fea0003800000 */
.L_x_620:
        /* <DEDUP_REMOVED lines=26> */
.L_x_623:
[----:B------:R-:W-:Y:S05]  /*afe0*/  BSYNC B0 ;  /* 0x0000000000007941 */ /* 0x000fea0003800000 */
.L_x_622:
        /* <DEDUP_REMOVED lines=13> */
.L_x_615:
[----:B------:R-:W-:Y:S05]  /*b0c0*/  BSYNC B1 ;  /* 0x0000000000017941 */ /* 0x000fea0003800000 */
.L_x_582:
        /* <DEDUP_REMOVED lines=11> */
.L_x_624:
[----:B------:R-:W-:Y:S05]  /*b180*/  EXIT ;  /* 0x000000000000794d */ /* 0x000fea0003800000 */
.L_x_626:
        /* <DEDUP_REMOVED lines=15> */
.L_x_1345:


//--------------------- .text._ZN5flash44flash_bwd_dq_dk_dv_loop_seqk_parallel_kernelI23Flash_bwd_kernel_traitsILi32ELi128ELi128ELi8ELi4ELi4ELi4ELb1ELb0EN7cutlass10bfloat16_tE19Flash_kernel_traitsILi32ELi128ELi128ELi8ES3_EELb1ELb0ELb1ELb0ELb0ELb1ELb0EEEvNS_16Flash_bwd_paramsE --------------------------
	.section	.text._ZN5flash44flash_bwd_dq_dk_dv_loop_seqk_parallel_kernelI23Flash_bwd_kernel_traitsILi32ELi128ELi128ELi8ELi4ELi4ELi4ELb1ELb0EN7cutlass10bfloat16_tE19Flash_kernel_traitsILi32ELi128ELi128ELi8ES3_EELb1ELb0ELb1ELb0ELb0ELb1ELb0EEEvNS_16Flash_bwd_paramsE,"ax",@progbits
	.align	128
        .global         _ZN5flash44flash_bwd_dq_dk_dv_loop_seqk_parallel_kernelI23Flash_bwd_kernel_traitsILi32ELi128ELi128ELi8ELi4ELi4ELi4ELb1ELb0EN7cutlass10bfloat16_tE19Flash_kernel_traitsILi32ELi128ELi128ELi8ES3_EELb1ELb0ELb1ELb0ELb0ELb1ELb0EEEvNS_16Flash_bwd_paramsE
        .type           _ZN5flash44flash_bwd_dq_dk_dv_loop_seqk_parallel_kernelI23Flash_bwd_kernel_traitsILi32ELi128ELi128ELi8ELi4ELi4ELi4ELb1ELb0EN7cutlass10bfloat16_tE19Flash_kernel_traitsILi32ELi128ELi128ELi8ES3_EELb1ELb0ELb1ELb0ELb0ELb1ELb0EEEvNS_16Flash_bwd_paramsE,@function
        .size           _ZN5flash44flash_bwd_dq_dk_dv_loop_seqk_parallel_kernelI23Flash_bwd_kernel_traitsILi32ELi128ELi128ELi8ELi4ELi4ELi4ELb1ELb0EN7cutlass10bfloat16_tE19Flash_kernel_traitsILi32ELi128ELi128ELi8ES3_EELb1ELb0ELb1ELb0ELb0ELb1ELb0EEEvNS_16Flash_bwd_paramsE,(.L_x_1346 - _ZN5flash44flash_bwd_dq_dk_dv_loop_seqk_parallel_kernelI23Flash_bwd_kernel_traitsILi32ELi128ELi128ELi8ELi4ELi4ELi4ELb1ELb0EN7cutlass10bfloat16_tE19Flash_kernel_traitsILi32ELi128ELi128ELi8ES3_EELb1ELb0ELb1ELb0ELb0ELb1ELb0EEEvNS_16Flash_bwd_paramsE)
        .other          _ZN5flash44flash_bwd_dq_dk_dv_loop_seqk_parallel_kernelI23Flash_bwd_kernel_traitsILi32ELi128ELi128ELi8ELi4ELi4ELi4ELb1ELb0EN7cutlass10bfloat16_tE19Flash_kernel_traitsILi32ELi128ELi128ELi8ES3_EELb1ELb0ELb1ELb0ELb0ELb1ELb0EEEvNS_16Flash_bwd_paramsE,@"STO_CUDA_ENTRY STV_DEFAULT"
_ZN5flash44flash_bwd_dq_dk_dv_loop_seqk_parallel_kernelI23Flash_bwd_kernel_traitsILi32ELi128ELi128ELi8ELi4ELi4ELi4ELb1ELb0EN7cutlass10bfloat16_tE19Flash_kernel_traitsILi32ELi128ELi128ELi8ES3_EELb1ELb0ELb1ELb0ELb0ELb1ELb0EEEvNS_16Flash_bwd_paramsE:
.text._ZN5flash44flash_bwd_dq_dk_dv_loop_seqk_parallel_kernelI23Flash_bwd_kernel_traitsILi32ELi128ELi128ELi8ELi4ELi4ELi4ELb1ELb0EN7cutlass10bfloat16_tE19Flash_kernel_traitsILi32ELi128ELi128ELi8ES3_EELb1ELb0ELb1ELb0ELb0ELb1ELb0EEEvNS_16Flash_bwd_paramsE:
[----:B------:R-:W-:Y:S08]  /*0000*/  LDC R1, c[0x0][0x28] ;  /* 0x00000a00ff017b82 */ /* 0x000ff00000000800 */
[----:B------:R-:W1:Y:S01]  /*0010*/  S2UR UR16, SR_CTAID.X ;  /* 0x00000000001079c3 */ /* 0x000e620000002500 */
[----:B------:R-:W-:Y:S02]  /*0020*/  ULDC UR4, c[0x0][0x2c8] ;  /* 0x0000b20000047ab9 */ /* 0x000fe40000000800 */
[----:B------:R-:W-:-:S04]  /*0030*/  UIADD3 UR5, UR4, 0x7f, URZ ;  /* 0x0000007f04057890 */ /* 0x000fc8000fffe03f */
[----:B------:R-:W-:-:S04]  /*0040*/  USHF.R.S32.HI UR4, URZ, 0x1f, UR5 ;  /* 0x0000001f3f047899 */ /* 0x000fc80008011405 */
[----:B------:R-:W-:-:S04]  /*0050*/  ULEA.HI UR4, UR4, UR5, URZ, 0x7 ;  /* 0x0000000504047291 */ /* 0x000fc8000f8f383f */
[----:B------:R-:W-:-:S06]  /*0060*/  USHF.R.S32.HI UR6, URZ, 0x7, UR4 ;  /* 0x000000073f067899 */ /* 0x000fcc0008011404 */
[----:B------:R-:W-:Y:S01]  /*0070*/  MOV R176, UR6 ;  /* 0x0000000600b07c02 */ /* 0x000fe20008000f00 */
[----:B-1----:R-:W-:-:S06]  /*0080*/  UISETP.GE.AND UP0, UPT, UR16, UR6, UPT ;  /* 0x000000061000728c */ /* 0x002fcc000bf06270 */
[----:B------:R-:W-:-:S13]  /*0090*/  PLOP3.LUT P0, PT, PT, PT, UP0, 0x80, 0x0 ;  /* 0x000000000000781c */ /* 0x000fda0003f0f008 */
[----:B------:R-:W-:Y:S05]  /*00a0*/  @P0 EXIT ;  /* 0x000000000000094d */ /* 0x000fea0003800000 */
[----:B------:R-:W1:Y:S01]  /*00b0*/  S2R R4, SR_TID.X ;  /* 0x0000000000047919 */ /* 0x000e620000002100 */
[----:B------:R-:W2:Y:S01]  /*00c0*/  S2UR UR58, SR_CTAID.Z ;  /* 0x00000000003a79c3 */ /* 0x000ea20000002700 */
[----:B------:R-:W-:Y:S01]  /*00d0*/  IMAD.MOV.U32 R167, RZ, RZ, 0x20 ;  /* 0x00000020ffa77424 */ /* 0x000fe200078e00ff */
[----:B------:R-:W-:Y:S01]  /*00e0*/  UMOV UR5, 0x400 ;  /* 0x0000040000057882 */ /* 0x000fe20000000000 */
[----:B------:R-:W-:Y:S01]  /*00f0*/  IMAD.MOV.U32 R187, RZ, RZ, -0x10 ;  /* 0xfffffff0ffbb7424 */ /* 0x000fe200078e00ff */
[----:B------:R-:W-:Y:S01]  /*0100*/  ULDC.64 UR12, c[0x0][0x208] ;  /* 0x00008200000c7ab9 */ /* 0x000fe20000000a00 */
[----:B------:R-:W-:-:S03]  /*0110*/  ULDC UR61, c[0x0][0x394] ;  /* 0x0000e500003d7ab9 */ /* 0x000fc60000000800 */
[----:B------:R-:W3:Y:S08]  /*0120*/  S2UR UR4, SR_CgaCtaId ;  /* 0x00000000000479c3 */ /* 0x000ef00000008800 */
[----:B------:R-:W4:Y:S01]  /*0130*/  S2UR UR56, SR_CTAID.Y ;  /* 0x00000000003879c3 */ /* 0x000f220000002600 */
[----:B--2---:R-:W-:-:S06]  /*0140*/  USHF.R.S32.HI UR6, URZ, 0x1f, UR58 ;  /* 0x0000001f3f067899 */ /* 0x004fcc000801143a */
[----:B------:R-:W-:Y:S01]  /*0150*/  IMAD.U32 R181, RZ, RZ, UR6 ;  /* 0x00000006ffb57e24 */ /* 0x000fe2000f8e00ff */
[----:B-1----:R-:W-:Y:S01]  /*0160*/  SHF.R.S32.HI R169, RZ, 0x1f, R4 ;  /* 0x0000001fffa97819 */ /* 0x002fe20000011404 */
[----:B---3--:R-:W-:-:S03]  /*0170*/  ULEA UR4, UR4, UR5, 0x18 ;  /* 0x0000000504047291 */ /* 0x008fc6000f8ec03f */
[CC--:B------:R-:W-:Y:S01]  /*0180*/  LEA.HI R2, R169.reuse, R4.reuse, RZ, 0x2 ;  /* 0x00000004a9027211 */ /* 0x0c0fe200078f10ff */
[----:B------:R-:W-:Y:S01]  /*0190*/  UIADD3 UR5, UR4, 0x8000, URZ ;  /* 0x0000800004057890 */ /* 0x000fe2000fffe03f */
[CC--:B------:R-:W-:Y:S02]  /*01a0*/  LEA.HI R9, R169.reuse, R4.reuse, RZ, 0x3 ;  /* 0x00000004a9097211 */ /* 0x0c0fe400078f18ff */
[--C-:B------:R-:W-:Y:S01]  /*01b0*/  SHF.R.S32.HI R0, RZ, 0x2, R2.reuse ;  /* 0x00000002ff007819 */ /* 0x100fe20000011402 */
[----:B----4-:R-:W-:Y:S01]  /*01c0*/  USHF.R.S32.HI UR6, URZ, 0x1f, UR56 ;  /* 0x0000001f3f067899 */ /* 0x010fe20008011438 */
[----:B------:R-:W-:Y:S01]  /*01d0*/  SHF.R.S32.HI R10, RZ, 0x1f, R2 ;  /* 0x0000001fff0a7819 */ /* 0x000fe20000011402 */
[----:B------:R-:W-:Y:S01]  /*01e0*/  USHF.L.U32 UR7, UR56, 0x7, URZ ;  /* 0x0000000738077899 */ /* 0x000fe2000800063f */
[CC--:B------:R-:W-:Y:S02]  /*01f0*/  LEA.HI R174, R169.reuse, R4.reuse, RZ, 0x5 ;  /* 0x00000004a9ae7211 */ /* 0x0c0fe400078f28ff */
[CC--:B------:R-:W-:Y:S01]  /*0200*/  LEA.HI R173, R169.reuse, R4.reuse, RZ, 0x7 ;  /* 0x00000004a9ad7211 */ /* 0x0c0fe200078f38ff */
[----:B------:R-:W-:Y:S01]  /*0210*/  IMAD.U32 R179, RZ, RZ, UR6 ;  /* 0x00000006ffb37e24 */ /* 0x000fe2000f8e00ff */
[----:B------:R-:W-:Y:S01]  /*0220*/  LEA.HI R169, R169, R4, RZ, 0x4 ;  /* 0x00000004a9a97211 */ /* 0x000fe200078f20ff */
[----:B------:R-:W-:Y:S01]  /*0230*/  UIADD3 UR6, UR4, 0x6000, URZ ;  /* 0x0000600004067890 */ /* 0x000fe2000fffe03f */
[C---:B------:R-:W-:Y:S01]  /*0240*/  LOP3.LUT R189, R2.reuse, 0xfffffffc, RZ, 0xc0, !PT ;  /* 0xfffffffc02bd7812 */ /* 0x040fe200078ec0ff */
[----:B------:R-:W-:Y:S01]  /*0250*/  IMAD.U32 R180, RZ, RZ, UR7 ;  /* 0x00000007ffb47e24 */ /* 0x000fe2000f8e00ff */
[-C--:B------:R-:W-:Y:S01]  /*0260*/  LEA.HI R2, R2, R0.reuse, RZ, 0x1 ;  /* 0x0000000002027211 */ /* 0x080fe200078f08ff */
[----:B------:R-:W-:Y:S01]  /*0270*/  USHF.R.S32.HI UR7, URZ, 0x1f, UR58 ;  /* 0x0000001f3f077899 */ /* 0x000fe2000801143a */
[----:B------:R-:W-:Y:S01]  /*0280*/  LEA.HI R10, R10, R0, RZ, 0x3 ;  /* 0x000000000a0a7211 */ /* 0x000fe200078f18ff */
[----:B------:R-:W-:Y:S01]  /*0290*/  IMAD.IADD R189, R4, 0x1, -R189 ;  /* 0x0000000104bd7824 */ /* 0x000fe200078e0abd */
[----:B------:R-:W-:-:S02]  /*02a0*/  SHF.R.S32.HI R6, RZ, 0x3, R9 ;  /* 0x00000003ff067819 */ /* 0x000fc40000011409 */
[----:B------:R-:W-:Y:S01]  /*02b0*/  LOP3.LUT R5, R174, 0xffffffe0, RZ, 0xc0, !PT ;  /* 0xffffffe0ae057812 */ /* 0x000fe200078ec0ff */
[----:B------:R-:W-:Y:S01]  /*02c0*/  IMAD.U32 R178, RZ, RZ, UR7 ;  /* 0x00000007ffb27e24 */ /* 0x000fe2000f8e00ff */
[----:B------:R-:W-:Y:S01]  /*02d0*/  LOP3.LUT R8, R169, 0xfffffff0, RZ, 0xc0, !PT ;  /* 0xfffffff0a9087812 */ /* 0x000fe200078ec0ff */
[----:B------:R-:W-:Y:S01]  /*02e0*/  IMAD.SHL.U32 R6, R6, 0x40, RZ ;  /* 0x0000004006067824 */ /* 0x000fe200078e00ff */
[----:B------:R-:W-:Y:S01]  /*02f0*/  LOP3.LUT R3, R9, 0xfffffff8, RZ, 0xc0, !PT ;  /* 0xfffffff809037812 */ /* 0x000fe200078ec0ff */
[----:B------:R-:W-:Y:S01]  /*0300*/  IMAD.IADD R5, R4, 0x1, -R5 ;  /* 0x0000000104057824 */ /* 0x000fe200078e0a05 */
[----:B------:R-:W-:Y:S01]  /*0310*/  LOP3.LUT R2, R2, 0x7fffffe, RZ, 0xc0, !PT ;  /* 0x07fffffe02027812 */ /* 0x000fe200078ec0ff */
[----:B------:R-:W-:Y:S01]  /*0320*/  IMAD.IADD R8, R4, 0x1, -R8 ;  /* 0x0000000104087824 */ /* 0x000fe200078e0a08 */
[----:B------:R-:W-:Y:S01]  /*0330*/  LOP3.LUT R10, R10, 0xfffffff8, RZ, 0xc0, !PT ;  /* 0xfffffff80a0a7812 */ /* 0x000fe200078ec0ff */
[----:B------:R-:W-:Y:S01]  /*0340*/  IMAD.IADD R4, R4, 0x1, -R3 ;  /* 0x0000000104047824 */ /* 0x000fe200078e0a03 */
[----:B------:R-:W-:Y:S01]  /*0350*/  SHF.R.S32.HI R3, RZ, 0x4, R169 ;  /* 0x00000004ff037819 */ /* 0x000fe200000114a9 */
[C---:B------:R-:W-:Y:S01]  /*0360*/  IMAD.IADD R2, R0.reuse, 0x1, -R2 ;  /* 0x0000000100027824 */ /* 0x040fe200078e0a02 */
[----:B------:R-:W-:Y:S01]  /*0370*/  SHF.R.S32.HI R175, RZ, 0x5, R174 ;  /* 0x00000005ffaf7819 */ /* 0x000fe200000114ae */
[----:B------:R-:W-:Y:S01]  /*0380*/  IMAD.IADD R10, R0, 0x1, -R10 ;  /* 0x00000001000a7824 */ /* 0x000fe200078e0a0a */
[----:B------:R-:W-:Y:S01]  /*0390*/  SHF.R.S32.HI R174, RZ, 0x1f, R174 ;  /* 0x0000001fffae7819 */ /* 0x000fe200000114ae */
[----:B------:R-:W-:Y:S01]  /*03a0*/  IMAD.SHL.U32 R0, R189, 0x8, RZ ;  /* 0x00000008bd007824 */ /* 0x000fe200078e00ff */
[----:B------:R-:W-:Y:S01]  /*03b0*/  LOP3.LUT R6, R6, 0xc0, RZ, 0xc0, !PT ;  /* 0x000000c006067812 */ /* 0x000fe200078ec0ff */
[----:B------:R-:W-:Y:S01]  /*03c0*/  IMAD.SHL.U32 R166, R4, 0x40, RZ ;  /* 0x0000004004a67824 */ /* 0x000fe200078e00ff */
[----:B------:R-:W-:Y:S01]  /*03d0*/  LEA.HI R169, R169, R3, RZ, 0x1 ;  /* 0x00000003a9a97211 */ /* 0x000fe200078f08ff */
[----:B------:R-:W-:Y:S01]  /*03e0*/  IMAD.SHL.U32 R189, R189, 0x2, RZ ;  /* 0x00000002bdbd7824 */ /* 0x000fe200078e00ff */
[----:B------:R-:W-:-:S02]  /*03f0*/  LEA.HI R174, R174, R175, RZ, 0x2 ;  /* 0x000000afaeae7211 */ /* 0x000fc400078f10ff */
[----:B------:R-:W-:Y:S02]  /*0400*/  LOP3.LUT R0, R6, 0x18, R0, 0xf8, !PT ;  /* 0x0000001806007812 */ /* 0x000fe400078ef800 */
[----:B------:R-:W-:Y:S02]  /*0410*/  SHF.R.U32.HI R6, RZ, 0x3, R6 ;  /* 0x00000003ff067819 */ /* 0x000fe40000011606 */
[----:B------:R-:W-:Y:S02]  /*0420*/  LOP3.LUT R169, R169, 0xfffffffe, RZ, 0xc0, !PT ;  /* 0xfffffffea9a97812 */ /* 0x000fe400078ec0ff */
[----:B------:R-:W-:Y:S02]  /*0430*/  LOP3.LUT R174, R174, 0xfffffffc, RZ, 0xc0, !PT ;  /* 0xfffffffcaeae7812 */ /* 0x000fe400078ec0ff */
[----:B------:R-:W-:Y:S01]  /*0440*/  LOP3.LUT R6, R0, R6, RZ, 0x3c, !PT ;  /* 0x0000000600067212 */ /* 0x000fe200078e3cff */
[----:B------:R-:W-:Y:S01]  /*0450*/  IMAD.IADD R169, R3, 0x1, -R169 ;  /* 0x0000000103a97824 */ /* 0x000fe200078e0aa9 */
[----:B------:R-:W-:Y:S01]  /*0460*/  LEA.HI R0, R4, R4, RZ, 0x1 ;  /* 0x0000000404007211 */ /* 0x000fe200078f08ff */
[C---:B------:R-:W-:Y:S01]  /*0470*/  IMAD.IADD R174, R175.reuse, 0x1, -R174 ;  /* 0x00000001afae7824 */ /* 0x040fe200078e0aae */
[----:B------:R-:W-:Y:S01]  /*0480*/  SHF.R.S32.HI R172, RZ, 0x1f, R5 ;  /* 0x0000001fffac7819 */ /* 0x000fe20000011405 */
[----:B------:R-:W-:Y:S01]  /*0490*/  IMAD R175, R175, 0x8, R2 ;  /* 0x00000008afaf7824 */ /* 0x000fe200078e0202 */
[----:B------:R-:W-:Y:S01]  /*04a0*/  LEA.HI R3, R8, R8, RZ, 0x1 ;  /* 0x0000000808037211 */ /* 0x000fe200078f08ff */
[----:B------:R-:W-:Y:S01]  /*04b0*/  IMAD.SHL.U32 R171, R169, 0x8, RZ ;  /* 0x00000008a9ab7824 */ /* 0x000fe200078e00ff */
[----:B------:R-:W-:Y:S01]  /*04c0*/  LOP3.LUT R2, R0, 0x7fffffe, RZ, 0xc0, !PT ;  /* 0x07fffffe00027812 */ /* 0x000fe200078ec0ff */
[----:B------:R-:W-:Y:S01]  /*04d0*/  IMAD.U32 R175, R175, 0x20, R6 ;  /* 0x00000020afaf7824 */ /* 0x000fe200078e0006 */
[----:B------:R-:W-:-:S02]  /*04e0*/  SHF.R.S32.HI R173, RZ, 0x7, R173 ;  /* 0x00000007ffad7819 */ /* 0x000fc400000114ad */
[----:B------:R-:W-:Y:S01]  /*04f0*/  LEA.HI R172, R172, R5, RZ, 0x2 ;  /* 0x00000005acac7211 */ /* 0x000fe200078f10ff */
[----:B------:R-:W-:Y:S01]  /*0500*/  IMAD.IADD R2, R4, 0x1, -R2 ;  /* 0x0000000104027824 */ /* 0x000fe200078e0a02 */
[----:B------:R-:W-:Y:S01]  /*0510*/  SHF.R.S32.HI R7, RZ, 0x1, R3 ;  /* 0x00000001ff077819 */ /* 0x000fe20000011403 */
[C---:B------:R-:W-:Y:S01]  /*0520*/  IMAD R170, R173.reuse, 0x8, R169 ;  /* 0x00000008adaa7824 */ /* 0x040fe200078e02a9 */
[----:B------:R-:W-:Y:S01]  /*0530*/  SHF.R.S32.HI R5, RZ, 0x1f, R3 ;  /* 0x0000001fff057819 */ /* 0x000fe20000011403 */
[--C-:B------:R-:W-:Y:S01]  /*0540*/  IMAD R177, R173, 0x2000, R189.reuse ;  /* 0x00002000adb17824 */ /* 0x100fe200078e02bd */
[----:B------:R-:W-:Y:S01]  /*0550*/  SHF.R.S32.HI R165, RZ, 0x1f, R8 ;  /* 0x0000001fffa57819 */ /* 0x000fe20000011408 */
[----:B------:R-:W-:Y:S01]  /*0560*/  IMAD R170, R170, 0x8, R2 ;  /* 0x00000008aaaa7824 */ /* 0x000fe200078e0202 */
[----:B------:R-:W-:Y:S01]  /*0570*/  LEA.HI R5, R5, R7, RZ, 0x2 ;  /* 0x0000000705057211 */ /* 0x000fe200078f10ff */
[----:B------:R-:W-:Y:S01]  /*0580*/  IMAD R189, R174, 0x200, R189 ;  /* 0x00000200aebd7824 */ /* 0x000fe200078e02bd */
[----:B------:R-:W-:-:S02]  /*0590*/  LOP3.LUT R2, R10, 0x1, RZ, 0xc0, !PT ;  /* 0x000000010a027812 */ /* 0x000fc400078ec0ff */
[----:B------:R-:W-:Y:S02]  /*05a0*/  LOP3.LUT R5, R5, 0xfffffffc, RZ, 0xc0, !PT ;  /* 0xfffffffc05057812 */ /* 0x000fe400078ec0ff */
[----:B------:R-:W-:Y:S02]  /*05b0*/  SHF.R.S32.HI R0, RZ, 0x1, R0 ;  /* 0x00000001ff007819 */ /* 0x000fe40000011400 */
[----:B------:R-:W-:Y:S01]  /*05c0*/  ISETP.NE.U32.AND P6, PT, R2, 0x1, PT ;  /* 0x000000010200780c */ /* 0x000fe20003fc5070 */
[----:B------:R-:W-:Y:S01]  /*05d0*/  IMAD.IADD R2, R7, 0x1, -R5 ;  /* 0x0000000107027824 */ /* 0x000fe200078e0a05 */
[----:B------:R-:W-:Y:S01]  /*05e0*/  LEA.HI R165, R165, R8, RZ, 0x3 ;  /* 0x00000008a5a57211 */ /* 0x000fe200078f18ff */
[----:B------:R-:W-:Y:S01]  /*05f0*/  IMAD.SHL.U32 R5, R174, 0x10, RZ ;  /* 0x00000010ae057824 */ /* 0x000fe200078e00ff */
[C---:B------:R-:W-:Y:S01]  /*0600*/  LOP3.LUT P0, RZ, R0.reuse, 0x2, RZ, 0xc0, !PT ;  /* 0x0000000200ff7812 */ /* 0x040fe2000780c0ff */
[----:B------:R-:W-:Y:S01]  /*0610*/  IMAD.SHL.U32 R0, R0, 0x40, RZ ;  /* 0x0000004000007824 */ /* 0x000fe200078e00ff */
[----:B------:R-:W-:-:S02]  /*0620*/  LOP3.LUT R166, R166, 0x1c0, RZ, 0xc0, !PT ;  /* 0x000001c0a6a67812 */ /* 0x000fc400078ec0ff */
[----:B------:R-:W-:Y:S02]  /*0630*/  LOP3.LUT R3, R3, 0x7fffffe, RZ, 0xc0, !PT ;  /* 0x07fffffe03037812 */ /* 0x000fe400078ec0ff */
[----:B------:R-:W-:Y:S02]  /*0640*/  LOP3.LUT R6, R165, 0xfffffff8, RZ, 0xc0, !PT ;  /* 0xfffffff8a5067812 */ /* 0x000fe400078ec0ff */
[----:B------:R-:W-:Y:S01]  /*0650*/  LEA.HI.SX32 R172, R172, R5, 0x1e ;  /* 0x00000005acac7211 */ /* 0x000fe200078ff2ff */
[----:B------:R-:W-:Y:S01]  /*0660*/  IMAD.IADD R3, R8, 0x1, -R3 ;  /* 0x0000000108037824 */ /* 0x000fe200078e0a03 */
[----:B------:R-:W-:Y:S01]  /*0670*/  LOP3.LUT R5, R166, 0x30, R5, 0xf8, !PT ;  /* 0x00000030a6057812 */ /* 0x000fe200078ef805 */
[----:B------:R-:W-:Y:S01]  /*0680*/  IMAD.IADD R6, R8, 0x1, -R6 ;  /* 0x0000000108067824 */ /* 0x000fe200078e0a06 */
[----:B------:R-:W-:Y:S01]  /*0690*/  LOP3.LUT R0, R0, 0xc0, RZ, 0xc0, !PT ;  /* 0x000000c000007812 */ /* 0x000fe200078ec0ff */
[C---:B------:R-:W-:Y:S01]  /*06a0*/  IMAD.SHL.U32 R8, R10.reuse, 0x40, RZ ;  /* 0x000000400a087824 */ /* 0x040fe200078e00ff */
[----:B------:R-:W-:-:S02]  /*06b0*/  LEA.HI R7, R10, R10, RZ, 0x1 ;  /* 0x0000000a0a077211 */ /* 0x000fc400078f08ff */
[--C-:B------:R-:W-:Y:S02]  /*06c0*/  LOP3.LUT R5, R5, 0x8, R9.reuse, 0xf8, !PT ;  /* 0x0000000805057812 */ /* 0x100fe400078ef809 */
[----:B------:R-:W-:Y:S02]  /*06d0*/  LOP3.LUT P5, RZ, R10, 0x2, RZ, 0xc0, !PT ;  /* 0x000000020aff7812 */ /* 0x000fe400078ac0ff */
[----:B------:R-:W-:Y:S02]  /*06e0*/  LOP3.LUT R9, R0, 0x8, R9, 0xf8, !PT ;  /* 0x0000000800097812 */ /* 0x000fe400078ef809 */
[----:B------:R-:W-:Y:S02]  /*06f0*/  LOP3.LUT P4, RZ, R10, 0x4, RZ, 0xc0, !PT ;  /* 0x000000040aff7812 */ /* 0x000fe4000788c0ff */
[----:B------:R-:W-:Y:S02]  /*0700*/  SHF.R.U32.HI R0, RZ, 0x3, R0 ;  /* 0x00000003ff007819 */ /* 0x000fe40000011600 */
[----:B------:R-:W-:-:S02]  /*0710*/  LOP3.LUT R4, R7, 0x3fffffe, RZ, 0xc0, !PT ;  /* 0x03fffffe07047812 */ /* 0x000fc400078ec0ff */
[----:B------:R-:W-:Y:S02]  /*0720*/  LOP3.LUT R8, R8, 0x1c0, RZ, 0xc0, !PT ;  /* 0x000001c008087812 */ /* 0x000fe400078ec0ff */
[----:B------:R-:W-:Y:S01]  /*0730*/  SHF.R.S32.HI R7, RZ, 0x1, R7 ;  /* 0x00000001ff077819 */ /* 0x000fe20000011407 */
[----:B------:R-:W-:Y:S01]  /*0740*/  IMAD.IADD R4, R10, 0x1, -R4 ;  /* 0x000000010a047824 */ /* 0x000fe200078e0a04 */
[C---:B------:R-:W-:Y:S01]  /*0750*/  R2P PR, R6.reuse, 0x6 ;  /* 0x0000000606007804 */ /* 0x040fe20000000000 */
[----:B------:R-:W-:Y:S01]  /*0760*/  IMAD.SHL.U32 R6, R6, 0x40, RZ ;  /* 0x0000004006067824 */ /* 0x000fe200078e00ff */
[----:B------:R-:W-:Y:S01]  /*0770*/  LOP3.LUT R0, R9, R0, RZ, 0x3c, !PT ;  /* 0x0000000009007212 */ /* 0x000fe200078e3cff */
[----:B------:R-:W-:Y:S01]  /*0780*/  IMAD.SHL.U32 R9, R174, 0x400, RZ ;  /* 0x00000400ae097824 */ /* 0x000fe200078e00ff */
[----:B------:R-:W-:Y:S01]  /*0790*/  SHF.R.U32.HI R166, RZ, 0x3, R166 ;  /* 0x00000003ffa67819 */ /* 0x000fe200000116a6 */
[----:B------:R-:W-:Y:S01]  /*07a0*/  IMAD R189, R4, 0x20, R189 ;  /* 0x0000002004bd7824 */ /* 0x000fe200078e02bd */
[----:B------:R-:W-:Y:S01]  /*07b0*/  LEA.HI R8, R8, R8, RZ, 0x1d ;  /* 0x0000000808087211 */ /* 0x000fe200078fe8ff */
[----:B------:R-:W-:Y:S01]  /*07c0*/  IMAD.U32 R170, R170, 0x20, R0 ;  /* 0x00000020aaaa7824 */ /* 0x000fe200078e0000 */
[C---:B------:R-:W-:Y:S01]  /*07d0*/  LOP3.LUT P3, RZ, R7.reuse, 0x2, RZ, 0xc0, !PT ;  /* 0x0000000207ff7812 */ /* 0x040fe2000786c0ff */
[----:B------:R-:W-:Y:S01]  /*07e0*/  IMAD.SHL.U32 R7, R7, 0x40, RZ ;  /* 0x0000004007077824 */ /* 0x000fe200078e00ff */
[----:B------:R-:W-:-:S02]  /*07f0*/  LOP3.LUT R166, R5, R166, RZ, 0x3c, !PT ;  /* 0x000000a605a67212 */ /* 0x000fc400078e3cff */
[----:B------:R-:W-:Y:S02]  /*0800*/  SEL R168, R167, 0xffffffe0, !P0 ;  /* 0xffffffe0a7a87807 */ /* 0x000fe40004000000 */
[----:B------:R-:W-:Y:S01]  /*0810*/  LOP3.LUT R6, R6, 0x1c0, RZ, 0xc0, !PT ;  /* 0x000001c006067812 */ /* 0x000fe200078ec0ff */
[----:B------:R-:W-:Y:S01]  /*0820*/  IMAD R166, R169, 0x200, R166 ;  /* 0x00000200a9a67824 */ /* 0x000fe200078e02a6 */
[----:B------:R-:W-:Y:S01]  /*0830*/  IADD3 R177, R8, R177, R9 ;  /* 0x000000b108b17210 */ /* 0x000fe20007ffe009 */
[----:B------:R-:W-:Y:S01]  /*0840*/  IMAD.SHL.U32 R8, R173, 0x8, RZ ;  /* 0x00000008ad087824 */ /* 0x000fe200078e00ff */
[C---:B------:R-:W-:Y:S01]  /*0850*/  LOP3.LUT P0, RZ, R2.reuse, 0x2, RZ, 0xc0, !PT ;  /* 0x0000000202ff7812 */ /* 0x040fe2000780c0ff */
[----:B------:R-:W-:Y:S01]  /*0860*/  IMAD.SHL.U32 R2, R2, 0x40, RZ ;  /* 0x0000004002027824 */ /* 0x000fe200078e00ff */
[----:B------:R-:W-:Y:S01]  /*0870*/  SHF.R.S32.HI R165, RZ, 0x3, R165 ;  /* 0x00000003ffa57819 */ /* 0x000fe200000114a5 */
[----:B------:R-:W-:Y:S01]  /*0880*/  IMAD.SHL.U32 R169, R169, 0x10, RZ ;  /* 0x00000010a9a97824 */ /* 0x000fe200078e00ff */
[----:B------:R-:W-:-:S02]  /*0890*/  LOP3.LUT R7, R7, 0xc0, RZ, 0xc0, !PT ;  /* 0x000000c007077812 */ /* 0x000fc400078ec0ff */
[----:B------:R-:W-:Y:S01]  /*08a0*/  LOP3.LUT R171, R171, 0x8, RZ, 0xc0, !PT ;  /* 0x00000008abab7812 */ /* 0x000fe200078ec0ff */
[C---:B------:R-:W-:Y:S01]  /*08b0*/  IMAD R3, R165.reuse, 0x8, R3 ;  /* 0x00000008a5037824 */ /* 0x040fe200078e0203 */
[----:B------:R-:W-:Y:S01]  /*08c0*/  SHF.R.U32.HI R5, RZ, 0x3, R6 ;  /* 0x00000003ff057819 */ /* 0x000fe20000011606 */
[----:B------:R-:W-:Y:S01]  /*08d0*/  IMAD R165, R165, 0x200, R9 ;  /* 0x00000200a5a57824 */ /* 0x000fe200078e0209 */
[----:B------:R-:W-:Y:S02]  /*08e0*/  LOP3.LUT R8, R8, 0x8, RZ, 0xc0, !PT ;  /* 0x0000000808087812 */ /* 0x000fe400078ec0ff */
[----:B------:R-:W-:Y:S02]  /*08f0*/  LOP3.LUT R2, R2, 0xc0, RZ, 0xc0, !PT ;  /* 0x000000c002027812 */ /* 0x000fe400078ec0ff */
[----:B------:R-:W-:Y:S02]  /*0900*/  SHF.R.U32.HI R4, RZ, 0x3, R7 ;  /* 0x00000003ff047819 */ /* 0x000fe40000011607 */
[----:B------:R-:W-:-:S02]  /*0910*/  LOP3.LUT R5, R5, R6, R171, 0x1e, !PT ;  /* 0x0000000605057212 */ /* 0x000fc400078e1eab */
[----:B------:R-:W-:Y:S02]  /*0920*/  SHF.R.U32.HI R0, RZ, 0x3, R2 ;  /* 0x00000003ff007819 */ /* 0x000fe40000011602 */
[----:B------:R-:W-:Y:S01]  /*0930*/  LOP3.LUT R169, R8, 0x10, R169, 0xf8, !PT ;  /* 0x0000001008a97812 */ /* 0x000fe200078ef8a9 */
[----:B------:R-:W-:Y:S01]  /*0940*/  IMAD.IADD R165, R165, 0x1, R5 ;  /* 0x00000001a5a57824 */ /* 0x000fe200078e0205 */
[----:B------:R-:W-:Y:S02]  /*0950*/  LOP3.LUT R4, R4, R7, R8, 0x1e, !PT ;  /* 0x0000000704047212 */ /* 0x000fe400078e1e08 */
[----:B------:R-:W-:Y:S02]  /*0960*/  LEA R177, R177, UR4, 0x1 ;  /* 0x00000004b1b17c11 */ /* 0x000fe4000f8e08ff */
[----:B------:R-:W-:Y:S01]  /*0970*/  LOP3.LUT R171, R0, R2, R171, 0x1e, !PT ;  /* 0x0000000200ab7212 */ /* 0x000fe200078e1eab */
[----:B------:R-:W-:Y:S01]  /*0980*/  IMAD.IADD R189, R4, 0x1, R189 ;  /* 0x0000000104bd7824 */ /* 0x000fe200078e02bd */
[----:B------:R-:W-:Y:S01]  /*0990*/  LOP3.LUT R169, R0, R169, R2, 0x1e, !PT ;  /* 0x000000a900a97212 */ /* 0x000fe200078e1e02 */
[----:B------:R-:W-:Y:S01]  /*09a0*/  IMAD.SHL.U32 R0, R3, 0x20, RZ ;  /* 0x0000002003007824 */ /* 0x000fe200078e00ff */
[----:B------:R-:W-:Y:S01]  /*09b0*/  LEA R2, R170, UR5, 0x1 ;  /* 0x00000005aa027c11 */ /* 0x000fe2000f8e08ff */
[----:B------:R-:W-:Y:S01]  /*09c0*/  IMAD.MOV.U32 R3, RZ, RZ, 0x40 ;  /* 0x00000040ff037424 */ /* 0x000fe200078e00ff */
[----:B------:R-:W-:Y:S01]  /*09d0*/  SEL R187, R187, 0x10, !P6 ;  /* 0x00000010bbbb7807 */ /* 0x000fe20007000000 */
[----:B------:R-:W-:Y:S01]  /*09e0*/  VIADD R182, R177, 0x40 ;  /* 0x00000040b1b67836 */ /* 0x000fe20000000000 */
[----:B------:R-:W-:Y:S01]  /*09f0*/  LEA R165, R165, UR5, 0x1 ;  /* 0x00000005a5a57c11 */ /* 0x000fe2000f8e08ff */
[----:B------:R-:W-:Y:S01]  /*0a00*/  @P4 VIADD R182, R177, 0xffffffc0 ;  /* 0xffffffc0b1b64836 */ /* 0x000fe20000000000 */
[----:B------:R-:W-:Y:S01]  /*0a10*/  SEL R185, R167, 0xffffffe0, !P5 ;  /* 0xffffffe0a7b97807 */ /* 0x000fe20006800000 */
[----:B------:R-:W-:Y:S01]  /*0a20*/  IMAD.IADD R168, R2, 0x1, R168 ;  /* 0x0000000102a87824 */ /* 0x000fe200078e02a8 */
[----:B------:R-:W-:Y:S01]  /*0a30*/  SEL R3, R3, 0xffffffc0, !P2 ;  /* 0xffffffc003037807 */ /* 0x000fe20005000000 */
[----:B------:R-:W-:Y:S01]  /*0a40*/  IMAD R2, R174, 0x200, R0 ;  /* 0x00000200ae027824 */ /* 0x000fe200078e0200 */
[----:B------:R-:W-:Y:S01]  /*0a50*/  LEA R189, R189, UR6, 0x1 ;  /* 0x00000006bdbd7c11 */ /* 0x000fe2000f8e08ff */
[----:B------:R-:W-:Y:S01]  /*0a60*/  IMAD.IADD R184, R177, 0x1, R187 ;  /* 0x00000001b1b87824 */ /* 0x000fe200078e02bb */
[----:B------:R-:W-:Y:S01]  /*0a70*/  SEL R167, R167, 0xffffffe0, !P0 ;  /* 0xffffffe0a7a77807 */ /* 0x000fe20004000000 */
[----:B------:R-:W-:Y:S01]  /*0a80*/  VIADD R164, R165, 0x20 ;  /* 0x00000020a5a47836 */ /* 0x000fe20000000000 */
[----:B------:R-:W-:Y:S01]  /*0a90*/  LEA R166, R166, UR4, 0x1 ;  /* 0x00000004a6a67c11 */ /* 0x000fe2000f8e08ff */
[----:B------:R-:W-:-:S02]  /*0aa0*/  IMAD.IADD R187, R187, 0x1, R182 ;  /* 0x00000001bbbb7824 */ /* 0x000fc400078e02b6 */
[----:B------:R-:W-:Y:S02]  /*0ab0*/  @P1 VIADD R164, R165, 0xffffffe0 ;  /* 0xffffffe0a5a41836 */ /* 0x000fe40000000000 */
[----:B------:R-:W-:Y:S02]  /*0ac0*/  IMAD.IADD R171, R2, 0x1, R171 ;  /* 0x0000000102ab7824 */ /* 0x000fe400078e02ab */
[----:B------:R-:W-:Y:S02]  /*0ad0*/  IMAD.IADD R169, R0, 0x1, R169 ;  /* 0x0000000100a97824 */ /* 0x000fe400078e02a9 */
[--C-:B------:R-:W-:Y:S02]  /*0ae0*/  IMAD.IADD R183, R177, 0x1, R185.reuse ;  /* 0x00000001b1b77824 */ /* 0x100fe400078e02b9 */
[----:B------:R-:W-:Y:S02]  /*0af0*/  IMAD.IADD R190, R184, 0x1, R185 ;  /* 0x00000001b8be7824 */ /* 0x000fe400078e02b9 */
[----:B------:R-:W-:-:S02]  /*0b00*/  IMAD.IADD R186, R185, 0x1, R182 ;  /* 0x00000001b9ba7824 */ /* 0x000fc400078e02b6 */
[----:B------:R-:W-:Y:S02]  /*0b10*/  VIADD R188, R189, 0x20 ;  /* 0x00000020bdbc7836 */ /* 0x000fe40000000000 */
[----:B------:R-:W-:Y:S02]  /*0b20*/  IMAD.IADD R163, R165, 0x1, R3 ;  /* 0x00000001a5a37824 */ /* 0x000fe400078e0203 */
[----:B------:R-:W-:Y:S02]  /*0b30*/  IMAD.IADD R185, R185, 0x1, R187 ;  /* 0x00000001b9b97824 */ /* 0x000fe400078e02bb */
[----:B------:R-:W-:Y:S02]  /*0b40*/  @P3 VIADD R188, R189, 0xffffffe0 ;  /* 0xffffffe0bdbc3836 */ /* 0x000fe40000000000 */
[----:B------:R-:W-:Y:S02]  /*0b50*/  IMAD.IADD R3, R3, 0x1, R164 ;  /* 0x0000000103037824 */ /* 0x000fe400078e02a4 */
[----:B------:R-:W-:-:S02]  /*0b60*/  VIADD R160, R164, 0x2000 ;  /* 0x00002000a4a07836 */ /* 0x000fc40000000000 */
[C---:B------:R-:W-:Y:S02]  /*0b70*/  VIADD R2, R164.reuse, 0x4000 ;  /* 0x00004000a4027836 */ /* 0x040fe40000000000 */
[----:B------:R-:W-:-:S07]  /*0b80*/  VIADD R0, R164, 0x6000 ;  /* 0x00006000a4007836 */ /* 0x000fce0000000000 */
.L_x_657:
        /* <DEDUP_REMOVED lines=16> */
[----:B-12---:R-:W-:Y:S01]  /*0c90*/  IMAD.U32 R4, RZ, RZ, UR8 ;  /* 0x00000008ff047e24 */ /* 0x006fe2000f8e00ff */
        /* <DEDUP_REMOVED lines=14> */
[----:B------:R-:W-:Y:S01]  /*0d80*/  UIADD3 UR8, UP1, UR18, UR6, URZ ;  /* 0x0000000612087290 */ /* 0x000fe2000ff3e03f */
[----:B---3--:R-:W3:Y:S01]  /*0d90*/  @P1 LDG.E R6, desc[UR12][R6.64] ;  /* 0x0000000c06061981 */ /* 0x008ee2000c1e1900 */
        /* <DEDUP_REMOVED lines=9> */
[----:B------:R-:W-:-:S04]  /*0e30*/  @!UP3 ULDC.64 UR8, c[0x0][0x318] ;  /* 0x0000c6000008bab9 */ /* 0x000fc80000000a00 */
[----:B------:R-:W5:Y:S01]  /*0e40*/  @!P2 LDG.E R7, desc[UR12][R10.64] ;  /* 0x0000000c0a07a981 */ /* 0x000f62000c1e1900 */
[----:B------:R-:W-:-:S04]  /*0e50*/  @!UP3 UISETP.NE.U32.AND UP1, UPT, UR8, URZ, UPT ;  /* 0x0000003f0800b28c */ /* 0x000fc8000bf25070 */
[----:B------:R-:W-:Y:S01]  /*0e60*/  @!UP3 UISETP.NE.AND.EX UP1, UPT, UR9, URZ, UPT, UP1 ;  /* 0x0000003f0900b28c */ /* 0x000fe2000bf25310 */
[----:B------:R-:W-:Y:S01]  /*0e70*/  UMOV UR5, 0xffffffff ;  /* 0xffffffff00057882 */ /* 0x000fe20000000000 */
[----:B------:R-:W-:Y:S01]  /*0e80*/  UMOV UR54, 0xffffffff ;  /* 0xffffffff00367882 */ /* 0x000fe20000000000 */
[----:B------:R-:W-:Y:S01]  /*0e90*/  USHF.L.U32 UR26, UR16, 0x7, URZ ;  /* 0x00000007101a7899 */ /* 0x000fe2000800063f */
[----:B--2---:R-:W-:Y:S02]  /*0ea0*/  @P0 R2UR UR10, R4 ;  /* 0x00000000040a02ca */ /* 0x004fe400000e0000 */
[----:B------:R-:W-:Y:S01]  /*0eb0*/  ISETP.NE.U32.AND P0, PT, RZ, UR6, PT ;  /* 0x00000006ff007c0c */ /* 0x000fe2000bf05070 */
[----:B------:R-:W-:Y:S01]  /*0ec0*/  @!UP3 ULDC UR6, c[0x0][0x2cc] ;  /* 0x0000b3000006bab9 */ /* 0x000fe20000000800 */
[----:B---3--:R-:W-:Y:S02]  /*0ed0*/  @P1 R2UR UR53, R6 ;  /* 0x00000000063512ca */ /* 0x008fe400000e0000 */
[----:B------:R-:W-:Y:S01]  /*0ee0*/  ISETP.NE.AND.EX P0, PT, RZ, UR7, PT, P0 ;  /* 0x00000007ff007c0c */ /* 0x000fe2000bf05300 */
[----:B------:R-:W-:-:S03]  /*0ef0*/  @!UP3 USEL UR8, UR6, URZ, UP1 ;  /* 0x0000003f0608b287 */ /* 0x000fc60008800000 */
[----:B------:R-:W-:Y:S01]  /*0f00*/  ULDC UR6, c[0x0][0x2c8] ;  /* 0x0000b20000067ab9 */ /* 0x000fe20000000800 */
[----:B----4-:R-:W-:-:S06]  /*0f10*/  @P3 R2UR UR5, R8 ;  /* 0x00000000080532ca */ /* 0x010fcc00000e0000 */
[----:B------:R-:W-:Y:S01]  /*0f20*/  @UP3 UIADD3 UR7, UR10, -UR53, URZ ;  /* 0x800000350a073290 */ /* 0x000fe2000fffe03f */
        /* <DEDUP_REMOVED lines=9> */
.L_x_627:
        /* <DEDUP_REMOVED lines=14> */
[----:B------:R-:W-:Y:S01]  /*10a0*/  UIMAD UR22, UR56, UR9, UR8 ;  /* 0x00000009381672a4 */ /* 0x000fe2000f8e0208 */
[----:B------:R-:W-:-:S02]  /*10b0*/  ULDC UR11, c[0x0][0x394] ;  /* 0x0000e500000b7ab9 */ /* 0x000fc40000000800 */
[----:B------:R-:W-:Y:S01]  /*10c0*/  @!UP2 ULDC.64 UR8, c[0x0][0x418] ;  /* 0x000106000008aab9 */ /* 0x000fe20000000a00 */
[----:B------:R-:W-:Y:S01]  /*10d0*/  ULDC UR60, c[0x0][0x2d4] ;  /* 0x0000b500003c7ab9 */ /* 0x000fe20000000800 */
[----:B------:R-:W-:Y:S02]  /*10e0*/  @!UP2 UIMAD.WIDE.U32 UR40, UR56, UR8, URZ ;  /* 0x000000083828a2a5 */ /* 0x000fe4000f8e003f */
[----:B------:R-:W-:Y:S02]  /*10f0*/  USHF.R.S32.HI UR30, URZ, 0x1f, UR60 ;  /* 0x0000001f3f1e7899 */ /* 0x000fe4000801143c */
[----:B------:R-:W-:Y:S01]  /*1100*/  @UP1 ULDC.64 UR32, c[0x0][0x248] ;  /* 0x0000920000201ab9 */ /* 0x000fe20000000a00 */
[----:B------:R-:W-:Y:S01]  /*1110*/  UIADD3 UR47, UR21, UR22, URZ ;  /* 0x00000016152f7290 */ /* 0x000fe2000fffe03f */
[----:B------:R-:W-:Y:S01]  /*1120*/  ULDC.U8 UR31, c[0x0][0x3d8] ;  /* 0x0000f600001f7ab9 */ /* 0x000fe20000000000 */
[----:B-1----:R-:W-:Y:S01]  /*1130*/  IABS R7, R4 ;  /* 0x0000000400077213 */ /* 0x002fe20000000000 */
[----:B------:R-:W-:Y:S01]  /*1140*/  UISETP.NE.AND UP3, UPT, UR31, URZ, UPT ;  /* 0x0000003f1f00728c */ /* 0x000fe2000bf65270 */
[----:B------:R-:W-:Y:S01]  /*1150*/  ISETP.NE.AND P3, PT, R4, RZ, PT ;  /* 0x000000ff0400720c */ /* 0x000fe20003f65270 */
[----:B------:R-:W-:Y:S01]  /*1160*/  USHF.L.U32 UR17, UR56, 0x7, URZ ;  /* 0x0000000738117899 */ /* 0x000fe2000800063f */
[----:B------:R-:W1:Y:S01]  /*1170*/  I2F.RP R8, R7 ;  /* 0x0000000700087306 */ /* 0x000e620000209400 */
[----:B------:R-:W-:Y:S01]  /*1180*/  ULDC.64 UR38, c[0x0][0x240] ;  /* 0x0000900000267ab9 */ /* 0x000fe20000000a00 */
[----:B------:R-:W-:-:S02]  /*1190*/  USHF.L.U64.HI UR23, UR56, 0x7, UR59 ;  /* 0x0000000738177899 */ /* 0x000fc4000801023b */
[----:B--2---:R-:W-:Y:S02]  /*11a0*/  UIMAD.WIDE.U32 UR28, UR6, UR14, URZ ;  /* 0x0000000e061c72a5 */ /* 0x004fe4000f8e003f */
[----:B------:R-:W-:Y:S02]  /*11b0*/  UIMAD.WIDE.U32 UR18, UR5, UR38, URZ ;  /* 0x00000026051272a5 */ /* 0x000fe4000f8e003f */
[----:B------:R-:W-:Y:S02]  /*11c0*/  UIMAD UR36, UR6, UR15, UR29 ;  /* 0x0000000f062472a4 */ /* 0x000fe4000f8e021d */
[----:B------:R-:W-:Y:S02]  /*11d0*/  @!UP2 UIMAD UR6, UR59, UR8, URZ ;  /* 0x000000083b06a2a4 */ /* 0x000fe4000f8e023f */
[----:B------:R-:W-:Y:S02]  /*11e0*/  UIADD3 UR8, UR10, 0x80, UR26 ;  /* 0x000000800a087890 */ /* 0x000fe4000fffe01a */
[----:B------:R-:W-:Y:S01]  /*11f0*/  @!UP2 UIMAD UR24, UR56, UR9, UR6 ;  /* 0x000000093818a2a4 */ /* 0x000fe2000f8e0206 */
[----:B-1----:R-:W1:Y:S01]  /*1200*/  MUFU.RCP R8, R8 ;  /* 0x0000000800087308 */ /* 0x002e620000001000 */
[----:B------:R-:W-:-:S02]  /*1210*/  UIADD3 UR6, UR10, 0x7f, URZ ;  /* 0x0000007f0a067890 */ /* 0x000fc4000fffe03f */
[----:B------:R-:W-:Y:S02]  /*1220*/  UIADD3 UR8, UR8, UR11, -UR7 ;  /* 0x0000000b08087290 */ /* 0x000fe4000fffe807 */
[----:B------:R-:W-:Y:S02]  /*1230*/  USHF.R.S32.HI UR9, URZ, 0x1f, UR6 ;  /* 0x0000001f3f097899 */ /* 0x000fe40008011406 */
[----:B------:R-:W-:Y:S02]  /*1240*/  @UP1 UIADD3 UR11, UR53, UR54, URZ ;  /* 0x00000036350b1290 */ /* 0x000fe4000fffe03f */
[----:B------:R-:W-:Y:S02]  /*1250*/  ULEA.HI UR27, UR9, UR6, URZ, 0x7 ;  /* 0x00000006091b7291 */ /* 0x000fe4000f8f383f */
[----:B------:R-:W-:Y:S02]  /*1260*/  UIADD3 UR6, UR8, 0x7f, URZ ;  /* 0x0000007f08067890 */ /* 0x000fe4000fffe03f */
[----:B------:R-:W-:-:S02]  /*1270*/  @UP1 UIMAD.WIDE.U32 UR8, UR11, UR32, URZ ;  /* 0x000000200b0812a5 */ /* 0x000fc4000f8e003f */
[----:B------:R-:W-:Y:S01]  /*1280*/  @UP1 UIMAD UR11, UR11, UR33, URZ ;  /* 0x000000210b0b12a4 */ /* 0x000fe2000f8e023f */
[----:B-1----:R-:W-:Y:S01]  /*1290*/  VIADD R8, R8, 0xffffffe ;  /* 0x0ffffffe08087836 */ /* 0x002fe20000000000 */
[----:B------:R-:W-:Y:S02]  /*12a0*/  @UP2 ULDC.64 UR14, c[0x0][0x420] ;  /* 0x00010800000e2ab9 */ /* 0x000fe40000000a00 */
[----:B------:R-:W-:Y:S01]  /*12b0*/  @UP1 UIADD3 UR51, UR9, UR11, URZ ;  /* 0x0000000b09331290 */ /* 0x000fe2000fffe03f */
[----:B------:R-:W1:Y:S01]  /*12c0*/  F2I.FTZ.U32.TRUNC.NTZ R9, R8 ;  /* 0x0000000800097305 */ /* 0x000e62000021f000 */
[----:B------:R-:W-:Y:S02]  /*12d0*/  USHF.R.S32.HI UR11, URZ, 0x1f, UR6 ;  /* 0x0000001f3f0b7899 */ /* 0x000fe40008011406 */
[----:B------:R-:W-:Y:S02]  /*12e0*/  @UP2 UIMAD.WIDE.U32 UR42, UR5, UR14, URZ ;  /* 0x0000000e052a22a5 */ /* 0x000fe4000f8e003f */
[----:B------:R-:W-:-:S02]  /*12f0*/  ULEA.HI UR21, UR11, UR6, URZ, 0x7 ;  /* 0x000000060b157291 */ /* 0x000fc4000f8f383f */
[----:B------:R-:W-:Y:S01]  /*1300*/  UIMAD UR6, UR30, UR56, URZ ;  /* 0x000000381e0672a4 */ /* 0x000fe2000f8e023f */
[----:B------:R-:W-:Y:S01]  /*1310*/  ULDC.U8 UR14, c[0x0][0x480] ;  /* 0x00012000000e7ab9 */ /* 0x000fe20000000000 */
[----:B------:R-:W-:Y:S02]  /*1320*/  @UP2 UIMAD UR48, UR5, UR15, UR43 ;  /* 0x0000000f053022a4 */ /* 0x000fe4000f8e022b */
[----:B------:R-:W-:Y:S02]  /*1330*/  UISETP.NE.AND UP4, UPT, UR14, URZ, UPT ;  /* 0x0000003f0e00728c */ /* 0x000fe4000bf85270 */
[----:B------:R-:W-:Y:S01]  /*1340*/  UIMAD.WIDE.U32 UR14, UR56, UR60, URZ ;  /* 0x0000003c380e72a5 */ /* 0x000fe2000f8e003f */
[----:B-1----:R-:W-:Y:S01]  /*1350*/  IMAD.MOV R5, RZ, RZ, -R9 ;  /* 0x000000ffff057224 */ /* 0x002fe200078e0a09 */
[----:B------:R-:W-:Y:S01]  /*1360*/  UIMAD UR6, UR59, UR60, UR6 ;  /* 0x0000003c3b0672a4 */ /* 0x000fe2000f8e0206 */
[----:B------:R-:W-:Y:S01]  /*1370*/  IMAD.MOV.U32 R8, RZ, RZ, RZ ;  /* 0x000000ffff087224 */ /* 0x000fe200078e00ff */
[----:B------:R-:W-:Y:S01]  /*1380*/  USEL UR29, UR17, URZ, UP0 ;  /* 0x0000003f111d7287 */ /* 0x000fe20008000000 */
[----:B------:R-:W-:Y:S01]  /*1390*/  IMAD R6, R5, R7, RZ ;  /* 0x0000000705067224 */ /* 0x000fe200078e02ff */
[----:B------:R-:W-:Y:S01]  /*13a0*/  IABS R5, UR58 ;  /* 0x0000003a00057c13 */ /* 0x000fe20008000000 */
[----:B------:R-:W-:-:S02]  /*13b0*/  UIMAD UR17, UR5, UR39, URZ ;  /* 0x00000027051172a4 */ /* 0x000fc4000f8e023f */
[----:B------:R-:W-:Y:S01]  /*13c0*/  IMAD.HI.U32 R8, R9, R6, R8 ;  /* 0x0000000609087227 */ /* 0x000fe200078e0008 */
[----:B------:R-:W-:Y:S01]  /*13d0*/  MOV R6, R5 ;  /* 0x0000000500067202 */ /* 0x000fe20000000f00 */
[----:B------:R-:W-:Y:S02]  /*13e0*/  UIADD3 UR15, UR15, UR6, URZ ;  /* 0x000000060f0f7290 */ /* 0x000fe4000fffe03f */
[----:B------:R-:W-:Y:S02]  /*13f0*/  USHF.R.S32.HI UR11, URZ, 0x7, UR27 ;  /* 0x000000073f0b7899 */ /* 0x000fe4000801141b */
[----:B------:R-:W-:Y:S01]  /*1400*/  IMAD.HI.U32 R20, R8, R6, RZ ;  /* 0x0000000608147227 */ /* 0x000fe200078e00ff */
[----:B------:R-:W-:Y:S01]  /*1410*/  USHF.R.S32.HI UR6, URZ, 0x7, UR21 ;  /* 0x000000073f067899 */ /* 0x000fe20008011415 */
[----:B------:R-:W-:Y:S02]  /*1420*/  ULDC UR37, c[0x0][0x2c4] ;  /* 0x0000b10000257ab9 */ /* 0x000fe40000000800 */
[----:B------:R-:W-:Y:S01]  /*1430*/  IMAD.MOV R5, RZ, RZ, -R20 ;  /* 0x000000ffff057224 */ /* 0x000fe200078e0a14 */
[----:B------:R-:W-:Y:S01]  /*1440*/  ULDC UR34, c[0x0][0x2dc] ;  /* 0x0000b70000227ab9 */ /* 0x000fe20000000800 */
[----:B------:R-:W-:Y:S01]  /*1450*/  ULDC UR35, c[0x0][0x270] ;  /* 0x00009c0000237ab9 */ /* 0x000fe20000000800 */
[----:B------:R-:W-:Y:S01]  /*1460*/  @UP2 UIADD3 UR47, UR19, UR17, URZ ;  /* 0x00000011132f2290 */ /* 0x000fe2000fffe03f */
[----:B------:R-:W-:Y:S01]  /*1470*/  IMAD R5, R7, R5, R6 ;  /* 0x0000000507057224 */ /* 0x000fe200078e0206 */
[----:B------:R-:W-:Y:S01]  /*1480*/  @UP1 UMOV UR49, UR8 ;  /* 0x0000000800311c82 */ /* 0x000fe20008000000 */
[----:B------:R-:W-:-:S02]  /*1490*/  USEL UR22, UR23, URZ, UP0 ;  /* 0x0000003f17167287 */ /* 0x000fc40008000000 */
[----:B------:R-:W-:Y:S01]  /*14a0*/  @UP3 UIMAD UR17, UR56, UR37, URZ ;  /* 0x00000025381132a4 */ /* 0x000fe2000f8e023f */
[----:B------:R-:W-:Y:S01]  /*14b0*/  ISETP.GT.U32.AND P1, PT, R7, R5, PT ;  /* 0x000000050700720c */ /* 0x000fe20003f24070 */
[----:B------:R-:W-:Y:S02]  /*14c0*/  UIMAD.WIDE UR8, UR34, UR35, URZ ;  /* 0x00000023220872a5 */ /* 0x000fe4000f8e023f */
[----:B------:R-:W-:Y:S02]  /*14d0*/  UISETP.LT.AND UP0, UPT, UR11, UR6, UPT ;  /* 0x000000060b00728c */ /* 0x000fe4000bf01270 */
[----:B------:R-:W-:Y:S02]  /*14e0*/  USEL UR57, UR20, UR18, !UP2 ;  /* 0x0000001214397287 */ /* 0x000fe4000d000000 */
[----:B------:R-:W-:Y:S02]  /*14f0*/  @UP3 USEL UR17, UR17, UR5, !UP2 ;  /* 0x0000000511113287 */ /* 0x000fe4000d000000 */
[----:B------:R-:W-:-:S02]  /*1500*/  @!UP3 UIMAD UR21, UR56, UR35, UR58 ;  /* 0x000000233815b2a4 */ /* 0x000fc4000f8e023a */
[----:B------:R-:W-:Y:S02]  /*1510*/  UIMAD.WIDE.U32 UR18, UR8, UR14, URZ ;  /* 0x0000000e081272a5 */ /* 0x000fe4000f8e003f */
[----:B------:R-:W-:Y:S01]  /*1520*/  UIMAD UR20, UR9, UR14, URZ ;  /* 0x0000000e091472a4 */ /* 0x000fe2000f8e023f */
[----:B------:R-:W-:Y:S01]  /*1530*/  @!P1 IMAD.IADD R5, R5, 0x1, -R7 ;  /* 0x0000000105059824 */ /* 0x000fe200078e0a07 */
[----:B------:R-:W-:Y:S01]  /*1540*/  USEL UR35, UR11, UR6, UP0 ;  /* 0x000000060b237287 */ /* 0x000fe20008000000 */
[----:B------:R-:W-:Y:S01]  /*1550*/  @!P1 IADD3 R20, R20, 0x1, RZ ;  /* 0x0000000114149810 */ /* 0x000fe20007ffe0ff */
[----:B------:R-:W-:Y:S01]  /*1560*/  @UP3 ULDC UR14, c[0x0][0x2e4] ;  /* 0x0000b900000e3ab9 */ /* 0x000fe20000000800 */
[----:B------:R-:W-:Y:S01]  /*1570*/  UIMAD UR20, UR8, UR15, UR20 ;  /* 0x0000000f081472a4 */ /* 0x000fe2000f8e0214 */
[----:B------:R-:W-:Y:S01]  /*1580*/  ISETP.GE.U32.AND P0, PT, R5, R7, PT ;  /* 0x000000070500720c */ /* 0x000fe20003f06070 */
[----:B------:R-:W-:Y:S01]  /*1590*/  @UP3 UIMAD UR31, UR58, UR14, UR17 ;  /* 0x0000000e3a1f32a4 */ /* 0x000fe2000f8e0211 */
[----:B------:R-:W-:Y:S01]  /*15a0*/  LOP3.LUT R5, R4, UR58, RZ, 0x3c, !PT ;  /* 0x0000003a04057c12 */ /* 0x000fe2000f8e3cff */
[----:B------:R-:W-:Y:S01]  /*15b0*/  ULEA UR17, UR35, 0xffffff80, 0x7 ;  /* 0xffffff8023117891 */ /* 0x000fe2000f8e383f */
[----:B------:R-:W-:Y:S01]  /*15c0*/  PLOP3.LUT P1, PT, PT, PT, UP1, 0x80, 0x0 ;  /* 0x000000000000781c */ /* 0x000fe20003f2f018 */
[----:B------:R-:W-:Y:S01]  /*15d0*/  UIMAD.WIDE.U32 UR14, UR8, UR5, URZ ;  /* 0x00000005080e72a5 */ /* 0x000fe2000f8e003f */
[----:B------:R-:W-:Y:S01]  /*15e0*/  ISETP.GE.AND P2, PT, R5, RZ, PT ;  /* 0x000000ff0500720c */ /* 0x000fe20003f46270 */
[----:B------:R-:W-:-:S02]  /*15f0*/  USHF.R.S32.HI UR23, URZ, 0x1f, UR17 ;  /* 0x0000001f3f177899 */ /* 0x000fc40008011411 */
[----:B------:R-:W-:Y:S02]  /*1600*/  UIADD3 UR6, UP0, UR17, UR29, URZ ;  /* 0x0000001d11067290 */ /* 0x000fe4000ff1e03f */
[----:B------:R-:W-:Y:S02]  /*1610*/  USEL UR55, UR18, UR14, !UP2 ;  /* 0x0000000e12377287 */ /* 0x000fe4000d000000 */
[----:B------:R-:W-:Y:S01]  /*1620*/  UIMAD UR11, UR9, UR5, URZ ;  /* 0x00000005090b72a4 */ /* 0x000fe2000f8e023f */
[----:B------:R-:W-:Y:S01]  /*1630*/  @P0 VIADD R20, R20, 0x1 ;  /* 0x0000000114140836 */ /* 0x000fe20000000000 */
[----:B------:R-:W-:Y:S01]  /*1640*/  UIADD3.X UR14, UR23, UR22, URZ, UP0, !UPT ;  /* 0x00000016170e7290 */ /* 0x000fe200087fe43f */
[----:B------:R-:W-:Y:S01]  /*1650*/  PLOP3.LUT P0, PT, PT, PT, UP3, 0x80, 0x0 ;  /* 0x000000000000781c */ /* 0x000fe20003f0f038 */
[----:B------:R-:W-:Y:S02]  /*1660*/  UIMAD UR9, UR9, UR6, URZ ;  /* 0x00000006090972a4 */ /* 0x000fe4000f8e023f */
[----:B------:R-:W-:Y:S01]  /*1670*/  @UP1 UIADD3 UR25, UR53, UR54, URZ ;  /* 0x0000003635191290 */ /* 0x000fe2000fffe03f */
[----:B------:R-:W-:Y:S01]  /*1680*/  @!P2 IADD3 R20, -R20, RZ, RZ ;  /* 0x000000ff1414a210 */ /* 0x000fe20007ffe1ff */
[----:B------:R-:W-:Y:S01]  /*1690*/  @!UP3 UIMAD UR31, UR21, UR37, URZ ;  /* 0x00000025151fb2a4 */ /* 0x000fe2000f8e023f */
[----:B------:R-:W-:Y:S01]  /*16a0*/  @!P3 LOP3.LUT R20, RZ, R4, RZ, 0x33, !PT ;  /* 0x00000004ff14b212 */ /* 0x000fe200078e33ff */
[----:B------:R-:W-:-:S02]  /*16b0*/  UIADD3 UR46, UR19, UR20, URZ ;  /* 0x00000014132e7290 */ /* 0x000fc4000fffe03f */
[----:B------:R-:W-:Y:S01]  /*16c0*/  UIMAD.WIDE.U32 UR18, UR8, UR6, URZ ;  /* 0x00000006081272a5 */ /* 0x000fe2000f8e003f */
[----:B------:R-:W-:Y:S01]  /*16d0*/  @UP1 ULDC.64 UR20, c[0x0][0x250] ;  /* 0x0000940000141ab9 */ /* 0x000fe20000000a00 */
[----:B------:R-:W-:Y:S02]  /*16e0*/  UIMAD UR6, UR8, UR14, UR9 ;  /* 0x0000000e080672a4 */ /* 0x000fe4000f8e0209 */
[----:B------:R-:W-:Y:S02]  /*16f0*/  @UP1 UIMAD.WIDE.U32 UR8, UR25, UR20, URZ ;  /* 0x00000014190812a5 */ /* 0x000fe4000f8e003f */
[----:B------:R-:W-:Y:S02]  /*1700*/  @UP2 UIADD3 UR46, UR15, UR11, URZ ;  /* 0x0000000b0f2e2290 */ /* 0x000fe4000fffe03f */
[----:B------:R-:W-:Y:S02]  /*1710*/  UIMAD UR34, UR58, UR34, URZ ;  /* 0x000000223a2272a4 */ /* 0x000fe4000f8e023f */
[----:B------:R-:W-:-:S02]  /*1720*/  @UP1 UIMAD UR11, UR25, UR21, URZ ;  /* 0x00000015190b12a4 */ /* 0x000fc4000f8e023f */
[----:B------:R-:W-:Y:S02]  /*1730*/  @!UP2 UIADD3 UR48, UR41, UR24, URZ ;  /* 0x000000182930a290 */ /* 0x000fe4000fffe03f */
[----:B------:R-:W-:Y:S02]  /*1740*/  USHF.R.S32.HI UR45, URZ, 0x1f, UR26 ;  /* 0x0000001f3f2d7899 */ /* 0x000fe4000801141a */
[----:B------:R-:W-:Y:S02]  /*1750*/  USHF.R.S32.HI UR24, URZ, 0x1f, UR34 ;  /* 0x0000001f3f187899 */ /* 0x000fe40008011422 */
[----:B------:R-:W-:Y:S02]  /*1760*/  USEL UR50, UR28, URZ, UP4 ;  /* 0x0000003f1c327287 */ /* 0x000fe4000a000000 */
[----:B------:R-:W-:Y:S02]  /*1770*/  @UP1 UIADD3 UR44, UR9, UR11, URZ ;  /* 0x0000000b092c1290 */ /* 0x000fe4000fffe03f */
[----:B------:R-:W-:-:S02]  /*1780*/  USEL UR52, UR36, URZ, UP4 ;  /* 0x0000003f24347287 */ /* 0x000fc4000a000000 */
        /* <DEDUP_REMOVED lines=15> */
.L_x_629:
        /* <DEDUP_REMOVED lines=13> */
.L_x_630:
        /* <DEDUP_REMOVED lines=11> */
.L_x_631:
[----:B------:R-:W-:Y:S02]  /*1a00*/  ULDC UR5, c[0x0][0x270] ;  /* 0x00009c0000057ab9 */ /* 0x000fe40000000800 */
[----:B------:R-:W-:-:S04]  /*1a10*/  UIMAD UR5, UR56, UR5, UR58 ;  /* 0x00000005380572a4 */ /* 0x000fc8000f8e023a */
[----:B------:R-:W-:-:S12]  /*1a20*/  UIMAD UR5, UR5, UR60, URZ ;  /* 0x0000003c050572a4 */ /* 0x000fd8000f8e023f */
.L_x_632:
[----:B------:R-:W1:Y:S01]  /*1a30*/  S2R R12, SR_TID.X ;  /* 0x00000000000c7919 */ /* 0x000e620000002100 */
[----:B------:R-:W-:Y:S01]  /*1a40*/  ULDC UR8, c[0x0][0x2dc] ;  /* 0x0000b70000087ab9 */ /* 0x000fe20000000800 */
[----:B------:R-:W-:Y:S01]  /*1a50*/  ULDC UR9, c[0x0][0x270] ;  /* 0x00009c0000097ab9 */ /* 0x000fe20000000800 */
[----:B------:R-:W-:Y:S01]  /*1a60*/  UIADD3 UR30, UR17, UR5, URZ ;  /* 0x00000005111e7290 */ /* 0x000fe2000fffe03f */
[----:B------:R-:W2:Y:S01]  /*1a70*/  LDC.64 R4, c[0x0][0x420] ;  /* 0x00010800ff047b82 */ /* 0x000ea20000000a00 */
[----:B------:R-:W-:Y:S01]  /*1a80*/  UIMAD UR5, UR8, UR9, URZ ;  /* 0x00000009080572a4 */ /* 0x000fe2000f8e023f */
[----:B------:R-:W-:Y:S01]  /*1a90*/  BSSY B1, `(.L_x_628) ;  /* 0x0000890000017945 */ /* 0x000fe20003800000 */
[----:B------:R-:W-:Y:S02]  /*1aa0*/  UIADD3 UR11, -UR7, UR10, UR26 ;  /* 0x0000000a070b7290 */ /* 0x000fe4000fffe11a */
[----:B------:R-:W-:Y:S02]  /*1ab0*/  USHF.L.U32 UR36, UR5, 0x7, URZ ;  /* 0x0000000705247899 */ /* 0x000fe4000800063f */
[----:B------:R-:W-:-:S02]  /*1ac0*/  USHF.R.S32.HI UR25, URZ, 0x1f, UR58 ;  /* 0x0000001f3f197899 */ /* 0x000fc4000801143a */
[----:B------:R-:W-:Y:S01]  /*1ad0*/  UIADD3 UR22, UP2, UP0, UR18, UR36, UR34 ;  /* 0x0000002412167290 */ /* 0x000fe2000f85e022 */
[----:B------:R-:W-:Y:S02]  /*1ae0*/  ULDC.64 UR14, c[0x0][0x428] ;  /* 0x00010a00000e7ab9 */ /* 0x000fe40000000a00 */
[----:B------:R-:W-:Y:S01]  /*1af0*/  ULDC.64 UR18, c[0x0][0x258] ;  /* 0x0000960000127ab9 */ /* 0x000fe20000000a00 */
[----:B------:R-:W-:Y:S01]  /*1b00*/  UIMAD UR9, UR25, UR14, URZ ;  /* 0x0000000e190972a4 */ /* 0x000fe2000f8e023f */
[----:B------:R-:W-:Y:S01]  /*1b10*/  IMAD.U32 R16, RZ, RZ, UR18 ;  /* 0x00000012ff107e24 */ /* 0x000fe2000f8e00ff */
[----:B------:R-:W-:Y:S01]  /*1b20*/  ULDC.64 UR40, c[0x0][0x478] ;  /* 0x00011e0000287ab9 */ /* 0x000fe20000000a00 */
[----:B------:R-:W-:Y:S01]  /*1b30*/  ULDC.64 UR28, c[0x0][0x210] ;  /* 0x00008400001c7ab9 */ /* 0x000fe20000000a00 */
[----:B------:R-:W-:Y:S02]  /*1b40*/  UIMAD UR15, UR58, UR15, UR9 ;  /* 0x0000000f3a0f72a4 */ /* 0x000fe4000f8e0209 */
[----:B------:R-:W-:-:S02]  /*1b50*/  UIMAD UR9, UR25, UR18, URZ ;  /* 0x00000012190972a4 */ /* 0x000fc4000f8e023f */
[----:B------:R-:W-:Y:S01]  /*1b60*/  UIADD3 UR31, UR17, UR31, URZ ;  /* 0x0000001f111f7290 */ /* 0x000fe2000fffe03f */
[----:B------:R-:W-:Y:S01]  /*1b70*/  ULDC.64 UR42, c[0x0][0x2b0] ;  /* 0x0000ac00002a7ab9 */ /* 0x000fe20000000a00 */
[----:B------:R-:W-:Y:S01]  /*1b80*/  UIADD3 UR8, UR35, -0x1, URZ ;  /* 0xffffffff23087890 */ /* 0x000fe2000fffe03f */
        /* <DEDUP_REMOVED lines=9> */
[----:B------:R-:W-:Y:S01]  /*1c20*/  IMAD.SHL.U32 R14, R14, 0x8, RZ ;  /* 0x000000080e0e7824 */ /* 0x000fe200078e00ff */
[----:B------:R-:W-:Y:S01]  /*1c30*/  SHF.R.S32.HI R204, RZ, 0x5, R204 ;  /* 0x00000005ffcc7819 */ /* 0x000fe200000114cc */
[----:B------:R-:W-:Y:S01]  /*1c40*/  IMAD.IADD R192, R12, 0x1, -R192 ;  /* 0x000000010cc07824 */ /* 0x000fe200078e0ac0 */
[----:B------:R-:W-:Y:S02]  /*1c50*/  IADD3.X R8, R6, UR23, RZ, P0, !PT ;  /* 0x0000001706087c10 */ /* 0x000fe400087fe4ff */
[----:B------:R-:W-:Y:S01]  /*1c60*/  SHF.R.S32.HI R15, RZ, 0x1f, R14 ;  /* 0x0000001fff0f7819 */ /* 0x000fe2000001140e */
[----:B------:R-:W-:Y:S02]  /*1c70*/  IMAD R204, R204, UR5, R192 ;  /* 0x00000005cccc7c24 */ /* 0x000fe4000f8e02c0 */
[----:B------:R-:W-:Y:S02]  /*1c80*/  IMAD R8, R8, UR38, RZ ;  /* 0x0000002608087c24 */ /* 0x000fe4000f8e02ff */
[----:B------:R-:W-:-:S04]  /*1c90*/  IMAD.WIDE.U32 R10, R9, UR38, R14 ;  /* 0x00000026090a7c25 */ /* 0x000fc8000f8e000e */
[----:B------:R-:W-:Y:S01]  /*1ca0*/  IMAD R8, R9, UR39, R8 ;  /* 0x0000002709087c24 */ /* 0x000fe2000f8e0208 */
[----:B------:R-:W-:Y:S01]  /*1cb0*/  IADD3 R10, P0, R10, UR57, RZ ;  /* 0x000000390a0a7c10 */ /* 0x000fe2000ff1e0ff */
[----:B------:R-:W-:Y:S01]  /*1cc0*/  ULDC UR57, c[0x0][0x398] ;  /* 0x0000e60000397ab9 */ /* 0x000fe20000000800 */
[----:B--2---:R-:W-:Y:S02]  /*1cd0*/  IMAD R9, R4, UR23, RZ ;  /* 0x0000001704097c24 */ /* 0x004fe4000f8e02ff */
[----:B------:R-:W-:Y:S01]  /*1ce0*/  IADD3.X R11, R11, UR47, R8, P0, !PT ;  /* 0x0000002f0b0b7c10 */ /* 0x000fe200087fe408 */
[----:B------:R-:W-:Y:S01]  /*1cf0*/  IMAD.U32 R8, RZ, RZ, UR14 ;  /* 0x0000000eff087e24 */ /* 0x000fe2000f8e00ff */
[----:B------:R-:W-:Y:S01]  /*1d00*/  IADD3 R22, P0, R14, UR6, RZ ;  /* 0x000000060e167c10 */ /* 0x000fe2000ff1e0ff */
[----:B------:R-:W-:Y:S01]  /*1d10*/  USHF.R.S32.HI UR6, URZ, 0x1f, UR36 ;  /* 0x0000001f3f067899 */ /* 0x000fe20008011424 */
[----:B------:R-:W-:Y:S02]  /*1d20*/  IMAD R9, R5, UR17, R9 ;  /* 0x0000001105097c24 */ /* 0x000fe4000f8e0209 */
[----:B------:R-:W-:Y:S01]  /*1d30*/  IADD3.X R23, R15, UR48, RZ, P0, !PT ;  /* 0x000000300f177c10 */ /* 0x000fe200087fe4ff */
[----:B------:R-:W-:Y:S01]  /*1d40*/  UIADD3.X UR27, UR27, UR6, UR24, UP2, UP0 ;  /* 0x000000061b1b7290 */ /* 0x000fe200097e0418 */
[----:B------:R-:W-:Y:S01]  /*1d50*/  IMAD.WIDE.U32 R16, R16, UR58, R10 ;  /* 0x0000003a10107c25 */ /* 0x000fe2000f8e000a */
[----:B------:R-:W-:-:S02]  /*1d60*/  UIADD3 UR6, UR11, -UR57, URZ ;  /* 0x800000390b067290 */ /* 0x000fc4000fffe03f */
[----:B------:R-:W-:Y:S01]  /*1d70*/  UIMAD UR11, UR58, UR19, UR9 ;  /* 0x000000133a0b72a4 */ /* 0x000fe2000f8e0209 */
[----:B------:R-:W-:Y:S01]  /*1d80*/  IMAD.WIDE.U32 R22, R4, UR17, R22 ;  /* 0x0000001104167c25 */ /* 0x000fe2000f8e0016 */
[----:B------:R-:W-:Y:S01]  /*1d90*/  USHF.R.S32.HI UR34, URZ, 0x1f, UR6 ;  /* 0x0000001f3f227899 */ /* 0x000fe20008011406 */
[----:B------:R-:W-:Y:S01]  /*1da0*/  LEA R202, P4, R16, UR28, 0x1 ;  /* 0x0000001c10ca7c11 */ /* 0x000fe2000f8808ff */
[----:B------:R-:W-:Y:S01]  /*1db0*/  UIADD3 UR9, UP3, UP2, UR50, UR22, UR55 ;  /* 0x0000001632097290 */ /* 0x000fe2000fa7e037 */
[----:B------:R-:W-:Y:S01]  /*1dc0*/  IMAD.IADD R23, R23, 0x1, R9 ;  /* 0x0000000117177824 */ /* 0x000fe200078e0209 */
[----:B------:R-:W-:Y:S02]  /*1dd0*/  ULEA.HI UR34, UR34, UR6, URZ, 0x7 ;  /* 0x0000000622227291 */ /* 0x000fe4000f8f383f */
[----:B------:R-:W-:Y:S01]  /*1de0*/  UIADD3.X UR6, UR52, UR27, UR46, UP3, UP2 ;  /* 0x0000001b34067290 */ /* 0x000fe20009fe442e */
[----:B------:R-:W-:Y:S01]  /*1df0*/  IMAD.WIDE.U32 R8, R8, UR58, R22 ;  /* 0x0000003a08087c25 */ /* 0x000fe2000f8e0016 */
[----:B------:R-:W-:Y:S01]  /*1e00*/  USHF.R.S32.HI UR34, URZ, 0x7, UR34 ;  /* 0x000000073f227899 */ /* 0x000fe20008011422 */
[----:B------:R-:W-:Y:S01]  /*1e10*/  IADD3 R10, P0, R204, UR9, RZ ;  /* 0x00000009cc0a7c10 */ /* 0x000fe2000ff1e0ff */
[----:B------:R-:W-:Y:S01]  /*1e20*/  UIMAD.WIDE UR18, UR30, 0x4, UR40 ;  /* 0x000000041e1278a5 */ /* 0x000fe2000f8e0228 */
[----:B------:R-:W-:Y:S01]  /*1e30*/  VIADD R13, R9, UR15 ;  /* 0x0000000f090d7c36 */ /* 0x000fe20008000000 */
[----:B------:R-:W-:Y:S01]  /*1e40*/  UISETP.LT.AND UP0, UPT, URZ, UR34, UPT ;  /* 0x000000223f00728c */ /* 0x000fe2000bf01270 */
[-C--:B------:R-:W-:Y:S01]  /*1e50*/  IMAD R9, R6, R4.reuse, RZ ;  /* 0x0000000406097224 */ /* 0x080fe200078e02ff */
[----:B------:R-:W-:Y:S01]  /*1e60*/  LEA.HI.X.SX32 R204, R204, UR6, 0x1, P0 ;  /* 0x00000006cccc7c11 */ /* 0x000fe200080f0eff */
[----:B------:R-:W-:Y:S01]  /*1e70*/  IMAD.MOV.U32 R12, RZ, RZ, R8 ;  /* 0x000000ffff0c7224 */ /* 0x000fe200078e0008 */
[----:B------:R-:W-:Y:S01]  /*1e80*/  USEL UR34, URZ, UR34, !UP0 ;  /* 0x000000223f227287 */ /* 0x000fe2000c000000 */
[C---:B------:R-:W-:Y:S01]  /*1e90*/  IMAD R9, R7.reuse, R5, R9 ;  /* 0x0000000507097224 */ /* 0x040fe200078e0209 */
[----:B------:R-:W-:Y:S01]  /*1ea0*/  ULDC.64 UR24, c[0x0][0x3e0] ;  /* 0x0000f80000187ab9 */ /* 0x000fe20000000a00 */
[----:B------:R-:W-:Y:S01]  /*1eb0*/  IMAD.WIDE.U32 R12, R7, R4, R12 ;  /* 0x00000004070c7225 */ /* 0x000fe200078e000c */
[----:B------:R-:W-:Y:S01]  /*1ec0*/  UISETP.GT.AND UP0, UPT, UR35, UR34, UPT ;  /* 0x000000222300728c */ /* 0x000fe2000bf04270 */
[----:B------:R-:W-:-:S02]  /*1ed0*/  ULDC.64 UR22, c[0x0][0x400] ;  /* 0x0001000000167ab9 */ /* 0x000fc40000000a00 */
[----:B------:R-:W-:Y:S01]  /*1ee0*/  VIADD R8, R17, UR11 ;  /* 0x0000000b11087c36 */ /* 0x000fe20008000000 */
[----:B------:R-:W-:Y:S01]  /*1ef0*/  LEA R199, P2, R10, UR22, 0x2 ;  /* 0x000000160ac77c11 */ /* 0x000fe2000f8410ff */
[----:B------:R-:W-:Y:S01]  /*1f00*/  IMAD.IADD R9, R13, 0x1, R9 ;  /* 0x000000010d097824 */ /* 0x000fe200078e0209 */
[----:B------:R-:W-:Y:S01]  /*1f10*/  PLOP3.LUT P0, PT, PT, PT, UP0, 0x80, 0x0 ;  /* 0x000000000000781c */ /* 0x000fe20003f0f008 */
[----:B------:R-:W-:Y:S01]  /*1f20*/  UIMAD.WIDE UR14, UR31, 0x4, UR42 ;  /* 0x000000041f0e78a5 */ /* 0x000fe2000f8e022a */
[----:B------:R-:W-:Y:S01]  /*1f30*/  LEA R200, P3, R12, UR24, 0x1 ;  /* 0x000000180cc87c11 */ /* 0x000fe2000f8608ff */
[----:B------:R-:W-:Y:S01]  /*1f40*/  UMOV UR30, UR18 ;  /* 0x00000012001e7c82 */ /* 0x000fe20008000000 */
[----:B------:R-:W-:Y:S01]  /*1f50*/  LEA.HI.X R203, R16, UR29, R8, 0x1, P4 ;  /* 0x0000001d10cb7c11 */ /* 0x000fe2000a0f0c08 */
[----:B------:R-:W-:Y:S01]  /*1f60*/  UMOV UR29, UR19 ;  /* 0x00000013001d7c82 */ /* 0x000fe20008000000 */
[----:B------:R-:W-:Y:S02]  /*1f70*/  LEA.HI.X R201, R12, UR25, R9, 0x1, P3 ;  /* 0x000000190cc97c11 */ /* 0x000fe400098f0c09 */
[----:B------:R-:W-:-:S05]  /*1f80*/  LEA.HI.X R204, R10, UR23, R204, 0x2, P2 ;  /* 0x000000170acc7c11 */ /* 0x000fca00090f14cc */
        /* <DEDUP_REMOVED lines=20> */
.L_x_634:
[----:B------:R-:W-:Y:S01]  /*20d0*/  @UP1 UIADD3 UR5, UR53, UR54, URZ ;  /* 0x0000003635051290 */ /* 0x000fe2000fffe03f */
[----:B------:R-:W-:-:S03]  /*20e0*/  @UP1 ULDC.64 UR10, c[0x0][0x458] ;  /* 0x00011600000a1ab9 */ /* 0x000fc60000000a00 */
[----:B------:R-:W-:Y:S02]  /*20f0*/  @UP1 UIMAD.WIDE.U32 UR14, UR5, UR10, URZ ;  /* 0x0000000a050e12a5 */ /* 0x000fe4000f8e003f */
[----:B------:R-:W-:-:S04]  /*2100*/  @UP1 UIMAD UR5, UR5, UR11, URZ ;  /* 0x0000000b050512a4 */ /* 0x000fc8000f8e023f */
[----:B------:R-:W-:-:S03]  /*2110*/  @UP1 UIADD3 UR17, UR15, UR5, URZ ;  /* 0x000000050f111290 */ /* 0x000fc6000fffe03f */
[----:B------:R-:W-:Y:S01]  /*2120*/  @UP1 UMOV UR5, UR14 ;  /* 0x0000000e00051c82 */ /* 0x000fe20008000000 */
[----:B------:R-:W-:Y:S08]  /*2130*/  @P1 BRA `(.L_x_635) ;  /* 0x0000000000301947 */ /* 0x000ff00003800000 */
        /* <DEDUP_REMOVED lines=10> */
[----:B------:R-:W-:-:S03]  /*21e0*/  UIADD3 UR17, UR15, UR5, URZ ;  /* 0x000000050f117290 */ /* 0x000fc6000fffe03f */
[----:B------:R-:W-:-:S09]  /*21f0*/  UMOV UR5, UR14 ;  /* 0x0000000e00057c82 */ /* 0x000fd20008000000 */
.L_x_635:
        /* <DEDUP_REMOVED lines=30> */
.L_x_637:
[----:B------:R-:W-:Y:S05]  /*23e0*/  BSYNC B0 ;  /* 0x0000000000007941 */ /* 0x000fea0003800000 */
.L_x_636:
        /* <DEDUP_REMOVED lines=14> */
.L_x_639:
[----:B------:R-:W-:Y:S05]  /*24d0*/  BSYNC B0 ;  /* 0x0000000000007941 */ /* 0x000fea0003800000 */
.L_x_638:
[----:B--2---:R-:W-:Y:S01]  /*24e0*/  IMAD.U32 R4, RZ, RZ, UR10 ;  /* 0x0000000aff047e24 */ /* 0x004fe2000f8e00ff */
[----:B------:R-:W-:Y:S01]  /*24f0*/  UIMAD UR6, UR45, UR10, URZ ;  /* 0x0000000a2d0672a4 */ /* 0x000fe2000f8e023f */
[----:B------:R-:W-:Y:S01]  /*2500*/  BSSY B0, `(.L_x_640) ;  /* 0x0000018000007945 */ /* 0x000fe20003800000 */
[----:B------:R-:W-:Y:S01]  /*2510*/  USHF.R.S32.HI UR8, URZ, 0x1f, UR58 ;  /* 0x0000001f3f087899 */ /* 0x000fe2000801143a */
[----:B------:R-:W-:Y:S01]  /*2520*/  IMAD.WIDE.U32 R4, R4, UR26, R14 ;  /* 0x0000001a04047c25 */ /* 0x000fe2000f8e000e */
[----:B------:R-:W-:Y:S02]  /*2530*/  UIMAD UR6, UR26, UR11, UR6 ;  /* 0x0000000b1a0672a4 */ /* 0x000fe4000f8e0206 */
[----:B------:R-:W-:-:S04]  /*2540*/  IADD3 R10, P2, R4, UR5, RZ ;  /* 0x00000005040a7c10 */ /* 0x000fc8000ff5e0ff */
[----:B------:R-:W-:Y:S01]  /*2550*/  IMAD.U32 R4, RZ, RZ, UR6 ;  /* 0x00000006ff047e24 */ /* 0x000fe2000f8e00ff */
[----:B------:R-:W-:Y:S02]  /*2560*/  ULDC.64 UR6, c[0x0][0x470] ;  /* 0x00011c0000067ab9 */ /* 0x000fe40000000a00 */
        /* <DEDUP_REMOVED lines=17> */
.L_x_641:
[----:B------:R-:W-:Y:S05]  /*2680*/  BSYNC B0 ;  /* 0x0000000000007941 */ /* 0x000fea0003800000 */
.L_x_640:
        /* <DEDUP_REMOVED lines=14> */
.L_x_633:
[----:B------:R-:W-:Y:S01]  /*2770*/  UIMAD UR11, UR45, UR20, URZ ;  /* 0x000000142d0b72a4 */ /* 0x000fe2000f8e023f */
[----:B------:R-:W-:Y:S01]  /*2780*/  IMAD.U32 R12, RZ, RZ, UR20 ;  /* 0x00000014ff0c7e24 */ /* 0x000fe2000f8e00ff */
[----:B------:R-:W-:Y:S01]  /*2790*/  UIMAD UR17, UR45, UR32, URZ ;  /* 0x000000202d1172a4 */ /* 0x000fe2000f8e023f */
[----:B------:R-:W-:Y:S01]  /*27a0*/  IMAD.U32 R10, RZ, RZ, UR32 ;  /* 0x00000020ff0a7e24 */ /* 0x000fe2000f8e00ff */
[----:B------:R-:W-:Y:S01]  /*27b0*/  UIMAD UR6, UR8, -0x80, UR10 ;  /* 0xffffff80080678a4 */ /* 0x000fe2000f8e020a */
[----:B------:R-:W-:Y:S01]  /*27c0*/  VIADD R8, R7, 0x40 ;  /* 0x0000004007087836 */ /* 0x000fe20000000000 */
[----:B------:R-:W-:Y:S01]  /*27d0*/  UIMAD UR9, UR16, -0x80, UR7 ;  /* 0xffffff80100978a4 */ /* 0x000fe2000f8e0207 */
[--C-:B------:R-:W-:Y:S01]  /*27e0*/  IMAD.WIDE.U32 R12, R12, UR26, R14.reuse ;  /* 0x0000001a0c0c7c25 */ /* 0x100fe2000f8e000e */
[----:B------:R-:W-:Y:S02]  /*27f0*/  UIMAD UR11, UR26, UR21, UR11 ;  /* 0x000000151a0b72a4 */ /* 0x000fe4000f8e020b */
[----:B------:R-:W-:Y:S01]  /*2800*/  UIMAD UR17, UR26, UR33, UR17 ;  /* 0x000000211a1172a4 */ /* 0x000fe2000f8e0211 */
[----:B------:R-:W-:Y:S01]  /*2810*/  IMAD.WIDE.U32 R10, R10, UR26, R14 ;  /* 0x0000001a0a0a7c25 */ /* 0x000fe2000f8e000e */
[C---:B------:R-:W-:Y:S01]  /*2820*/  ISETP.GE.AND P1, PT, R8.reuse, UR6, PT ;  /* 0x0000000608007c0c */ /* 0x040fe2000bf26270 */
[----:B------:R-:W-:Y:S01]  /*2830*/  ULDC.64 UR22, c[0x0][0x268] ;  /* 0x00009a0000167ab9 */ /* 0x000fe20000000a00 */
[----:B------:R-:W-:Y:S01]  /*2840*/  ISETP.GE.AND P3, PT, R8, UR9, PT ;  /* 0x0000000908007c0c */ /* 0x000fe2000bf66270 */
[----:B------:R-:W-:Y:S01]  /*2850*/  IMAD.U32 R9, RZ, RZ, UR11 ;  /* 0x0000000bff097e24 */ /* 0x000fe2000f8e00ff */
[----:B------:R-:W-:Y:S01]  /*2860*/  IADD3 R24, P2, R12, UR37, RZ ;  /* 0x000000250c187c10 */ /* 0x000fe2000ff5e0ff */
[----:B------:R-:W-:Y:S01]  /*2870*/  IMAD.U32 R8, RZ, RZ, UR17 ;  /* 0x00000011ff087e24 */ /* 0x000fe2000f8e00ff */
[----:B------:R-:W-:Y:S01]  /*2880*/  IADD3 R10, P0, R10, UR49, RZ ;  /* 0x000000310a0a7c10 */ /* 0x000fe2000ff1e0ff */
[----:B------:R-:W-:Y:S01]  /*2890*/  IMAD.SHL.U32 R5, R5, 0x80, RZ ;  /* 0x0000008005057824 */ /* 0x000fe200078e00ff */
[----:B------:R-:W-:Y:S01]  /*28a0*/  ISETP.GE.AND P4, PT, R7, UR9, PT ;  /* 0x0000000907007c0c */ /* 0x000fe2000bf86270 */
[----:B------:R-:W-:Y:S01]  /*28b0*/  ULDC.64 UR18, c[0x0][0x260] ;  /* 0x0000980000127ab9 */ /* 0x000fe20000000a00 */
[----:B------:R-:W-:Y:S01]  /*28c0*/  IADD3.X R25, R13, UR44, R9, P2, !PT ;  /* 0x0000002c0d197c10 */ /* 0x000fe200097fe409 */
[----:B------:R-:W-:Y:S01]  /*28d0*/  IMAD R22, R18, UR22, RZ ;  /* 0x0000001612167c24 */ /* 0x000fe2000f8e02ff */
[----:B------:R-:W-:Y:S01]  /*28e0*/  IADD3.X R11, R11, UR51, R8, P0, !PT ;  /* 0x000000330b0b7c10 */ /* 0x000fe200087fe408 */
[----:B------:R-:W-:Y:S01]  /*28f0*/  IMAD.WIDE.U32 R8, R4, 0x80, RZ ;  /* 0x0000008004087825 */ /* 0x000fe200078e00ff */
[----:B------:R-:W-:Y:S01]  /*2900*/  ULEA.HI UR9, UR8, UR8, URZ, 0x1 ;  /* 0x0000000808097291 */ /* 0x000fe2000f8f083f */
[----:B------:R-:W-:Y:S01]  /*2910*/  @!P3 IADD3 R16, P0, R7, 0x40, RZ ;  /* 0x000000400710b810 */ /* 0x000fe20007f1e0ff */
[----:B------:R-:W-:Y:S01]  /*2920*/  USHF.L.U32 UR11, UR39, 0x7, URZ ;  /* 0x00000007270b7899 */ /* 0x000fe2000800063f */
[----:B------:R-:W-:Y:S01]  /*2930*/  IMAD R18, R18, UR18, RZ ;  /* 0x0000001212127c24 */ /* 0x000fe2000f8e02ff */
[----:B------:R-:W-:Y:S01]  /*2940*/  @!P1 IADD3 R12, P2, R200, R8, RZ ;  /* 0x00000008c80c9210 */ /* 0x000fe20007f5e0ff */
[C---:B------:R-:W-:Y:S01]  /*2950*/  IMAD R22, R20.reuse, UR23, R22 ;  /* 0x0000001714167c24 */ /* 0x040fe2000f8e0216 */
[----:B------:R-:W-:Y:S01]  /*2960*/  ULOP3.LUT UR9, UR9, 0xfffffffe, URZ, 0xc0, !UPT ;  /* 0xfffffffe09097892 */ /* 0x000fe2000f8ec03f */
[----:B------:R-:W-:Y:S01]  /*2970*/  @!P3 IMAD.X R15, RZ, RZ, R6, P0 ;  /* 0x000000ffff0fb224 */ /* 0x000fe200000e0606 */
[----:B------:R-:W-:Y:S01]  /*2980*/  @!P1 IADD3.X R13, R201, R9, R5, P2, !PT ;  /* 0x00000009c90d9210 */ /* 0x000fe200017fe405 */
[C---:B------:R-:W-:Y:S01]  /*2990*/  IMAD.WIDE.U32 R24, R20.reuse, UR22, R24 ;  /* 0x0000001614187c25 */ /* 0x040fe2000f8e0018 */
[----:B------:R-:W1:Y:S01]  /*29a0*/  @!P4 LDC.64 R4, c[0x0][0x220] ;  /* 0x00008800ff04cb82 */ /* 0x000e620000000a00 */
[C---:B------:R-:W-:Y:S01]  /*29b0*/  @!P3 IADD3 R14, P0, R7.reuse, 0x40, RZ ;  /* 0x00000040070eb810 */ /* 0x040fe20007f1e0ff */
[----:B------:R-:W-:Y:S01]  /*29c0*/  UIADD3 UR9, UR8, -UR9, URZ ;  /* 0x8000000908097290 */ /* 0x000fe2000fffe03f */
[C---:B------:R-:W-:Y:S01]  /*29d0*/  IMAD R18, R20.reuse, UR19, R18 ;  /* 0x0000001314127c24 */ /* 0x040fe2000f8e0212 */
[----:B------:R-:W-:Y:S01]  /*29e0*/  ISETP.GE.AND P2, PT, R7, UR6, PT ;  /* 0x0000000607007c0c */ /* 0x000fe2000bf46270 */
[----:B------:R-:W-:Y:S01]  /*29f0*/  IMAD.WIDE.U32 R20, R20, UR18, R10 ;  /* 0x0000001214147c25 */ /* 0x000fe2000f8e000a */
[----:B------:R-:W-:-:S02]  /*2a00*/  UISETP.NE.AND UP0, UPT, UR9, 0x1, UPT ;  /* 0x000000010900788c */ /* 0x000fc4000bf05270 */
[----:B------:R-:W2:Y:S01]  /*2a10*/  @!P3 LDC.64 R8, c[0x0][0x220] ;  /* 0x00008800ff08bb82 */ /* 0x000ea20000000a00 */
[C---:B------:R-:W-:Y:S01]  /*2a20*/  @!P4 IMAD R11, R6.reuse, UR20, RZ ;  /* 0x00000014060bcc24 */ /* 0x040fe2000f8e02ff */
[----:B------:R-:W-:Y:S01]  /*2a30*/  UIMAD.WIDE.U32 UR18, UR38, 0x80, URZ ;  /* 0x00000080261278a5 */ /* 0x000fe2000f8e003f */
[----:B------:R-:W-:Y:S01]  /*2a40*/  @!P4 IMAD R10, R6, UR32, RZ ;  /* 0x00000020060acc24 */ /* 0x000fe2000f8e02ff */
[----:B------:R-:W-:Y:S01]  /*2a50*/  ULDC UR24, c[0x0][0x270] ;  /* 0x00009c0000187ab9 */ /* 0x000fe20000000800 */
[----:B------:R-:W-:Y:S01]  /*2a60*/  @!P3 IMAD.X R6, RZ, RZ, R6, P0 ;  /* 0x000000ffff06b224 */ /* 0x000fe200000e0606 */
[----:B------:R-:W-:Y:S01]  /*2a70*/  PLOP3.LUT P0, PT, PT, PT, UP4, 0x80, 0x0 ;  /* 0x000000000000781c */ /* 0x000fe20003f0f048 */
[----:B------:R-:W-:Y:S02]  /*2a80*/  IMAD.IADD R23, R25, 0x1, R22 ;  /* 0x0000000119177824 */ /* 0x000fe400078e0216 */
[----:B------:R-:W-:Y:S02]  /*2a90*/  IMAD.MOV.U32 R195, RZ, RZ, 0x7f800000 ;  /* 0x7f800000ffc37424 */ /* 0x000fe400078e00ff */
[----:B------:R-:W-:-:S02]  /*2aa0*/  IMAD.MOV.U32 R196, RZ, RZ, 0x7f800000 ;  /* 0x7f800000ffc47424 */ /* 0x000fc400078e00ff */
[----:B------:R-:W-:Y:S02]  /*2ab0*/  IMAD.MOV.U32 R193, RZ, RZ, 0x7f800000 ;  /* 0x7f800000ffc17424 */ /* 0x000fe400078e00ff */
[----:B------:R-:W-:Y:S01]  /*2ac0*/  IMAD.MOV.U32 R194, RZ, RZ, 0x7f800000 ;  /* 0x7f800000ffc27424 */ /* 0x000fe200078e00ff */
[----:B------:R-:W-:Y:S01]  /*2ad0*/  SHF.R.S32.HI R198, RZ, 0x1f, R192 ;  /* 0x0000001fffc67819 */ /* 0x000fe200000114c0 */
[----:B------:R-:W-:Y:S01]  /*2ae0*/  @!P4 IMAD.MOV.U32 R22, RZ, RZ, R24 ;  /* 0x000000ffff16c224 */ /* 0x000fe200078e0018 */
[----:B------:R-:W-:Y:S01]  /*2af0*/  ULDC UR25, c[0x0][0x394] ;  /* 0x0000e50000197ab9 */ /* 0x000fe20000000800 */
[----:B------:R-:W-:Y:S01]  /*2b00*/  IMAD.IADD R19, R21, 0x1, R18 ;  /* 0x0000000115137824 */ /* 0x000fe200078e0212 */
[----:B------:R-:W-:Y:S01]  /*2b10*/  @P0 BAR.SYNC.DEFER_BLOCKING 0x0 ;  /* 0x0000000000000b1d */ /* 0x000fe20000010000 */
[----:B------:R-:W-:Y:S01]  /*2b20*/  @!P3 IMAD.MOV.U32 R25, RZ, RZ, R23 ;  /* 0x000000ffff19b224 */ /* 0x000fe200078e0017 */
[----:B------:R-:W-:Y:S01]  /*2b30*/  PLOP3.LUT P0, PT, PT, PT, UP0, 0x80, 0x0 ;  /* 0x000000000000781c */ /* 0x000fe20003f0f008 */
[----:B------:R-:W-:-:S02]  /*2b40*/  @!P3 IMAD R15, R15, UR20, RZ ;  /* 0x000000140f0fbc24 */ /* 0x000fc4000f8e02ff */
[----:B------:R-:W-:Y:S01]  /*2b50*/  @!P4 IMAD.MOV.U32 R18, RZ, RZ, R20 ;  /* 0x000000ffff12c224 */ /* 0x000fe200078e0014 */
[----:B------:R-:W-:Y:S01]  /*2b60*/  USHF.L.U32 UR50, UR5, 0x3, URZ ;  /* 0x0000000305327899 */ /* 0x000fe2000800063f */
[C---:B------:R-:W-:Y:S01]  /*2b70*/  @!P4 IMAD R11, R7.reuse, UR21, R11 ;  /* 0x00000015070bcc24 */ /* 0x040fe2000f8e020b */
[----:B------:R-:W-:Y:S01]  /*2b80*/  UIMAD UR48, UR5, 0x18, URZ ;  /* 0x00000018053078a4 */ /* 0x000fe2000f8e023f */
[C---:B------:R-:W-:Y:S01]  /*2b90*/  @!P4 IMAD.WIDE.U32 R22, R7.reuse, UR20, R22 ;  /* 0x000000140716cc25 */ /* 0x040fe2000f8e0016 */
[----:B------:R-:W-:Y:S02]  /*2ba0*/  USHF.L.U32 UR47, UR5, 0x5, URZ ;  /* 0x00000005052f7899 */ /* 0x000fe4000800063f */
[----:B------:R-:W-:Y:S01]  /*2bb0*/  UIMAD UR46, UR5, 0x28, URZ ;  /* 0x00000028052e78a4 */ /* 0x000fe2000f8e023f */
[----:B------:R-:W-:Y:S01]  /*2bc0*/  @!P3 IMAD.MOV.U32 R21, RZ, RZ, R19 ;  /* 0x000000ffff15b224 */ /* 0x000fe200078e0013 */
[----:B------:R-:W-:Y:S01]  /*2bd0*/  USHF.L.U32 UR43, UR5, 0x6, URZ ;  /* 0x00000006052b7899 */ /* 0x000fe2000800063f */
[----:B------:R-:W-:Y:S01]  /*2be0*/  @!P3 IMAD R15, R16, UR21, R15 ;  /* 0x00000015100fbc24 */ /* 0x000fe2000f8e020f */
[----:B------:R-:W-:Y:S01]  /*2bf0*/  UIMAD UR42, UR5, 0x48, URZ ;  /* 0x00000048052a78a4 */ /* 0x000fe2000f8e023f */
[C---:B------:R-:W-:Y:S01]  /*2c00*/  @!P4 IMAD R10, R7.reuse, UR33, R10 ;  /* 0x00000021070acc24 */ /* 0x040fe2000f8e020a */
[----:B------:R-:W-:Y:S01]  /*2c10*/  UIMAD UR41, UR5, 0x50, URZ ;  /* 0x00000050052978a4 */ /* 0x000fe2000f8e023f */
[----:B------:R-:W-:Y:S01]  /*2c20*/  @!P4 IMAD.WIDE.U32 R18, R7, UR32, R18 ;  /* 0x000000200712cc25 */ /* 0x000fe2000f8e0012 */
[----:B------:R-:W-:-:S02]  /*2c30*/  UIMAD UR40, UR5, 0x58, URZ ;  /* 0x00000058052878a4 */ /* 0x000fc4000f8e023f */
[----:B------:R-:W-:Y:S01]  /*2c40*/  UIMAD UR35, UR5, 0x78, URZ ;  /* 0x00000078052378a4 */ /* 0x000fe2000f8e023f */
[----:B------:R-:W-:Y:S01]  /*2c50*/  @!P3 IMAD.WIDE.U32 R16, R16, UR20, R24 ;  /* 0x000000141010bc25 */ /* 0x000fe2000f8e0018 */
[----:B-1----:R-:W-:Y:S01]  /*2c60*/  @!P4 LEA R24, P5, R22, R4, 0x1 ;  /* 0x000000041618c211 */ /* 0x002fe200078a08ff */
[----:B------:R-:W-:Y:S02]  /*2c70*/  UIADD3 UR36, -UR36, URZ, URZ ;  /* 0x0000003f24247290 */ /* 0x000fe4000fffe13f */
[----:B------:R-:W-:Y:S01]  /*2c80*/  @!P3 IMAD R6, R6, UR32, RZ ;  /* 0x000000200606bc24 */ /* 0x000fe2000f8e02ff */
[----:B------:R-:W-:Y:S01]  /*2c90*/  ULDC UR55, c[0x0][0x398] ;  /* 0x0000e60000377ab9 */ /* 0x000fe20000000800 */
[----:B------:R-:W-:Y:S02]  /*2ca0*/  @!P4 IMAD.IADD R7, R23, 0x1, R11 ;  /* 0x000000011707c824 */ /* 0x000fe400078e020b */
[----:B------:R-:W-:Y:S02]  /*2cb0*/  @!P3 IMAD R11, R14, UR33, R6 ;  /* 0x000000210e0bbc24 */ /* 0x000fe4000f8e0206 */
[----:B------:R-:W-:Y:S01]  /*2cc0*/  @!P3 IMAD.IADD R15, R17, 0x1, R15 ;  /* 0x00000001110fb824 */ /* 0x000fe200078e020f */
[----:B------:R-:W-:Y:S01]  /*2cd0*/  @!P4 LEA.HI.X R25, R22, R5, R7, 0x1, P5 ;  /* 0x000000051619c211 */ /* 0x000fe200028f0c07 */
[----:B------:R-:W-:Y:S01]  /*2ce0*/  @!P3 IMAD.WIDE.U32 R20, R14, UR32, R20 ;  /* 0x000000200e14bc25 */ /* 0x000fe2000f8e0014 */
[----:B------:R-:W1:Y:S01]  /*2cf0*/  @!P4 LDC.64 R6, c[0x0][0x218] ;  /* 0x00008600ff06cb82 */ /* 0x000e620000000a00 */
[----:B--2---:R-:W-:-:S02]  /*2d00*/  @!P3 LEA R22, P5, R16, R8, 0x1 ;  /* 0x000000081016b211 */ /* 0x004fc400078a08ff */
[C---:B------:R-:W-:Y:S01]  /*2d10*/  LEA R8, R175.reuse, UR4, 0x1 ;  /* 0x00000004af087c11 */ /* 0x040fe2000f8e08ff */
[----:B------:R-:W-:Y:S01]  /*2d20*/  IMAD.U32 R14, RZ, RZ, UR11 ;  /* 0x0000000bff0e7e24 */ /* 0x000fe2000f8e00ff */
[----:B------:R-:W-:Y:S01]  /*2d30*/  @!P3 LEA.HI.X R23, R16, R9, R15, 0x1, P5 ;  /* 0x000000091017b211 */ /* 0x000fe200028f0c0f */
[----:B------:R-:W-:Y:S01]  /*2d40*/  VIADD R9, R175, 0x1000 ;  /* 0x00001000af097836 */ /* 0x000fe20000000000 */
[----:B------:R-:W-:Y:S01]  /*2d50*/  @!P1 IADD3 R16, P5, R202, UR18, RZ ;  /* 0x00000012ca109c10 */ /* 0x000fe2000ffbe0ff */
[----:B------:R-:W2:Y:S01]  /*2d60*/  @!P3 LDC.64 R4, c[0x0][0x218] ;  /* 0x00008600ff04bb82 */ /* 0x000ea20000000a00 */
[----:B------:R-:W-:Y:S01]  /*2d70*/  @P4 STS [R8+0x8000], RZ ;  /* 0x008000ff08004388 */ /* 0x000fe20000000800 */
[----:B------:R-:W-:Y:S01]  /*2d80*/  @!P4 IMAD.IADD R10, R19, 0x1, R10 ;  /* 0x00000001130ac824 */ /* 0x000fe200078e020a */
[----:B------:R-:W-:Y:S01]  /*2d90*/  SEL R9, R9, R175, !P0 ;  /* 0x000000af09097207 */ /* 0x000fe20004000000 */
[----:B------:R-:W-:Y:S01]  /*2da0*/  @!P3 IMAD.IADD R11, R21, 0x1, R11 ;  /* 0x00000001150bb824 */ /* 0x000fe200078e020b */
[----:B------:R-:W-:Y:S01]  /*2db0*/  @P4 STS [R8+0x8004], RZ ;  /* 0x008004ff08004388 */ /* 0x000fe20000000800 */
[----:B------:R-:W-:-:S02]  /*2dc0*/  @!P1 IADD3.X R17, R203, UR19, R14, P5, !PT ;  /* 0x00000013cb119c10 */ /* 0x000fc4000affe40e */
[----:B------:R-:W-:Y:S01]  /*2dd0*/  LEA R197, R9, UR4, 0x1 ;  /* 0x0000000409c57c11 */ /* 0x000fe2000f8e08ff */
[----:B------:R-:W-:Y:S01]  /*2de0*/  @P4 STS.64 [R8+0x8008], RZ ;  /* 0x008008ff08004388 */ /* 0x000fe20000000a00 */
[----:B------:R-:W-:-:S03]  /*2df0*/  VIADD R9, R172, 0x8 ;  /* 0x00000008ac097836 */ /* 0x000fc60000000000 */
[----:B------:R-:W-:Y:S01]  /*2e00*/  @!PT LDS RZ, [RZ] ;  /* 0x00000000fffff984 */ /* 0x000fe20000000800 */
[----:B------:R-:W-:Y:S01]  /*2e10*/  @!PT LDS RZ, [RZ] ;  /* 0x00000000fffff984 */ /* 0x000fe20000000800 */
[----:B------:R-:W-:Y:S01]  /*2e20*/  @!PT LDS RZ, [RZ] ;  /* 0x00000000fffff984 */ /* 0x000fe20000000800 */
[----:B------:R-:W-:Y:S01]  /*2e30*/  @!P4 LDGSTS.E.BYPASS.LTC128B.128 [R8+0x8000], desc[UR12][R24.64] ;  /* 0x080000001808cfae */ /* 0x000fe2000b901d4c */
[----:B-1----:R-:W-:-:S03]  /*2e40*/  @!P4 LEA R6, P6, R18, R6, 0x1 ;  /* 0x000000061206c211 */ /* 0x002fc600078c08ff */
[----:B------:R-:W-:Y:S01]  /*2e50*/  @P3 STS.128 [R8+0x9000], RZ ;  /* 0x009000ff08003388 */ /* 0x000fe20000000c00 */
[----:B------:R-:W-:-:S03]  /*2e60*/  @!P4 LEA.HI.X R7, R18, R7, R10, 0x1, P6 ;  /* 0x000000071207c211 */ /* 0x000fc600030f0c0a */
[----:B------:R-:W-:Y:S01]  /*2e70*/  @!PT LDS RZ, [RZ] ;  /* 0x00000000fffff984 */ /* 0x000fe20000000800 */
[----:B------:R-:W-:Y:S01]  /*2e80*/  @!PT LDS RZ, [RZ] ;  /* 0x00000000fffff984 */ /* 0x000fe20000000800 */
[----:B------:R-:W-:Y:S01]  /*2e90*/  @!PT LDS RZ, [RZ] ;  /* 0x00000000fffff984 */ /* 0x000fe20000000800 */
[----:B------:R-:W-:Y:S01]  /*2ea0*/  @!P3 LDGSTS.E.BYPASS.LTC128B.128 [R8+0x9000], desc[UR12][R22.64] ;  /* 0x090000001608bfae */ /* 0x000fe2000b901d4c */
[----:B--2---:R-:W-:-:S03]  /*2eb0*/  @!P3 LEA R4, P5, R20, R4, 0x1 ;  /* 0x000000041404b211 */ /* 0x004fc600078a08ff */
[----:B------:R-:W0:Y:S01]  /*2ec0*/  LDGDEPBAR ;  /* 0x00000000000079af */ /* 0x000e220000000000 */
[----:B------:R-:W-:-:S03]  /*2ed0*/  @!P3 LEA.HI.X R5, R20, R5, R11, 0x1, P5 ;  /* 0x000000051405b211 */ /* 0x000fc600028f0c0b */
[----:B------:R-:W-:Y:S01]  /*2ee0*/  @P2 STS [R8+0x4000], RZ ;  /* 0x004000ff08002388 */ /* 0x000fe20000000800 */
[----:B------:R-:W1:Y:S03]  /*2ef0*/  LDC.64 R10, c[0x0][0x3b8] ;  /* 0x0000ee00ff0a7b82 */ /* 0x000e660000000a00 */
[----:B------:R-:W-:Y:S04]  /*2f00*/  @P2 STS [R8+0x4004], RZ ;  /* 0x004004ff08002388 */ /* 0x000fe80000000800 */
[----:B------:R-:W-:Y:S04]  /*2f10*/  @P2 STS.64 [R8+0x4008], RZ ;  /* 0x004008ff08002388 */ /* 0x000fe80000000a00 */
[----:B------:R-:W-:Y:S01]  /*2f20*/  @!PT LDS RZ, [RZ] ;  /* 0x00000000fffff984 */ /* 0x000fe20000000800 */
[----:B------:R-:W-:Y:S01]  /*2f30*/  @!PT LDS RZ, [RZ] ;  /* 0x00000000fffff984 */ /* 0x000fe20000000800 */
[----:B------:R-:W-:Y:S01]  /*2f40*/  @!PT LDS RZ, [RZ] ;  /* 0x00000000fffff984 */ /* 0x000fe20000000800 */
[----:B------:R-:W-:Y:S04]  /*2f50*/  @!P2 LDGSTS.E.BYPASS.LTC128B.128 [R8+0x4000], desc[UR12][R200.64] ;  /* 0x04000000c808afae */ /* 0x000fe8000b901d4c */
[----:B------:R-:W-:Y:S04]  /*2f60*/  @P1 STS.128 [R8+0x5000], RZ ;  /* 0x005000ff08001388 */ /* 0x000fe80000000c00 */
[----:B------:R-:W-:Y:S01]  /*2f70*/  @!PT LDS RZ, [RZ] ;  /* 0x00000000fffff984 */ /* 0x000fe20000000800 */
[----:B------:R-:W-:Y:S01]  /*2f80*/  @!PT LDS RZ, [RZ] ;  /* 0x00000000fffff984 */ /* 0x000fe20000000800 */
[----:B------:R-:W-:Y:S01]  /*2f90*/  @!PT LDS RZ, [RZ] ;  /* 0x00000000fffff984 */ /* 0x000fe20000000800 */
[----:B------:R-:W-:Y:S04]  /*2fa0*/  @!P1 LDGSTS.E.BYPASS.LTC128B.128 [R8+0x5000], desc[UR12][R12.64] ;  /* 0x050000000c089fae */ /* 0x000fe8000b901d4c */
[----:B------:R-:W-:Y:S04]  /*2fb0*/  @P2 STS [R197], RZ ;  /* 0x000000ffc5002388 */ /* 0x000fe80000000800 */
[----:B------:R-:W-:Y:S04]  /*2fc0*/  @P2 STS [R197+0x4], RZ ;  /* 0x000004ffc5002388 */ /* 0x000fe80000000800 */
[----:B------:R-:W-:Y:S04]  /*2fd0*/  @P2 STS [R197+0x8], RZ ;  /* 0x000008ffc5002388 */ /* 0x000fe80000000800 */
[----:B------:R-:W-:Y:S04]  /*2fe0*/  @P2 STS [R197+0xc], RZ ;  /* 0x00000cffc5002388 */ /* 0x000fe80000000800 */
[----:B------:R-:W-:Y:S01]  /*2ff0*/  @!PT LDS RZ, [RZ] ;  /* 0x00000000fffff984 */ /* 0x000fe20000000800 */
[----:B------:R-:W-:Y:S01]  /*3000*/  @!PT LDS RZ, [RZ] ;  /* 0x00000000fffff984 */ /* 0x000fe20000000800 */
[----:B------:R-:W-:Y:S01]  /*3010*/  @!PT LDS RZ, [RZ] ;  /* 0x00000000fffff984 */ /* 0x000fe20000000800 */
[----:B------:R-:W-:Y:S04]  /*3020*/  @!P2 LDGSTS.E.BYPASS.LTC128B.128 [R197], desc[UR12][R202.64] ;  /* 0x00000000cac5afae */ /* 0x000fe8000b901d4c */
[----:B------:R-:W-:Y:S04]  /*3030*/  @P1 STS [R197+0x1000], RZ ;  /* 0x001000ffc5001388 */ /* 0x000fe80000000800 */
[----:B------:R-:W-:Y:S04]  /*3040*/  @P1 STS [R197+0x1004], RZ ;  /* 0x001004ffc5001388 */ /* 0x000fe80000000800 */
[----:B------:R-:W-:Y:S04]  /*3050*/  @P1 STS [R197+0x1008], RZ ;  /* 0x001008ffc5001388 */ /* 0x000fe80000000800 */
[----:B------:R-:W-:Y:S04]  /*3060*/  @P1 STS [R197+0x100c], RZ ;  /* 0x00100cffc5001388 */ /* 0x000fe80000000800 */
[----:B------:R-:W-:Y:S01]  /*3070*/  @!PT LDS RZ, [RZ] ;  /* 0x00000000fffff984 */ /* 0x000fe20000000800 */
[----:B------:R-:W-:Y:S01]  /*3080*/  @!PT LDS RZ, [RZ] ;  /* 0x00000000fffff984 */ /* 0x000fe20000000800 */
[----:B------:R-:W-:Y:S01]  /*3090*/  @!PT LDS RZ, [RZ] ;  /* 0x00000000fffff984 */ /* 0x000fe20000000800 */
[----:B------:R-:W-:Y:S04]  /*30a0*/  @!P1 LDGSTS.E.BYPASS.LTC128B.128 [R197+0x1000], desc[UR12][R16.64] ;  /* 0x0100000010c59fae */ /* 0x000fe8000b901d4c */
        /* <DEDUP_REMOVED lines=13> */
[----:B------:R-:W-:-:S03]  /*3180*/  ISETP.GE.AND P3, PT, R9, UR6, PT ;  /* 0x0000000609007c0c */ /* 0x000fc6000bf66270 */
[----:B------:R-:W0:Y:S01]  /*3190*/  LDGDEPBAR ;  /* 0x00000000000079af */ /* 0x000e220000000000 */
[----:B--2---:R-:W-:-:S05]  /*31a0*/  VIADD R6, R172, 0x48 ;  /* 0x00000048ac067836 */ /* 0x004fca0000000000 */
[----:B------:R-:W-:Y:S01]  /*31b0*/  ISETP.GE.AND P1, PT, R6, UR6, PT ;  /* 0x0000000606007c0c */ /* 0x000fe2000bf26270 */
[----:B----4-:R-:W-:Y:S01]  /*31c0*/  VIADD R4, R172, 0x40 ;  /* 0x00000040ac047836 */ /* 0x010fe20000000000 */
[----:B------:R-:W-:-:S04]  /*31d0*/  DEPBAR.LE SB0, 0x1 ;  /* 0x000080400000791a */ /* 0x000fc80000000000 */
[----:B------:R-:W-:Y:S01]  /*31e0*/  ISETP.GE.AND P2, PT, R4, UR6, PT ;  /* 0x0000000604007c0c */ /* 0x000fe2000bf46270 */
[----:B------:R-:W-:Y:S02]  /*31f0*/  IMAD.MOV.U32 R5, RZ, RZ, 0x4 ;  /* 0x00000004ff057424 */ /* 0x000fe400078e00ff */
[----:B------:R-:W-:Y:S02]  /*3200*/  IMAD.MOV.U32 R4, RZ, RZ, 0x4 ;  /* 0x00000004ff047424 */ /* 0x000fe400078e00ff */
[----:B---3--:R-:W-:-:S04]  /*3210*/  IMAD.WIDE R8, R172, R5, UR14 ;  /* 0x0000000eac087e25 */ /* 0x008fc8000f8e0205 */
[----:B------:R-:W-:Y:S01]  /*3220*/  @!P1 IMAD.WIDE R4, R6, R4, UR14 ;  /* 0x0000000e06049e25 */ /* 0x000fe2000f8e0204 */
[----:B------:R2:W5:Y:S04]  /*3230*/  @!P4 LDG.E R195, desc[UR12][R8.64] ;  /* 0x0000000c08c3c981 */ /* 0x000568000c1e1900 */
[----:B------:R2:W5:Y:S04]  /*3240*/  @!P3 LDG.E R196, desc[UR12][R8.64+0x20] ;  /* 0x0000200c08c4b981 */ /* 0x000568000c1e1900 */
        /* <DEDUP_REMOVED lines=41> */
[----:B------:R-:W-:Y:S01]  /*34e0*/  UMOV UR28, UR25 ;  /* 0x00000019001c7c82 */ /* 0x000fe20008000000 */
[----:B------:R-:W-:Y:S01]  /*34f0*/  LEA R161, R161, UR4, 0x1 ;  /* 0x00000004a1a17c11 */ /* 0x000fe2000f8e08ff */
[----:B------:R-:W-:Y:S02]  /*3500*/  USHF.L.U32 UR49, UR5, 0x4, URZ ;  /* 0x0000000405317899 */ /* 0x000fe4000800063f */
[----:B------:R-:W-:Y:S02]  /*3510*/  UIMAD UR45, UR5, 0x30, URZ ;  /* 0x00000030052d78a4 */ /* 0x000fe4000f8e023f */
[----:B------:R-:W-:-:S02]  /*3520*/  UIMAD UR44, UR5, 0x38, URZ ;  /* 0x00000038052c78a4 */ /* 0x000fc4000f8e023f */
[----:B------:R-:W-:Y:S02]  /*3530*/  UIMAD UR39, UR5, 0x60, URZ ;  /* 0x00000060052778a4 */ /* 0x000fe4000f8e023f */
[----:B------:R-:W-:Y:S02]  /*3540*/  UIMAD UR38, UR5, 0x68, URZ ;  /* 0x00000068052678a4 */ /* 0x000fe4000f8e023f */
[----:B------:R-:W-:Y:S02]  /*3550*/  UIMAD UR37, UR5, 0x70, URZ ;  /* 0x00000070052578a4 */ /* 0x000fe4000f8e023f */
[----:B------:R-:W-:Y:S01]  /*3560*/  UIADD3 UR51, UR51, -UR57, URZ ;  /* 0x8000003933337290 */ /* 0x000fe2000fffe03f */
[----:B------:R-:W-:Y:S01]  /*3570*/  ULDC UR5, c[0x0][0x2ec] ;  /* 0x0000bb0000057ab9 */ /* 0x000fe20000000800 */
[----:B---3--:R-:W-:Y:S02]  /*3580*/  IADD3 R192, P2, P1, R6, UR6, R192 ;  /* 0x0000000606c07c10 */ /* 0x008fe4000f95e0c0 */
[----:B----4-:R-:W-:-:S02]  /*3590*/  R2UR UR6, R4 ;  /* 0x00000000040672ca */ /* 0x010fc400000e0000 */
        /* <DEDUP_REMOVED lines=16> */
.L_x_647:
[----:B------:R-:W0:Y:S01]  /*36a0*/  LDGDEPBAR ;  /* 0x00000000000079af */ /* 0x000e220000000000 */
[----:B------:R-:W-:Y:S01]  /*36b0*/  IMAD.U32 R4, RZ, RZ, UR30 ;  /* 0x0000001eff047e24 */ /* 0x000fe2000f8e00ff */
[----:B------:R-:W-:Y:S01]  /*36c0*/  LEA R20, R170, UR4, 0x1 ;  /* 0x00000004aa147c11 */ /* 0x000fe2000f8e08ff */
[----:B------:R-:W-:Y:S01]  /*36d0*/  IMAD.U32 R5, RZ, RZ, UR29 ;  /* 0x0000001dff057e24 */ /* 0x000fe2000f8e00ff */
[----:B------:R-:W-:Y:S01]  /*36e0*/  IADD3 R112, R167, R162, RZ ;  /* 0x000000a2a7707210 */ /* 0x000fe20007ffe0ff */
[----:B------:R-:W-:Y:S01]  /*36f0*/  USHF.L.U32 UR9, UR8, 0x7, URZ ;  /* 0x0000000708097899 */ /* 0x000fe2000800063f */
[C---:B------:R-:W-:Y:S01]  /*3700*/  LEA R4, P0, R172.reuse, R4, 0x2 ;  /* 0x00000004ac047211 */ /* 0x040fe200078010ff */
[----:B------:R-:W-:Y:S02]  /*3710*/  UMOV UR11, UR61 ;  /* 0x0000003d000b7c82 */ /* 0x000fe40008000000 */
[----:B------:R-:W-:Y:S01]  /*3720*/  UISETP.GE.AND UP0, UPT, UR9, UR51, UPT ;  /* 0x000000330900728c */ /* 0x000fe2000bf06270 */
[----:B------:R-:W-:Y:S05]  /*3730*/  LEA.HI.X.SX32 R5, R172, R5, 0x2, P0 ;  /* 0x00000005ac057211 */ /* 0x000fea00000f16ff */
        /* <DEDUP_REMOVED lines=12> */
[----:B------:R3:W4:Y:S04]  /*3800*/  LDSM.16.M88.4 R100, [R20+0x6c00] ;  /* 0x006c00001464783b */ /* 0x0007280000000200 */
        /* <DEDUP_REMOVED lines=27> */
[----:B------:R-:W-:Y:S01]  /*39c0*/  MOV R109, R204 ;  /* 0x000000cc006d7202 */ /* 0x000fe20000000f00 */
        /* <DEDUP_REMOVED lines=27> */
.L_x_643:
[----:B------:R-:W1:Y:S01]  /*3b80*/  S2R R106, SR_TID.X ;  /* 0x00000000006a7919 */ /* 0x000e620000002100 */
[----:B------:R-:W-:Y:S01]  /*3b90*/  VIADD R110, R172, UR9 ;  /* 0x00000009ac6e7c36 */ /* 0x000fe20008000000 */
[----:B------:R-:W-:Y:S01]  /*3ba0*/  UIADD3 UR9, -UR11, UR7, -UR10 ;  /* 0x000000070b097290 */ /* 0x000fe2000fffe90a */
[----:B------:R-:W-:Y:S02]  /*3bb0*/  UMOV UR28, UR11 ;  /* 0x0000000b001c7c82 */ /* 0x000fe40008000000 */
[C---:B------:R-:W-:Y:S02]  /*3bc0*/  VIADD R105, R110.reuse, 0x8 ;  /* 0x000000086e697836 */ /* 0x040fe40000000000 */
[C---:B------:R-:W-:Y:S01]  /*3bd0*/  VIADD R103, R110.reuse, 0x40 ;  /* 0x000000406e677836 */ /* 0x040fe20000000000 */
[C---:B------:R-:W-:Y:S01]  /*3be0*/  VIADDMNMX R124, R110.reuse, UR9, RZ, !PT ;  /* 0x000000096e7c7c46 */ /* 0x040fe2000f8001ff */
[C---:B------:R-:W-:Y:S01]  /*3bf0*/  VIADD R101, R110.reuse, 0x48 ;  /* 0x000000486e657836 */ /* 0x040fe20000000000 */
        /* <DEDUP_REMOVED lines=8> */
[----:B------:R-:W-:Y:S01]  /*3c80*/  VIADDMNMX R123, R110, R123, UR7, PT ;  /* 0x000000076e7b7e46 */ /* 0x000fe2000b80017b */
[----:B------:R-:W-:Y:S01]  /*3c90*/  IMAD.U32 R100, RZ, RZ, UR9 ;  /* 0x00000009ff647e24 */ /* 0x000fe2000f8e00ff */
[--C-:B------:R-:W-:Y:S01]  /*3ca0*/  IADD3 R104, R104, 0x8, R110.reuse ;  /* 0x0000000868687810 */ /* 0x100fe20007ffe06e */
[----:B-1----:R-:W-:Y:S01]  /*3cb0*/  IMAD.SHL.U32 R106, R106, 0x2, RZ ;  /* 0x000000026a6a7824 */ /* 0x002fe200078e00ff */
[--C-:B------:R-:W-:Y:S02]  /*3cc0*/  IADD3 R102, R102, 0x40, R110.reuse ;  /* 0x0000004066667810 */ /* 0x100fe40007ffe06e */
[----:B------:R-:W-:Y:S02]  /*3cd0*/  IADD3 R100, R100, 0x48, R110 ;  /* 0x0000004864647810 */ /* 0x000fe40007ffe06e */
[----:B------:R-:W-:Y:S01]  /*3ce0*/  LOP3.LUT R107, R106, 0x6, RZ, 0xc0, !PT ;  /* 0x000000066a6b7812 */ /* 0x000fe200078ec0ff */
[----:B------:R-:W-:Y:S01]  /*3cf0*/  IMAD.U32 R106, RZ, RZ, UR16 ;  /* 0x00000010ff6a7e24 */ /* 0x000fe2000f8e00ff */
[----:B------:R-:W-:Y:S02]  /*3d00*/  VIMNMX R104, R104, UR7, PT ;  /* 0x0000000768687c48 */ /* 0x000fe4000bfe0100 */
[----:B------:R-:W-:Y:S01]  /*3d10*/  VIMNMX R102, R102, UR7, PT ;  /* 0x0000000766667c48 */ /* 0x000fe2000bfe0100 */
[----:B------:R-:W-:Y:S01]  /*3d20*/  IMAD R107, R173, 0x40, R107 ;  /* 0x00000040ad6b7824 */ /* 0x000fe200078e026b */
[----:B------:R-:W-:Y:S03]  /*3d30*/  VIMNMX R100, R100, UR7, PT ;  /* 0x0000000764647c48 */ /* 0x000fe6000bfe0100 */
[----:B------:R-:W-:Y:S04]  /*3d40*/  IMAD R106, R106, 0x80, R107 ;  /* 0x000000806a6a7824 */ /* 0x000fe800078e026b */
[C---:B------:R-:W-:Y:S01]  /*3d50*/  VIADD R122, R106.reuse, 0x1 ;  /* 0x000000016a7a7836 */ /* 0x040fe20000000000 */
[CC--:B------:R-:W-:Y:S01]  /*3d60*/  ISETP.GE.AND P0, PT, R106.reuse, R124.reuse, PT ;  /* 0x0000007c6a00720c */ /* 0x0c0fe20003f06270 */
        /* <DEDUP_REMOVED lines=10> */
[----:B------:R-:W-:Y:S01]  /*3e10*/  VIADD R116, R106, 0x19 ;  /* 0x000000196a747836 */ /* 0x000fe20000000000 */
[-C--:B------:R-:W-:Y:S01]  /*3e20*/  ISETP.GE.AND P3, PT, R122, R124.reuse, PT ;  /* 0x0000007c7a00720c */ /* 0x080fe20003f66270 */
[C---:B------:R-:W-:Y:S01]  /*3e30*/  VIADD R115, R106.reuse, 0x20 ;  /* 0x000000206a737836 */ /* 0x040fe20000000000 */
[-C--:B------:R-:W-:Y:S01]  /*3e40*/  ISETP.GE.AND P2, PT, R121, R124.reuse, PT ;  /* 0x0000007c7900720c */ /* 0x080fe20003f46270 */
[----:B------:R-:W-:Y:S01]  /*3e50*/  VIADD R114, R106, 0x21 ;  /* 0x000000216a727836 */ /* 0x000fe20000000000 */
[-C--:B------:R-:W-:Y:S01]  /*3e60*/  ISETP.GE.AND P1, PT, R120, R124.reuse, PT ;  /* 0x0000007c7800720c */ /* 0x080fe20003f26270 */
[C---:B------:R-:W-:Y:S01]  /*3e70*/  VIADD R113, R106.reuse, 0x28 ;  /* 0x000000286a717836 */ /* 0x040fe20000000000 */
[----:B------:R-:W-:Y:S01]  /*3e80*/  ISETP.GE.AND P0, PT, R119, R124, PT ;  /* 0x0000007c7700720c */ /* 0x000fe20003f06270 */
[C---:B------:R-:W-:Y:S01]  /*3e90*/  VIADD R112, R106.reuse, 0x29 ;  /* 0x000000296a707836 */ /* 0x040fe20000000000 */
[C---:B------:R-:W-:Y:S01]  /*3ea0*/  ISETP.GE.OR P6, PT, R106.reuse, R104, !P6 ;  /* 0x000000686a00720c */ /* 0x040fe200077c6670 */
[C---:B------:R-:W-:Y:S01]  /*3eb0*/  VIADD R111, R106.reuse, 0x30 ;  /* 0x000000306a6f7836 */ /* 0x040fe20000000000 */
[C---:B------:R-:W-:Y:S01]  /*3ec0*/  ISETP.GE.OR P5, PT, R106.reuse, R102, !P5 ;  /* 0x000000666a00720c */ /* 0x040fe20006fa6670 */
[C---:B------:R-:W-:Y:S01]  /*3ed0*/  VIADD R110, R106.reuse, 0x31 ;  /* 0x000000316a6e7836 */ /* 0x040fe20000000000 */
[C---:B------:R-:W-:Y:S01]  /*3ee0*/  ISETP.GE.OR P4, PT, R106.reuse, R100, !P4 ;  /* 0x000000646a00720c */ /* 0x040fe20006786670 */
[----:B------:R-:W-:Y:S01]  /*3ef0*/  VIADD R107, R106, 0x38 ;  /* 0x000000386a6b7836 */ /* 0x000fe20000000000 */
        /* <DEDUP_REMOVED lines=39> */
[----:B------:R-:W-:Y:S02]  /*4170*/  ISETP.GE.AND P0, PT, R120, R105, PT ;  /* 0x000000697800720c */ /* 0x000fe40003f06270 */
        /* <DEDUP_REMOVED lines=140> */
.L_x_644:
[C---:B------:R-:W-:Y:S01]  /*4a40*/  FSETP.NEU.FTZ.AND P1, PT, R195.reuse, -INF , PT ;  /* 0xff800000c300780b */ /* 0x040fe20003f3d000 */
[----:B------:R-:W-:Y:S01]  /*4a50*/  FMUL.FTZ R100, R195, 1.4426950216293334961 ;  /* 0x3fb8aa3bc3647820 */ /* 0x000fe20000410000 */
[C---:B------:R-:W-:Y:S01]  /*4a60*/  FSETP.NEU.FTZ.AND P0, PT, R196.reuse, -INF , PT ;  /* 0xff800000c400780b */ /* 0x040fe20003f1d000 */
[----:B------:R-:W-:Y:S01]  /*4a70*/  FMUL.FTZ R101, R196, 1.4426950216293334961 ;  /* 0x3fb8aa3bc4657820 */ /* 0x000fe20000410000 */
[----:B------:R-:W-:Y:S01]  /*4a80*/  IMAD.WIDE.U32 R104, R192, -0x2daee0ad, RZ ;  /* 0xd2511f53c0687825 */ /* 0x000fe200078e00ff */
[----:B------:R-:W-:Y:S02]  /*4a90*/  UISETP.GT.AND UP2, UPT, UR8, UR34, UPT ;  /* 0x000000220800728c */ /* 0x000fe4000bf44270 */
[----:B------:R-:W-:Y:S01]  /*4aa0*/  FSEL R100, R100, RZ, P1 ;  /* 0x000000ff64647208 */ /* 0x000fe20000800000 */
[----:B------:R-:W-:Y:S01]  /*4ab0*/  IMAD.U32 R106, RZ, RZ, UR16 ;  /* 0x00000010ff6a7e24 */ /* 0x000fe2000f8e00ff */
[----:B------:R-:W-:Y:S02]  /*4ac0*/  FSEL R101, R101, RZ, P0 ;  /* 0x000000ff65657208 */ /* 0x000fe40000000000 */
[----:B------:R-:W-:Y:S01]  /*4ad0*/  FSETP.NEU.FTZ.AND P0, PT, R194, -INF , PT ;  /* 0xff800000c200780b */ /* 0x000fe20003f1d000 */
[--C-:B------:R-:W-:Y:S01]  /*4ae0*/  FFMA.FTZ R64, R64, UR5, -R100.reuse ;  /* 0x0000000540407c23 */ /* 0x100fe20008010864 */
[----:B------:R-:W-:Y:S01]  /*4af0*/  LOP3.LUT R102, R104, UR52, RZ, 0x3c, !PT ;  /* 0x0000003468667c12 */ /* 0x000fe2000f8e3cff */
[--C-:B------:R-:W-:Y:S01]  /*4b00*/  FFMA.FTZ R65, R65, UR5, -R100.reuse ;  /* 0x0000000541417c23 */ /* 0x100fe20008010864 */
[----:B------:R-:W-:Y:S01]  /*4b10*/  FSETP.NEU.FTZ.AND P1, PT, R193, -INF , PT ;  /* 0xff800000c100780b */ /* 0x000fe20003f3d000 */
[--C-:B------:R-:W-:Y:S01]  /*4b20*/  FFMA.FTZ R67, R67, UR5, -R101.reuse ;  /* 0x0000000543437c23 */ /* 0x100fe20008010865 */
[--C-:B------:R-:W-:Y:S01]  /*4b30*/  FFMA.FTZ R66, R66, UR5, -R101.reuse ;  /* 0x0000000542427c23 */ /* 0x100fe20008010865 */
        /* <DEDUP_REMOVED lines=23> */
[----:B------:R-:W-:Y:S03]  /*4cb0*/  FFMA.FTZ R53, R53, UR5, -R100 ;  /* 0x0000000535357c23 */ /* 0x000fe60008010864 */
        /* <DEDUP_REMOVED lines=9> */
[----:B------:R-:W-:Y:S02]  /*4d50*/  IMAD.U32 R100, RZ, RZ, UR8 ;  /* 0x00000008ff647e24 */ /* 0x000fe4000f8e00ff */
[----:B------:R-:W-:Y:S02]  /*4d60*/  IMAD R106, R106, 0x2, R173 ;  /* 0x000000026a6a7824 */ /* 0x000fe400078e02ad */
[----:B------:R-:W-:Y:S02]  /*4d70*/  IMAD R100, R100, 0x8, R174 ;  /* 0x0000000864647824 */ /* 0x000fe400078e02ae */
[----:B------:R-:W-:Y:S03]  /*4d80*/  IMAD.SHL.U32 R106, R106, 0x2, RZ ;  /* 0x000000026a6a7824 */ /* 0x000fe600078e00ff */
[----:B------:R1:W2:Y:S01]  /*4d90*/  MUFU.EX2 R116, R16 ;  /* 0x0000001000747308 */ /* 0x0002a20000000800 */
[----:B------:R-:W-:Y:S01]  /*4da0*/  VIADD R104, R106, 0x1 ;  /* 0x000000016a687836 */ /* 0x000fe20000000000 */
[C---:B------:R-:W-:Y:S04]  /*4db0*/  LOP3.LUT R106, R105.reuse, UR33, R106, 0x96, !PT ;  /* 0x00000021696a7c12 */ /* 0x040fe8000f8e966a */
[----:B------:R-:W-:Y:S04]  /*4dc0*/  LOP3.LUT R104, R105, UR33, R104, 0x96, !PT ;  /* 0x0000002169687c12 */ /* 0x000fe8000f8e9668 */
[----:B------:R-:W-:Y:S01]  /*4dd0*/  MUFU.EX2 R122, R34 ;  /* 0x00000022007a7308 */ /* 0x000fe20000000800 */
[----:B------:R-:W-:Y:S04]  /*4de0*/  IMAD.WIDE.U32 R106, R106, -0x326172a9, RZ ;  /* 0xcd9e8d576a6a7825 */ /* 0x000fe800078e00ff */
[----:B------:R-:W-:Y:S04]  /*4df0*/  IMAD.WIDE.U32 R104, R104, -0x326172a9, RZ ;  /* 0xcd9e8d5768687825 */ /* 0x000fe800078e00ff */
[----:B-1----:R-:W-:Y:S01]  /*4e00*/  FMUL.FTZ R16, R194, 1.4426950216293334961 ;  /* 0x3fb8aa3bc2107820 */ /* 0x002fe20000410000 */
[----:B------:R-:W-:Y:S04]  /*4e10*/  MUFU.EX2 R113, R35 ;  /* 0x0000002300717308 */ /* 0x000fe80000000800 */
[----:B------:R-:W-:Y:S06]  /*4e20*/  FSEL R16, R16, RZ, P0 ;  /* 0x000000ff10107208 */ /* 0x000fec0000000000 */
        /* <DEDUP_REMOVED lines=15> */
[--C-:B------:R-:W-:Y:S01]  /*4f20*/  FFMA.FTZ R59, R59, UR5, -R16.reuse ;  /* 0x000000053b3b7c23 */ /* 0x100fe20008010810 */
[--C-:B------:R-:W-:Y:S01]  /*4f30*/  FFMA.FTZ R58, R58, UR5, -R16.reuse ;  /* 0x000000053a3a7c23 */ /* 0x100fe20008010810 */
[----:B------:R-:W-:Y:S01]  /*4f40*/  FFMA.FTZ R16, R62, UR5, -R16 ;  /* 0x000000053e107c23 */ /* 0x000fe20008010810 */
[----:B------:R3:W-:Y:S01]  /*4f50*/  MUFU.EX2 R237, R30 ;  /* 0x0000001e00ed7308 */ /* 0x0007e20000000800 */
[----:B-1----:R-:W-:Y:S05]  /*4f60*/  FMUL.FTZ R19, R193, 1.4426950216293334961 ;  /* 0x3fb8aa3bc1137820 */ /* 0x002fea0000410000 */
[----:B------:R-:W-:Y:S04]  /*4f70*/  FSEL R19, R19, RZ, P1 ;  /* 0x000000ff13137208 */ /* 0x000fe80000800000 */
[----:B------:R1:W-:Y:S01]  /*4f80*/  MUFU.EX2 R115, R31 ;  /* 0x0000001f00737308 */ /* 0x0003e20000000800 */
[--C-:B------:R-:W-:Y:S01]  /*4f90*/  FFMA.FTZ R28, R28, UR5, -R19.reuse ;  /* 0x000000051c1c7c23 */ /* 0x100fe20008010813 */
[--C-:B------:R-:W-:Y:S01]  /*4fa0*/  FFMA.FTZ R24, R24, UR5, -R19.reuse ;  /* 0x0000000518187c23 */ /* 0x100fe20008010813 */
[--C-:B------:R-:W-:Y:S01]  /*4fb0*/  FFMA.FTZ R44, R44, UR5, -R19.reuse ;  /* 0x000000052c2c7c23 */ /* 0x100fe20008010813 */
[--C-:B------:R-:W-:Y:S01]  /*4fc0*/  FFMA.FTZ R60, R60, UR5, -R19.reuse ;  /* 0x000000053c3c7c23 */ /* 0x100fe20008010813 */
[--C-:B------:R-:W-:Y:S05]  /*4fd0*/  FFMA.FTZ R8, R8, UR5, -R19.reuse ;  /* 0x0000000508087c23 */ /* 0x100fea0008010813 */
        /* <DEDUP_REMOVED lines=13> */
[C---:B---3--:R-:W-:Y:S02]  /*50b0*/  VIADD R30, R100.reuse, 0x4 ;  /* 0x00000004641e7836 */ /* 0x048fe40000000000 */
[----:B------:R-:W-:Y:S03]  /*50c0*/  IMAD.WIDE.U32 R100, R100, -0x326172a9, RZ ;  /* 0xcd9e8d5764647825 */ /* 0x000fe600078e00ff */
[----:B------:R-:W-:Y:S01]  /*50d0*/  MUFU.EX2 R229, R24 ;  /* 0x0000001800e57308 */ /* 0x000fe20000000800 */
[----:B-1----:R-:W-:Y:S01]  /*50e0*/  IMAD.WIDE.U32 R30, R30, -0x326172a9, RZ ;  /* 0xcd9e8d571e1e7825 */ /* 0x002fe200078e00ff */
[-C--:B------:R-:W-:Y:S02]  /*50f0*/  LOP3.LUT R230, R101, R198.reuse, RZ, 0x3c, !PT ;  /* 0x000000c665e67212 */ /* 0x080fe400078e3cff */
[----:B------:R-:W-:Y:S02]  /*5100*/  LOP3.LUT R212, R107, UR27, R100, 0x96, !PT ;  /* 0x0000001b6bd47c12 */ /* 0x000fe4000f8e9664 */
[----:B------:R-:W-:Y:S01]  /*5110*/  LOP3.LUT R34, R31, R198, RZ, 0x3c, !PT ;  /* 0x000000c61f227212 */ /* 0x000fe200078e3cff */
[----:B------:R-:W-:Y:S01]  /*5120*/  IMAD.WIDE.U32 R230, R230, -0x2daee0ad, RZ ;  /* 0xd2511f53e6e67825 */ /* 0x000fe200078e00ff */
[--C-:B------:R-:W-:Y:S02]  /*5130*/  LOP3.LUT R26, R107, UR27, R30.reuse, 0x96, !PT ;  /* 0x0000001b6b1a7c12 */ /* 0x100fe4000f8e961e */
[----:B------:R1:W-:Y:S01]  /*5140*/  MUFU.EX2 R234, R27 ;  /* 0x0000001b00ea7308 */ /* 0x0003e20000000800 */
[C---:B------:R-:W-:Y:S01]  /*5150*/  LOP3.LUT R30, R105.reuse, UR27, R30, 0x96, !PT ;  /* 0x0000001b691e7c12 */ /* 0x040fe2000f8e961e */
[----:B------:R-:W-:Y:S01]  /*5160*/  IMAD.WIDE.U32 R212, R212, -0x2daee0ad, RZ ;  /* 0xd2511f53d4d47825 */ /* 0x000fe200078e00ff */
[----:B------:R-:W-:Y:S02]  /*5170*/  LOP3.LUT R126, R102, R231, RZ, 0x3c, !PT ;  /* 0x000000e7667e7212 */ /* 0x000fe400078e3cff */
[----:B------:R-:W-:Y:S01]  /*5180*/  LOP3.LUT R100, R105, UR27, R100, 0x96, !PT ;  /* 0x0000001b69647c12 */ /* 0x000fe2000f8e9664 */
[----:B------:R-:W-:Y:S01]  /*5190*/  IMAD.WIDE.U32 R34, R34, -0x2daee0ad, RZ ;  /* 0xd2511f5322227825 */ /* 0x000fe200078e00ff */
[--C-:B------:R-:W-:Y:S03]  /*51a0*/  LOP3.LUT R214, R213, UR25, R230.reuse, 0x96, !PT ;  /* 0x00000019d5d67c12 */ /* 0x100fe6000f8e96e6 */
[----:B------:R3:W-:Y:S01]  /*51b0*/  MUFU.EX2 R221, R50 ;  /* 0x0000003200dd7308 */ /* 0x0007e20000000800 */
[----:B------:R-:W-:Y:S01]  /*51c0*/  IMAD.WIDE.U32 R30, R30, -0x2daee0ad, RZ ;  /* 0xd2511f531e1e7825 */ /* 0x000fe200078e00ff */
[----:B------:R-:W-:Y:S03]  /*51d0*/  LOP3.LUT R102, R102, R35, RZ, 0x3c, !PT ;  /* 0x0000002366667212 */ /* 0x000fe600078e3cff */
[----:B------:R-:W-:Y:S05]  /*51e0*/  IMAD.WIDE.U32 R100, R100, -0x2daee0ad, RZ ;  /* 0xd2511f5364647825 */ /* 0x000fea00078e00ff */
[----:B------:R-:W-:Y:S01]  /*51f0*/  MUFU.EX2 R213, R66 ;  /* 0x0000004200d57308 */ /* 0x000fe20000000800 */
[----:B------:R-:W-:Y:S01]  /*5200*/  IMAD.WIDE.U32 R102, R102, -0x326172a9, RZ ;  /* 0xcd9e8d5766667825 */ /* 0x000fe200078e00ff */
[----:B------:R-:W-:Y:S03]  /*5210*/  LOP3.LUT R230, R101, UR25, R230, 0x96, !PT ;  /* 0x0000001965e67c12 */ /* 0x000fe6000f8e96e6 */
[----:B-1----:R-:W-:Y:S05]  /*5220*/  IMAD.WIDE.U32 R26, R26, -0x2daee0ad, RZ ;  /* 0xd2511f531a1a7825 */ /* 0x002fea00078e00ff */
[----:B------:R1:W-:Y:S01]  /*5230*/  MUFU.EX2 R111, R51 ;  /* 0x00000033006f7308 */ /* 0x0003e20000000800 */
[--C-:B---3--:R-:W-:Y:S01]  /*5240*/  LOP3.LUT R50, R31, UR25, R34.reuse, 0x96, !PT ;  /* 0x000000191f327c12 */ /* 0x108fe2000f8e9622 */
[----:B------:R-:W-:Y:S01]  /*5250*/  IMAD.WIDE.U32 R230, R230, -0x326172a9, RZ ;  /* 0xcd9e8d57e6e67825 */ /* 0x000fe200078e00ff */
[----:B------:R-:W-:Y:S03]  /*5260*/  LOP3.LUT R218, R27, UR25, R34, 0x96, !PT ;  /* 0x000000191bda7c12 */ /* 0x000fe6000f8e9622 */
[----:B------:R-:W-:Y:S04]  /*5270*/  IMAD.WIDE.U32 R126, R126, -0x326172a9, RZ ;  /* 0xcd9e8d577e7e7825 */ /* 0x000fe800078e00ff */
[----:B------:R-:W-:Y:S01]  /*5280*/  MUFU.EX2 R251, R6 ;  /* 0x0000000600fb7308 */ /* 0x000fe20000000800 */
[----:B------:R-:W-:Y:S01]  /*5290*/  IMAD.WIDE.U32 R218, R218, -0x326172a9, RZ ;  /* 0xcd9e8d57dada7825 */ /* 0x000fe200078e00ff */
[C---:B------:R-:W-:Y:S02]  /*52a0*/  LOP3.LUT R224, R127.reuse, UR26, R106, 0x96, !PT ;  /* 0x0000001a7fe07c12 */ /* 0x040fe4000f8e966a */
[--C-:B------:R-:W-:Y:S01]  /*52b0*/  LOP3.LUT R210, R127, UR26, R104.reuse, 0x96, !PT ;  /* 0x0000001a7fd27c12 */ /* 0x100fe2000f8e9668 */
[----:B------:R-:W-:Y:S01]  /*52c0*/  IMAD.WIDE.U32 R214, R214, -0x326172a9, RZ ;  /* 0xcd9e8d57d6d67825 */ /* 0x000fe200078e00ff */
[C---:B------:R-:W-:Y:S04]  /*52d0*/  LOP3.LUT R104, R103.reuse, UR26, R104, 0x96, !PT ;  /* 0x0000001a67687c12 */ /* 0x040fe8000f8e9668 */
[----:B------:R-:W-:Y:S01]  /*52e0*/  MUFU.EX2 R123, R7 ;  /* 0x00000007007b7308 */ /* 0x000fe20000000800 */
[----:B------:R-:W-:Y:S01]  /*52f0*/  LOP3.LUT R106, R103, UR26, R106, 0x96, !PT ;  /* 0x0000001a676a7c12 */ /* 0x000fe2000f8e966a */
[----:B------:R-:W-:Y:S01]  /*5300*/  IMAD.WIDE.U32 R224, R224, -0x2daee0ad, RZ ;  /* 0xd2511f53e0e07825 */ /* 0x000fe200078e00ff */
[----:B------:R-:W-:Y:S03]  /*5310*/  LOP3.LUT R226, R219, UR24, R102, 0x96, !PT ;  /* 0x00000018dbe27c12 */ /* 0x000fe6000f8e9666 */
[----:B------:R-:W-:Y:S01]  /*5320*/  IMAD.WIDE.U32 R104, R104, -0x2daee0ad, RZ ;  /* 0xd2511f5368687825 */ /* 0x000fe200078e00ff */
[----:B------:R-:W-:Y:S03]  /*5330*/  LOP3.LUT R34, R225, UR23, R212, 0x96, !PT ;  /* 0x00000017e1227c12 */ /* 0x000fe6000f8e96d4 */
[----:B------:R-:W-:Y:S01]  /*5340*/  MUFU.EX2 R124, R4 ;  /* 0x00000004007c7308 */ /* 0x000fe20000000800 */
[----:B------:R-:W-:Y:S01]  /*5350*/  IMAD.WIDE.U32 R106, R106, -0x2daee0ad, RZ ;  /* 0xd2511f536a6a7825 */ /* 0x000fe200078e00ff */
[----:B------:R-:W-:Y:S02]  /*5360*/  LOP3.LUT R61, R105, UR23, R30, 0x96, !PT ;  /* 0x00000017693d7c12 */ /* 0x000fe4000f8e961e */
[--C-:B------:R-:W-:Y:S01]  /*5370*/  LOP3.LUT R30, R215, UR24, R126.reuse, 0x96, !PT ;  /* 0x00000018d71e7c12 */ /* 0x100fe2000f8e967e */
[----:B-1----:R-:W-:Y:S01]  /*5380*/  IMAD.WIDE.U32 R50, R50, -0x326172a9, RZ ;  /* 0xcd9e8d5732327825 */ /* 0x002fe200078e00ff */
[----:B------:R-:W-:Y:S04]  /*5390*/  LOP3.LUT R126, R231, UR24, R126, 0x96, !PT ;  /* 0x00000018e77e7c12 */ /* 0x000fe8000f8e967e */
        /* <DEDUP_REMOVED lines=8> */
[----:B------:R-:W-:Y:S03]  /*5420*/  LOP3.LUT R218, R27, UR22, R218, 0x96, !PT ;  /* 0x000000161bda7c12 */ /* 0x000fe6000f8e96da */
[----:B------:R-:W-:Y:S01]  /*5430*/  IMAD.WIDE.U32 R106, R106, -0x326172a9, RZ ;  /* 0xcd9e8d576a6a7825 */ /* 0x000fe200078e00ff */
[----:B------:R-:W-:Y:S04]  /*5440*/  LOP3.LUT R104, R103, UR21, R104, 0x96, !PT ;  /* 0x0000001567687c12 */ /* 0x000fe8000f8e9668 */
[----:B------:R1:W-:Y:S01]  /*5450*/  MUFU.EX2 R209, R60 ;  /* 0x0000003c00d17308 */ /* 0x0003e20000000800 */
[----:B------:R-:W-:Y:S01]  /*5460*/  IMAD.WIDE.U32 R218, R218, -0x2daee0ad, RZ ;  /* 0xd2511f53dada7825 */ /* 0x000fe200078e00ff */
[----:B------:R-:W-:Y:S03]  /*5470*/  LOP3.LUT R26, R107, UR20, R26, 0x96, !PT ;  /* 0x000000146b1a7c12 */ /* 0x000fe6000f8e961a */
[----:B------:R-:W-:Y:S05]  /*5480*/  IMAD.WIDE.U32 R104, R104, -0x326172a9, RZ ;  /* 0xcd9e8d5768687825 */ /* 0x000fea00078e00ff */
[----:B------:R-:W-:Y:S01]  /*5490*/  MUFU.EX2 R242, R22 ;  /* 0x0000001600f27308 */ /* 0x000fe20000000800 */
[----:B------:R-:W-:Y:S04]  /*54a0*/  IMAD.WIDE.U32 R26, R26, -0x2daee0ad, RZ ;  /* 0xd2511f531a1a7825 */ /* 0x000fe800078e00ff */
[----:B------:R-:W-:Y:S05]  /*54b0*/  IMAD.WIDE.U32 R210, R210, -0x2daee0ad, RZ ;  /* 0xd2511f53d2d27825 */ /* 0x000fea00078e00ff */
[----:B------:R-:W-:Y:S01]  /*54c0*/  MUFU.EX2 R118, R18 ;  /* 0x0000001200767308 */ /* 0x000fe20000000800 */
[----:B-1----:R-:W-:Y:S01]  /*54d0*/  IMAD.WIDE.U32 R60, R61, -0x326172a9, RZ ;  /* 0xcd9e8d573d3c7825 */ /* 0x002fe200078e00ff */
[----:B------:R-:W-:Y:S03]  /*54e0*/  LOP3.LUT R100, R211, UR23, R100, 0x96, !PT ;  /* 0x00000017d3647c12 */ /* 0x000fe6000f8e9664 */
[----:B------:R-:W-:Y:S01]  /*54f0*/  IMAD.WIDE.U32 R34, R34, -0x326172a9, RZ ;  /* 0xcd9e8d5722227825 */ /* 0x000fe200078e00ff */
[----:B------:R-:W-:Y:S04]  /*5500*/  LOP3.LUT R60, R105, UR20, R60, 0x96, !PT ;  /* 0x00000014693c7c12 */ /* 0x000fe8000f8e963c */
[----:B------:R1:W-:Y:S01]  /*5510*/  MUFU.EX2 R250, R8 ;  /* 0x0000000800fa7308 */ /* 0x0003e20000000800 */
[----:B------:R-:W-:Y:S01]  /*5520*/  LOP3.LUT R50, R61, UR22, R50, 0x96, !PT ;  /* 0x000000163d327c12 */ /* 0x000fe2000f8e9632 */
[----:B------:R-:W-:Y:S01]  /*5530*/  IMAD.WIDE.U32 R100, R100, -0x326172a9, RZ ;  /* 0xcd9e8d5764647825 */ /* 0x000fe200078e00ff */
[----:B------:R-:W-:Y:S03]  /*5540*/  LOP3.LUT R214, R35, UR22, R214, 0x96, !PT ;  /* 0x0000001623d67c12 */ /* 0x000fe6000f8e96d6 */
[----:B------:R-:W-:Y:S01]  /*5550*/  IMAD.WIDE.U32 R60, R60, -0x2daee0ad, RZ ;  /* 0xd2511f533c3c7825 */ /* 0x000fe200078e00ff */
[----:B------:R-:W-:Y:S03]  /*5560*/  LOP3.LUT R6, R101, UR22, R230, 0x96, !PT ;  /* 0x0000001665067c12 */ /* 0x000fe6000f8e96e6 */
[----:B------:R3:W-:Y:S01]  /*5570*/  MUFU.EX2 R220, R23 ;  /* 0x0000001700dc7308 */ /* 0x0007e20000000800 */
[----:B------:R-:W-:Y:S04]  /*5580*/  IMAD.WIDE.U32 R50, R50, -0x2daee0ad, RZ ;  /* 0xd2511f5332327825 */ /* 0x000fe800078e00ff */
[----:B------:R-:W-:Y:S01]  /*5590*/  IMAD.WIDE.U32 R6, R6, -0x2daee0ad, RZ ;  /* 0xd2511f5306067825 */ /* 0x000fe200078e00ff */
[----:B------:R-:W-:Y:S04]  /*55a0*/  LOP3.LUT R102, R51, UR19, R102, 0x96, !PT ;  /* 0x0000001333667c12 */ /* 0x000fe8000f8e9666 */
[----:B------:R4:W-:Y:S01]  /*55b0*/  MUFU.EX2 R110, R48 ;  /* 0x00000030006e7308 */ /* 0x0009e20000000800 */
[----:B------:R-:W-:Y:S04]  /*55c0*/  IMAD.WIDE.U32 R30, R30, -0x2daee0ad, RZ ;  /* 0xd2511f531e1e7825 */ /* 0x000fe800078e00ff */
[----:B------:R-:W-:Y:S01]  /*55d0*/  IMAD.WIDE.U32 R102, R102, -0x326172a9, RZ ;  /* 0xcd9e8d5766667825 */ /* 0x000fe200078e00ff */
[----:B------:R-:W-:Y:S04]  /*55e0*/  LOP3.LUT R224, R31, UR21, R224, 0x96, !PT ;  /* 0x000000151fe07c12 */ /* 0x000fe8000f8e96e0 */
[----:B------:R2:W-:Y:S01]  /*55f0*/  MUFU.EX2 R223, R47 ;  /* 0x0000002f00df7308 */ /* 0x0005e20000000800 */
[----:B------:R-:W-:Y:S01]  /*5600*/  IMAD.WIDE.U32 R214, R214, -0x2daee0ad, RZ ;  /* 0xd2511f53d6d67825 */ /* 0x000fe200078e00ff */
[----:B------:R-:W-:Y:S02]  /*5610*/  LOP3.LUT R39, R102, 0xff, RZ, 0xc0, !PT ;  /* 0x000000ff66277812 */ /* 0x000fe400078ec0ff */
[----:B------:R-:W-:Y:S01]  /*5620*/  SHF.R.U32.HI R36, RZ, 0x18, R102 ;  /* 0x00000018ff247819 */ /* 0x000fe20000011666 */
[----:B------:R-:W-:Y:S01]  /*5630*/  IMAD.WIDE.U32 R224, R224, -0x326172a9, RZ ;  /* 0xcd9e8d57e0e07825 */ /* 0x000fe200078e00ff */
[----:B------:R-:W-:Y:S04]  /*5640*/  LOP3.LUT R30, R215, UR19, R30, 0x96, !PT ;  /* 0x00000013d71e7c12 */ /* 0x000fe8000f8e961e */
[----:B------:R2:W-:Y:S01]  /*5650*/  MUFU.EX2 R121, R15 ;  /* 0x0000000f00797308 */ /* 0x0005e20000000800 */
[----:B------:R-:W-:Y:S01]  /*5660*/  SHF.R.U32.HI R28, RZ, 0x10, R102 ;  /* 0x00000010ff1c7819 */ /* 0x000fe20000011666 */
[----:B------:R-:W-:Y:S01]  /*5670*/  IMAD.WIDE.U32 R126, R126, -0x2daee0ad, RZ ;  /* 0xd2511f537e7e7825 */ /* 0x000fe200078e00ff */
[----:B------:R-:W-:Y:S02]  /*5680*/  LOP3.LUT R34, R225, UR20, R34, 0x96, !PT ;  /* 0x00000014e1227c12 */ /* 0x000fe4000f8e9622 */
[----:B------:R-:W-:Y:S01]  /*5690*/  LOP3.LUT R28, R28, 0xff, RZ, 0xc0, !PT ;  /* 0x000000ff1c1c7812 */ /* 0x000fe200078ec0ff */
[----:B------:R-:W-:Y:S01]  /*56a0*/  IMAD.WIDE.U32 R30, R30, -0x326172a9, RZ ;  /* 0xcd9e8d571e1e7825 */ /* 0x000fe200078e00ff */
[----:B------:R-:W-:Y:S03]  /*56b0*/  LOP3.LUT R126, R7, UR19, R126, 0x96, !PT ;  /* 0x00000013077e7c12 */ /* 0x000fe6000f8e967e */
[----:B------:R2:W-:Y:S01]  /*56c0*/  MUFU.EX2 R244, R17 ;  /* 0x0000001100f47308 */ /* 0x0005e20000000800 */
[----:B------:R-:W-:Y:S01]  /*56d0*/  LOP3.LUT R210, R127, UR21, R210, 0x96, !PT ;  /* 0x000000157fd27c12 */ /* 0x000fe2000f8e96d2 */
[----:B------:R-:W-:Y:S01]  /*56e0*/  IMAD.WIDE.U32 R34, R34, -0x2daee0ad, RZ ;  /* 0xd2511f5322227825 */ /* 0x000fe200078e00ff */
[----:B------:R-:W-:Y:S02]  /*56f0*/  LOP3.LUT R4, R30, 0xff, RZ, 0xc0, !PT ;  /* 0x000000ff1e047812 */ /* 0x000fe400078ec0ff */
[----:B-1----:R-:W-:Y:S01]  /*5700*/  SHF.R.U32.HI R8, RZ, 0x18, R30 ;  /* 0x00000018ff087819 */ /* 0x002fe2000001161e */
[----:B------:R-:W-:Y:S01]  /*5710*/  IMAD.WIDE.U32 R126, R126, -0x326172a9, RZ ;  /* 0xcd9e8d577e7e7825 */ /* 0x000fe200078e00ff */
[----:B------:R-:W-:Y:S03]  /*5720*/  ISETP.LE.U32.AND P3, PT, R4, UR6, PT ;  /* 0x0000000604007c0c */ /* 0x000fe6000bf63070 */
[----:B------:R1:W-:Y:S01]  /*5730*/  MUFU.EX2 R247, R11 ;  /* 0x0000000b00f77308 */ /* 0x0003e20000000800 */
[----:B------:R-:W-:Y:S01]  /*5740*/  LOP3.LUT R20, R34, 0xff, RZ, 0xc0, !PT ;  /* 0x000000ff22147812 */ /* 0x000fe200078ec0ff */
[----:B------:R-:W-:Y:S01]  /*5750*/  IMAD.WIDE.U32 R210, R210, -0x326172a9, RZ ;  /* 0xcd9e8d57d2d27825 */ /* 0x000fe200078e00ff */
[----:B------:R-:W-:Y:S02]  /*5760*/  LOP3.LUT R22, R126, 0xff, RZ, 0xc0, !PT ;  /* 0x000000ff7e167812 */ /* 0x000fe400078ec0ff */
[----:B------:R-:W-:Y:S02]  /*5770*/  ISETP.LE.U32.AND P2, PT, R20, UR6, PT ;  /* 0x0000000614007c0c */ /* 0x000fe4000bf43070 */
[----:B------:R-:W-:Y:S03]  /*5780*/  SHF.R.U32.HI R18, RZ, 0x18, R34 ;  /* 0x00000018ff127819 */ /* 0x000fe60000011622 */
[----:B------:R1:W-:Y:S01]  /*5790*/  MUFU.EX2 R222, R49 ;  /* 0x0000003100de7308 */ /* 0x0003e20000000800 */
[----:B------:R-:W-:Y:S02]  /*57a0*/  ISETP.LE.U32.AND P0, PT, R22, UR6, PT ;  /* 0x0000000616007c0c */ /* 0x000fe4000bf03070 */
[----:B------:R-:W-:Y:S02]  /*57b0*/  SHF.R.U32.HI R4, RZ, 0x18, R126 ;  /* 0x00000018ff047819 */ /* 0x000fe4000001167e */
[----:B------:R-:W-:Y:S02]  /*57c0*/  ISETP.LE.U32.AND P4, PT, R8, UR6, PT ;  /* 0x0000000608007c0c */ /* 0x000fe4000bf83070 */
[----:B------:R-:W-:Y:S03]  /*57d0*/  ISETP.LE.U32.AND P1, PT, R18, UR6, PT ;  /* 0x0000000612007c0c */ /* 0x000fe6000bf23070 */
[----:B------:R1:W-:Y:S01]  /*57e0*/  MUFU.EX2 R119, R12 ;  /* 0x0000000c00777308 */ /* 0x0003e20000000800 */
[----:B---3--:R-:W-:Y:S02]  /*57f0*/  LOP3.LUT R23, R31, UR18, R224, 0x96, !PT ;  /* 0x000000121f177c12 */ /* 0x008fe4000f8e96e0 */
[----:B------:R-:W-:Y:S02]  /*5800*/  LOP3.LUT R7, R219, UR19, R226, 0x96, !PT ;  /* 0x00000013db077c12 */ /* 0x000fe4000f8e96e2 */
[----:B----4-:R-:W-:Y:S02]  /*5810*/  SHF.R.U32.HI R48, RZ, 0x10, R30 ;  /* 0x00000010ff307819 */ /* 0x010fe4000001161e */
[----:B------:R-:W-:Y:S03]  /*5820*/  LOP3.LUT R31, R30, 0xffff, RZ, 0xc0, !PT ;  /* 0x0000ffff1e1f7812 */ /* 0x000fe600078ec0ff */
[----:B------:R3:W-:Y:S01]  /*5830*/  MUFU.EX2 R245, R14 ;  /* 0x0000000e00f57308 */ /* 0x0007e20000000800 */
[----:B--2---:R-:W-:Y:S02]  /*5840*/  SHF.R.U32.HI R47, RZ, 0x10, R34 ;  /* 0x00000010ff2f7819 */ /* 0x004fe40000011622 */
[----:B------:R-:W-:Y:S02]  /*5850*/  LOP3.LUT R30, R34, 0xffff, RZ, 0xc0, !PT ;  /* 0x0000ffff221e7812 */ /* 0x000fe400078ec0ff */
[----:B------:R-:W-:Y:S02]  /*5860*/  LOP3.LUT R15, R35, UR17, R214, 0x96, !PT ;  /* 0x00000011230f7c12 */ /* 0x000fe4000f8e96d6 */
[C---:B------:R-:W-:Y:S03]  /*5870*/  LOP3.LUT R17, R26.reuse, 0xff, RZ, 0xc0, !PT ;  /* 0x000000ff1a117812 */ /* 0x040fe600078ec0ff */
[----:B------:R2:W-:Y:S01]  /*5880*/  MUFU.EX2 R238, R33 ;  /* 0x0000002100ee7308 */ /* 0x0005e20000000800 */
[--C-:B-1----:R-:W-:Y:S02]  /*5890*/  SHF.R.U32.HI R11, RZ, 0x18, R26.reuse ;  /* 0x00000018ff0b7819 */ /* 0x102fe4000001161a */
[----:B------:R-:W-:Y:S02]  /*58a0*/  SHF.R.U32.HI R34, RZ, 0x10, R26 ;  /* 0x00000010ff227819 */ /* 0x000fe4000001161a */
[----:B------:R-:W-:Y:S02]  /*58b0*/  LOP3.LUT R49, R23, 0xff, RZ, 0xc0, !PT ;  /* 0x000000ff17317812 */ /* 0x000fe400078ec0ff */
[----:B------:R-:W-:Y:S03]  /*58c0*/  LOP3.LUT R12, R27, UR17, R218, 0x96, !PT ;  /* 0x000000111b0c7c12 */ /* 0x000fe6000f8e96da */
[----:B------:R1:W4:Y:S01]  /*58d0*/  MUFU.EX2 R112, R32 ;  /* 0x0000002000707308 */ /* 0x0003220000000800 */
[----:B------:R-:W-:Y:S02]  /*58e0*/  LOP3.LUT R26, R26, 0xffff, RZ, 0xc0, !PT ;  /* 0x0000ffff1a1a7812 */ /* 0x000fe400078ec0ff */
[----:B---3--:R-:W-:Y:S02]  /*58f0*/  LOP3.LUT R14, R127, UR18, R210, 0x96, !PT ;  /* 0x000000127f0e7c12 */ /* 0x008fe4000f8e96d2 */
[----:B------:R-:W-:Y:S02]  /*5900*/  LOP3.LUT R27, R126, 0xffff, RZ, 0xc0, !PT ;  /* 0x0000ffff7e1b7812 */ /* 0x000fe400078ec0ff */
[----:B------:R-:W-:Y:S03]  /*5910*/  ISETP.LE.U32.AND P5, PT, R11, UR6, PT ;  /* 0x000000060b007c0c */ /* 0x000fe6000bfa3070 */
[----:B------:R3:W-:Y:S01]  /*5920*/  MUFU.EX2 R231, R40 ;  /* 0x0000002800e77308 */ /* 0x0007e20000000800 */
[----:B--2---:R-:W-:Y:S01]  /*5930*/  SHF.R.U32.HI R33, RZ, 0x10, R126 ;  /* 0x00000010ff217819 */ /* 0x004fe2000001167e */
[----:B------:R-:W-:Y:S01]  /*5940*/  IMAD.WIDE.U32 R126, R7, -0x326172a9, RZ ;  /* 0xcd9e8d57077e7825 */ /* 0x000fe200078e00ff */
[C---:B------:R-:W-:Y:S02]  /*5950*/  LOP3.LUT R35, R60.reuse, 0xff, RZ, 0xc0, !PT ;  /* 0x000000ff3c237812 */ /* 0x040fe400078ec0ff */
[--C-:B------:R-:W-:Y:S02]  /*5960*/  SHF.R.U32.HI R20, RZ, 0x10, R60.reuse ;  /* 0x00000010ff147819 */ /* 0x100fe4000001163c */
[----:B------:R-:W-:Y:S03]  /*5970*/  LOP3.LUT R7, R60, 0xffff, RZ, 0xc0, !PT ;  /* 0x0000ffff3c077812 */ /* 0x000fe600078ec0ff */
[----:B------:R2:W-:Y:S01]  /*5980*/  MUFU.EX2 R252, R5 ;  /* 0x0000000500fc7308 */ /* 0x0005e20000000800 */
[----:B-1----:R-:W-:Y:S02]  /*5990*/  SHF.R.U32.HI R32, RZ, 0x18, R60 ;  /* 0x00000018ff207819 */ /* 0x002fe4000001163c */
[----:B------:R-:W-:Y:S02]  /*59a0*/  SHF.R.U32.HI R60, RZ, 0x18, R23 ;  /* 0x00000018ff3c7819 */ /* 0x000fe40000011617 */
[----:B------:R-:W-:Y:S02]  /*59b0*/  LOP3.LUT R48, R48, 0xff, RZ, 0xc0, !PT ;  /* 0x000000ff30307812 */ /* 0x000fe400078ec0ff */
[----:B------:R-:W-:Y:S03]  /*59c0*/  ISETP.LE.U32.AND P6, PT, R17, UR6, PT ;  /* 0x0000000611007c0c */ /* 0x000fe6000bfc3070 */
[----:B------:R1:W-:Y:S01]  /*59d0*/  MUFU.EX2 R239, R29 ;  /* 0x0000001d00ef7308 */ /* 0x0003e20000000800 */
[----:B---3--:R-:W-:Y:S02]  /*59e0*/  LOP3.LUT R40, R15, 0xff, RZ, 0xc0, !PT ;  /* 0x000000ff0f287812 */ /* 0x008fe400078ec0ff */
[----:B------:R-:W-:Y:S02]  /*59f0*/  LOP3.LUT R47, R47, 0xff, RZ, 0xc0, !PT ;  /* 0x000000ff2f2f7812 */ /* 0x000fe400078ec0ff */
[----:B------:R-:W-:Y:S02]  /*5a00*/  LOP3.LUT R100, R211, UR20, R100, 0x96, !PT ;  /* 0x00000014d3647c12 */ /* 0x000fe4000f8e9664 */
[----:B------:R-:W-:Y:S03]  /*5a10*/  LOP3.LUT R51, R126, 0xff, RZ, 0xc0, !PT ;  /* 0x000000ff7e337812 */ /* 0x000fe600078ec0ff */
[----:B------:R3:W-:Y:S01]  /*5a20*/  MUFU.EX2 R248, R10 ;  /* 0x0000000a00f87308 */ /* 0x0007e20000000800 */
[----:B------:R-:W-:Y:S01]  /*5a30*/  LOP3.LUT R33, R33, 0xff, RZ, 0xc0, !PT ;  /* 0x000000ff21217812 */ /* 0x000fe200078ec0ff */
[----:B------:R-:W-:Y:S01]  /*5a40*/  IMAD.WIDE.U32 R100, R100, -0x2daee0ad, RZ ;  /* 0xd2511f5364647825 */ /* 0x000fe200078e00ff */
[----:B------:R-:W-:Y:S02]  /*5a50*/  LOP3.LUT R34, R34, 0xff, RZ, 0xc0, !PT ;  /* 0x000000ff22227812 */ /* 0x000fe400078ec0ff */
[----:B------:R-:W-:Y:S02]  /*5a60*/  LOP3.LUT R11, R127, UR18, R106, 0x96, !PT ;  /* 0x000000127f0b7c12 */ /* 0x000fe4000f8e966a */
[----:B------:R-:W-:Y:S03]  /*5a70*/  LOP3.LUT R44, R100, 0xff, RZ, 0xc0, !PT ;  /* 0x000000ff642c7812 */ /* 0x000fe600078ec0ff */
[----:B------:R-:W4:Y:S01]  /*5a80*/  MUFU.EX2 R240, R240 ;  /* 0x000000f000f07308 */ /* 0x000f220000000800 */
[----:B------:R-:W-:Y:S02]  /*5a90*/  SHF.R.U32.HI R31, RZ, 0x8, R31 ;  /* 0x00000008ff1f7819 */ /* 0x000fe4000001161f */
[----:B--2---:R-:W-:Y:S02]  /*5aa0*/  SHF.R.U32.HI R5, RZ, 0x18, R11 ;  /* 0x00000018ff057819 */ /* 0x004fe4000001160b */
[----:B------:R-:W-:Y:S02]  /*5ab0*/  LOP3.LUT R31, R31, 0xffff, RZ, 0xc0, !PT ;  /* 0x0000ffff1f1f7812 */ /* 0x000fe400078ec0ff */
[----:B------:R-:W-:Y:S03]  /*5ac0*/  SHF.R.U32.HI R38, RZ, 0x18, R100 ;  /* 0x00000018ff267819 */ /* 0x000fe60000011664 */
[----:B------:R-:W2:Y:S01]  /*5ad0*/  MUFU.EX2 R224, R46 ;  /* 0x0000002e00e07308 */ /* 0x000ea20000000800 */
[----:B------:R-:W-:Y:S02]  /*5ae0*/  SHF.R.U32.HI R30, RZ, 0x8, R30 ;  /* 0x00000008ff1e7819 */ /* 0x000fe4000001161e */
[----:B-1----:R-:W-:Y:S02]  /*5af0*/  SHF.R.U32.HI R29, RZ, 0x10, R126 ;  /* 0x00000010ff1d7819 */ /* 0x002fe4000001167e */
[----:B---3--:R-:W-:Y:S02]  /*5b00*/  SHF.R.U32.HI R10, RZ, 0x10, R12 ;  /* 0x00000010ff0a7819 */ /* 0x008fe4000001160c */
[----:B------:R-:W-:Y:S03]  /*5b10*/  SHF.R.U32.HI R26, RZ, 0x8, R26 ;  /* 0x00000008ff1a7819 */ /* 0x000fe6000001161a */
[----:B------:R1:W-:Y:S01]  /*5b20*/  MUFU.EX2 R246, R13 ;  /* 0x0000000d00f67308 */ /* 0x0003e20000000800 */
[----:B------:R-:W-:Y:S02]  /*5b30*/  LOP3.LUT R29, R29, 0xff, RZ, 0xc0, !PT ;  /* 0x000000ff1d1d7812 */ /* 0x000fe400078ec0ff */
[----:B------:R-:W-:Y:S02]  /*5b40*/  LOP3.LUT R10, R10, 0xff, RZ, 0xc0, !PT ;  /* 0x000000ff0a0a7812 */ /* 0x000fe400078ec0ff */
[----:B------:R-:W-:Y:S02]  /*5b50*/  LOP3.LUT R26, R26, 0xffff, RZ, 0xc0, !PT ;  /* 0x0000ffff1a1a7812 */ /* 0x000fe400078ec0ff */
[----:B------:R-:W-:Y:S03]  /*5b60*/  LOP3.LUT R8, R103, UR18, R104, 0x96, !PT ;  /* 0x0000001267087c12 */ /* 0x000fe6000f8e9668 */
[----:B------:R-:W3:Y:S01]  /*5b70*/  MUFU.EX2 R219, R52 ;  /* 0x0000003400db7308 */ /* 0x000ee20000000800 */
[----:B------:R-:W-:Y:S02]  /*5b80*/  SHF.R.U32.HI R27, RZ, 0x8, R27 ;  /* 0x00000008ff1b7819 */ /* 0x000fe4000001161b */
[----:B------:R-:W-:Y:S02]  /*5b90*/  LOP3.LUT R6, R101, UR17, R6, 0x96, !PT ;  /* 0x0000001165067c12 */ /* 0x000fe4000f8e9606 */
[----:B------:R-:W-:Y:S02]  /*5ba0*/  LOP3.LUT R27, R27, 0xffff, RZ, 0xc0, !PT ;  /* 0x0000ffff1b1b7812 */ /* 0x000fe400078ec0ff */
[----:B------:R-:W-:Y:S03]  /*5bb0*/  SHF.R.U32.HI R24, RZ, 0x10, R100 ;  /* 0x00000010ff187819 */ /* 0x000fe60000011664 */
[----:B------:R-:W3:Y:S01]  /*5bc0*/  MUFU.EX2 R243, R21 ;  /* 0x0000001500f37308 */ /* 0x000ee20000000800 */
[----:B-1----:R-:W-:Y:S02]  /*5bd0*/  SHF.R.U32.HI R13, RZ, 0x10, R11 ;  /* 0x00000010ff0d7819 */ /* 0x002fe4000001160b */
[----:B------:R-:W-:Y:S02]  /*5be0*/  LOP3.LUT R24, R24, 0xff, RZ, 0xc0, !PT ;  /* 0x000000ff18187812 */ /* 0x000fe400078ec0ff */
[----:B------:R-:W-:Y:S02]  /*5bf0*/  LOP3.LUT R13, R13, 0xff, RZ, 0xc0, !PT ;  /* 0x000000ff0d0d7812 */ /* 0x000fe400078ec0ff */
[----:B------:R-:W-:Y:S03]  /*5c00*/  LOP3.LUT R17, R102, 0xffff, RZ, 0xc0, !PT ;  /* 0x0000ffff66117812 */ /* 0x000fe600078ec0ff */
[----:B------:R-:W1:Y:S01]  /*5c10*/  MUFU.EX2 R241, R25 ;  /* 0x0000001900f17308 */ /* 0x000e620000000800 */
[----:B------:R-:W-:Y:S02]  /*5c20*/  LOP3.LUT R18, R100, 0xffff, RZ, 0xc0, !PT ;  /* 0x0000ffff64127812 */ /* 0x000fe400078ec0ff */
[----:B------:R-:W-:Y:S02]  /*5c30*/  SHF.R.U32.HI R17, RZ, 0x8, R17 ;  /* 0x00000008ff117819 */ /* 0x000fe40000011611 */
[----:B------:R-:W-:Y:S02]  /*5c40*/  SHF.R.U32.HI R18, RZ, 0x8, R18 ;  /* 0x00000008ff127819 */ /* 0x000fe40000011612 */
[----:B------:R-:W-:Y:S03]  /*5c50*/  LOP3.LUT R17, R17, 0xffff, RZ, 0xc0, !PT ;  /* 0x0000ffff11117812 */ /* 0x000fe600078ec0ff */
[----:B------:R-:W1:Y:S01]  /*5c60*/  MUFU.EX2 R226, R42 ;  /* 0x0000002a00e27308 */ /* 0x000e620000000800 */
[----:B------:R-:W-:Y:S02]  /*5c70*/  LOP3.LUT R18, R18, 0xffff, RZ, 0xc0, !PT ;  /* 0x0000ffff12127812 */ /* 0x000fe400078ec0ff */
[----:B------:R-:W-:Y:S02]  /*5c80*/  LOP3.LUT R22, R126, 0xffff, RZ, 0xc0, !PT ;  /* 0x0000ffff7e167812 */ /* 0x000fe400078ec0ff */
[----:B------:R-:W-:Y:S02]  /*5c90*/  LOP3.LUT R20, R20, 0xff, RZ, 0xc0, !PT ;  /* 0x000000ff14147812 */ /* 0x000fe400078ec0ff */
[----:B------:R-:W-:Y:S03]  /*5ca0*/  SHF.R.U32.HI R22, RZ, 0x8, R22 ;  /* 0x00000008ff167819 */ /* 0x000fe60000011616 */
[----:B------:R-:W1:Y:S01]  /*5cb0*/  MUFU.EX2 R227, R45 ;  /* 0x0000002d00e37308 */ /* 0x000e620000000800 */
[----:B------:R-:W-:Y:S02]  /*5cc0*/  SHF.R.U32.HI R7, RZ, 0x8, R7 ;  /* 0x00000008ff077819 */ /* 0x000fe40000011607 */
[----:B------:R-:W-:Y:S02]  /*5cd0*/  LOP3.LUT R22, R22, 0xffff, RZ, 0xc0, !PT ;  /* 0x0000ffff16167812 */ /* 0x000fe400078ec0ff */
[----:B------:R-:W-:Y:S05]  /*5ce0*/  LOP3.LUT R7, R7, 0xffff, RZ, 0xc0, !PT ;  /* 0x0000ffff07077812 */ /* 0x000fea00078ec0ff */
[----:B------:R-:W1:Y:S10]  /*5cf0*/  MUFU.EX2 R236, R37 ;  /* 0x0000002500ec7308 */ /* 0x000e740000000800 */
[----:B------:R-:W-:Y:S10]  /*5d00*/  MUFU.EX2 R249, R9 ;  /* 0x0000000900f97308 */ /* 0x000ff40000000800 */
[----:B------:R-:W-:Y:S10]  /*5d10*/  MUFU.EX2 R215, R54 ;  /* 0x0000003600d77308 */ /* 0x000ff40000000800 */
[----:B------:R-:W-:Y:S10]  /*5d20*/  MUFU.EX2 R214, R55 ;  /* 0x0000003700d67308 */ /* 0x000ff40000000800 */
[----:B------:R-:W-:Y:S10]  /*5d30*/  MUFU.EX2 R218, R53 ;  /* 0x0000003500da7308 */ /* 0x000ff40000000800 */
[----:B------:R-:W-:Y:S10]  /*5d40*/  MUFU.EX2 R230, R41 ;  /* 0x0000002900e67308 */ /* 0x000ff40000000800 */
[----:B------:R-:W1:Y:S10]  /*5d50*/  MUFU.EX2 R225, R43 ;  /* 0x0000002b00e17308 */ /* 0x000e740000000800 */
[----:B------:R-:W-:Y:S10]  /*5d60*/  MUFU.EX2 R211, R56 ;  /* 0x0000003800d37308 */ /* 0x000ff40000000800 */
[----:B------:R-:W-:Y:S10]  /*5d70*/  MUFU.EX2 R127, R59 ;  /* 0x0000003b007f7308 */ /* 0x000ff40000000800 */
[----:B------:R-:W-:Y:S10]  /*5d80*/  MUFU.EX2 R210, R57 ;  /* 0x0000003900d27308 */ /* 0x000ff40000000800 */
[----:B------:R-:W1:Y:S10]  /*5d90*/  MUFU.EX2 R199, R58 ;  /* 0x0000003a00c77308 */ /* 0x000e740000000800 */
[----:B------:R-:W-:Y:S01]  /*5da0*/  MUFU.EX2 R204, R19 ;  /* 0x0000001300cc7308 */ /* 0x000fe20000000800 */
[----:B------:R-:W-:Y:S01]  /*5db0*/  @!P3 FADD.FTZ R116, -R116, -RZ ;  /* 0x800000ff7474b221 */ /* 0x000fe20000010100 */
[----:B------:R-:W-:Y:S01]  /*5dc0*/  ISETP.LE.U32.AND P3, PT, R4, UR6, PT ;  /* 0x0000000604007c0c */ /* 0x000fe2000bf63070 */
[----:B----4-:R-:W-:Y:S01]  /*5dd0*/  @!P2 FADD.FTZ R112, -R112, -RZ ;  /* 0x800000ff7070a221 */ /* 0x010fe20000010100 */
[----:B------:R-:W-:Y:S01]  /*5de0*/  ISETP.LE.U32.AND P2, PT, R49, UR6, PT ;  /* 0x0000000631007c0c */ /* 0x000fe2000bf43070 */
[----:B------:R-:W-:Y:S01]  /*5df0*/  @!P0 FADD.FTZ R110, -R110, -RZ ;  /* 0x800000ff6e6e8221 */ /* 0x000fe20000010100 */
[----:B------:R-:W-:Y:S01]  /*5e00*/  ISETP.LE.U32.AND P0, PT, R40, UR6, PT ;  /* 0x0000000628007c0c */ /* 0x000fe2000bf03070 */
[----:B------:R-:W-:Y:S01]  /*5e10*/  @!P4 FADD.FTZ R117, -R117, -RZ ;  /* 0x800000ff7575c221 */ /* 0x000fe20000010100 */
[----:B------:R-:W-:Y:S01]  /*5e20*/  ISETP.LE.U32.AND P4, PT, R60, UR6, PT ;  /* 0x000000063c007c0c */ /* 0x000fe2000bf83070 */
[----:B------:R-:W-:Y:S01]  /*5e30*/  @!P1 FADD.FTZ R113, -R113, -RZ ;  /* 0x800000ff71719221 */ /* 0x000fe20000010100 */
[----:B------:R-:W-:Y:S01]  /*5e40*/  ISETP.LE.U32.AND P1, PT, R48, UR6, PT ;  /* 0x0000000630007c0c */ /* 0x000fe2000bf23070 */
[----:B------:R-:W-:Y:S01]  /*5e50*/  @!P5 FADD.FTZ R115, -R115, -RZ ;  /* 0x800000ff7373d221 */ /* 0x000fe20000010100 */
[----:B------:R-:W-:Y:S01]  /*5e60*/  SHF.R.U32.HI R40, RZ, 0x18, R15 ;  /* 0x00000018ff287819 */ /* 0x000fe2000001160f */
[----:B------:R-:W-:Y:S01]  /*5e70*/  @!P6 FADD.FTZ R114, -R114, -RZ ;  /* 0x800000ff7272e221 */ /* 0x000fe20000010100 */
[----:B------:R-:W-:Y:S01]  /*5e80*/  LOP3.LUT R4, R61, UR17, R50, 0x96, !PT ;  /* 0x000000113d047c12 */ /* 0x000fe2000f8e9632 */
[----:B------:R-:W-:Y:S01]  /*5e90*/  @!P3 FADD.FTZ R111, -R111, -RZ ;  /* 0x800000ff6f6fb221 */ /* 0x000fe20000010100 */
[----:B------:R-:W-:Y:S01]  /*5ea0*/  ISETP.LE.U32.AND P3, PT, R40, UR6, PT ;  /* 0x0000000628007c0c */ /* 0x000fe2000bf63070 */
[----:B------:R-:W-:Y:S01]  /*5eb0*/  @!P2 FADD.FTZ R124, -R124, -RZ ;  /* 0x800000ff7c7ca221 */ /* 0x000fe20000010100 */
[----:B------:R-:W-:Y:S01]  /*5ec0*/  SHF.R.U32.HI R50, RZ, 0x18, R126 ;  /* 0x00000018ff327819 */ /* 0x000fe2000001167e */
[----:B------:R-:W-:Y:S01]  /*5ed0*/  @!P0 FADD.FTZ R120, -R120, -RZ ;  /* 0x800000ff78788221 */ /* 0x000fe20000010100 */
[----:B------:R-:W-:Y:S01]  /*5ee0*/  LOP3.LUT R40, R12, 0xff, RZ, 0xc0, !PT ;  /* 0x000000ff0c287812 */ /* 0x000fe200078ec0ff */
[----:B------:R-:W-:Y:S01]  /*5ef0*/  @!P4 FADD.FTZ R123, -R123, -RZ ;  /* 0x800000ff7b7bc221 */ /* 0x000fe20000010100 */
[----:B------:R-:W-:Y:S01]  /*5f00*/  ISETP.LE.U32.AND P5, PT, R50, UR6, PT ;  /* 0x0000000632007c0c */ /* 0x000fe2000bfa3070 */
[----:B------:R-:W-:Y:S01]  /*5f10*/  @!P1 FADD.FTZ R118, -R118, -RZ ;  /* 0x800000ff76769221 */ /* 0x000fe20000010100 */
[----:B------:R-:W-:Y:S01]  /*5f20*/  ISETP.LE.U32.AND P2, PT, R40, UR6, PT ;  /* 0x0000000628007c0c */ /* 0x000fe2000bf43070 */
[----:B------:R-:W4:Y:S01]  /*5f30*/  MUFU.EX2 R126, R16 ;  /* 0x00000010007e7308 */ /* 0x000f220000000800 */
[----:B------:R-:W-:Y:S02]  /*5f40*/  SHF.R.U32.HI R40, RZ, 0x18, R12 ;  /* 0x00000018ff287819 */ /* 0x000fe4000001160c */
[----:B------:R-:W-:Y:S01]  /*5f50*/  ISETP.LE.U32.AND P4, PT, R47, UR6, PT ;  /* 0x000000062f007c0c */ /* 0x000fe2000bf83070 */
[----:B------:R-:W-:Y:S01]  /*5f60*/  @!P3 FADD.FTZ R220, -R220, -RZ ;  /* 0x800000ffdcdcb221 */ /* 0x000fe20000010100 */
[----:B------:R-:W-:Y:S02]  /*5f70*/  ISETP.LE.U32.AND P1, PT, R40, UR6, PT ;  /* 0x0000000628007c0c */ /* 0x000fe4000bf23070 */
[----:B------:R-:W-:Y:S02]  /*5f80*/  ISETP.LE.U32.AND P6, PT, R51, UR6, PT ;  /* 0x0000000633007c0c */ /* 0x000fe4000bfc3070 */
[----:B------:R-:W-:Y:S01]  /*5f90*/  LOP3.LUT R40, R14, 0xff, RZ, 0xc0, !PT ;  /* 0x000000ff0e287812 */ /* 0x000fe200078ec0ff */
[----:B------:R-:W-:Y:S01]  /*5fa0*/  @!P5 FADD.FTZ R121, -R121, -RZ ;  /* 0x800000ff7979d221 */ /* 0x000fe20000010100 */
[----:B------:R-:W-:Y:S01]  /*5fb0*/  ISETP.LE.U32.AND P3, PT, R33, UR6, PT ;  /* 0x0000000621007c0c */ /* 0x000fe2000bf63070 */
[----:B------:R-:W-:Y:S01]  /*5fc0*/  @!P2 FADD.FTZ R229, -R229, -RZ ;  /* 0x800000ffe5e5a221 */ /* 0x000fe20000010100 */
[----:B------:R-:W-:Y:S02]  /*5fd0*/  ISETP.LE.U32.AND P5, PT, R40, UR6, PT ;  /* 0x0000000628007c0c */ /* 0x000fe4000bfa3070 */
[----:B------:R-:W-:Y:S01]  /*5fe0*/  ISETP.LE.U32.AND P2, PT, R36, UR6, PT ;  /* 0x0000000624007c0c */ /* 0x000fe2000bf43070 */
[----:B------:R-:W-:Y:S01]  /*5ff0*/  @!P4 FADD.FTZ R122, -R122, -RZ ;  /* 0x800000ff7a7ac221 */ /* 0x000fe20000010100 */
[----:B------:R-:W-:Y:S01]  /*6000*/  ISETP.LE.U32.AND P4, PT, R39, UR6, PT ;  /* 0x0000000627007c0c */ /* 0x000fe2000bf83070 */
[----:B------:R-:W-:Y:S01]  /*6010*/  @!P1 FADD.FTZ R234, -R234, -RZ ;  /* 0x800000ffeaea9221 */ /* 0x000fe20000010100 */
[----:B------:R-:W-:Y:S01]  /*6020*/  ISETP.LE.U32.AND P1, PT, R44, UR6, PT ;  /* 0x000000062c007c0c */ /* 0x000fe2000bf23070 */
[----:B------:R-:W-:Y:S01]  /*6030*/  @!P6 FADD.FTZ R119, -R119, -RZ ;  /* 0x800000ff7777e221 */ /* 0x000fe20000010100 */
[----:B------:R-:W-:Y:S02]  /*6040*/  ISETP.LE.U32.AND P6, PT, R34, UR6, PT ;  /* 0x0000000622007c0c */ /* 0x000fe4000bfc3070 */
[----:B------:R-:W-:Y:S01]  /*6050*/  SHF.R.U32.HI R33, RZ, 0x10, R23 ;  /* 0x00000010ff217819 */ /* 0x000fe20000011617 */
[----:B------:R-:W-:Y:S01]  /*6060*/  @!P3 FADD.FTZ R221, -R221, -RZ ;  /* 0x800000ffddddb221 */ /* 0x000fe20000010100 */
[----:B------:R-:W-:Y:S01]  /*6070*/  LOP3.LUT R12, R12, 0xffff, RZ, 0xc0, !PT ;  /* 0x0000ffff0c0c7812 */ /* 0x000fe200078ec0ff */
[----:B------:R-:W-:Y:S01]  /*6080*/  @!P5 FADD.FTZ R232, -R232, -RZ ;  /* 0x800000ffe8e8d221 */ /* 0x000fe20000010100 */
[----:B------:R-:W-:Y:S01]  /*6090*/  ISETP.LE.U32.AND P5, PT, R35, UR6, PT ;  /* 0x0000000623007c0c */ /* 0x000fe2000bfa3070 */
[----:B------:R-:W-:Y:S01]  /*60a0*/  @!P2 FADD.FTZ R223, -R223, -RZ ;  /* 0x800000ffdfdfa221 */ /* 0x000fe20000010100 */
        /* <DEDUP_REMOVED lines=8> */
[----:B------:R-:W-:Y:S01]  /*6130*/  SHF.R.U32.HI R5, RZ, 0x10, R15 ;  /* 0x00000010ff057819 */ /* 0x000fe2000001160f */
[----:B------:R-:W-:Y:S01]  /*6140*/  @!P5 FADD.FTZ R209, -R209, -RZ ;  /* 0x800000ffd1d1d221 */ /* 0x000fe20000010100 */
[----:B------:R-:W-:Y:S02]  /*6150*/  ISETP.LE.U32.AND P6, PT, R38, UR6, PT ;  /* 0x0000000626007c0c */ /* 0x000fe4000bfc3070 */
[----:B------:R-:W-:Y:S01]  /*6160*/  ISETP.LE.U32.AND P2, PT, R31, UR6, PT ;  /* 0x000000061f007c0c */ /* 0x000fe2000bf43070 */
[----:B------:R-:W-:Y:S01]  /*6170*/  @!P4 FADD.FTZ R244, -R244, -RZ ;  /* 0x800000fff4f4c221 */ /* 0x000fe20000010100 */
[----:B------:R-:W-:Y:S01]  /*6180*/  LOP3.LUT R5, R5, 0xff, RZ, 0xc0, !PT ;  /* 0x000000ff05057812 */ /* 0x000fe200078ec0ff */
[----:B------:R-:W-:Y:S01]  /*6190*/  @!P3 FADD.FTZ R251, -R251, -RZ ;  /* 0x800000fffbfbb221 */ /* 0x000fe20000010100 */
[----:B------:R-:W-:Y:S01]  /*61a0*/  ISETP.LE.U32.AND P4, PT, R10, UR6, PT ;  /* 0x000000060a007c0c */ /* 0x000fe2000bf83070 */
[----:B------:R-:W-:Y:S01]  /*61b0*/  @!P1 FADD.FTZ R247, -R247, -RZ ;  /* 0x800000fff7f79221 */ /* 0x000fe20000010100 */
[----:B------:R-:W-:Y:S02]  /*61c0*/  ISETP.LE.U32.AND P5, PT, R5, UR6, PT ;  /* 0x0000000605007c0c */ /* 0x000fe4000bfa3070 */
[----:B------:R-:W-:Y:S02]  /*61d0*/  LOP3.LUT R5, R30, 0xffff, RZ, 0xc0, !PT ;  /* 0x0000ffff1e057812 */ /* 0x000fe400078ec0ff */
[----:B------:R-:W-:Y:S01]  /*61e0*/  LOP3.LUT R15, R15, 0xffff, RZ, 0xc0, !PT ;  /* 0x0000ffff0f0f7812 */ /* 0x000fe200078ec0ff */
[----:B------:R-:W-:Y:S01]  /*61f0*/  @!P6 FADD.FTZ R212, -R212, -RZ ;  /* 0x800000ffd4d4e221 */ /* 0x000fe20000010100 */
[----:B------:R-:W-:Y:S01]  /*6200*/  ISETP.LE.U32.AND P3, PT, R5, UR6, PT ;  /* 0x0000000605007c0c */ /* 0x000fe2000bf63070 */
[----:B------:R-:W-:Y:S01]  /*6210*/  @!P2 FADD.FTZ R250, -R250, -RZ ;  /* 0x800000fffafaa221 */ /* 0x000fe20000010100 */
[----:B------:R-:W-:Y:S02]  /*6220*/  SHF.R.U32.HI R5, RZ, 0x10, R14 ;  /* 0x00000010ff057819 */ /* 0x000fe4000001160e */
[----:B------:R-:W-:Y:S01]  /*6230*/  ISETP.LE.U32.AND P6, PT, R29, UR6, PT ;  /* 0x000000061d007c0c */ /* 0x000fe2000bfc3070 */
[----:B------:R-:W-:Y:S01]  /*6240*/  @!P4 FADD.FTZ R240, -R240, -RZ ;  /* 0x800000fff0f0c221 */ /* 0x000fe20000010100 */
[----:B------:R-:W-:Y:S01]  /*6250*/  LOP3.LUT R5, R5, 0xff, RZ, 0xc0, !PT ;  /* 0x000000ff05057812 */ /* 0x000fe200078ec0ff */
[----:B------:R-:W-:Y:S01]  /*6260*/  @!P5 FADD.FTZ R242, -R242, -RZ ;  /* 0x800000fff2f2d221 */ /* 0x000fe20000010100 */
[----:B------:R-:W-:Y:S02]  /*6270*/  ISETP.LE.U32.AND P2, PT, R26, UR6, PT ;  /* 0x000000061a007c0c */ /* 0x000fe4000bf43070 */
[----:B------:R-:W-:Y:S02]  /*6280*/  ISETP.LE.U32.AND P1, PT, R5, UR6, PT ;  /* 0x0000000605007c0c */ /* 0x000fe4000bf23070 */
[----:B------:R-:W-:Y:S01]  /*6290*/  LOP3.LUT R5, R8, 0xff, RZ, 0xc0, !PT ;  /* 0x000000ff08057812 */ /* 0x000fe200078ec0ff */
[----:B------:R-:W-:Y:S01]  /*62a0*/  @!P3 FADD.FTZ R238, -R238, -RZ ;  /* 0x800000ffeeeeb221 */ /* 0x000fe20000010100 */
[----:B------:R-:W-:Y:S02]  /*62b0*/  ISETP.LE.U32.AND P4, PT, R28, UR6, PT ;  /* 0x000000061c007c0c */ /* 0x000fe4000bf83070 */
[----:B------:R-:W-:Y:S01]  /*62c0*/  ISETP.LE.U32.AND P5, PT, R5, UR6, PT ;  /* 0x0000000605007c0c */ /* 0x000fe2000bfa3070 */
[----:B------:R-:W-:Y:S01]  /*62d0*/  @!P6 FADD.FTZ R245, -R245, -RZ ;  /* 0x800000fff5f5e221 */ /* 0x000fe20000010100 */
[----:B------:R-:W-:Y:S02]  /*62e0*/  LOP3.LUT R5, R6, 0xff, RZ, 0xc0, !PT ;  /* 0x000000ff06057812 */ /* 0x000fe400078ec0ff */
[----:B------:R-:W-:Y:S01]  /*62f0*/  ISETP.LE.U32.AND P6, PT, R27, UR6, PT ;  /* 0x000000061b007c0c */ /* 0x000fe2000bfc3070 */
[----:B------:R-:W-:Y:S01]  /*6300*/  @!P2 FADD.FTZ R239, -R239, -RZ ;  /* 0x800000ffefefa221 */ /* 0x000fe20000010100 */
[----:B------:R-:W-:Y:S01]  /*6310*/  ISETP.LE.U32.AND P2, PT, R5, UR6, PT ;  /* 0x0000000605007c0c */ /* 0x000fe2000bf43070 */
[----:B------:R-:W-:Y:S01]  /*6320*/  @!P1 FADD.FTZ R235, -R235, -RZ ;  /* 0x800000ffebeb9221 */ /* 0x000fe20000010100 */
[----:B------:R-:W-:Y:S02]  /*6330*/  LOP3.LUT R5, R23, 0xffff, RZ, 0xc0, !PT ;  /* 0x0000ffff17057812 */ /* 0x000fe400078ec0ff */
[----:B------:R-:W-:Y:S01]  /*6340*/  SHF.R.U32.HI R15, RZ, 0x8, R15 ;  /* 0x00000008ff0f7819 */ /* 0x000fe2000001160f */
[----:B--2---:R-:W-:Y:S01]  /*6350*/  @!P4 FADD.FTZ R224, -R224, -RZ ;  /* 0x800000ffe0e0c221 */ /* 0x004fe20000010100 */
[----:B------:R-:W-:Y:S01]  /*6360*/  SHF.R.U32.HI R5, RZ, 0x8, R5 ;  /* 0x00000008ff057819 */ /* 0x000fe20000011605 */
[----:B------:R-:W-:Y:S01]  /*6370*/  @!P5 FADD.FTZ R231, -R231, -RZ ;  /* 0x800000ffe7e7d221 */ /* 0x000fe20000010100 */
[----:B------:R-:W-:Y:S02]  /*6380*/  SHF.R.U32.HI R12, RZ, 0x8, R12 ;  /* 0x00000008ff0c7819 */ /* 0x000fe4000001160c */
[----:B------:R-:W-:Y:S01]  /*6390*/  LOP3.LUT R5, R5, 0xffff, RZ, 0xc0, !PT ;  /* 0x0000ffff05057812 */ /* 0x000fe200078ec0ff */
[----:B------:R-:W-:Y:S01]  /*63a0*/  @!P6 FADD.FTZ R222, -R222, -RZ ;  /* 0x800000ffdedee221 */ /* 0x000fe20000010100 */
[----:B------:R-:W-:Y:S01]  /*63b0*/  ISETP.LE.U32.AND P6, PT, R24, UR6, PT ;  /* 0x0000000618007c0c */ /* 0x000fe2000bfc3070 */
[----:B---3--:R-:W-:Y:S01]  /*63c0*/  @!P2 FADD.FTZ R219, -R219, -RZ ;  /* 0x800000ffdbdba221 */ /* 0x008fe20000010100 */
[----:B------:R-:W-:Y:S02]  /*63d0*/  ISETP.LE.U32.AND P4, PT, R5, UR6, PT ;  /* 0x0000000605007c0c */ /* 0x000fe4000bf83070 */
[----:B------:R-:W-:Y:S02]  /*63e0*/  LOP3.LUT R15, R15, 0xffff, RZ, 0xc0, !PT ;  /* 0x0000ffff0f0f7812 */ /* 0x000fe400078ec0ff */
[----:B------:R-:W-:Y:S02]  /*63f0*/  LOP3.LUT R12, R12, 0xffff, RZ, 0xc0, !PT ;  /* 0x0000ffff0c0c7812 */ /* 0x000fe400078ec0ff */
[----:B------:R-:W-:Y:S02]  /*6400*/  ISETP.LE.U32.AND P2, PT, R13, UR6, PT ;  /* 0x000000060d007c0c */ /* 0x000fe4000bf43070 */
[----:B------:R-:W-:Y:S02]  /*6410*/  SHF.R.U32.HI R34, RZ, 0x18, R14 ;  /* 0x00000018ff227819 */ /* 0x000fe4000001160e */
[----:B------:R-:W-:Y:S01]  /*6420*/  SHF.R.U32.HI R5, RZ, 0x10, R8 ;  /* 0x00000010ff057819 */ /* 0x000fe20000011608 */
[----:B------:R-:W-:Y:S01]  /*6430*/  @!P6 FADD.FTZ R213, -R213, -RZ ;  /* 0x800000ffd5d5e221 */ /* 0x000fe20000010100 */
[----:B------:R-:W-:Y:S01]  /*6440*/  ISETP.LE.U32.AND P6, PT, R15, UR6, PT ;  /* 0x000000060f007c0c */ /* 0x000fe2000bfc3070 */
[----:B------:R-:W-:Y:S01]  /*6450*/  @!P4 FADD.FTZ R252, -R252, -RZ ;  /* 0x800000fffcfcc221 */ /* 0x000fe20000010100 */
[----:B------:R-:W-:Y:S02]  /*6460*/  ISETP.LE.U32.AND P4, PT, R12, UR6, PT ;  /* 0x000000060c007c0c */ /* 0x000fe4000bf83070 */
[----:B------:R-:W-:Y:S02]  /*6470*/  LOP3.LUT R14, R14, 0xffff, RZ, 0xc0, !PT ;  /* 0x0000ffff0e0e7812 */ /* 0x000fe400078ec0ff */
[----:B------:R-:W-:Y:S01]  /*6480*/  LOP3.LUT R5, R5, 0xff, RZ, 0xc0, !PT ;  /* 0x000000ff05057812 */ /* 0x000fe200078ec0ff */
[----:B------:R-:W-:Y:S01]  /*6490*/  @!P2 FADD.FTZ R248, -R248, -RZ ;  /* 0x800000fff8f8a221 */ /* 0x000fe20000010100 */
[----:B------:R-:W-:Y:S02]  /*64a0*/  SHF.R.U32.HI R14, RZ, 0x8, R14 ;  /* 0x00000008ff0e7819 */ /* 0x000fe4000001160e */
[----:B------:R-:W-:Y:S02]  /*64b0*/  LOP3.LUT R11, R11, 0xffff, RZ, 0xc0, !PT ;  /* 0x0000ffff0b0b7812 */ /* 0x000fe400078ec0ff */
[----:B------:R-:W-:Y:S01]  /*64c0*/  LOP3.LUT R14, R14, 0xffff, RZ, 0xc0, !PT ;  /* 0x0000ffff0e0e7812 */ /* 0x000fe200078ec0ff */
[----:B------:R-:W-:Y:S01]  /*64d0*/  @!P6 FADD.FTZ R243, -R243, -RZ ;  /* 0x800000fff3f3e221 */ /* 0x000fe20000010100 */
[----:B------:R-:W-:Y:S01]  /*64e0*/  ISETP.LE.U32.AND P6, PT, R5, UR6, PT ;  /* 0x0000000605007c0c */ /* 0x000fe2000bfc3070 */
[----:B-1----:R-:W-:Y:S01]  /*64f0*/  @!P4 FADD.FTZ R241, -R241, -RZ ;  /* 0x800000fff1f1c221 */ /* 0x002fe20000010100 */
[----:B------:R-:W-:Y:S02]  /*6500*/  ISETP.LE.U32.AND P4, PT, R17, UR6, PT ;  /* 0x0000000611007c0c */ /* 0x000fe4000bf83070 */
[----:B------:R-:W-:Y:S02]  /*6510*/  ISETP.LE.U32.AND P2, PT, R14, UR6, PT ;  /* 0x000000060e007c0c */ /* 0x000fe4000bf43070 */
[----:B------:R-:W-:Y:S02]  /*6520*/  SHF.R.U32.HI R11, RZ, 0x8, R11 ;  /* 0x00000008ff0b7819 */ /* 0x000fe4000001160b */
[----:B------:R-:W-:Y:S02]  /*6530*/  SHF.R.U32.HI R10, RZ, 0x18, R8 ;  /* 0x00000018ff0a7819 */ /* 0x000fe40000011608 */
[----:B------:R-:W-:Y:S02]  /*6540*/  LOP3.LUT R11, R11, 0xffff, RZ, 0xc0, !PT ;  /* 0x0000ffff0b0b7812 */ /* 0x000fe400078ec0ff */
[--C-:B------:R-:W-:Y:S01]  /*6550*/  SHF.R.U32.HI R5, RZ, 0x10, R6.reuse ;  /* 0x00000010ff057819 */ /* 0x100fe20000011606 */
[----:B------:R-:W-:Y:S01]  /*6560*/  @!P6 FADD.FTZ R226, -R226, -RZ ;  /* 0x800000ffe2e2e221 */ /* 0x000fe20000010100 */
[----:B------:R-:W-:Y:S01]  /*6570*/  ISETP.LE.U32.AND P3, PT, R10, UR6, PT ;  /* 0x000000060a007c0c */ /* 0x000fe2000bf63070 */
[----:B------:R-:W-:Y:S01]  /*6580*/  @!P4 FADD.FTZ R227, -R227, -RZ ;  /* 0x800000ffe3e3c221 */ /* 0x000fe20000010100 */
[----:B------:R-:W-:Y:S01]  /*6590*/  ISETP.LE.U32.AND P6, PT, R18, UR6, PT ;  /* 0x0000000612007c0c */ /* 0x000fe2000bfc3070 */
[----:B------:R-:W-:Y:S01]  /*65a0*/  @!P2 FADD.FTZ R236, -R236, -RZ ;  /* 0x800000ffececa221 */ /* 0x000fe20000010100 */
[----:B------:R-:W-:Y:S02]  /*65b0*/  ISETP.LE.U32.AND P4, PT, R11, UR6, PT ;  /* 0x000000060b007c0c */ /* 0x000fe4000bf83070 */
[----:B------:R-:W-:Y:S02]  /*65c0*/  SHF.R.U32.HI R10, RZ, 0x18, R6 ;  /* 0x00000018ff0a7819 */ /* 0x000fe40000011606 */
[----:B------:R-:W-:Y:S02]  /*65d0*/  LOP3.LUT R5, R5, 0xff, RZ, 0xc0, !PT ;  /* 0x000000ff05057812 */ /* 0x000fe400078ec0ff */
[----:B------:R-:W-:Y:S02]  /*65e0*/  LOP3.LUT R6, R6, 0xffff, RZ, 0xc0, !PT ;  /* 0x0000ffff06067812 */ /* 0x000fe400078ec0ff */
[----:B------:R-:W-:Y:S01]  /*65f0*/  ISETP.LE.U32.AND P2, PT, R5, UR6, PT ;  /* 0x0000000605007c0c */ /* 0x000fe2000bf43070 */
[----:B------:R-:W-:Y:S01]  /*6600*/  @!P3 FADD.FTZ R225, -R225, -RZ ;  /* 0x800000ffe1e1b221 */ /* 0x000fe20000010100 */
[----:B------:R-:W-:Y:S01]  /*6610*/  SHF.R.U32.HI R6, RZ, 0x8, R6 ;  /* 0x00000008ff067819 */ /* 0x000fe20000011606 */
[----:B------:R-:W-:Y:S01]  /*6620*/  @!P6 FADD.FTZ R216, -R216, -RZ ;  /* 0x800000ffd8d8e221 */ /* 0x000fe20000010100 */
[--C-:B------:R-:W-:Y:S01]  /*6630*/  SHF.R.U32.HI R5, RZ, 0x10, R4.reuse ;  /* 0x00000010ff057819 */ /* 0x100fe20000011604 */
[----:B------:R-:W-:Y:S01]  /*6640*/  @!P4 FADD.FTZ R249, -R249, -RZ ;  /* 0x800000fff9f9c221 */ /* 0x000fe20000010100 */
[----:B------:R-:W-:Y:S02]  /*6650*/  LOP3.LUT R6, R6, 0xffff, RZ, 0xc0, !PT ;  /* 0x0000ffff06067812 */ /* 0x000fe400078ec0ff */
[----:B------:R-:W-:Y:S02]  /*6660*/  LOP3.LUT R5, R5, 0xff, RZ, 0xc0, !PT ;  /* 0x000000ff05057812 */ /* 0x000fe400078ec0ff */
[----:B------:R-:W-:Y:S02]  /*6670*/  ISETP.LE.U32.AND P6, PT, R6, UR6, PT ;  /* 0x0000000606007c0c */ /* 0x000fe4000bfc3070 */
[----:B------:R-:W-:Y:S01]  /*6680*/  ISETP.LE.U32.AND P4, PT, R5, UR6, PT ;  /* 0x0000000605007c0c */ /* 0x000fe2000bf83070 */
[----:B------:R-:W-:Y:S01]  /*6690*/  @!P2 FADD.FTZ R215, -R215, -RZ ;  /* 0x800000ffd7d7a221 */ /* 0x000fe20000010100 */
[----:B------:R-:W-:Y:S02]  /*66a0*/  F2FP.RELU.BF16.F32.PACK_AB R5, R123, R251 ;  /* 0x000000fb7b05723e */ /* 0x000fe400000018ff */
[----:B------:R-:W-:Y:S02]  /*66b0*/  ISETP.LE.U32.AND P1, PT, R10, UR6, PT ;  /* 0x000000060a007c0c */ /* 0x000fe4000bf23070 */
[----:B------:R-:W-:Y:S01]  /*66c0*/  LOP3.LUT R10, R4, 0xff, RZ, 0xc0, !PT ;  /* 0x000000ff040a7812 */ /* 0x000fe200078ec0ff */
[----:B------:R1:W-:Y:S01]  /*66d0*/  STS [R177+0x10400], R5 ;  /* 0x01040005b1007388 */ /* 0x0003e20000000800 */
[----:B------:R-:W-:Y:S02]  /*66e0*/  ISETP.LE.U32.AND P0, PT, R34, UR6, PT ;  /* 0x0000000622007c0c */ /* 0x000fe4000bf03070 */
[----:B------:R-:W-:Y:S01]  /*66f0*/  ISETP.LE.U32.AND P5, PT, R10, UR6, PT ;  /* 0x000000060a007c0c */ /* 0x000fe2000bfa3070 */
[----:B------:R-:W-:Y:S01]  /*6700*/  @!P6 FADD.FTZ R218, -R218, -RZ ;  /* 0x800000ffdadae221 */ /* 0x000fe20000010100 */
[----:B------:R-:W-:Y:S01]  /*6710*/  SHF.R.U32.HI R10, RZ, 0x18, R4 ;  /* 0x00000018ff0a7819 */ /* 0x000fe20000011604 */
[----:B------:R-:W-:Y:S01]  /*6720*/  @!P4 FADD.FTZ R199, -R199, -RZ ;  /* 0x800000ffc7c7c221 */ /* 0x000fe20000010100 */
[----:B------:R-:W-:Y:S02]  /*6730*/  LOP3.LUT R4, R4, 0xffff, RZ, 0xc0, !PT ;  /* 0x0000ffff04047812 */ /* 0x000fe400078ec0ff */
[----:B------:R-:W-:Y:S01]  /*6740*/  F2FP.RELU.BF16.F32.PACK_AB R6, R252, R124 ;  /* 0x0000007cfc06723e */ /* 0x000fe200000018ff */
[----:B------:R-:W-:Y:S01]  /*6750*/  @!P1 FADD.FTZ R214, -R214, -RZ ;  /* 0x800000ffd6d69221 */ /* 0x000fe20000010100 */
[----:B------:R-:W-:Y:S02]  /*6760*/  ISETP.LE.U32.AND P1, PT, R22, UR6, PT ;  /* 0x0000000616007c0c */ /* 0x000fe4000bf23070 */
[----:B------:R-:W-:Y:S01]  /*6770*/  SHF.R.U32.HI R4, RZ, 0x8, R4 ;  /* 0x00000008ff047819 */ /* 0x000fe20000011604 */
[----:B------:R2:W-:Y:S01]  /*6780*/  STS [R177+0x10000], R6 ;  /* 0x01000006b1007388 */ /* 0x0005e20000000800 */
[----:B------:R-:W-:Y:S01]  /*6790*/  LOP3.LUT R8, R8, 0xffff, RZ, 0xc0, !PT ;  /* 0x0000ffff08087812 */ /* 0x000fe200078ec0ff */
[----:B------:R-:W-:Y:S01]  /*67a0*/  @!P0 FADD.FTZ R233, -R233, -RZ ;  /* 0x800000ffe9e98221 */ /* 0x000fe20000010100 */
[----:B------:R-:W-:Y:S01]  /*67b0*/  LOP3.LUT R4, R4, 0xffff, RZ, 0xc0, !PT ;  /* 0x0000ffff04047812 */ /* 0x000fe200078ec0ff */
[----:B------:R-:W-:Y:S01]  /*67c0*/  @!P5 FADD.FTZ R211, -R211, -RZ ;  /* 0x800000ffd3d3d221 */ /* 0x000fe20000010100 */
[----:B------:R-:W-:Y:S02]  /*67d0*/  ISETP.LE.U32.AND P0, PT, R32, UR6, PT ;  /* 0x0000000620007c0c */ /* 0x000fe4000bf03070 */
[----:B------:R-:W-:Y:S02]  /*67e0*/  ISETP.LE.U32.AND P6, PT, R4, UR6, PT ;  /* 0x0000000604007c0c */ /* 0x000fe4000bfc3070 */
[----:B------:R-:W-:Y:S01]  /*67f0*/  SHF.R.U32.HI R8, RZ, 0x8, R8 ;  /* 0x00000008ff087819 */ /* 0x000fe20000011608 */
[----:B------:R-:W-:Y:S01]  /*6800*/  @!P1 FADD.FTZ R246, -R246, -RZ ;  /* 0x800000fff6f69221 */ /* 0x000fe20000010100 */
[----:B-1----:R-:W-:Y:S02]  /*6810*/  F2FP.RELU.BF16.F32.PACK_AB R5, R117, R118 ;  /* 0x000000767505723e */ /* 0x002fe400000018ff */
[----:B------:R-:W-:Y:S02]  /*6820*/  ISETP.LE.U32.AND P1, PT, R20, UR6, PT ;  /* 0x0000000614007c0c */ /* 0x000fe4000bf23070 */
[----:B------:R-:W-:Y:S01]  /*6830*/  F2FP.RELU.BF16.F32.PACK_AB R4, R246, R119 ;  /* 0x00000077f604723e */ /* 0x000fe200000018ff */
[----:B------:R1:W-:Y:S01]  /*6840*/  STS [R184+0x10400], R5 ;  /* 0x01040005b8007388 */ /* 0x0003e20000000800 */
[----:B------:R-:W-:Y:S01]  /*6850*/  LOP3.LUT R8, R8, 0xffff, RZ, 0xc0, !PT ;  /* 0x0000ffff08087812 */ /* 0x000fe200078ec0ff */
[----:B------:R-:W-:Y:S01]  /*6860*/  @!P0 FADD.FTZ R125, -R125, -RZ ;  /* 0x800000ff7d7d8221 */ /* 0x000fe20000010100 */
[----:B------:R-:W-:Y:S01]  /*6870*/  FSETP.GE.FTZ.AND P0, PT, R123, RZ, PT ;  /* 0x000000ff7b00720b */ /* 0x000fe20003f16000 */
[----:B------:R-:W-:Y:S01]  /*6880*/  @!P6 FADD.FTZ R210, -R210, -RZ ;  /* 0x800000ffd2d2e221 */ /* 0x000fe20000010100 */
[----:B------:R-:W-:Y:S02]  /*6890*/  ISETP.LE.U32.AND P2, PT, R8, UR6, PT ;  /* 0x0000000608007c0c */ /* 0x000fe4000bf43070 */
[----:B------:R-:W-:Y:S02]  /*68a0*/  F2FP.RELU.BF16.F32.PACK_AB R8, R249, R250 ;  /* 0x000000faf908723e */ /* 0x000fe400000018ff */
[----:B--2---:R-:W-:Y:S01]  /*68b0*/  F2FP.RELU.BF16.F32.PACK_AB R6, R244, R116 ;  /* 0x00000074f406723e */ /* 0x004fe200000018ff */
[----:B----4-:R-:W-:Y:S01]  /*68c0*/  @!P1 FADD.FTZ R126, -R126, -RZ ;  /* 0x800000ff7e7e9221 */ /* 0x010fe20000010100 */
[----:B------:R-:W-:Y:S02]  /*68d0*/  FSETP.GE.FTZ.AND P1, PT, R251, RZ, PT ;  /* 0x000000fffb00720b */ /* 0x000fe40003f36000 */
[----:B------:R-:W-:Y:S01]  /*68e0*/  ISETP.LE.U32.AND P3, PT, R10, UR6, PT ;  /* 0x000000060a007c0c */ /* 0x000fe2000bf63070 */
[----:B------:R2:W-:Y:S04]  /*68f0*/  STS [R184+0x10000], R6 ;  /* 0x01000006b8007388 */ /* 0x0005e80000000800 */
[----:B------:R-:W-:Y:S01]  /*6900*/  @!P2 FADD.FTZ R230, -R230, -RZ ;  /* 0x800000ffe6e6a221 */ /* 0x000fe20000010100 */
[----:B------:R-:W-:Y:S01]  /*6910*/  ISETP.LE.U32.AND P2, PT, R7, UR6, PT ;  /* 0x0000000607007c0c */ /* 0x000fe2000bf43070 */
[----:B------:R3:W-:Y:S01]  /*6920*/  STS [R177+0x12000], R8 ;  /* 0x01200008b1007388 */ /* 0x0007e20000000800 */
[----:B------:R-:W-:Y:S02]  /*6930*/  F2FP.RELU.BF16.F32.PACK_AB R7, R247, R248 ;  /* 0x000000f8f707723e */ /* 0x000fe400000018ff */
[----:B-1----:R-:W-:Y:S03]  /*6940*/  F2FP.RELU.BF16.F32.PACK_AB R5, R238, R112 ;  /* 0x00000070ee05723e */ /* 0x002fe600000018ff */
[----:B------:R1:W-:Y:S01]  /*6950*/  STS [R177+0x12400], R7 ;  /* 0x01240007b1007388 */ /* 0x0003e20000000800 */
[----:B------:R-:W-:Y:S01]  /*6960*/  @!P3 FADD.FTZ R127, -R127, -RZ ;  /* 0x800000ff7f7fb221 */ /* 0x000fe20000010100 */
[----:B------:R-:W-:Y:S02]  /*6970*/  FSETP.GE.FTZ.AND P3, PT, R124, RZ, PT ;  /* 0x000000ff7c00720b */ /* 0x000fe40003f76000 */
[----:B------:R4:W-:Y:S02]  /*6980*/  STS [R184+0x12000], R4 ;  /* 0x01200004b8007388 */ /* 0x0009e40000000800 */
[----:B------:R-:W-:Y:S01]  /*6990*/  @!P2 FADD.FTZ R204, -R204, -RZ ;  /* 0x800000ffcccca221 */ /* 0x000fe20000010100 */
[----:B------:R-:W-:Y:S02]  /*69a0*/  FSETP.GE.FTZ.AND P2, PT, R252, RZ, PT ;  /* 0x000000fffc00720b */ /* 0x000fe40003f56000 */
[----:B--2---:R-:W-:Y:S02]  /*69b0*/  F2FP.RELU.BF16.F32.PACK_AB R6, R220, R242 ;  /* 0x000000f2dc06723e */ /* 0x004fe400000018ff */
[----:B---3--:R-:W-:Y:S05]  /*69c0*/  F2FP.RELU.BF16.F32.PACK_AB R8, R121, R245 ;  /* 0x000000f57908723e */ /* 0x008fea00000018ff */
[----:B------:R2:W-:Y:S01]  /*69d0*/  STS [R184+0x12400], R8 ;  /* 0x01240008b8007388 */ /* 0x0005e20000000800 */
[----:B-1----:R-:W-:Y:S03]  /*69e0*/  F2FP.RELU.BF16.F32.PACK_AB R7, R243, R120 ;  /* 0x00000078f307723e */ /* 0x002fe600000018ff */
[----:B------:R1:W-:Y:S01]  /*69f0*/  STS [R183+0x10400], R6 ;  /* 0x01040006b7007388 */ /* 0x0003e20000000800 */
[----:B----4-:R-:W-:Y:S03]  /*6a00*/  F2FP.RELU.BF16.F32.PACK_AB R4, R113, R122 ;  /* 0x0000007a7104723e */ /* 0x010fe600000018ff */
[----:B------:R3:W-:Y:S04]  /*6a10*/  STS [R183+0x10000], R7 ;  /* 0x01000007b7007388 */ /* 0x0007e80000000800 */
[----:B------:R4:W-:Y:S04]  /*6a20*/  STS [R190+0x10000], R5 ;  /* 0x01000005be007388 */ /* 0x0009e80000000800 */
[----:B------:R4:W-:Y:S01]  /*6a30*/  STS [R190+0x10400], R4 ;  /* 0x01040004be007388 */ /* 0x0009e20000000800 */
[----:B--2---:R-:W-:Y:S02]  /*6a40*/  F2FP.RELU.BF16.F32.PACK_AB R8, R241, R229 ;  /* 0x000000e5f108723e */ /* 0x004fe400000018ff */
[----:B-1----:R-:W-:Y:S03]  /*6a50*/  F2FP.RELU.BF16.F32.PACK_AB R6, R239, R114 ;  /* 0x00000072ef06723e */ /* 0x002fe600000018ff */
[----:B------:R1:W-:Y:S01]  /*6a60*/  STS [R183+0x12000], R8 ;  /* 0x01200008b7007388 */ /* 0x0003e20000000800 */
[----:B---3--:R-:W-:Y:S02]  /*6a70*/  F2FP.RELU.BF16.F32.PACK_AB R7, R234, R240 ;  /* 0x000000f0ea07723e */ /* 0x008fe400000018ff */
[----:B----4-:R-:W-:Y:S03]  /*6a80*/  F2FP.RELU.BF16.F32.PACK_AB R5, R115, R237 ;  /* 0x000000ed7305723e */ /* 0x010fe600000018ff */
[----:B------:R2:W-:Y:S01]  /*6a90*/  STS [R183+0x12400], R7 ;  /* 0x01240007b7007388 */ /* 0x0005e20000000800 */
[----:B------:R-:W-:Y:S03]  /*6aa0*/  F2FP.RELU.BF16.F32.PACK_AB R4, R236, R232 ;  /* 0x000000e8ec04723e */ /* 0x000fe600000018ff */
[----:B------:R3:W-:Y:S04]  /*6ab0*/  STS [R190+0x12000], R6 ;  /* 0x01200006be007388 */ /* 0x0007e80000000800 */
[----:B------:R4:W-:Y:S04]  /*6ac0*/  STS [R190+0x12400], R5 ;  /* 0x01240005be007388 */ /* 0x0009e80000000800 */
[----:B------:R4:W-:Y:S01]  /*6ad0*/  STS [R182+0x10000], R4 ;  /* 0x01000004b6007388 */ /* 0x0009e20000000800 */
[----:B-1----:R-:W-:Y:S05]  /*6ae0*/  F2FP.RELU.BF16.F32.PACK_AB R8, R233, R235 ;  /* 0x000000ebe908723e */ /* 0x002fea00000018ff */
[----:B------:R1:W-:Y:S01]  /*6af0*/  STS [R182+0x10400], R8 ;  /* 0x01040008b6007388 */ /* 0x0003e20000000800 */
[----:B--2---:R-:W-:Y:S02]  /*6b00*/  F2FP.RELU.BF16.F32.PACK_AB R7, R230, R231 ;  /* 0x000000e7e607723e */ /* 0x004fe400000018ff */
[----:B---3--:R-:W-:Y:S02]  /*6b10*/  F2FP.RELU.BF16.F32.PACK_AB R6, R225, R226 ;  /* 0x000000e2e106723e */ /* 0x008fe400000018ff */
[----:B----4-:R-:W-:Y:S02]  /*6b20*/  F2FP.RELU.BF16.F32.PACK_AB R5, R222, R110 ;  /* 0x0000006ede05723e */ /* 0x010fe400000018ff */
[----:B------:R-:W-:Y:S03]  /*6b30*/  F2FP.RELU.BF16.F32.PACK_AB R4, R111, R221 ;  /* 0x000000dd6f04723e */ /* 0x000fe600000018ff */
[----:B------:R2:W-:Y:S04]  /*6b40*/  STS [R187+0x10000], R5 ;  /* 0x01000005bb007388 */ /* 0x0005e80000000800 */
[----:B------:R3:W-:Y:S04]  /*6b50*/  STS [R187+0x10400], R4 ;  /* 0x01040004bb007388 */ /* 0x0007e80000000800 */
[----:B------:R4:W-:Y:S01]  /*6b60*/  STS [R182+0x12000], R7 ;  /* 0x01200007b6007388 */ /* 0x0009e20000000800 */
[----:B-1----:R-:W-:Y:S03]  /*6b70*/  F2FP.RELU.BF16.F32.PACK_AB R8, R227, R228 ;  /* 0x000000e4e308723e */ /* 0x002fe600000018ff */
[----:B------:R1:W-:Y:S04]  /*6b80*/  STS [R182+0x12400], R6 ;  /* 0x01240006b6007388 */ /* 0x0003e80000000800 */
[----:B------:R1:W-:Y:S01]  /*6b90*/  STS [R187+0x12000], R8 ;  /* 0x01200008bb007388 */ /* 0x0003e20000000800 */
[----:B--2---:R-:W-:Y:S02]  /*6ba0*/  F2FP.RELU.BF16.F32.PACK_AB R5, R214, R215 ;  /* 0x000000d7d605723e */ /* 0x004fe400000018ff */
[----:B---3--:R-:W-:Y:S02]  /*6bb0*/  F2FP.RELU.BF16.F32.PACK_AB R4, R216, R217 ;  /* 0x000000d9d804723e */ /* 0x008fe400000018ff */
[----:B----4-:R-:W-:Y:S02]  /*6bc0*/  F2FP.RELU.BF16.F32.PACK_AB R7, R223, R224 ;  /* 0x000000e0df07723e */ /* 0x010fe400000018ff */
[----:B-1----:R-:W-:Y:S03]  /*6bd0*/  F2FP.RELU.BF16.F32.PACK_AB R6, R218, R219 ;  /* 0x000000dbda06723e */ /* 0x002fe600000018ff */
[----:B------:R1:W-:Y:S01]  /*6be0*/  STS [R187+0x12400], R7 ;  /* 0x01240007bb007388 */ /* 0x0003e20000000800 */
[----:B------:R-:W-:Y:S03]  /*6bf0*/  F2FP.RELU.BF16.F32.PACK_AB R8, R210, R211 ;  /* 0x000000d3d208723e */ /* 0x000fe600000018ff */
[----:B------:R2:W-:Y:S04]  /*6c00*/  STS [R186+0x10000], R6 ;  /* 0x01000006ba007388 */ /* 0x0005e80000000800 */
[----:B------:R3:W-:Y:S04]  /*6c10*/  STS [R186+0x10400], R5 ;  /* 0x01040005ba007388 */ /* 0x0007e80000000800 */
[----:B------:R4:W-:Y:S01]  /*6c20*/  STS [R185+0x10000], R4 ;  /* 0x01000004b9007388 */ /* 0x0009e20000000800 */
[----:B-1----:R-:W-:Y:S02]  /*6c30*/  F2FP.RELU.BF16.F32.PACK_AB R7, R127, R199 ;  /* 0x000000c77f07723e */ /* 0x002fe400000018ff */
[----:B--2---:R-:W-:Y:S01]  /*6c40*/  F2FP.RELU.BF16.F32.PACK_AB R6, R204, R209 ;  /* 0x000000d1cc06723e */ /* 0x004fe200000018ff */
[----:B---3--:R-:W-:Y:S01]  /*6c50*/  IMAD.SHL.U32 R5, R171, 0x2, RZ ;  /* 0x00000002ab057824 */ /* 0x008fe200078e00ff */
[----:B----4-:R-:W-:Y:S05]  /*6c60*/  F2FP.RELU.BF16.F32.PACK_AB R4, R212, R213 ;  /* 0x000000d5d404723e */ /* 0x010fea00000018ff */
[----:B------:R1:W-:Y:S04]  /*6c70*/  STS [R185+0x10400], R4 ;  /* 0x01040004b9007388 */ /* 0x0003e80000000800 */
[----:B------:R-:W-:Y:S04]  /*6c80*/  STS [R186+0x12000], R8 ;  /* 0x01200008ba007388 */ /* 0x000fe80000000800 */
[----:B------:R-:W-:Y:S04]  /*6c90*/  STS [R186+0x12400], R7 ;  /* 0x01240007ba007388 */ /* 0x000fe80000000800 */
[----:B------:R-:W-:Y:S01]  /*6ca0*/  STS [R185+0x12000], R6 ;  /* 0x01200006b9007388 */ /* 0x000fe20000000800 */
[----:B-1----:R-:W-:Y:S05]  /*6cb0*/  F2FP.RELU.BF16.F32.PACK_AB R4, R125, R126 ;  /* 0x0000007e7d04723e */ /* 0x002fea00000018ff */
[----:B------:R1:W-:Y:S04]  /*6cc0*/  STS [R185+0x12400], R4 ;  /* 0x01240004b9007388 */ /* 0x0003e80000000800 */
[----:B------:R-:W2:Y:S08]  /*6cd0*/  LDSM.16.M88.4 R64, [R5+UR4+0x4000] ;  /* 0x004000040540783b */ /* 0x000eb00008000200 */
[----:B------:R2:W3:Y:S01]  /*6ce0*/  LDSM.16.M88.4 R60, [R5+UR4+0x5000] ;  /* 0x00500004053c783b */ /* 0x0004e20008000200 */
[----:B-1----:R-:W-:Y:S05]  /*6cf0*/  IMAD.U32 R4, RZ, RZ, UR4 ;  /* 0x00000004ff047e24 */ /* 0x002fea000f8e00ff */
[----:B------:R-:W-:Y:S05]  /*6d00*/  IADD3 R4, R5, 0x4000, R4 ;  /* 0x0000400005047810 */ /* 0x000fea0007ffe004 */
[----:B------:R-:W-:Y:S05]  /*6d10*/  IMAD.IADD R104, R4, 0x1, R167 ;  /* 0x0000000104687824 */ /* 0x000fea00078e02a7 */
        /* <DEDUP_REMOVED lines=22> */
[C---:B-----5:R-:W-:Y:S01]  /*6e80*/  FADD.FTZ R6, -R207.reuse, R6 ;  /* 0x00000006cf067221 */ /* 0x060fe20000010100 */
        /* <DEDUP_REMOVED lines=14> */
[C---:B------:R-:W-:Y:S01]  /*6f70*/  FADD.FTZ R11, -R205.reuse, R11 ;  /* 0x0000000bcd0b7221 */ /* 0x040fe20000010100 */
[----:B------:R-:W-:Y:S01]  /*6f80*/  FSETP.GE.FTZ.AND P3, PT, R250, RZ, PT ;  /* 0x000000fffa00720b */ /* 0x000fe20003f76000 */
[----:B------:R-:W-:Y:S01]  /*6f90*/  FADD.FTZ R14, -R205, R14 ;  /* 0x0000000ecd0e7221 */ /* 0x000fe20000010100 */
[-C--:B------:R-:W-:Y:S03]  /*6fa0*/  HMMA.16816.F32.BF16 R36, R100, R152.reuse, R36 ;  /* 0x000000986424723c */ /* 0x080fe60000041824 */
[-C--:B------:R-:W-:Y:S01]  /*6fb0*/  FSEL R11, R11, R205.reuse, P0 ;  /* 0x000000cd0b0b7208 */ /* 0x080fe20000000000 */
[----:B------:R-:W-:Y:S01]  /*6fc0*/  FADD.FTZ R5, -R208, R5 ;  /* 0x00000005d0057221 */ /* 0x000fe20000010100 */
[----:B------:R-:W-:Y:S01]  /*6fd0*/  FSETP.GE.FTZ.AND P0, PT, R121, RZ, PT ;  /* 0x000000ff7900720b */ /* 0x000fe20003f16000 */
[----:B------:R-:W-:Y:S01]  /*6fe0*/  FADD.FTZ R8, -R206, R8 ;  /* 0x00000008ce087221 */ /* 0x000fe20000010100 */
[-C--:B------:R-:W-:Y:S01]  /*6ff0*/  FSEL R14, R14, R205.reuse, P1 ;  /* 0x000000cd0e0e7208 */ /* 0x080fe20000800000 */
[----:B------:R-:W-:Y:S01]  /*7000*/  FADD.FTZ R15, -R205, R15 ;  /* 0x0000000fcd0f7221 */ /* 0x000fe20000010100 */
[----:B------:R-:W-:Y:S01]  /*7010*/  FSETP.GE.FTZ.AND P1, PT, R118, RZ, PT ;  /* 0x000000ff7600720b */ /* 0x000fe20003f36000 */
[C---:B------:R-:W-:Y:S04]  /*7020*/  HMMA.16816.F32.BF16 R40, R104.reuse, R152, R40 ;  /* 0x000000986828723c */ /* 0x040fe80000041828 */
[----:B------:R-:W-:Y:S01]  /*7030*/  FSEL R5, R5, R208, P2 ;  /* 0x000000d005057208 */ /* 0x000fe20001000000 */
[----:B------:R-:W-:Y:S01]  /*7040*/  FADD.FTZ R18, -R207, R18 ;  /* 0x00000012cf127221 */ /* 0x000fe20000010100 */
[----:B------:R-:W-:Y:S01]  /*7050*/  FSETP.GE.FTZ.AND P2, PT, R249, RZ, PT ;  /* 0x000000fff900720b */ /* 0x000fe20003f56000 */
[----:B------:R-:W-:Y:S01]  /*7060*/  FADD.FTZ R9, -R206, R9 ;  /* 0x00000009ce097221 */ /* 0x000fe20000010100 */
[-C--:B------:R-:W-:Y:S01]  /*7070*/  FSEL R8, R8, R206.reuse, P3 ;  /* 0x000000ce08087208 */ /* 0x080fe20001800000 */
[-C--:B------:R-:W-:Y:S03]  /*7080*/  HMMA.16816.F32.BF16 R44, R104, R154.reuse, R44 ;  /* 0x0000009a682c723c */ /* 0x080fe6000004182c */
[----:B------:R-:W-:Y:S01]  /*7090*/  FSEL R15, R15, R205, P0 ;  /* 0x000000cd0f0f7208 */ /* 0x000fe20000000000 */
[----:B------:R-:W-:Y:S01]  /*70a0*/  FADD.FTZ R12, -R206, R12 ;  /* 0x0000000cce0c7221 */ /* 0x000fe20000010100 */
[----:B------:R-:W-:Y:S01]  /*70b0*/  FSETP.GE.FTZ.AND P3, PT, R119, RZ, PT ;  /* 0x000000ff7700720b */ /* 0x000fe20003f76000 */
[----:B------:R-:W-:Y:S01]  /*70c0*/  FADD.FTZ R19, -R207, R19 ;  /* 0x00000013cf137221 */ /* 0x000fe20000010100 */
[----:B------:R-:W-:Y:S01]  /*70d0*/  FSETP.GE.FTZ.AND P0, PT, R117, RZ, PT ;  /* 0x000000ff7500720b */ /* 0x000fe20003f16000 */
[----:B------:R-:W-:Y:S01]  /*70e0*/  FADD.FTZ R22, -R207, R22 ;  /* 0x00000016cf167221 */ /* 0x000fe20000010100 */
[C---:B------:R-:W-:Y:S04]  /*70f0*/  HMMA.16816.F32.BF16 R48, R100.reuse, R154, R48 ;  /* 0x0000009a6430723c */ /* 0x040fe80000041830 */
[-C--:B------:R-:W-:Y:S01]  /*7100*/  FSEL R18, R18, R207.reuse, P1 ;  /* 0x000000cf12127208 */ /* 0x080fe20000800000 */
[----:B------:R-:W-:Y:S01]  /*7110*/  FADD.FTZ R13, -R206, R13 ;  /* 0x0000000dce0d7221 */ /* 0x000fe20000010100 */
[-C--:B------:R-:W-:Y:S01]  /*7120*/  FSEL R9, R9, R206.reuse, P2 ;  /* 0x000000ce09097208 */ /* 0x080fe20001000000 */
[----:B------:R-:W-:Y:S01]  /*7130*/  FADD.FTZ R16, -R208, R16 ;  /* 0x00000010d0107221 */ /* 0x000fe20000010100 */
[----:B------:R-:W-:Y:S01]  /*7140*/  FSETP.GE.FTZ.AND P1, PT, R242, RZ, PT ;  /* 0x000000fff200720b */ /* 0x000fe20003f36000 */
[-C--:B------:R-:W-:Y:S03]  /*7150*/  HMMA.16816.F32.BF16 R52, R100, R156.reuse, R52 ;  /* 0x0000009c6434723c */ /* 0x080fe60000041834 */
[----:B------:R-:W-:Y:S01]  /*7160*/  FSETP.GE.FTZ.AND P2, PT, R246, RZ, PT ;  /* 0x000000fff600720b */ /* 0x000fe20003f56000 */
[----:B------:R-:W-:Y:S01]  /*7170*/  FADD.FTZ R23, -R207, R23 ;  /* 0x00000017cf177221 */ /* 0x000fe20000010100 */
[-C--:B------:R-:W-:Y:S01]  /*7180*/  FSEL R12, R12, R206.reuse, P3 ;  /* 0x000000ce0c0c7208 */ /* 0x080fe20001800000 */
[----:B------:R-:W-:Y:S01]  /*7190*/  FADD.FTZ R26, -R205, R26 ;  /* 0x0000001acd1a7221 */ /* 0x000fe20000010100 */
[-C--:B------:R-:W-:Y:S01]  /*71a0*/  FSEL R19, R19, R207.reuse, P0 ;  /* 0x000000cf13137208 */ /* 0x080fe20000000000 */
[----:B------:R-:W-:Y:S01]  /*71b0*/  FADD.FTZ R17, -R208, R17 ;  /* 0x00000011d0117221 */ /* 0x000fe20000010100 */
[----:B------:R-:W-:Y:S01]  /*71c0*/  FSETP.GE.FTZ.AND P3, PT, R116, RZ, PT ;  /* 0x000000ff7400720b */ /* 0x000fe20003f76000 */
[C---:B------:R-:W-:Y:S04]  /*71d0*/  HMMA.16816.F32.BF16 R56, R104.reuse, R156, R56 ;  /* 0x0000009c6838723c */ /* 0x040fe80000041838 */
[----:B------:R-:W-:Y:S01]  /*71e0*/  FSETP.GE.FTZ.AND P0, PT, R220, RZ, PT ;  /* 0x000000ffdc00720b */ /* 0x000fe20003f16000 */
[----:B------:R-:W-:Y:S01]  /*71f0*/  FADD.FTZ R20, -R208, R20 ;  /* 0x00000014d0147221 */ /* 0x000fe20000010100 */
[-C--:B------:R-:W-:Y:S01]  /*7200*/  FSEL R22, R22, R207.reuse, P1 ;  /* 0x000000cf16167208 */ /* 0x080fe20000800000 */
[----:B------:R-:W-:Y:S01]  /*7210*/  FADD.FTZ R27, -R205, R27 ;  /* 0x0000001bcd1b7221 */ /* 0x000fe20000010100 */
[----:B------:R-:W-:Y:S01]  /*7220*/  FSEL R13, R13, R206, P2 ;  /* 0x000000ce0d0d7208 */ /* 0x000fe20001000000 */
[-C--:B------:R-:W-:Y:S03]  /*7230*/  HMMA.16816.F32.BF16 R60, R104, R158.reuse, R60 ;  /* 0x0000009e683c723c */ /* 0x080fe6000004183c */
[----:B------:R-:W-:Y:S01]  /*7240*/  FSETP.GE.FTZ.AND P1, PT, R240, RZ, PT ;  /* 0x000000fff000720b */ /* 0x000fe20003f36000 */
[----:B------:R-:W-:Y:S01]  /*7250*/  FADD.FTZ R30, -R205, R30 ;  /* 0x0000001ecd1e7221 */ /* 0x000fe20000010100 */
[----:B------:R-:W-:Y:S01]  /*7260*/  FSETP.GE.FTZ.AND P2, PT, R244, RZ, PT ;  /* 0x000000fff400720b */ /* 0x000fe20003f56000 */
[----:B------:R-:W-:Y:S01]  /*7270*/  FADD.FTZ R21, -R208, R21 ;  /* 0x00000015d0157221 */ /* 0x000fe20000010100 */
[-C--:B------:R-:W-:Y:S01]  /*7280*/  FSEL R16, R16, R208.reuse, P3 ;  /* 0x000000d010107208 */ /* 0x080fe20001800000 */
[----:B------:R-:W-:Y:S01]  /*7290*/  FADD.FTZ R24, -R206, R24 ;  /* 0x00000018ce187221 */ /* 0x000fe20000010100 */
[----:B------:R-:W-:Y:S01]  /*72a0*/  FSETP.GE.FTZ.AND P3, PT, R120, RZ, PT ;  /* 0x000000ff7800720b */ /* 0x000fe20003f76000 */
[----:B------:R-:W-:Y:S04]  /*72b0*/  HMMA.16816.F32.BF16 R64, R100, R158, R64 ;  /* 0x0000009e6440723c */ /* 0x000fe80000041840 */
[----:B------:R-:W-:Y:S01]  /*72c0*/  FSEL R23, R23, R207, P0 ;  /* 0x000000cf17177208 */ /* 0x000fe20000000000 */
[----:B------:R-:W-:Y:S01]  /*72d0*/  FADD.FTZ R31, -R205, R31 ;  /* 0x0000001fcd1f7221 */ /* 0x000fe20000010100 */
[----:B------:R-:W-:Y:S01]  /*72e0*/  FSETP.GE.FTZ.AND P0, PT, R234, RZ, PT ;  /* 0x000000ffea00720b */ /* 0x000fe20003f16000 */
[----:B------:R-:W-:Y:S01]  /*72f0*/  FADD.FTZ R34, -R207, R34 ;  /* 0x00000022cf227221 */ /* 0x000fe20000010100 */
[-C--:B------:R-:W-:Y:S02]  /*7300*/  FSEL R26, R26, R205.reuse, P1 ;  /* 0x000000cd1a1a7208 */ /* 0x080fe40000800000 */
[----:B------:R-:W-:Y:S01]  /*7310*/  FSETP.GE.FTZ.AND P1, PT, R237, RZ, PT ;  /* 0x000000ffed00720b */ /* 0x000fe20003f36000 */
[C---:B------:R-:W-:Y:S01]  /*7320*/  FADD.FTZ R25, -R206.reuse, R25 ;  /* 0x00000019ce197221 */ /* 0x040fe20000010100 */
[-C--:B------:R-:W-:Y:S01]  /*7330*/  FSEL R17, R17, R208.reuse, P2 ;  /* 0x000000d011117208 */ /* 0x080fe20001000000 */
[----:B------:R-:W-:Y:S01]  /*7340*/  FADD.FTZ R28, -R206, R28 ;  /* 0x0000001cce1c7221 */ /* 0x000fe20000010100 */
[----:B------:R-:W-:Y:S01]  /*7350*/  FSETP.GE.FTZ.AND P2, PT, R243, RZ, PT ;  /* 0x000000fff300720b */ /* 0x000fe20003f56000 */
[C---:B------:R-:W-:Y:S01]  /*7360*/  FADD.FTZ R35, -R207.reuse, R35 ;  /* 0x00000023cf237221 */ /* 0x040fe20000010100 */
[-C--:B------:R-:W-:Y:S01]  /*7370*/  FSEL R20, R20, R208.reuse, P3 ;  /* 0x000000d014147208 */ /* 0x080fe20001800000 */
        /* <DEDUP_REMOVED lines=13> */
[----:B------:R-:W-:Y:S01]  /*7450*/  FSETP.GE.FTZ.AND P2, PT, R241, RZ, PT ;  /* 0x000000fff100720b */ /* 0x000fe20003f56000 */
[C---:B------:R-:W-:Y:S01]  /*7460*/  FADD.FTZ R43, -R205.reuse, R43 ;  /* 0x0000002bcd2b7221 */ /* 0x040fe20000010100 */
[-C--:B------:R-:W-:Y:S01]  /*7470*/  FSEL R24, R24, R206.reuse, P3 ;  /* 0x000000ce18187208 */ /* 0x080fe20001800000 */
[----:B------:R-:W-:Y:S01]  /*7480*/  FADD.FTZ R46, -R205, R46 ;  /* 0x0000002ecd2e7221 */ /* 0x000fe20000010100 */
[----:B------:R-:W-:Y:S01]  /*7490*/  FSEL R31, R31, R205, P0 ;  /* 0x000000cd1f1f7208 */ /* 0x000fe20000000000 */
[----:B------:R-:W-:Y:S01]  /*74a0*/  FADD.FTZ R37, -R208, R37 ;  /* 0x00000025d0257221 */ /* 0x000fe20000010100 */
[----:B------:R-:W-:Y:S01]  /*74b0*/  FSETP.GE.FTZ.AND P3, PT, R114, RZ, PT ;  /* 0x000000ff7200720b */ /* 0x000fe20003f76000 */
[----:B------:R-:W-:Y:S01]  /*74c0*/  FADD.FTZ R40, -R206, R40 ;  /* 0x00000028ce287221 */ /* 0x000fe20000010100 */
[----:B------:R-:W-:Y:S01]  /*74d0*/  FSETP.GE.FTZ.AND P0, PT, R113, RZ, PT ;  /* 0x000000ff7100720b */ /* 0x000fe20003f16000 */
[----:B------:R-:W-:Y:S01]  /*74e0*/  FADD.FTZ R47, -R205, R47 ;  /* 0x0000002fcd2f7221 */ /* 0x000fe20000010100 */
[-C--:B------:R-:W-:Y:S01]  /*74f0*/  FSEL R34, R34, R207.reuse, P1 ;  /* 0x000000cf22227208 */ /* 0x080fe20000800000 */
[----:B------:R-:W-:Y:S01]  /*7500*/  FADD.FTZ R50, -R207, R50 ;  /* 0x00000032cf327221 */ /* 0x000fe20000010100 */
[-C--:B------:R-:W-:Y:S01]  /*7510*/  FSEL R25, R25, R206.reuse, P2 ;  /* 0x000000ce19197208 */ /* 0x080fe20001000000 */
[C---:B------:R-:W-:Y:S01]  /*7520*/  FADD.FTZ R41, -R206.reuse, R41 ;  /* 0x00000029ce297221 */ /* 0x040fe20000010100 */
[----:B------:R-:W-:Y:S01]  /*7530*/  FSETP.GE.FTZ.AND P1, PT, R235, RZ, PT ;  /* 0x000000ffeb00720b */ /* 0x000fe20003f36000 */
        /* <DEDUP_REMOVED lines=24> */
[C---:B------:R-:W-:Y:S01]  /*76c0*/  FADD.FTZ R56, -R206.reuse, R56 ;  /* 0x00000038ce387221 */ /* 0x040fe20000010100 */
        /* <DEDUP_REMOVED lines=31> */
[----:B------:R-:W-:Y:S01]  /*78c0*/  FADD.FTZ R66, -R207, R66 ;  /* 0x00000042cf427221 */ /* 0x000fe20000010100 */
[----:B------:R-:W-:Y:S01]  /*78d0*/  FSETP.GE.FTZ.AND P0, PT, R111, RZ, PT ;  /* 0x000000ff6f00720b */ /* 0x000fe20003f16000 */
[----:B------:R-:W-:Y:S01]  /*78e0*/  FMUL.FTZ R17, R244, R17 ;  /* 0x00000011f4117220 */ /* 0x000fe20000410000 */
[----:B------:R-:W-:Y:S01]  /*78f0*/  FSEL R50, R50, R207, P1 ;  /* 0x000000cf32327208 */ /* 0x000fe20000800000 */
[----:B------:R-:W-:Y:S01]  /*7900*/  FMUL.FTZ R19, R117, R19 ;  /* 0x0000001375137220 */ /* 0x000fe20000410000 */
[-C--:B------:R-:W-:Y:S01]  /*7910*/  FSEL R41, R41, R206.reuse, P2 ;  /* 0x000000ce29297208 */ /* 0x080fe20001000000 */
        /* <DEDUP_REMOVED lines=53> */
[-C--:B------:R-:W-:Y:S01]  /*7c70*/  FSEL R56, R56, R206.reuse, P3 ;  /* 0x000000ce38387208 */ /* 0x080fe20001800000 */
[----:B------:R-:W-:Y:S01]  /*7c80*/  FMUL.FTZ R51, R111, R51 ;  /* 0x000000336f337220 */ /* 0x000fe20000410000 */
[----:B------:R-:W-:Y:S01]  /*7c90*/  FSETP.GE.FTZ.AND P3, PT, R209, RZ, PT ;  /* 0x000000ffd100720b */ /* 0x000fe20003f76000 */
[----:B------:R-:W-:Y:S01]  /*7ca0*/  @P0 FADD.FTZ R205, -R205, R63 ;  /* 0x0000003fcdcd0221 */ /* 0x000fe20000010100 */
[----:B------:R-:W-:Y:S01]  /*7cb0*/  FSEL R57, R57, R206, P2 ;  /* 0x000000ce39397208 */ /* 0x000fe20001000000 */
[----:B------:R-:W-:Y:S01]  /*7cc0*/  FMUL.FTZ R52, R219, R52 ;  /* 0x00000034db347220 */ /* 0x000fe20000410000 */
[----:B------:R-:W-:Y:S01]  /*7cd0*/  FSETP.GE.FTZ.AND P2, PT, R204, RZ, PT ;  /* 0x000000ffcc00720b */ /* 0x000fe20003f56000 */
        /* <DEDUP_REMOVED lines=8> */
[----:B------:R-:W-:Y:S01]  /*7d60*/  @P1 FADD.FTZ R208, -R208, R65 ;  /* 0x00000041d0d01221 */ /* 0x000fe20000010100 */
[----:B------:R-:W-:Y:S01]  /*7d70*/  PLOP3.LUT P1, PT, PT, PT, UP2, 0x80, 0x0 ;  /* 0x000000000000781c */ /* 0x000fe20003f2f028 */
[----:B------:R-:W-:Y:S01]  /*7d80*/  FMUL.FTZ R57, R210, R57 ;  /* 0x00000039d2397220 */ /* 0x000fe20000410000 */
        /* <DEDUP_REMOVED lines=70> */
.L_x_645:
[----:B------:R-:W-:Y:S01]  /*81f0*/  STS [R177+0x8000], R5 ;  /* 0x00800005b1007388 */ /* 0x000fe20000000800 */
[----:B------:R-:W-:Y:S02]  /*8200*/  F2FP.BF16.F32.PACK_AB R64, R208, R64 ;  /* 0x00000040d040723e */ /* 0x000fe400000010ff */
[----:B------:R-:W-:Y:S01]  /*8210*/  F2FP.BF16.F32.PACK_AB R66, R207, R66 ;  /* 0x00000042cf42723e */ /* 0x000fe200000010ff */
        /* <DEDUP_REMOVED lines=37> */
[----:B-1----:R-:W-:Y:S04]  /*8470*/  LDSM.16.MT88.4 R16, [R166+0x10800] ;  /* 0x01080000a610783b */ /* 0x002fe80000004200 */
[----:B------:R-:W1:Y:S04]  /*8480*/  LDSM.16.MT88.4 R20, [R52+0x4400] ;  /* 0x004400003414783b */ /* 0x000e680000004200 */
        /* <DEDUP_REMOVED lines=68> */
.L_x_646:
[----:B------:R-:W-:Y:S01]  /*88d0*/  LDSM.16.M88.4 R16, [R165] ;  /* 0x00000000a510783b */ /* 0x000fe20000000200 */
[----:B------:R-:W-:Y:S01]  /*88e0*/  @P1 VIADD R54, R172, 0xffffff80 ;  /* 0xffffff80ac361836 */ /* 0x000fe20000000000 */
[----:B------:R-:W-:Y:S01]  /*88f0*/  @UP2 UIADD3 UR11, UP0, UR14, -0x200, URZ ;  /* 0xfffffe000e0b2890 */ /* 0x000fe2000ff1e03f */
[----:B------:R-:W-:Y:S01]  /*8900*/  IMAD.U32 R199, RZ, RZ, UR36 ;  /* 0x00000024ffc77e24 */ /* 0x000fe2000f8e00ff */
[----:B------:R-:W1:Y:S01]  /*8910*/  LDSM.16.MT88.4 R20, [R52+0x6000] ;  /* 0x006000003414783b */ /* 0x000e620000004200 */
[----:B------:R-:W-:Y:S01]  /*8920*/  @P1 IMAD.WIDE R54, R54, R191, UR14 ;  /* 0x0000000e36361e25 */ /* 0x000fe2000f8e02bf */
[----:B------:R-:W-:Y:S02]  /*8930*/  @UP2 UIADD3.X UR9, UR15, -0x1, URZ, UP0, !UPT ;  /* 0xffffffff0f092890 */ /* 0x000fe400087fe43f */
[----:B------:R-:W2:Y:S01]  /*8940*/  LDSM.16.M88.4 R12, [R165+0x2000] ;  /* 0x00200000a50c783b */ /* 0x000ea20000000200 */
[----:B------:R-:W-:Y:S01]  /*8950*/  LEA R199, P0, R199, R108, 0x2 ;  /* 0x0000006cc7c77211 */ /* 0x000fe200078010ff */
[----:B------:R-:W-:Y:S01]  /*8960*/  IMAD.U32 R204, RZ, RZ, UR36 ;  /* 0x00000024ffcc7e24 */ /* 0x000fe2000f8e00ff */
[----:B------:R-:W-:Y:S01]  /*8970*/  UISETP.GT.AND UP1, UPT, UR8, UR34, UPT ;  /* 0x000000220800728c */ /* 0x000fe2000bf24270 */
[----:B------:R-:W-:Y:S01]  /*8980*/  LDSM.16.M88.4 R24, [R164] ;  /* 0x00000000a418783b */ /* 0x000fe20000000200 */
[----:B------:R-:W-:Y:S01]  /*8990*/  @UP2 UMOV UR15, UR9 ;  /* 0x00000009000f2c82 */ /* 0x000fe20008000000 */
[----:B------:R-:W-:Y:S01]  /*89a0*/  ULOP3.LUT UR9, UR8, 0x1, URZ, 0xc0, !UPT ;  /* 0x0000000108097892 */ /* 0x000fe2000f8ec03f */
[----:B------:R-:W-:Y:S01]  /*89b0*/  LEA.HI.X.SX32 R204, R204, R109, 0x2, P0 ;  /* 0x0000006dcccc7211 */ /* 0x000fe200000f16ff */
[----:B------:R-:W3:Y:S01]  /*89c0*/  LDSM.16.MT88.4 R28, [R52+0x6400] ;  /* 0x00640000341c783b */ /* 0x000ee20000004200 */
[----:B------:R-:W-:Y:S01]  /*89d0*/  @UP2 UMOV UR14, UR11 ;  /* 0x0000000b000e2c82 */ /* 0x000fe20008000000 */
[----:B------:R-:W-:Y:S02]  /*89e0*/  UISETP.NE.U32.AND UP0, UPT, UR9, 0x1, UPT ;  /* 0x000000010900788c */ /* 0x000fe4000bf05070 */
[----:B------:R-:W4:Y:S01]  /*89f0*/  LDSM.16.M88.4 R32, [R160] ;  /* 0x00000000a020783b */ /* 0x000f220000000200 */
[----:B------:R-:W-:Y:S03]  /*8a00*/  UIADD3 UR8, UR8, -0x1, URZ ;  /* 0xffffffff08087890 */ /* 0x000fe6000fffe03f */
        /* <DEDUP_REMOVED lines=14> */
[C---:B----4-:R-:W-:Y:S06]  /*8af0*/  HMMA.16816.F32.BF16 R8, R32.reuse, R28, R8 ;  /* 0x0000001c2008723c */ /* 0x050fec0000041808 */
[-C--:B------:R-:W-:Y:S01]  /*8b00*/  HMMA.16816.F32.BF16 R12, R32, R30.reuse, R12 ;  /* 0x0000001e200c723c */ /* 0x080fe2000004180c */
[----:B------:R-:W2:Y:S05]  /*8b10*/  LDSM.16.MT88.4 R32, [R52+0x6c00] ;  /* 0x006c00003420783b */ /* 0x000eaa0000004200 */
        /* <DEDUP_REMOVED lines=9> */
[----:B------:R-:W1:Y:S01]  /*8bb0*/  LDSM.16.MT88.4 R40, [R52+0x7400] ;  /* 0x007400003428783b */ /* 0x000e620000004200 */
[-C--:B--2---:R-:W-:Y:S06]  /*8bc0*/  HMMA.16816.F32.BF16 R4, R20, R32.reuse, R4 ;  /* 0x000000201404723c */ /* 0x084fec0000041804 */
[C---:B------:R-:W-:Y:S06]  /*8bd0*/  HMMA.16816.F32.BF16 R8, R48.reuse, R32, R8 ;  /* 0x000000203008723c */ /* 0x040fec0000041808 */
[-C--:B------:R-:W-:Y:S01]  /*8be0*/  HMMA.16816.F32.BF16 R12, R48, R34.reuse, R12 ;  /* 0x00000022300c723c */ /* 0x080fe2000004180c */
[----:B------:R-:W2:Y:S05]  /*8bf0*/  LDSM.16.M88.4 R48, [R0] ;  /* 0x000000000030783b */ /* 0x000eaa0000000200 */
        /* <DEDUP_REMOVED lines=10> */
[-C--:B-1----:R-:W-:Y:S06]  /*8ca0*/  HMMA.16816.F32.BF16 R4, R36, R40.reuse, R4 ;  /* 0x000000282404723c */ /* 0x082fec0000041804 */
[C---:B--2---:R-:W-:Y:S06]  /*8cb0*/  HMMA.16816.F32.BF16 R8, R48.reuse, R40, R8 ;  /* 0x000000283008723c */ /* 0x044fec0000041808 */
[-C--:B------:R-:W-:Y:S01]  /*8cc0*/  HMMA.16816.F32.BF16 R12, R48, R42.reuse, R12 ;  /* 0x0000002a300c723c */ /* 0x080fe2000004180c */
[----:B------:R-:W1:Y:S01]  /*8cd0*/  LDSM.16.M88.4 R48, [R3+0x6000] ;  /* 0x006000000330783b */ /* 0x000e620000000200 */
[----:B------:R-:W-:Y:S03]  /*8ce0*/  IMAD.U32 R41, RZ, RZ, UR46 ;  /* 0x0000002eff297e24 */ /* 0x000fe6000f8e00ff */
[----:B------:R-:W-:Y:S01]  /*8cf0*/  IMAD.U32 R40, RZ, RZ, UR46 ;  /* 0x0000002eff287e24 */ /* 0x000fe2000f8e00ff */
[----:B------:R-:W-:Y:S06]  /*8d00*/  HMMA.16816.F32.BF16 R16, R36, R42, R16 ;  /* 0x0000002a2410723c */ /* 0x000fec0000041810 */
[-C--:B------:R-:W-:Y:S01]  /*8d10*/  HMMA.16816.F32.BF16 R4, R20, R32.reuse, R4 ;  /* 0x000000201404723c */ /* 0x080fe20000041804 */
[----:B------:R-:W-:Y:S01]  /*8d20*/  IMAD.U32 R39, RZ, RZ, UR45 ;  /* 0x0000002dff277e24 */ /* 0x000fe2000f8e00ff */
[----:B------:R-:W-:Y:S03]  /*8d30*/  MOV R37, UR44 ;  /* 0x0000002c00257c02 */ /* 0x000fe60008000f00 */
[----:B------:R-:W-:Y:S01]  /*8d40*/  IMAD.U32 R38, RZ, RZ, UR45 ;  /* 0x0000002dff267e24 */ /* 0x000fe2000f8e00ff */
[C---:B---3--:R-:W-:Y:S01]  /*8d50*/  HMMA.16816.F32.BF16 R8, R44.reuse, R32, R8 ;  /* 0x000000202c08723c */ /* 0x048fe20000041808 */
[----:B------:R-:W-:Y:S04]  /*8d60*/  IMAD.U32 R36, RZ, RZ, UR44 ;  /* 0x0000002cff247e24 */ /* 0x000fe8000f8e00ff */
[----:B------:R-:W-:Y:S01]  /*8d70*/  IMAD.U32 R43, RZ, RZ, UR47 ;  /* 0x0000002fff2b7e24 */ /* 0x000fe2000f8e00ff */
[-C--:B------:R-:W-:Y:S01]  /*8d80*/  HMMA.16816.F32.BF16 R12, R44, R34.reuse, R12 ;  /* 0x000000222c0c723c */ /* 0x080fe2000004180c */
[----:B------:R-:W-:Y:S04]  /*8d90*/  IMAD.U32 R42, RZ, RZ, UR47 ;  /* 0x0000002fff2a7e24 */ /* 0x000fe8000f8e00ff */
[----:B------:R-:W-:Y:S01]  /*8da0*/  IMAD.U32 R33, RZ, RZ, UR42 ;  /* 0x0000002aff217e24 */ /* 0x000fe2000f8e00ff */
[----:B------:R-:W-:Y:S01]  /*8db0*/  HMMA.16816.F32.BF16 R16, R20, R34, R16 ;  /* 0x000000221410723c */ /* 0x000fe20000041810 */
[----:B------:R-:W-:Y:S04]  /*8dc0*/  IMAD.U32 R47, RZ, RZ, UR49 ;  /* 0x00000031ff2f7e24 */ /* 0x000fe8000f8e00ff */
[----:B------:R-:W-:Y:S01]  /*8dd0*/  IMAD.U32 R45, RZ, RZ, UR48 ;  /* 0x00000030ff2d7e24 */ /* 0x000fe2000f8e00ff */
[-C--:B----4-:R-:W-:Y:S01]  /*8de0*/  HMMA.16816.F32.BF16 R4, R24, R28.reuse, R4 ;  /* 0x0000001c1804723c */ /* 0x090fe20000041804 */
[----:B------:R-:W-:Y:S01]  /*8df0*/  IMAD.U32 R23, RZ, RZ, UR37 ;  /* 0x00000025ff177e24 */ /* 0x000fe2000f8e00ff */
[----:B------:R-:W-:Y:S03]  /*8e00*/  MOV R21, UR35 ;  /* 0x0000002300157c02 */ /* 0x000fe60008000f00 */
[----:B------:R-:W-:Y:S01]  /*8e10*/  IMAD.U32 R22, RZ, RZ, UR37 ;  /* 0x00000025ff167e24 */ /* 0x000fe2000f8e00ff */
[C---:B-1----:R-:W-:Y:S01]  /*8e20*/  HMMA.16816.F32.BF16 R8, R48.reuse, R28, R8 ;  /* 0x0000001c3008723c */ /* 0x042fe20000041808 */
[----:B------:R-:W-:Y:S01]  /*8e30*/  MOV R20, UR35 ;  /* 0x0000002300147c02 */ /* 0x000fe20008000f00 */
[----:B------:R-:W-:Y:S03]  /*8e40*/  IMAD.U32 R35, RZ, RZ, UR43 ;  /* 0x0000002bff237e24 */ /* 0x000fe6000f8e00ff */
[----:B------:R-:W-:Y:S01]  /*8e50*/  IMAD.U32 R34, RZ, RZ, UR43 ;  /* 0x0000002bff227e24 */ /* 0x000fe2000f8e00ff */
[-C--:B------:R-:W-:Y:S01]  /*8e60*/  HMMA.16816.F32.BF16 R12, R48, R30.reuse, R12 ;  /* 0x0000001e300c723c */ /* 0x080fe2000004180c */
[----:B------:R-:W-:Y:S01]  /*8e70*/  IMAD.U32 R46, RZ, RZ, UR49 ;  /* 0x00000031ff2e7e24 */ /* 0x000fe2000f8e00ff */
[----:B------:R-:W-:Y:S03]  /*8e80*/  MOV R29, UR40 ;  /* 0x00000028001d7c02 */ /* 0x000fe60008000f00 */
[----:B------:R-:W-:Y:S01]  /*8e90*/  IMAD.U32 R44, RZ, RZ, UR48 ;  /* 0x00000030ff2c7e24 */ /* 0x000fe2000f8e00ff */
[----:B------:R-:W-:Y:S01]  /*8ea0*/  HMMA.16816.F32.BF16 R16, R24, R30, R16 ;  /* 0x0000001e1810723c */ /* 0x000fe20000041810 */
[----:B------:R-:W-:Y:S04]  /*8eb0*/  IMAD.U32 R49, RZ, RZ, UR50 ;  /* 0x00000032ff317e24 */ /* 0x000fe8000f8e00ff */
[----:B------:R-:W-:Y:S02]  /*8ec0*/  IMAD.MOV.U32 R50, RZ, RZ, R199 ;  /* 0x000000ffff327224 */ /* 0x000fe400078e00c7 */
[----:B------:R-:W-:Y:S04]  /*8ed0*/  IMAD.MOV.U32 R51, RZ, RZ, R204 ;  /* 0x000000ffff337224 */ /* 0x000fe800078e00cc */
[----:B------:R-:W-:Y:S01]  /*8ee0*/  IMAD.U32 R48, RZ, RZ, UR50 ;  /* 0x00000032ff307e24 */ /* 0x000fe2000f8e00ff */
[-C--:B------:R-:W-:Y:S01]  /*8ef0*/  LEA R54, P0, R49, R50.reuse, 0x2 ;  /* 0x0000003231367211 */ /* 0x080fe200078010ff */
[----:B------:R-:W-:Y:S01]  /*8f00*/  REDG.E.ADD.F32.FTZ.RN.STRONG.GPU desc[UR12][R50.64], R4 ;  /* 0x00000004320079a6 */ /* 0x000fe2000c10f38c */
[-C--:B------:R-:W-:Y:S01]  /*8f10*/  LEA R56, P6, R47, R50.reuse, 0x2 ;  /* 0x000000322f387211 */ /* 0x080fe200078c10ff */
[----:B------:R-:W-:Y:S01]  /*8f20*/  IMAD.U32 R31, RZ, RZ, UR41 ;  /* 0x00000029ff1f7e24 */ /* 0x000fe2000f8e00ff */
[-C--:B------:R-:W-:Y:S01]  /*8f30*/  LEA.HI.X.SX32 R55, R48, R51.reuse, 0x2, P0 ;  /* 0x0000003330377211 */ /* 0x080fe200000f16ff */
[----:B------:R-:W-:Y:S01]  /*8f40*/  IMAD.U32 R32, RZ, RZ, UR42 ;  /* 0x0000002aff207e24 */ /* 0x000fe2000f8e00ff */
[-C--:B------:R-:W-:Y:S01]  /*8f50*/  LEA R58, P5, R45, R50.reuse, 0x2 ;  /* 0x000000322d3a7211 */ /* 0x080fe200078a10ff */
[----:B------:R-:W-:Y:S01]  /*8f60*/  IMAD.U32 R30, RZ, RZ, UR41 ;  /* 0x00000029ff1e7e24 */ /* 0x000fe2000f8e00ff */
[-C--:B------:R-:W-:Y:S01]  /*8f70*/  LEA.HI.X.SX32 R57, R46, R51.reuse, 0x2, P6 ;  /* 0x000000332e397211 */ /* 0x080fe200030f16ff */
[----:B------:R-:W-:Y:S01]  /*8f80*/  REDG.E.ADD.F32.FTZ.RN.STRONG.GPU desc[UR12][R54.64], R5 ;  /* 0x00000005360079a6 */ /* 0x000fe2000c10f38c */
        /* <DEDUP_REMOVED lines=38> */
[----:B------:R-:W-:Y:S02]  /*91f0*/  LEA R34, P0, R21, R50, 0x2 ;  /* 0x0000003215227211 */ /* 0x000fe400078010ff */
        /* <DEDUP_REMOVED lines=9> */
[----:B------:R-:W-:Y:S04]  /*9290*/  LDSM.16.MT88.4 R4, [R166+0x8000] ;  /* 0x00800000a604783b */ /* 0x000fe80000004200 */
        /* <DEDUP_REMOVED lines=49> */
[-C--:B------:R-:W-:Y:S06]  /*95b0*/  HMMA.16816.F32.BF16 R92, R12, R10.reuse, R92 ;  /* 0x0000000a0c5c723c */ /* 0x080fec000004185c */
[----:B------:R-:W-:Y:S06]  /*95c0*/  HMMA.16816.F32.BF16 R96, R4, R10, R96 ;  /* 0x0000000a0460723c */ /* 0x000fec0000041860 */
[-C--:B--2---:R-:W-:Y:S05]  /*95d0*/  HMMA.16816.F32.BF16 R84, R16, R20.reuse, R84 ;  /* 0x000000141054723c */ /* 0x084fea0000041854 */
[C---:B------:R-:W-:Y:S01]  /*95e0*/  VIADD R4, R161.reuse, 0xffffe000 ;  /* 0xffffe000a1047836 */ /* 0x040fe20000000000 */
[C---:B------:R-:W-:Y:S05]  /*95f0*/  HMMA.16816.F32.BF16 R88, R24.reuse, R20, R88 ;  /* 0x000000141858723c */ /* 0x040fea0000041858 */
[----:B------:R-:W-:Y:S01]  /*9600*/  @P1 VIADD R4, R161, 0x2000 ;  /* 0x00002000a1041836 */ /* 0x000fe20000000000 */
[-C--:B------:R-:W-:Y:S05]  /*9610*/  HMMA.16816.F32.BF16 R92, R24, R22.reuse, R92 ;  /* 0x00000016185c723c */ /* 0x080fea000004185c */
[----:B------:R-:W-:Y:S01]  /*9620*/  IMAD.MOV.U32 R161, RZ, RZ, R4 ;  /* 0x000000ffffa17224 */ /* 0x000fe200078e0004 */
[----:B------:R-:W-:Y:S01]  /*9630*/  HMMA.16816.F32.BF16 R96, R16, R22, R96 ;  /* 0x000000161060723c */ /* 0x000fe20000041860 */
[----:B------:R-:W-:Y:S11]  /*9640*/  @!UPT UIADD3 URZ, URZ, URZ, URZ ;  /* 0x0000003f3f3ff290 */ /* 0x000ff6000fffe03f */
[----:B------:R-:W-:Y:S01]  /*9650*/  @!UPT UIADD3 URZ, URZ, URZ, URZ ;  /* 0x0000003f3f3ff290 */ /* 0x000fe2000fffe03f */
[----:B------:R-:W-:Y:S11]  /*9660*/  @P0 BRA `(.L_x_647) ;  /* 0xffffffa0000c0947 */ /* 0x000ff6000383ffff */
[----:B------:R-:W-:Y:S01]  /*9670*/  @!UPT UIADD3 URZ, URZ, URZ, URZ ;  /* 0x0000003f3f3ff290 */ /* 0x000fe2000fffe03f */
[----:B------:R-:W-:Y:S01]  /*9680*/  BAR.SYNC.DEFER_BLOCKING 0x0 ;  /* 0x0000000000007b1d */ /* 0x000fe20000010000 */
[----:B------:R-:W-:Y:S02]  /*9690*/  UISETP.NE.AND UP0, UPT, UR54, -0x1, UPT ;  /* 0xffffffff3600788c */ /* 0x000fe4000bf05270 */
[----:B------:R-:W-:-:S03]  /*96a0*/  USHF.L.U32 UR17, UR16, 0x7, URZ ;  /* 0x0000000710117899 */ /* 0x000fc6000800063f */
        /* <DEDUP_REMOVED lines=89> */
.L_x_648:
        /* <DEDUP_REMOVED lines=21> */
.L_x_649:
        /* <DEDUP_REMOVED lines=39> */
.L_x_651:
[----:B------:R-:W-:Y:S05]  /*a000*/  BSYNC B0 ;  /* 0x0000000000007941 */ /* 0x000fea0003800000 */
.L_x_650:
        /* <DEDUP_REMOVED lines=14> */
.L_x_653:
[----:B------:R-:W-:Y:S05]  /*a0f0*/  BSYNC B0 ;  /* 0x0000000000007941 */ /* 0x000fea0003800000 */
.L_x_652:
        /* <DEDUP_REMOVED lines=27> */
.L_x_655:
[----:B------:R-:W-:Y:S05]  /*a2b0*/  BSYNC B0 ;  /* 0x0000000000007941 */ /* 0x000fea0003800000 */
.L_x_654:
        /* <DEDUP_REMOVED lines=13> */
.L_x_642:
[----:B------:R-:W-:Y:S05]  /*a390*/  BSYNC B1 ;  /* 0x0000000000017941 */ /* 0x000fea0003800000 */
.L_x_628:
[----:B------:R-:W-:Y:S01]  /*a3a0*/  R2UR UR6, R176 ;  /* 0x00000000b00672ca */ /* 0x000fe200000e0000 */
[----:B------:R-:W-:Y:S02]  /*a3b0*/  ULDC UR5, c[0x0][0xc] ;  /* 0x0000030000057ab9 */ /* 0x000fe40000000800 */
[----:B------:R-:W-:-:S10]  /*a3c0*/  UIADD3 UR16, UR5, UR16, URZ ;  /* 0x0000001005107290 */ /* 0x000fd4000fffe03f */
[----:B------:R-:W-:-:S06]  /*a3d0*/  UISETP.GE.AND UP0, UPT, UR16, UR6, UPT ;  /* 0x000000061000728c */ /* 0x000fcc000bf06270 */
[----:B------:R-:W-:-:S13]  /*a3e0*/  PLOP3.LUT P0, PT, PT, PT, UP0, 0x80, 0x0 ;  /* 0x000000000000781c */ /* 0x000fda0003f0f008 */
[----:B------:R-:W-:Y:S05]  /*a3f0*/  @P0 BRA `(.L_x_656) ;  /* 0x0000000000040947 */ /* 0x000fea0003800000 */
[----:B------:R-:W-:Y:S05]  /*a400*/  BRA `(.L_x_657) ;  /* 0xffffff6400e07947 */ /* 0x000fea000383ffff */
.L_x_656:
[----:B------:R-:W-:Y:S05]  /*a410*/  EXIT ;  /* 0x000000000000794d */ /* 0x000fea0003800000 */
.L_x_658:
        /* <DEDUP_REMOVED lines=14> */
.L_x_1346:


//--------------------- .text._ZN5flash44flash_bwd_dq_dk_dv_loop_seqk_parallel_kernelI23Flash_bwd_kernel_traitsILi32ELi128ELi128ELi8ELi4ELi4ELi4ELb1ELb0EN7cutlass10bfloat16_tE19Flash_kernel_traitsILi32ELi128ELi128ELi8ES3_EELb0ELb0ELb1ELb0ELb0ELb1ELb1EEEvNS_16Flash_bwd_paramsE --------------------------
	.section	.text._ZN5flash44flash_bwd_dq_dk_dv_loop_seqk_parallel_kernelI23Flash_bwd_kernel_traitsILi32ELi128ELi128ELi8ELi4ELi4ELi4ELb1ELb0EN7cutlass10bfloat16_tE19Flash_kernel_traitsILi32ELi128ELi128ELi8ES3_EELb0ELb0ELb1ELb0ELb0ELb1ELb1EEEvNS_16Flash_bwd_paramsE,"ax",@progbits
	.align	128
        .global         _ZN5flash44flash_bwd_dq_dk_dv_loop_seqk_parallel_kernelI23Flash_bwd_kernel_traitsILi32ELi128ELi128ELi8ELi4ELi4ELi4ELb1ELb0EN7cutlass10bfloat16_tE19Flash_kernel_traitsILi32ELi128ELi128ELi8ES3_EELb0ELb0ELb1ELb0ELb0ELb1ELb1EEEvNS_16Flash_bwd_paramsE
        .type           _ZN5flash44flash_bwd_dq_dk_dv_loop_seqk_parallel_kernelI23Flash_bwd_kernel_traitsILi32ELi128ELi128ELi8ELi4ELi4ELi4ELb1ELb0EN7cutlass10bfloat16_tE19Flash_kernel_traitsILi32ELi128ELi128ELi8ES3_EELb0ELb0ELb1ELb0ELb0ELb1ELb1EEEvNS_16Flash_bwd_paramsE,@function
        .size           _ZN5flash44flash_bwd_dq_dk_dv_loop_seqk_parallel_kernelI23Flash_bwd_kernel_traitsILi32ELi128ELi128ELi8ELi4ELi4ELi4ELb1ELb0EN7cutlass10bfloat16_tE19Flash_kernel_traitsILi32ELi128ELi128ELi8ES3_EELb0ELb0ELb1ELb0ELb0ELb1ELb1EEEvNS_16Flash_bwd_paramsE,(.L_x_1347 - _ZN5flash44flash_bwd_dq_dk_dv_loop_seqk_parallel_kernelI23Flash_bwd_kernel_traitsILi32ELi128ELi128ELi8ELi4ELi4ELi4ELb1ELb0EN7cutlass10bfloat16_tE19Flash_kernel_traitsILi32ELi128ELi128ELi8ES3_EELb0ELb0ELb1ELb0ELb0ELb1ELb1EEEvNS_16Flash_bwd_paramsE)
        .other          _ZN5flash44flash_bwd_dq_dk_dv_loop_seqk_parallel_kernelI23Flash_bwd_kernel_traitsILi32ELi128ELi128ELi8ELi4ELi4ELi4ELb1ELb0EN7cutlass10bfloat16_tE19Flash_kernel_traitsILi32ELi128ELi128ELi8ES3_EELb0ELb0ELb1ELb0ELb0ELb1ELb1EEEvNS_16Flash_bwd_paramsE,@"STO_CUDA_ENTRY STV_DEFAULT"
_ZN5flash44flash_bwd_dq_dk_dv_loop_seqk_parallel_kernelI23Flash_bwd_kernel_traitsILi32ELi128ELi128ELi8ELi4ELi4ELi4ELb1ELb0EN7cutlass10bfloat16_tE19Flash_kernel_traitsILi32ELi128ELi128ELi8ES3_EELb0ELb0ELb1ELb0ELb0ELb1ELb1EEEvNS_16Flash_bwd_paramsE:
.text._ZN5flash44flash_bwd_dq_dk_dv_loop_seqk_parallel_kernelI23Flash_bwd_kernel_traitsILi32ELi128ELi128ELi8ELi4ELi4ELi4ELb1ELb0EN7cutlass10bfloat16_tE19Flash_kernel_traitsILi32ELi128ELi128ELi8ES3_EELb0ELb0ELb1ELb0ELb0ELb1ELb1EEEvNS_16Flash_bwd_paramsE:
        /* <DEDUP_REMOVED lines=14> */
[----:B------:R-:W3:Y:S01]  /*00e0*/  S2UR UR47, SR_CTAID.Y ;  /* 0x00000000002f79c3 */ /* 0x000ee20000002600 */
        /* <DEDUP_REMOVED lines=8> */
[----:B------:R-:W4:Y:S01]  /*0170*/  S2UR UR4, SR_CgaCtaId ;  /* 0x00000000000479c3 */ /* 0x000f220000008800 */
[----:B---3--:R-:W-:Y:S01]  /*0180*/  USHF.L.U32 UR6, UR47, 0x7, URZ ;  /* 0x000000072f067899 */ /* 0x008fe2000800063f */
[----:B--2---:R-:W-:-:S04]  /*0190*/  SHF.R.S32.HI R11, RZ, 0x1f, R21 ;  /* 0x0000001fff0b7819 */ /* 0x004fc80000011415 */
[CC--:B------:R-:W-:Y:S02]  /*01a0*/  LEA.HI R3, R11.reuse, R21.reuse, RZ, 0x2 ;  /* 0x000000150b037211 */ /* 0x0c0fe400078f10ff */
[----:B------:R-:W-:Y:S02]  /*01b0*/  LEA.HI R10, R11, R21, RZ, 0x5 ;  /* 0x000000150b0a7211 */ /* 0x000fe400078f28ff */
[--C-:B------:R-:W-:Y:S01]  /*01c0*/  SHF.R.S32.HI R4, RZ, 0x2, R3.reuse ;  /* 0x00000002ff047819 */ /* 0x100fe20000011403 */
[----:B----4-:R-:W-:Y:S01]  /*01d0*/  ULEA UR4, UR4, UR5, 0x18 ;  /* 0x0000000504047291 */ /* 0x010fe2000f8ec03f */
[----:B-1----:R-:W-:Y:S01]  /*01e0*/  SHF.R.S32.HI R0, RZ, 0x1f, R3 ;  /* 0x0000001fff007819 */ /* 0x002fe20000011403 */
[----:B------:R-:W-:Y:S01]  /*01f0*/  USHF.R.S32.HI UR5, URZ, 0x1f, UR56 ;  /* 0x0000001f3f057899 */ /* 0x000fe20008011438 */
[-C--:B------:R-:W-:Y:S02]  /*0200*/  LEA.HI R2, R3, R4.reuse, RZ, 0x1 ;  /* 0x0000000403027211 */ /* 0x080fe400078f08ff */
[----:B------:R-:W-:Y:S01]  /*0210*/  LEA.HI R0, R0, R4, RZ, 0x3 ;  /* 0x0000000400007211 */ /* 0x000fe200078f18ff */
[----:B------:R-:W-:Y:S01]  /*0220*/  IMAD.U32 R155, RZ, RZ, UR4 ;  /* 0x00000004ff9b7e24 */ /* 0x000fe2000f8e00ff */
[----:B------:R-:W-:-:S02]  /*0230*/  LOP3.LUT R2, R2, 0x7fffffe, RZ, 0xc0, !PT ;  /* 0x07fffffe02027812 */ /* 0x000fc400078ec0ff */
[----:B------:R-:W-:Y:S02]  /*0240*/  LOP3.LUT R0, R0, 0xfffffff8, RZ, 0xc0, !PT ;  /* 0xfffffff800007812 */ /* 0x000fe400078ec0ff */
[----:B------:R-:W-:Y:S01]  /*0250*/  LOP3.LUT R5, R10, 0xffffffe0, RZ, 0xc0, !PT ;  /* 0xffffffe00a057812 */ /* 0x000fe200078ec0ff */
[C---:B------:R-:W-:Y:S01]  /*0260*/  IMAD.IADD R9, R4.reuse, 0x1, -R2 ;  /* 0x0000000104097824 */ /* 0x040fe200078e0a02 */
[CC--:B------:R-:W-:Y:S01]  /*0270*/  LEA.HI R22, R11.reuse, R21.reuse, RZ, 0x3 ;  /* 0x000000150b167211 */ /* 0x0c0fe200078f18ff */
[----:B------:R-:W-:Y:S01]  /*0280*/  IMAD.IADD R7, R4, 0x1, -R0 ;  /* 0x0000000104077824 */ /* 0x000fe200078e0a00 */
[----:B------:R-:W-:Y:S01]  /*0290*/  LEA.HI R6, R11, R21, RZ, 0x4 ;  /* 0x000000150b067211 */ /* 0x000fe200078f20ff */
[----:B------:R-:W-:Y:S01]  /*02a0*/  IMAD.IADD R0, R21, 0x1, -R5 ;  /* 0x0000000115007824 */ /* 0x000fe200078e0a05 */
[----:B------:R-:W-:Y:S02]  /*02b0*/  SHF.R.S32.HI R2, RZ, 0x3, R22 ;  /* 0x00000003ff027819 */ /* 0x000fe40000011416 */
[----:B------:R-:W-:-:S02]  /*02c0*/  LOP3.LUT R3, R3, 0xfffffffc, RZ, 0xc0, !PT ;  /* 0xfffffffc03037812 */ /* 0x000fc400078ec0ff */
[----:B------:R-:W-:Y:S01]  /*02d0*/  SHF.R.S32.HI R8, RZ, 0x4, R6 ;  /* 0x00000004ff087819 */ /* 0x000fe20000011406 */
[----:B------:R-:W-:Y:S01]  /*02e0*/  IMAD.SHL.U32 R2, R2, 0x40, RZ ;  /* 0x0000004002027824 */ /* 0x000fe200078e00ff */
[----:B------:R-:W-:Y:S01]  /*02f0*/  SHF.R.S32.HI R4, RZ, 0x1f, R0 ;  /* 0x0000001fff047819 */ /* 0x000fe20000011400 */
[----:B------:R-:W-:Y:S01]  /*0300*/  IMAD.IADD R13, R21, 0x1, -R3 ;  /* 0x00000001150d7824 */ /* 0x000fe200078e0a03 */
[----:B------:R-:W-:Y:S02]  /*0310*/  LEA.HI R3, R6, R8, RZ, 0x1 ;  /* 0x0000000806037211 */ /* 0x000fe400078f08ff */
[----:B------:R-:W-:Y:S01]  /*0320*/  LEA.HI R20, R4, R0, RZ, 0x2 ;  /* 0x0000000004147211 */ /* 0x000fe200078f10ff */
[----:B------:R-:W-:Y:S01]  /*0330*/  IMAD.SHL.U32 R5, R13, 0x8, RZ ;  /* 0x000000080d057824 */ /* 0x000fe200078e00ff */
[----:B------:R-:W-:Y:S02]  /*0340*/  LOP3.LUT R0, R2, 0xc0, RZ, 0xc0, !PT ;  /* 0x000000c002007812 */ /* 0x000fe400078ec0ff */
[----:B------:R-:W-:-:S02]  /*0350*/  LOP3.LUT R2, R3, 0xfffffffe, RZ, 0xc0, !PT ;  /* 0xfffffffe03027812 */ /* 0x000fc400078ec0ff */
        /* <DEDUP_REMOVED lines=51> */
[C---:B------:R-:W-:Y:S01]  /*0690*/  IMAD.SHL.U32 R0, R162.reuse, 0x10, RZ ;  /* 0x00000010a2007824 */ /* 0x040fe200078e00ff */
[----:B------:R-:W-:Y:S01]  /*06a0*/  LOP3.LUT P4, RZ, R7, 0x4, RZ, 0xc0, !PT ;  /* 0x0000000407ff7812 */ /* 0x000fe2000788c0ff */
[----:B------:R-:W-:Y:S01]  /*06b0*/  IMAD.SHL.U32 R3, R162, 0x400, RZ ;  /* 0x00000400a2037824 */ /* 0x000fe200078e00ff */
[----:B------:R-:W-:Y:S02]  /*06c0*/  SHF.R.S32.HI R4, RZ, 0x3, R12 ;  /* 0x00000003ff047819 */ /* 0x000fe4000001140c */
[----:B------:R-:W-:-:S02]  /*06d0*/  LEA.HI.SX32 R7, R20, R0, 0x1e ;  /* 0x0000000014077211 */ /* 0x000fc400078ff2ff */
[----:B------:R-:W-:Y:S01]  /*06e0*/  LOP3.LUT R5, R9, 0x30, R0, 0xf8, !PT ;  /* 0x0000003009057812 */ /* 0x000fe200078ef800 */
[--C-:B------:R-:W-:Y:S01]  /*06f0*/  IMAD R151, R4, 0x200, R3.reuse ;  /* 0x0000020004977824 */ /* 0x100fe200078e0203 */
[----:B------:R-:W-:Y:S01]  /*0700*/  LEA.HI R2, R2, R2, RZ, 0x1d ;  /* 0x0000000202027211 */ /* 0x000fe200078fe8ff */
[----:B------:R1:W-:Y:S01]  /*0710*/  STL [R1+0x18], R7 ;  /* 0x0000180701007387 */ /* 0x0003e20000100800 */
[----:B------:R-:W-:Y:S01]  /*0720*/  LOP3.LUT R0, R6, 0xc0, RZ, 0xc0, !PT ;  /* 0x000000c006007812 */ /* 0x000fe200078ec0ff */
[----:B------:R-:W-:Y:S01]  /*0730*/  IMAD.SHL.U32 R6, R16, 0x40, RZ ;  /* 0x0000004010067824 */ /* 0x000fe200078e00ff */
[----:B------:R-:W-:Y:S01]  /*0740*/  IADD3 R19, R2, R19, R3 ;  /* 0x0000001302137210 */ /* 0x000fe20007ffe003 */
[----:B------:R-:W-:Y:S01]  /*0750*/  IMAD R17, R4, 0x8, R17 ;  /* 0x0000000804117824 */ /* 0x000fe200078e0211 */
[----:B------:R-:W-:Y:S02]  /*0760*/  LOP3.LUT R3, R0, 0x8, R22, 0xf8, !PT ;  /* 0x0000000800037812 */ /* 0x000fe400078ef816 */
        /* <DEDUP_REMOVED lines=8> */
[C---:B------:R-:W-:Y:S01]  /*07f0*/  IMAD.SHL.U32 R5, R14.reuse, 0x8, RZ ;  /* 0x000000080e057824 */ /* 0x040fe200078e00ff */
[----:B------:R-:W-:Y:S01]  /*0800*/  LOP3.LUT R2, R21, 0x6, RZ, 0xc0, !PT ;  /* 0x0000000615027812 */ /* 0x000fe200078ec0ff */
[----:B------:R-:W-:Y:S01]  /*0810*/  IMAD.SHL.U32 R10, R14, 0x10, RZ ;  /* 0x000000100e0a7824 */ /* 0x000fe200078e00ff */
[----:B------:R-:W-:Y:S01]  /*0820*/  R2P PR, R16, 0x6 ;  /* 0x0000000610007804 */ /* 0x000fe20000000000 */
[----:B------:R-:W-:Y:S01]  /*0830*/  IMAD.U32 R149, R18, 0x20, R149 ;  /* 0x0000002012957824 */ /* 0x000fe200078e0095 */
[----:B------:R-:W-:Y:S01]  /*0840*/  LOP3.LUT R6, R6, 0x1c0, RZ, 0xc0, !PT ;  /* 0x000001c006067812 */ /* 0x000fe200078ec0ff */
[----:B------:R-:W-:Y:S01]  /*0850*/  IMAD R2, R11, 0x40, R2 ;  /* 0x000000400b027824 */ /* 0x000fe200078e0202 */
[----:B------:R-:W-:Y:S01]  /*0860*/  LOP3.LUT R5, R5, 0x8, RZ, 0xc0, !PT ;  /* 0x0000000805057812 */ /* 0x000fe200078ec0ff */
[----:B------:R-:W-:Y:S01]  /*0870*/  IMAD R3, R14, 0x200, R3 ;  /* 0x000002000e037824 */ /* 0x000fe200078e0203 */
[----:B-1----:R-:W-:-:S02]  /*0880*/  LOP3.LUT R7, R0, 0x8, RZ, 0xc0, !PT ;  /* 0x0000000800077812 */ /* 0x002fc400078ec0ff */
[----:B------:R-:W-:Y:S01]  /*0890*/  SHF.R.S32.HI R0, RZ, 0x1, R13 ;  /* 0x00000001ff007819 */ /* 0x000fe2000001140d */
[----:B------:R1:W-:Y:S01]  /*08a0*/  STL [R1+0x30], R2 ;  /* 0x0000300201007387 */ /* 0x0003e20000100800 */
[----:B------:R-:W-:Y:S02]  /*08b0*/  SHF.R.U32.HI R9, RZ, 0x3, R6 ;  /* 0x00000003ff097819 */ /* 0x000fe40000011606 */
[C---:B------:R-:W-:Y:S01]  /*08c0*/  LOP3.LUT P3, RZ, R0.reuse, 0x2, RZ, 0xc0, !PT ;  /* 0x0000000200ff7812 */ /* 0x040fe2000786c0ff */
[----:B------:R-:W-:Y:S01]  /*08d0*/  IMAD.SHL.U32 R0, R0, 0x40, RZ ;  /* 0x0000004000007824 */ /* 0x000fe200078e00ff */
[----:B------:R-:W-:Y:S02]  /*08e0*/  LOP3.LUT R10, R7, 0x10, R10, 0xf8, !PT ;  /* 0x00000010070a7812 */ /* 0x000fe400078ef80a */
[----:B------:R-:W-:Y:S02]  /*08f0*/  LOP3.LUT R9, R9, R6, R5, 0x1e, !PT ;  /* 0x0000000609097212 */ /* 0x000fe400078e1e05 */
[----:B------:R-:W-:-:S02]  /*0900*/  LOP3.LUT R0, R0, 0xc0, RZ, 0xc0, !PT ;  /* 0x000000c000007812 */ /* 0x000fc400078ec0ff */
[----:B------:R-:W-:Y:S01]  /*0910*/  LEA R235, R19, UR4, 0x1 ;  /* 0x0000000413eb7c11 */ /* 0x000fe2000f8e08ff */
[----:B------:R-:W-:Y:S01]  /*0920*/  IMAD.IADD R151, R151, 0x1, R9 ;  /* 0x0000000197977824 */ /* 0x000fe200078e0209 */
[----:B------:R-:W-:Y:S02]  /*0930*/  SHF.R.U32.HI R8, RZ, 0x3, R0 ;  /* 0x00000003ff087819 */ /* 0x000fe40000011600 */
[----:B------:R-:W-:Y:S01]  /*0940*/  SEL R150, R158, 0xffffffe0, !P0 ;  /* 0xffffffe09e967807 */ /* 0x000fe20004000000 */
[----:B------:R-:W-:Y:S01]  /*0950*/  VIADD R230, R235, 0x40 ;  /* 0x00000040ebe67836 */ /* 0x000fe20000000000 */
[----:B------:R-:W-:Y:S01]  /*0960*/  LOP3.LUT R8, R8, R0, R7, 0x1e, !PT ;  /* 0x0000000008087212 */ /* 0x000fe200078e1e07 */
[----:B------:R-:W-:Y:S01]  /*0970*/  IMAD.SHL.U32 R0, R17, 0x20, RZ ;  /* 0x0000002011007824 */ /* 0x000fe200078e00ff */
[----:B------:R-:W-:Y:S01]  /*0980*/  SEL R229, R229, 0x10, !P6 ;  /* 0x00000010e5e57807 */ /* 0x000fe20007000000 */
[----:B------:R-:W-:Y:S01]  /*0990*/  @P4 VIADD R230, R235, 0xffffffc0 ;  /* 0xffffffc0ebe64836 */ /* 0x000fe20000000000 */
[C---:B------:R-:W-:Y:S01]  /*09a0*/  LOP3.LUT P0, RZ, R15.reuse, 0x2, RZ, 0xc0, !PT ;  /* 0x000000020fff7812 */ /* 0x040fe2000780c0ff */
[----:B------:R-:W-:Y:S01]  /*09b0*/  IMAD R162, R162, 0x200, R0 ;  /* 0x00000200a2a27824 */ /* 0x000fe200078e0200 */
[----:B------:R-:W-:Y:S01]  /*09c0*/  SEL R231, R158, 0xffffffe0, !P5 ;  /* 0xffffffe09ee77807 */ /* 0x000fe20006800000 */
[----:B------:R-:W-:Y:S01]  /*09d0*/  IMAD.IADD R8, R8, 0x1, R12 ;  /* 0x0000000108087824 */ /* 0x000fe200078e020c */
[----:B------:R-:W-:Y:S01]  /*09e0*/  SEL R152, R152, 0xffffffc0, !P2 ;  /* 0xffffffc098987807 */ /* 0x000fe20005000000 */
[----:B-1----:R-:W-:Y:S01]  /*09f0*/  IMAD.SHL.U32 R2, R15, 0x40, RZ ;  /* 0x000000400f027824 */ /* 0x002fe200078e00ff */
[----:B------:R-:W-:Y:S01]  /*0a00*/  SEL R158, R158, 0xffffffe0, !P0 ;  /* 0xffffffe09e9e7807 */ /* 0x000fe20004000000 */
[----:B------:R-:W-:Y:S01]  /*0a10*/  IMAD.IADD R234, R235, 0x1, R229 ;  /* 0x00000001ebea7824 */ /* 0x000fe200078e02e5 */
[----:B------:R-:W-:Y:S01]  /*0a20*/  LEA R149, R149, UR4, 0x1 ;  /* 0x0000000495957c11 */ /* 0x000fe2000f8e08ff */
[----:B------:R-:W-:Y:S01]  /*0a30*/  IMAD.IADD R229, R229, 0x1, R230 ;  /* 0x00000001e5e57824 */ /* 0x000fe200078e02e6 */
[----:B------:R-:W-:Y:S01]  /*0a40*/  LOP3.LUT R2, R2, 0xc0, RZ, 0xc0, !PT ;  /* 0x000000c002027812 */ /* 0x000fe200078ec0ff */
[----:B------:R-:W-:-:S02]  /*0a50*/  IMAD.IADD R236, R235, 0x1, R231 ;  /* 0x00000001ebec7824 */ /* 0x000fc400078e02e7 */
[----:B------:R-:W-:Y:S01]  /*0a60*/  IMAD.IADD R233, R234, 0x1, R231 ;  /* 0x00000001eae97824 */ /* 0x000fe200078e02e7 */
[----:B------:R-:W-:Y:S01]  /*0a70*/  SHF.R.U32.HI R4, RZ, 0x3, R2 ;  /* 0x00000003ff047819 */ /* 0x000fe20000011602 */
[C---:B------:R-:W-:Y:S02]  /*0a80*/  IMAD.IADD R232, R231.reuse, 0x1, R230 ;  /* 0x00000001e7e87824 */ /* 0x040fe400078e02e6 */
[----:B------:R-:W-:Y:S01]  /*0a90*/  IMAD.IADD R150, R150, 0x1, R149 ;  /* 0x0000000196967824 */ /* 0x000fe200078e0295 */
[C---:B------:R-:W-:Y:S01]  /*0aa0*/  LOP3.LUT R5, R4.reuse, R2, R5, 0x1e, !PT ;  /* 0x0000000204057212 */ /* 0x040fe200078e1e05 */
        /* <DEDUP_REMOVED lines=11> */
[----:B------:R-:W-:Y:S02]  /*0b60*/  LEA R2, R3, UR4, 0x1 ;  /* 0x0000000403027c11 */ /* 0x000fe4000f8e08ff */
        /* <DEDUP_REMOVED lines=17> */
.L_x_689:
        /* <DEDUP_REMOVED lines=16> */
[----:B--2---:R-:W-:Y:S01]  /*0d80*/  IMAD.U32 R6, RZ, RZ, UR10 ;  /* 0x0000000aff067e24 */ /* 0x004fe2000f8e00ff */
[----:B------:R-:W-:Y:S01]  /*0d90*/  UISETP.NE.U32.AND UP1, UPT, UR12, URZ, UPT ;  /* 0x0000003f0c00728c */ /* 0x000fe2000bf25070 */
[----:B-1----:R-:W-:Y:S01]  /*0da0*/  IMAD.U32 R4, RZ, RZ, UR8 ;  /* 0x00000008ff047e24 */ /* 0x002fe2000f8e00ff */
        /* <DEDUP_REMOVED lines=10> */
[----:B---3--:R-:W2:Y:S02]  /*0e50*/  @P1 LDG.E R8, desc[UR14][R6.64] ;  /* 0x0000000e06081981 */ /* 0x008ea4000c1e1900 */
        /* <DEDUP_REMOVED lines=37> */
.L_x_659:
        /* <DEDUP_REMOVED lines=15> */
[----:B------:R-:W-:Y:S01]  /*11a0*/  UIADD3 UR6, UR12, 0x80, UR23 ;  /* 0x000000800c067890 */ /* 0x000fe2000fffe017 */
[----:B------:R-:W-:Y:S01]  /*11b0*/  @!UP2 ULDC.64 UR8, c[0x0][0x418] ;  /* 0x000106000008aab9 */ /* 0x000fe20000000a00 */
[----:B------:R-:W-:Y:S01]  /*11c0*/  ULDC UR59, c[0x0][0x2d4] ;  /* 0x0000b500003b7ab9 */ /* 0x000fe20000000800 */
[----:B------:R-:W-:Y:S02]  /*11d0*/  @!UP2 UIMAD.WIDE.U32 UR32, UR47, UR8, URZ ;  /* 0x000000082f20a2a5 */ /* 0x000fe4000f8e003f */
[----:B------:R-:W-:Y:S02]  /*11e0*/  UIADD3 UR50, UR19, UR20, URZ ;  /* 0x0000001413327290 */ /* 0x000fe4000fffe03f */
[----:B------:R-:W-:Y:S01]  /*11f0*/  @UP0 ULDC.64 UR28, c[0x0][0x248] ;  /* 0x00009200001c0ab9 */ /* 0x000fe20000000a00 */
[----:B------:R-:W-:Y:S01]  /*1200*/  ULDC.U8 UR38, c[0x0][0x3d8] ;  /* 0x0000f60000267ab9 */ /* 0x000fe20000000000 */
[----:B------:R-:W-:Y:S01]  /*1210*/  USHF.L.U32 UR16, UR47, 0x7, URZ ;  /* 0x000000072f107899 */ /* 0x000fe2000800063f */
[----:B-1----:R-:W-:Y:S01]  /*1220*/  IABS R6, R7 ;  /* 0x0000000700067213 */ /* 0x002fe20000000000 */
[----:B------:R-:W-:Y:S01]  /*1230*/  UISETP.NE.AND UP3, UPT, UR38, URZ, UPT ;  /* 0x0000003f2600728c */ /* 0x000fe2000bf65270 */
[----:B------:R-:W-:Y:S01]  /*1240*/  ISETP.NE.AND P3, PT, R7, RZ, PT ;  /* 0x000000ff0700720c */ /* 0x000fe20003f65270 */
[----:B------:R-:W-:Y:S01]  /*1250*/  ULDC.64 UR42, c[0x0][0x240] ;  /* 0x00009000002a7ab9 */ /* 0x000fe20000000a00 */
[----:B------:R-:W1:Y:S01]  /*1260*/  I2F.RP R4, R6 ;  /* 0x0000000600047306 */ /* 0x000e620000209400 */
[----:B------:R-:W-:-:S02]  /*1270*/  USEL UR27, UR16, URZ, UP1 ;  /* 0x0000003f101b7287 */ /* 0x000fc40008800000 */
[----:B------:R-:W-:Y:S02]  /*1280*/  UIMAD.WIDE.U32 UR16, UR13, UR42, URZ ;  /* 0x0000002a0d1072a5 */ /* 0x000fe4000f8e003f */
[----:B--2---:R-:W-:Y:S02]  /*1290*/  UIMAD.WIDE.U32 UR30, UR5, UR10, URZ ;  /* 0x0000000a051e72a5 */ /* 0x004fe4000f8e003f */
[----:B------:R-:W-:Y:S02]  /*12a0*/  USHF.L.U64.HI UR22, UR47, 0x7, UR58 ;  /* 0x000000072f167899 */ /* 0x000fe4000801023a */
[----:B------:R-:W-:Y:S02]  /*12b0*/  UIMAD UR49, UR5, UR11, UR31 ;  /* 0x0000000b053172a4 */ /* 0x000fe4000f8e021f */
[----:B------:R-:W-:Y:S02]  /*12c0*/  @!UP2 UIMAD UR5, UR58, UR8, URZ ;  /* 0x000000083a05a2a4 */ /* 0x000fe4000f8e023f */
[----:B------:R-:W-:Y:S01]  /*12d0*/  USHF.R.S32.HI UR31, URZ, 0x1f, UR59 ;  /* 0x0000001f3f1f7899 */ /* 0x000fe2000801143b */
[----:B-1----:R-:W1:Y:S01]  /*12e0*/  MUFU.RCP R4, R4 ;  /* 0x0000000400047308 */ /* 0x002e620000001000 */
[----:B------:R-:W-:-:S02]  /*12f0*/  @!UP2 UIMAD UR24, UR47, UR9, UR5 ;  /* 0x000000092f18a2a4 */ /* 0x000fc4000f8e0205 */
[----:B------:R-:W-:Y:S01]  /*1300*/  UIADD3 UR5, UR12, 0x7f, URZ ;  /* 0x0000007f0c057890 */ /* 0x000fe2000fffe03f */
[----:B------:R-:W-:Y:S01]  /*1310*/  ULDC UR8, c[0x0][0x394] ;  /* 0x0000e50000087ab9 */ /* 0x000fe20000000800 */
[----:B------:R-:W-:Y:S02]  /*1320*/  @UP2 ULDC.64 UR10, c[0x0][0x420] ;  /* 0x00010800000a2ab9 */ /* 0x000fe40000000a00 */
[----:B------:R-:W-:Y:S02]  /*1330*/  USHF.R.S32.HI UR9, URZ, 0x1f, UR5 ;  /* 0x0000001f3f097899 */ /* 0x000fe40008011405 */
[----:B------:R-:W-:Y:S02]  /*1340*/  UIADD3 UR8, UR6, UR8, -UR7 ;  /* 0x0000000806087290 */ /* 0x000fe4000fffe807 */
[----:B------:R-:W-:Y:S02]  /*1350*/  @UP0 UIADD3 UR6, UR39, UR40, URZ ;  /* 0x0000002827060290 */ /* 0x000fe4000fffe03f */
[----:B------:R-:W-:-:S02]  /*1360*/  ULEA.HI UR26, UR9, UR5, URZ, 0x7 ;  /* 0x00000005091a7291 */ /* 0x000fc4000f8f383f */
[----:B------:R-:W-:Y:S01]  /*1370*/  UIADD3 UR5, UR8, 0x7f, URZ ;  /* 0x0000007f08057890 */ /* 0x000fe2000fffe03f */
[----:B-1----:R-:W-:Y:S01]  /*1380*/  VIADD R4, R4, 0xffffffe ;  /* 0x0ffffffe04047836 */ /* 0x002fe20000000000 */
[----:B------:R-:W-:Y:S02]  /*1390*/  @UP0 UIMAD.WIDE.U32 UR8, UR6, UR28, URZ ;  /* 0x0000001c060802a5 */ /* 0x000fe4000f8e003f */
[----:B------:R-:W-:Y:S01]  /*13a0*/  @UP0 UIMAD UR6, UR6, UR29, URZ ;  /* 0x0000001d060602a4 */ /* 0x000fe2000f8e023f */
[----:B------:R-:W1:Y:S01]  /*13b0*/  F2I.FTZ.U32.TRUNC.NTZ R5, R4 ;  /* 0x0000000400057305 */ /* 0x000e62000021f000 */
[----:B------:R-:W-:Y:S02]  /*13c0*/  @UP2 UIMAD.WIDE.U32 UR34, UR13, UR10, URZ ;  /* 0x0000000a0d2222a5 */ /* 0x000fe4000f8e003f */
[----:B------:R-:W-:Y:S02]  /*13d0*/  @UP0 UIADD3 UR54, UR9, UR6, URZ ;  /* 0x0000000609360290 */ /* 0x000fe4000fffe03f */
[----:B------:R-:W-:Y:S01]  /*13e0*/  USHF.R.S32.HI UR6, URZ, 0x1f, UR5 ;  /* 0x0000001f3f067899 */ /* 0x000fe20008011405 */
[----:B------:R-:W-:Y:S01]  /*13f0*/  ULDC.U8 UR10, c[0x0][0x480] ;  /* 0x00012000000a7ab9 */ /* 0x000fe20000000000 */
[----:B------:R-:W-:-:S02]  /*1400*/  @UP2 UIMAD UR52, UR13, UR11, UR35 ;  /* 0x0000000b0d3422a4 */ /* 0x000fc4000f8e0223 */
[----:B------:R-:W-:Y:S02]  /*1410*/  ULEA.HI UR20, UR6, UR5, URZ, 0x7 ;  /* 0x0000000506147291 */ /* 0x000fe4000f8f383f */
[----:B------:R-:W-:Y:S02]  /*1420*/  UIMAD UR5, UR31, UR47, URZ ;  /* 0x0000002f1f0572a4 */ /* 0x000fe4000f8e023f */
[----:B------:R-:W-:Y:S01]  /*1430*/  UISETP.NE.AND UP5, UPT, UR10, URZ, UPT ;  /* 0x0000003f0a00728c */ /* 0x000fe2000bfa5270 */
[----:B-1----:R-:W-:Y:S01]  /*1440*/  IMAD.MOV R0, RZ, RZ, -R5 ;  /* 0x000000ffff007224 */ /* 0x002fe200078e0a05 */
[----:B------:R-:W-:Y:S01]  /*1450*/  UIMAD.WIDE.U32 UR10, UR47, UR59, URZ ;  /* 0x0000003b2f0a72a5 */ /* 0x000fe2000f8e003f */
[----:B------:R-:W-:Y:S01]  /*1460*/  IMAD.MOV.U32 R4, RZ, RZ, RZ ;  /* 0x000000ffff047224 */ /* 0x000fe200078e00ff */
[----:B------:R-:W-:Y:S01]  /*1470*/  UIMAD UR5, UR58, UR59, UR5 ;  /* 0x0000003b3a0572a4 */ /* 0x000fe2000f8e0205 */
[----:B------:R-:W-:Y:S01]  /*1480*/  IMAD R3, R0, R6, RZ ;  /* 0x0000000600037224 */ /* 0x000fe200078e02ff */
[----:B------:R-:W-:Y:S01]  /*1490*/  IABS R0, UR56 ;  /* 0x0000003800007c13 */ /* 0x000fe20008000000 */
[----:B------:R-:W-:-:S02]  /*14a0*/  USHF.R.S32.HI UR6, URZ, 0x7, UR26 ;  /* 0x000000073f067899 */ /* 0x000fc4000801141a */
[----:B------:R-:W-:Y:S01]  /*14b0*/  IMAD.HI.U32 R3, R5, R3, R4 ;  /* 0x0000000305037227 */ /* 0x000fe200078e0004 */
[----:B------:R-:W-:Y:S02]  /*14c0*/  UIADD3 UR11, UR11, UR5, URZ ;  /* 0x000000050b0b7290 */ /* 0x000fe4000fffe03f */
[----:B------:R-:W-:Y:S01]  /*14d0*/  USHF.R.S32.HI UR5, URZ, 0x7, UR20 ;  /* 0x000000073f057899 */ /* 0x000fe20008011414 */
[----:B------:R-:W-:Y:S02]  /*14e0*/  ULDC UR45, c[0x0][0x2dc] ;  /* 0x0000b700002d7ab9 */ /* 0x000fe40000000800 */
[----:B------:R-:W-:Y:S01]  /*14f0*/  IMAD.HI.U32 R3, R3, R0, RZ ;  /* 0x0000000003037227 */ /* 0x000fe200078e00ff */
[----:B------:R-:W-:Y:S01]  /*1500*/  ULDC UR44, c[0x0][0x270] ;  /* 0x00009c00002c7ab9 */ /* 0x000fe20000000800 */
[----:B------:R-:W-:Y:S01]  /*1510*/  ULDC UR36, c[0x0][0x2c4] ;  /* 0x0000b10000247ab9 */ /* 0x000fe20000000800 */
[----:B------:R-:W-:Y:S01]  /*1520*/  USEL UR57, UR18, UR16, !UP2 ;  /* 0x0000001012397287 */ /* 0x000fe2000d000000 */
[----:B------:R-:W-:Y:S01]  /*1530*/  IMAD.MOV R4, RZ, RZ, -R3 ;  /* 0x000000ffff047224 */ /* 0x000fe200078e0a03 */
[----:B------:R-:W-:Y:S01]  /*1540*/  @UP0 UMOV UR53, UR8 ;  /* 0x0000000800350c82 */ /* 0x000fe20008000000 */
[----:B------:R-:W-:-:S02]  /*1550*/  UIMAD UR21, UR13, UR43, URZ ;  /* 0x0000002b0d1572a4 */ /* 0x000fc4000f8e023f */
[C---:B------:R-:W-:Y:S01]  /*1560*/  IMAD R0, R6.reuse, R4, R0 ;  /* 0x0000000406007224 */ /* 0x040fe200078e0200 */
[----:B------:R-:W-:Y:S02]  /*1570*/  UIMAD.WIDE UR8, UR45, UR44, URZ ;  /* 0x0000002c2d0872a5 */ /* 0x000fe4000f8e023f */
[----:B------:R-:W-:Y:S02]  /*1580*/  USEL UR22, UR22, URZ, UP1 ;  /* 0x0000003f16167287 */ /* 0x000fe40008800000 */
[----:B------:R-:W-:Y:S01]  /*1590*/  ISETP.GT.U32.AND P1, PT, R6, R0, PT ;  /* 0x000000000600720c */ /* 0x000fe20003f24070 */
[----:B------:R-:W-:Y:S02]  /*15a0*/  @UP3 UIMAD UR18, UR47, UR36, URZ ;  /* 0x000000242f1232a4 */ /* 0x000fe4000f8e023f */
[----:B------:R-:W-:Y:S02]  /*15b0*/  UISETP.LT.AND UP1, UPT, UR6, UR5, UPT ;  /* 0x000000050600728c */ /* 0x000fe4000bf21270 */
[----:B------:R-:W-:-:S02]  /*15c0*/  @UP2 UIADD3 UR50, UR17, UR21, URZ ;  /* 0x0000001511322290 */ /* 0x000fc4000fffe03f */
[----:B------:R-:W-:Y:S02]  /*15d0*/  UIMAD UR19, UR9, UR10, URZ ;  /* 0x0000000a091372a4 */ /* 0x000fe4000f8e023f */
[----:B------:R-:W-:Y:S02]  /*15e0*/  @UP3 USEL UR18, UR18, UR13, !UP2 ;  /* 0x0000000d12123287 */ /* 0x000fe4000d000000 */
[----:B------:R-:W-:Y:S02]  /*15f0*/  UIMAD.WIDE.U32 UR16, UR8, UR10, URZ ;  /* 0x0000000a081072a5 */ /* 0x000fe4000f8e003f */
[----:B------:R-:W-:Y:S01]  /*1600*/  USEL UR31, UR6, UR5, UP1 ;  /* 0x00000005061f7287 */ /* 0x000fe20008800000 */
[-C--:B------:R-:W-:Y:S01]  /*1610*/  @!P1 IADD3 R0, R0, -R6.reuse, RZ ;  /* 0x8000000600009210 */ /* 0x080fe20007ffe0ff */
[----:B------:R-:W-:Y:S01]  /*1620*/  @UP3 ULDC UR10, c[0x0][0x2e4] ;  /* 0x0000b900000a3ab9 */ /* 0x000fe20000000800 */
[----:B------:R-:W-:Y:S01]  /*1630*/  @!UP3 UIMAD UR20, UR47, UR44, UR56 ;  /* 0x0000002c2f14b2a4 */ /* 0x000fe2000f8e0238 */
[----:B------:R-:W-:Y:S01]  /*1640*/  @!P1 VIADD R3, R3, 0x1 ;  /* 0x0000000103039836 */ /* 0x000fe20000000000 */
[----:B------:R-:W-:Y:S01]  /*1650*/  @UP3 UIMAD UR46, UR56, UR10, UR18 ;  /* 0x0000000a382e32a4 */ /* 0x000fe2000f8e0212 */
[----:B------:R-:W-:Y:S01]  /*1660*/  ISETP.GE.U32.AND P0, PT, R0, R6, PT ;  /* 0x000000060000720c */ /* 0x000fe20003f06070 */
[----:B------:R-:W-:Y:S01]  /*1670*/  UIMAD UR19, UR8, UR11, UR19 ;  /* 0x0000000b081372a4 */ /* 0x000fe2000f8e0213 */
[----:B------:R-:W-:Y:S01]  /*1680*/  LOP3.LUT R0, R7, UR56, RZ, 0x3c, !PT ;  /* 0x0000003807007c12 */ /* 0x000fe2000f8e3cff */
[----:B------:R-:W-:Y:S01]  /*1690*/  ULEA UR18, UR31, 0xffffff80, 0x7 ;  /* 0xffffff801f127891 */ /* 0x000fe2000f8e383f */
[----:B------:R-:W-:Y:S01]  /*16a0*/  PLOP3.LUT P1, PT, PT, PT, UP0, 0x80, 0x0 ;  /* 0x000000000000781c */ /* 0x000fe20003f2f008 */
[----:B------:R-:W-:Y:S01]  /*16b0*/  @!UP3 UIMAD UR46, UR20, UR36, URZ ;  /* 0x00000024142eb2a4 */ /* 0x000fe2000f8e023f */
[----:B------:R-:W-:Y:S01]  /*16c0*/  ISETP.GE.AND P2, PT, R0, RZ, PT ;  /* 0x000000ff0000720c */ /* 0x000fe20003f46270 */
[----:B------:R-:W-:-:S02]  /*16d0*/  UIMAD.WIDE.U32 UR10, UR8, UR13, URZ ;  /* 0x0000000d080a72a5 */ /* 0x000fc4000f8e003f */
[----:B------:R-:W-:Y:S02]  /*16e0*/  UIADD3 UR36, UR17, UR19, URZ ;  /* 0x0000001311247290 */ /* 0x000fe4000fffe03f */
[----:B------:R-:W-:Y:S02]  /*16f0*/  USHF.R.S32.HI UR19, URZ, 0x1f, UR18 ;  /* 0x0000001f3f137899 */ /* 0x000fe40008011412 */
[----:B------:R-:W-:Y:S01]  /*1700*/  UIADD3 UR5, UP1, UR18, UR27, URZ ;  /* 0x0000001b12057290 */ /* 0x000fe2000ff3e03f */
[----:B------:R-:W-:Y:S01]  /*1710*/  @P0 VIADD R3, R3, 0x1 ;  /* 0x0000000103030836 */ /* 0x000fe20000000000 */
[----:B------:R-:W-:Y:S01]  /*1720*/  USEL UR55, UR16, UR10, !UP2 ;  /* 0x0000000a10377287 */ /* 0x000fe2000d000000 */
[----:B------:R-:W-:Y:S01]  /*1730*/  PLOP3.LUT P0, PT, PT, PT, UP3, 0x80, 0x0 ;  /* 0x000000000000781c */ /* 0x000fe20003f0f038 */
[----:B------:R-:W-:Y:S02]  /*1740*/  UIMAD UR6, UR9, UR13, URZ ;  /* 0x0000000d090672a4 */ /* 0x000fe4000f8e023f */
[----:B------:R-:W-:Y:S01]  /*1750*/  UIADD3.X UR10, UR19, UR22, URZ, UP1, !UPT ;  /* 0x00000016130a7290 */ /* 0x000fe20008ffe43f */
[----:B------:R-:W-:Y:S01]  /*1760*/  @!P2 IADD3 R3, -R3, RZ, RZ ;  /* 0x000000ff0303a210 */ /* 0x000fe20007ffe1ff */
[----:B------:R-:W-:Y:S01]  /*1770*/  UIMAD UR9, UR9, UR5, URZ ;  /* 0x00000005090972a4 */ /* 0x000fe2000f8e023f */
[----:B------:R-:W-:Y:S01]  /*1780*/  @!P3 LOP3.LUT R3, RZ, R7, RZ, 0x33, !PT ;  /* 0x00000007ff03b212 */ /* 0x000fe200078e33ff */
[----:B------:R-:W-:Y:S01]  /*1790*/  @UP0 UIADD3 UR25, UR39, UR40, URZ ;  /* 0x0000002827190290 */ /* 0x000fe2000fffe03f */
[----:B------:R-:W-:Y:S01]  /*17a0*/  @UP0 ULDC.64 UR26, c[0x0][0x250] ;  /* 0x00009400001a0ab9 */ /* 0x000fe20000000a00 */
[----:B------:R-:W-:-:S02]  /*17b0*/  UIMAD.WIDE.U32 UR20, UR8, UR5, URZ ;  /* 0x00000005081472a5 */ /* 0x000fc4000f8e003f */
[----:B------:R-:W-:Y:S02]  /*17c0*/  UIMAD UR5, UR8, UR10, UR9 ;  /* 0x0000000a080572a4 */ /* 0x000fe4000f8e0209 */
[----:B------:R-:W-:Y:S02]  /*17d0*/  @UP0 UIMAD.WIDE.U32 UR8, UR25, UR26, URZ ;  /* 0x0000001a190802a5 */ /* 0x000fe4000f8e003f */
[----:B------:R-:W-:Y:S02]  /*17e0*/  @UP2 UIADD3 UR36, UR11, UR6, URZ ;  /* 0x000000060b242290 */ /* 0x000fe4000fffe03f */
[----:B------:R-:W-:Y:S02]  /*17f0*/  UIMAD UR45, UR56, UR45, URZ ;  /* 0x0000002d382d72a4 */ /* 0x000fe4000f8e023f */
[----:B------:R-:W-:Y:S02]  /*1800*/  @UP0 UIMAD UR6, UR25, UR27, URZ ;  /* 0x0000001b190602a4 */ /* 0x000fe4000f8e023f */
[----:B------:R-:W-:-:S02]  /*1810*/  USHF.R.S32.HI UR41, URZ, 0x1f, UR23 ;  /* 0x0000001f3f297899 */ /* 0x000fc40008011417 */
[----:B------:R-:W-:Y:S02]  /*1820*/  @!UP2 UIADD3 UR52, UR33, UR24, URZ ;  /* 0x000000182134a290 */ /* 0x000fe4000fffe03f */
[----:B------:R-:W-:Y:S02]  /*1830*/  USHF.R.S32.HI UR51, URZ, 0x1f, UR45 ;  /* 0x0000001f3f337899 */ /* 0x000fe4000801142d */
[----:B------:R-:W-:Y:S02]  /*1840*/  USEL UR25, UR30, URZ, UP5 ;  /* 0x0000003f1e197287 */ /* 0x000fe4000a800000 */
[----:B------:R-:W-:Y:S02]  /*1850*/  @UP0 UIADD3 UR44, UR9, UR6, URZ ;  /* 0x00000006092c0290 */ /* 0x000fe4000fffe03f */
[----:B------:R-:W-:Y:S02]  /*1860*/  USEL UR49, UR49, URZ, UP5 ;  /* 0x0000003f31317287 */ /* 0x000fe4000a800000 */
        /* <DEDUP_REMOVED lines=15> */
.L_x_661:
        /* <DEDUP_REMOVED lines=13> */
.L_x_662:
        /* <DEDUP_REMOVED lines=11> */
.L_x_663:
[----:B------:R-:W-:Y:S02]  /*1ae0*/  ULDC UR5, c[0x0][0x270] ;  /* 0x00009c0000057ab9 */ /* 0x000fe40000000800 */
[----:B------:R-:W-:-:S04]  /*1af0*/  UIMAD UR5, UR47, UR5, UR56 ;  /* 0x000000052f0572a4 */ /* 0x000fc8000f8e0238 */
[----:B------:R-:W-:-:S12]  /*1b00*/  UIMAD UR5, UR5, UR59, URZ ;  /* 0x0000003b050572a4 */ /* 0x000fd8000f8e023f */
.L_x_664:
[----:B------:R-:W1:Y:S01]  /*1b10*/  S2R R7, SR_TID.X ;  /* 0x0000000000077919 */ /* 0x000e620000002100 */
[----:B------:R-:W2:Y:S01]  /*1b20*/  LDC.64 R12, c[0x0][0x420] ;  /* 0x00010800ff0c7b82 */ /* 0x000ea20000000a00 */
[----:B------:R-:W-:Y:S01]  /*1b30*/  ULDC UR6, c[0x0][0x2dc] ;  /* 0x0000b70000067ab9 */ /* 0x000fe20000000800 */
[----:B------:R-:W-:Y:S01]  /*1b40*/  ULDC UR9, c[0x0][0x270] ;  /* 0x00009c0000097ab9 */ /* 0x000fe20000000800 */
[----:B------:R-:W-:Y:S01]  /*1b50*/  UIADD3 UR24, UR18, UR5, URZ ;  /* 0x0000000512187290 */ /* 0x000fe2000fffe03f */
[----:B------:R-:W-:Y:S01]  /*1b60*/  BSSY B1, `(.L_x_660) ;  /* 0x000088f000017945 */ /* 0x000fe20003800000 */
[----:B------:R-:W-:Y:S02]  /*1b70*/  UIMAD UR22, UR6, UR9, URZ ;  /* 0x00000009061672a4 */ /* 0x000fe4000f8e023f */
[----:B------:R-:W-:Y:S02]  /*1b80*/  UIADD3 UR5, -UR7, UR12, UR23 ;  /* 0x0000000c07057290 */ /* 0x000fe4000fffe117 */
[----:B------:R-:W-:Y:S01]  /*1b90*/  USHF.L.U32 UR30, UR22, 0x7, URZ ;  /* 0x00000007161e7899 */ /* 0x000fe2000800063f */
[----:B------:R-:W-:Y:S01]  /*1ba0*/  ULDC UR59, c[0x0][0x398] ;  /* 0x0000e600003b7ab9 */ /* 0x000fe20000000800 */
[----:B------:R-:W-:-:S02]  /*1bb0*/  USHF.R.S32.HI UR32, URZ, 0x1f, UR56 ;  /* 0x0000001f3f207899 */ /* 0x000fc40008011438 */
[----:B------:R-:W-:Y:S02]  /*1bc0*/  UIADD3 UR6, UP4, UP3, UR20, UR30, UR45 ;  /* 0x0000001e14067290 */ /* 0x000fe4000fb9e02d */
[----:B------:R-:W-:Y:S02]  /*1bd0*/  UIADD3 UR5, UR5, -UR59, URZ ;  /* 0x8000003b05057290 */ /* 0x000fe4000fffe03f */
[----:B------:R-:W-:Y:S02]  /*1be0*/  UIADD3 UR9, UP2, UP1, UR25, UR6, UR55 ;  /* 0x0000000619097290 */ /* 0x000fe4000f95e037 */
[----:B------:R-:W-:Y:S01]  /*1bf0*/  USHF.R.S32.HI UR6, URZ, 0x1f, UR30 ;  /* 0x0000001f3f067899 */ /* 0x000fe2000801141e */
[----:B------:R-:W-:Y:S01]  /*1c00*/  ULDC.64 UR20, c[0x0][0x400] ;  /* 0x0001000000147ab9 */ /* 0x000fe20000000a00 */
[----:B------:R-:W-:Y:S02]  /*1c10*/  ULDC.64 UR16, c[0x0][0x258] ;  /* 0x0000960000107ab9 */ /* 0x000fe40000000a00 */
[----:B------:R-:W-:Y:S01]  /*1c20*/  UIADD3.X UR6, UR48, UR6, UR51, UP4, UP3 ;  /* 0x0000000630067290 */ /* 0x000fe2000a7e6433 */
[----:B------:R-:W-:-:S03]  /*1c30*/  ULDC.64 UR10, c[0x0][0x428] ;  /* 0x00010a00000a7ab9 */ /* 0x000fc60000000a00 */
[----:B------:R-:W-:Y:S02]  /*1c40*/  UIADD3.X UR6, UR49, UR6, UR36, UP2, UP1 ;  /* 0x0000000631067290 */ /* 0x000fe400097e2424 */
[----:B------:R-:W-:Y:S01]  /*1c50*/  UIMAD UR13, UR32, UR10, URZ ;  /* 0x0000000a200d72a4 */ /* 0x000fe2000f8e023f */
[----:B-1----:R-:W-:-:S03]  /*1c60*/  SHF.R.S32.HI R0, RZ, 0x1f, R7 ;  /* 0x0000001fff007819 */ /* 0x002fc60000011407 */
[----:B------:R-:W-:Y:S01]  /*1c70*/  UIMAD UR11, UR56, UR11, UR13 ;  /* 0x0000000b380b72a4 */ /* 0x000fe2000f8e020d */
[CC--:B------:R-:W-:Y:S02]  /*1c80*/  LEA.HI R4, R0.reuse, R7.reuse, RZ, 0x2 ;  /* 0x0000000700047211 */ /* 0x0c0fe400078f10ff */
[----:B------:R-:W-:Y:S02]  /*1c90*/  LEA.HI R0, R0, R7, RZ, 0x5 ;  /* 0x0000000700007211 */ /* 0x000fe400078f28ff */
[----:B------:R-:W-:Y:S02]  /*1ca0*/  LOP3.LUT R6, R4, 0xfffffffc, RZ, 0xc0, !PT ;  /* 0xfffffffc04067812 */ /* 0x000fe400078ec0ff */
[----:B------:R-:W-:Y:S02]  /*1cb0*/  LOP3.LUT R5, R0, 0xffffffe0, RZ, 0xc0, !PT ;  /* 0xffffffe000057812 */ /* 0x000fe400078ec0ff */
[----:B------:R-:W-:Y:S01]  /*1cc0*/  SHF.R.S32.HI R10, RZ, 0x5, R0 ;  /* 0x00000005ff0a7819 */ /* 0x000fe20000011400 */
[C---:B------:R-:W-:Y:S01]  /*1cd0*/  IMAD.IADD R6, R7.reuse, 0x1, -R6 ;  /* 0x0000000107067824 */ /* 0x040fe200078e0a06 */
[----:B------:R-:W-:Y:S01]  /*1ce0*/  SHF.R.S32.HI R0, RZ, 0x2, R4 ;  /* 0x00000002ff007819 */ /* 0x000fe20000011404 */
[----:B------:R-:W-:-:S02]  /*1cf0*/  IMAD.IADD R5, R7, 0x1, -R5 ;  /* 0x0000000107057824 */ /* 0x000fc400078e0a05 */
[----:B------:R-:W-:Y:S01]  /*1d00*/  IMAD.SHL.U32 R4, R6, 0x8, RZ ;  /* 0x0000000806047824 */ /* 0x000fe200078e00ff */
[----:B------:R-:W-:Y:S01]  /*1d10*/  SHF.R.S32.HI R24, RZ, 0x1f, R0 ;  /* 0x0000001fff187819 */ /* 0x000fe20000011400 */
[----:B------:R-:W-:Y:S01]  /*1d20*/  IMAD R10, R10, UR22, R5 ;  /* 0x000000160a0a7c24 */ /* 0x000fe2000f8e0205 */
[----:B------:R-:W-:Y:S01]  /*1d30*/  IADD3 R8, P0, R0, UR18, RZ ;  /* 0x0000001200087c10 */ /* 0x000fe2000ff1e0ff */
[----:B--2---:R-:W-:Y:S01]  /*1d40*/  IMAD R7, R12, UR19, RZ ;  /* 0x000000130c077c24 */ /* 0x004fe2000f8e02ff */
[----:B------:R-:W-:Y:S02]  /*1d50*/  SHF.R.S32.HI R5, RZ, 0x1f, R4 ;  /* 0x0000001fff057819 */ /* 0x000fe40000011404 */
[----:B------:R-:W-:Y:S01]  /*1d60*/  IADD3.X R9, R24, UR19, RZ, P0, !PT ;  /* 0x0000001318097c10 */ /* 0x000fe200087fe4ff */
[----:B------:R-:W-:Y:S01]  /*1d70*/  IMAD R11, R13, UR18, R7 ;  /* 0x000000120d0b7c24 */ /* 0x000fe2000f8e0207 */
[----:B------:R-:W-:-:S03]  /*1d80*/  IADD3 R6, P0, R4, UR8, RZ ;  /* 0x0000000804067c10 */ /* 0x000fc6000ff1e0ff */
[----:B------:R-:W-:Y:S01]  /*1d90*/  IMAD R9, R9, UR42, RZ ;  /* 0x0000002a09097c24 */ /* 0x000fe2000f8e02ff */
[----:B------:R-:W-:Y:S02]  /*1da0*/  IADD3.X R7, R5, UR52, RZ, P0, !PT ;  /* 0x0000003405077c10 */ /* 0x000fe400087fe4ff */
[----:B------:R-:W-:Y:S01]  /*1db0*/  IADD3 R177, P0, R10, UR9, RZ ;  /* 0x000000090ab17c10 */ /* 0x000fe2000ff1e0ff */
[C---:B------:R-:W-:Y:S01]  /*1dc0*/  IMAD R14, R8.reuse, UR43, R9 ;  /* 0x0000002b080e7c24 */ /* 0x040fe2000f8e0209 */
[----:B------:R-:W-:Y:S01]  /*1dd0*/  ULDC.64 UR8, c[0x0][0x210] ;  /* 0x0000840000087ab9 */ /* 0x000fe20000000a00 */
[----:B------:R-:W-:Y:S01]  /*1de0*/  IMAD.WIDE.U32 R8, R8, UR42, R4 ;  /* 0x0000002a08087c25 */ /* 0x000fe2000f8e0004 */
[----:B------:R-:W-:Y:S01]  /*1df0*/  LEA.HI.X.SX32 R10, R10, UR6, 0x1, P0 ;  /* 0x000000060a0a7c11 */ /* 0x000fe200080f0eff */
[----:B------:R-:W-:Y:S01]  /*1e00*/  UIMAD UR6, UR32, UR16, URZ ;  /* 0x00000010200672a4 */ /* 0x000fe2000f8e023f */
[C---:B------:R-:W-:Y:S01]  /*1e10*/  LEA R179, P0, R177.reuse, UR20, 0x2 ;  /* 0x00000014b1b37c11 */ /* 0x040fe2000f8010ff */
[----:B------:R-:W-:Y:S01]  /*1e20*/  USHF.R.S32.HI UR20, URZ, 0x1f, UR5 ;  /* 0x0000001f3f147899 */ /* 0x000fe20008011405 */
[----:B------:R-:W-:Y:S01]  /*1e30*/  IMAD.WIDE.U32 R6, R12, UR18, R6 ;  /* 0x000000120c067c25 */ /* 0x000fe2000f8e0006 */
[----:B------:R-:W-:Y:S01]  /*1e40*/  IADD3 R8, P2, R8, UR57, RZ ;  /* 0x0000003908087c10 */ /* 0x000fe2000ff5e0ff */
[----:B------:R-:W-:Y:S01]  /*1e50*/  UIMAD UR6, UR56, UR17, UR6 ;  /* 0x00000011380672a4 */ /* 0x000fe2000f8e0206 */
[----:B------:R-:W-:Y:S01]  /*1e60*/  LEA.HI.X R177, R177, UR21, R10, 0x2, P0 ;  /* 0x00000015b1b17c11 */ /* 0x000fe200080f140a */
[----:B------:R-:W-:Y:S01]  /*1e70*/  ULEA.HI UR20, UR20, UR5, URZ, 0x7 ;  /* 0x0000000514147291 */ /* 0x000fe2000f8f383f */
[----:B------:R-:W-:Y:S01]  /*1e80*/  IMAD.IADD R7, R7, 0x1, R11 ;  /* 0x0000000107077824 */ /* 0x000fe200078e020b */
[----:B------:R-:W-:Y:S01]  /*1e90*/  IADD3.X R9, R9, UR50, R14, P2, !PT ;  /* 0x0000003209097c10 */ /* 0x000fe200097fe40e */
[----:B------:R-:W-:Y:S01]  /*1ea0*/  IMAD.U32 R11, RZ, RZ, UR16 ;  /* 0x00000010ff0b7e24 */ /* 0x000fe2000f8e00ff */
[----:B------:R-:W-:Y:S01]  /*1eb0*/  USHF.R.S32.HI UR20, URZ, 0x7, UR20 ;  /* 0x000000073f147899 */ /* 0x000fe20008011414 */
[----:B------:R-:W-:Y:S01]  /*1ec0*/  IMAD.U32 R10, RZ, RZ, UR10 ;  /* 0x0000000aff0a7e24 */ /* 0x000fe2000f8e00ff */
[----:B------:R-:W-:Y:S01]  /*1ed0*/  UIADD3 UR10, UR18, UR46, URZ ;  /* 0x0000002e120a7290 */ /* 0x000fe2000fffe03f */
[----:B------:R-:W-:Y:S01]  /*1ee0*/  IMAD.WIDE.U32 R8, R11, UR56, R8 ;  /* 0x000000380b087c25 */ /* 0x000fe2000f8e0008 */
[----:B------:R-:W-:Y:S01]  /*1ef0*/  UISETP.LT.AND UP1, UPT, URZ, UR20, UPT ;  /* 0x000000143f00728c */ /* 0x000fe2000bf21270 */
[----:B------:R-:W-:-:S02]  /*1f00*/  ULDC.64 UR32, c[0x0][0x2b0] ;  /* 0x0000ac0000207ab9 */ /* 0x000fc40000000a00 */
[----:B------:R-:W-:Y:S01]  /*1f10*/  IMAD.WIDE.U32 R6, R10, UR56, R6 ;  /* 0x000000380a067c25 */ /* 0x000fe2000f8e0006 */
[----:B------:R-:W-:Y:S01]  /*1f20*/  USEL UR20, URZ, UR20, !UP1 ;  /* 0x000000143f147287 */ /* 0x000fe2000c800000 */
[----:B------:R-:W-:Y:S01]  /*1f30*/  LEA R240, P0, R8, UR8, 0x1 ;  /* 0x0000000808f07c11 */ /* 0x000fe2000f8008ff */
[----:B------:R-:W-:Y:S01]  /*1f40*/  ULDC.64 UR18, c[0x0][0x478] ;  /* 0x00011e0000127ab9 */ /* 0x000fe20000000a00 */
[----:B------:R-:W-:Y:S01]  /*1f50*/  VIADD R9, R9, UR6 ;  /* 0x0000000609097c36 */ /* 0x000fe20008000000 */
[----:B------:R-:W-:Y:S01]  /*1f60*/  UISETP.GT.AND UP1, UPT, UR31, UR20, UPT ;  /* 0x000000141f00728c */ /* 0x000fe2000bf24270 */
[----:B------:R-:W-:Y:S01]  /*1f70*/  VIADD R7, R7, UR11 ;  /* 0x0000000b07077c36 */ /* 0x000fe20008000000 */
[----:B------:R-:W-:Y:S01]  /*1f80*/  ULDC.64 UR16, c[0x0][0x3e0] ;  /* 0x0000f80000107ab9 */ /* 0x000fe20000000a00 */
[-C--:B------:R-:W-:Y:S01]  /*1f90*/  IMAD R10, R24, R12.reuse, RZ ;  /* 0x0000000c180a7224 */ /* 0x080fe200078e02ff */
[----:B------:R-:W-:Y:S01]  /*1fa0*/  LEA.HI.X R241, R8, UR9, R9, 0x1, P0 ;  /* 0x0000000908f17c11 */ /* 0x000fe200080f0c09 */
[----:B------:R-:W-:Y:S01]  /*1fb0*/  IMAD.WIDE.U32 R6, R0, R12, R6 ;  /* 0x0000000c00067225 */ /* 0x000fe200078e0006 */
[----:B------:R-:W-:Y:S01]  /*1fc0*/  PLOP3.LUT P0, PT, PT, PT, UP1, 0x80, 0x0 ;  /* 0x000000000000781c */ /* 0x000fe20003f0f018 */
[----:B------:R-:W-:-:S02]  /*1fd0*/  UIMAD.WIDE UR10, UR10, 0x4, UR32 ;  /* 0x000000040a0a78a5 */ /* 0x000fc4000f8e0220 */
[----:B------:R-:W-:Y:S01]  /*1fe0*/  IMAD R10, R0, R13, R10 ;  /* 0x0000000d000a7224 */ /* 0x000fe200078e020a */
[----:B------:R-:W-:Y:S01]  /*1ff0*/  UIMAD.WIDE UR24, UR24, 0x4, UR18 ;  /* 0x00000004181878a5 */ /* 0x000fe2000f8e0212 */
[----:B------:R-:W-:Y:S01]  /*2000*/  LEA R238, P2, R6, UR16, 0x1 ;  /* 0x0000001006ee7c11 */ /* 0x000fe2000f8408ff */
[----:B------:R-:W-:Y:S01]  /*2010*/  UIADD3 UR8, UR31, -0x1, URZ ;  /* 0xffffffff1f087890 */ /* 0x000fe2000fffe03f */
[----:B------:R-:W-:Y:S01]  /*2020*/  IMAD.IADD R10, R7, 0x1, R10 ;  /* 0x00000001070a7824 */ /* 0x000fe200078e020a */
[----:B------:R-:W-:-:S03]  /*2030*/  UMOV UR16, UR11 ;  /* 0x0000000b00107c82 */ /* 0x000fc60008000000 */
[----:B------:R-:W-:Y:S01]  /*2040*/  UMOV UR19, UR24 ;  /* 0x0000001800137c82 */ /* 0x000fe20008000000 */
[----:B------:R-:W-:Y:S01]  /*2050*/  LEA.HI.X R239, R6, UR17, R10, 0x1, P2 ;  /* 0x0000001106ef7c11 */ /* 0x000fe200090f0c0a */
[----:B------:R-:W-:Y:S01]  /*2060*/  UMOV UR17, UR10 ;  /* 0x0000000a00117c82 */ /* 0x000fe20008000000 */
        /* <DEDUP_REMOVED lines=21> */
.L_x_666:
        /* <DEDUP_REMOVED lines=19> */
.L_x_667:
        /* <DEDUP_REMOVED lines=12> */
[----:B------:R-:W-:-:S03]  /*23b0*/  IADD3 R6, P0, R6, UR6, RZ ;  /* 0x0000000606067c10 */ /* 0x000fc6000ff1e0ff */
[----:B------:R-:W-:Y:S01]  /*23c0*/  UIMAD UR13, UR56, UR13, UR5 ;  /* 0x0000000d380d72a4 */ /* 0x000fe2000f8e0205 */
[----:B------:R-:W-:Y:S02]  /*23d0*/  IADD3.X R7, R7, UR18, R3, P0, !PT ;  /* 0x0000001207077c10 */ /* 0x000fe400087fe403 */
[----:B------:R-:W-:Y:S02]  /*23e0*/  MOV R3, UR12 ;  /* 0x0000000c00037c02 */ /* 0x000fe40008000f00 */
[----:B------:R-:W-:-:S03]  /*23f0*/  ISETP.GE.AND P0, PT, R8, UR7, PT ;  /* 0x0000000708007c0c */ /* 0x000fc6000bf06270 */
[----:B------:R-:W-:-:S04]  /*2400*/  IMAD.WIDE.U32 R6, R3, UR56, R6 ;  /* 0x0000003803067c25 */ /* 0x000fc8000f8e0006 */
[----:B------:R-:W-:Y:S01]  /*2410*/  VIADD R12, R7, UR13 ;  /* 0x0000000d070c7c36 */ /* 0x000fe20008000000 */
        /* <DEDUP_REMOVED lines=11> */
.L_x_669:
[----:B------:R-:W-:Y:S05]  /*24d0*/  BSYNC B0 ;  /* 0x0000000000007941 */ /* 0x000fea0003800000 */
.L_x_668:
        /* <DEDUP_REMOVED lines=14> */
.L_x_671:
[----:B------:R-:W-:Y:S05]  /*25c0*/  BSYNC B0 ;  /* 0x0000000000007941 */ /* 0x000fea0003800000 */
.L_x_670:
        /* <DEDUP_REMOVED lines=26> */
.L_x_673:
[----:B------:R-:W-:Y:S05]  /*2770*/  BSYNC B0 ;  /* 0x0000000000007941 */ /* 0x000fea0003800000 */
.L_x_672:
        /* <DEDUP_REMOVED lines=14> */
.L_x_665:
[----:B------:R-:W2:Y:S04]  /*2860*/  LDL R25, [R1+0x18] ;  /* 0x0000180001197983 */ /* 0x000ea80000100800 */
[----:B------:R-:W3:Y:S01]  /*2870*/  LDL R26, [R1+0x2c] ;  /* 0x00002c00011a7983 */ /* 0x000ee20000100800 */
[----:B------:R-:W-:Y:S01]  /*2880*/  UIMAD UR6, UR37, -0x80, UR7 ;  /* 0xffffff80250678a4 */ /* 0x000fe2000f8e0207 */
[C---:B------:R-:W-:Y:S01]  /*2890*/  VIADD R11, R0.reuse, 0x40 ;  /* 0x00000040000b7836 */ /* 0x040fe20000000000 */
[----:B------:R-:W-:Y:S01]  /*28a0*/  UIMAD UR9, UR41, UR26, URZ ;  /* 0x0000001a290972a4 */ /* 0x000fe2000f8e023f */
[----:B------:R-:W-:Y:S01]  /*28b0*/  IMAD.U32 R6, RZ, RZ, UR26 ;  /* 0x0000001aff067e24 */ /* 0x000fe2000f8e00ff */
[----:B------:R-:W-:Y:S02]  /*28c0*/  UIMAD UR13, UR41, UR28, URZ ;  /* 0x0000001c290d72a4 */ /* 0x000fe4000f8e023f */
[----:B------:R-:W-:Y:S01]  /*28d0*/  ISETP.GE.AND P4, PT, R0, UR6, PT ;  /* 0x0000000600007c0c */ /* 0x000fe2000bf86270 */
[----:B------:R-:W-:Y:S01]  /*28e0*/  UIMAD UR21, UR23, UR27, UR9 ;  /* 0x0000001b171572a4 */ /* 0x000fe2000f8e0209 */
[----:B------:R-:W-:Y:S01]  /*28f0*/  ISETP.GE.AND P3, PT, R11, UR6, PT ;  /* 0x000000060b007c0c */ /* 0x000fe2000bf66270 */
[----:B------:R-:W-:Y:S01]  /*2900*/  IMAD.U32 R8, RZ, RZ, UR28 ;  /* 0x0000001cff087e24 */ /* 0x000fe2000f8e00ff */
[----:B------:R-:W-:Y:S01]  /*2910*/  UIMAD UR5, UR8, -0x80, UR12 ;  /* 0xffffff80080578a4 */ /* 0x000fe2000f8e020c */
[----:B------:R-:W-:Y:S01]  /*2920*/  IMAD.WIDE.U32 R6, R6, UR23, R4 ;  /* 0x0000001706067c25 */ /* 0x000fe2000f8e0004 */
[----:B------:R-:W-:Y:S01]  /*2930*/  UIMAD UR9, UR23, UR29, UR13 ;  /* 0x0000001d170972a4 */ /* 0x000fe2000f8e020d */
[----:B------:R-:W-:-:S02]  /*2940*/  ULDC.64 UR10, c[0x0][0x268] ;  /* 0x00009a00000a7ab9 */ /* 0x000fc40000000a00 */
[----:B------:R-:W-:Y:S01]  /*2950*/  IMAD.WIDE.U32 R4, R8, UR23, R4 ;  /* 0x0000001708047c25 */ /* 0x000fe2000f8e0004 */
[----:B------:R-:W-:Y:S01]  /*2960*/  IADD3 R6, P1, R6, UR38, RZ ;  /* 0x0000002606067c10 */ /* 0x000fe2000ff3e0ff */
[----:B------:R-:W-:Y:S02]  /*2970*/  ULDC.64 UR24, c[0x0][0x260] ;  /* 0x0000980000187ab9 */ /* 0x000fe40000000a00 */
[----:B------:R-:W-:Y:S01]  /*2980*/  IMAD.WIDE.U32 R16, R12, 0x80, RZ ;  /* 0x000000800c107825 */ /* 0x000fe200078e00ff */
[----:B------:R-:W1:Y:S03]  /*2990*/  @!P4 LDC.64 R20, c[0x0][0x220] ;  /* 0x00008800ff14cb82 */ /* 0x000e660000000a00 */
[----:B------:R-:W-:Y:S02]  /*29a0*/  IMAD.SHL.U32 R19, R13, 0x80, RZ ;  /* 0x000000800d137824 */ /* 0x000fe400078e00ff */
[----:B------:R-:W-:Y:S01]  /*29b0*/  VIADD R148, R162, 0x1000 ;  /* 0x00001000a2947836 */ /* 0x000fe20000000000 */
[----:B------:R-:W-:Y:S01]  /*29c0*/  ULDC UR31, c[0x0][0x394] ;  /* 0x0000e500001f7ab9 */ /* 0x000fe20000000800 */
[----:B------:R-:W-:Y:S01]  /*29d0*/  IMAD.U32 R8, RZ, RZ, UR21 ;  /* 0x00000015ff087e24 */ /* 0x000fe2000f8e00ff */
[----:B------:R-:W-:Y:S01]  /*29e0*/  IADD3 R10, P0, R4, UR53, RZ ;  /* 0x00000035040a7c10 */ /* 0x000fe2000ff1e0ff */
[----:B------:R-:W-:Y:S01]  /*29f0*/  IMAD.U32 R9, RZ, RZ, UR9 ;  /* 0x00000009ff097e24 */ /* 0x000fe2000f8e00ff */
[----:B------:R-:W4:Y:S01]  /*2a00*/  @!P3 LDC.64 R22, c[0x0][0x220] ;  /* 0x00008800ff16bb82 */ /* 0x000f220000000a00 */
[----:B------:R-:W-:Y:S01]  /*2a10*/  IMAD R4, R15, UR10, RZ ;  /* 0x0000000a0f047c24 */ /* 0x000fe2000f8e02ff */
[----:B------:R-:W-:-:S02]  /*2a20*/  IADD3.X R7, R7, UR44, R8, P1, !PT ;  /* 0x0000002c07077c10 */ /* 0x000fc40008ffe408 */
[----:B------:R-:W-:Y:S02]  /*2a30*/  CS2R R94, SRZ ;  /* 0x00000000005e7805 */ /* 0x000fe4000001ff00 */
[----:B------:R-:W-:Y:S01]  /*2a40*/  ISETP.GE.AND P1, PT, R11, UR5, PT ;  /* 0x000000050b007c0c */ /* 0x000fe2000bf26270 */
[----:B------:R-:W-:Y:S01]  /*2a50*/  IMAD R8, R3, UR11, R4 ;  /* 0x0000000b03087c24 */ /* 0x000fe2000f8e0204 */
[----:B------:R-:W-:Y:S01]  /*2a60*/  IADD3.X R11, R5, UR54, R9, P0, !PT ;  /* 0x00000036050b7c10 */ /* 0x000fe200087fe409 */
[----:B------:R-:W-:Y:S01]  /*2a70*/  IMAD.WIDE.U32 R4, R3, UR10, R6 ;  /* 0x0000000a03047c25 */ /* 0x000fe2000f8e0006 */
[----:B------:R-:W-:Y:S02]  /*2a80*/  @!P3 IADD3 R6, P0, R0, 0x40, RZ ;  /* 0x000000400006b810 */ /* 0x000fe40007f1e0ff */
[----:B------:R-:W-:Y:S02]  /*2a90*/  CS2R R92, SRZ ;  /* 0x00000000005c7805 */ /* 0x000fe4000001ff00 */
[----:B------:R-:W-:Y:S01]  /*2aa0*/  CS2R R98, SRZ ;  /* 0x0000000000627805 */ /* 0x000fe2000001ff00 */
[----:B------:R-:W-:Y:S01]  /*2ab0*/  IMAD R7, R15, UR24, RZ ;  /* 0x000000180f077c24 */ /* 0x000fe2000f8e02ff */
[----:B------:R-:W-:Y:S01]  /*2ac0*/  CS2R R96, SRZ ;  /* 0x0000000000607805 */ /* 0x000fe2000001ff00 */
[----:B------:R-:W-:Y:S01]  /*2ad0*/  IMAD.WIDE.U32 R10, R3, UR24, R10 ;  /* 0x00000018030a7c25 */ /* 0x000fe2000f8e000a */
[----:B------:R-:W-:-:S02]  /*2ae0*/  CS2R R90, SRZ ;  /* 0x00000000005a7805 */ /* 0x000fc4000001ff00 */
[----:B------:R-:W-:Y:S02]  /*2af0*/  CS2R R88, SRZ ;  /* 0x0000000000587805 */ /* 0x000fe4000001ff00 */
[----:B------:R-:W-:Y:S01]  /*2b00*/  CS2R R86, SRZ ;  /* 0x0000000000567805 */ /* 0x000fe2000001ff00 */
[----:B------:R-:W-:Y:S01]  /*2b10*/  IMAD R18, R3, UR25, R7 ;  /* 0x0000001903127c24 */ /* 0x000fe2000f8e0207 */
[----:B------:R-:W-:Y:S01]  /*2b20*/  CS2R R84, SRZ ;  /* 0x0000000000547805 */ /* 0x000fe2000001ff00 */
[----:B------:R-:W-:Y:S01]  /*2b30*/  @!P3 IMAD.X R3, RZ, RZ, R24, P0 ;  /* 0x000000ffff03b224 */ /* 0x000fe200000e0618 */
[----:B------:R-:W-:Y:S01]  /*2b40*/  CS2R R78, SRZ ;  /* 0x00000000004e7805 */ /* 0x000fe2000001ff00 */
[----:B------:R-:W-:Y:S01]  /*2b50*/  IMAD.IADD R5, R5, 0x1, R8 ;  /* 0x0000000105057824 */ /* 0x000fe200078e0208 */
[----:B------:R-:W-:Y:S01]  /*2b60*/  CS2R R76, SRZ ;  /* 0x00000000004c7805 */ /* 0x000fe2000001ff00 */
[----:B------:R-:W-:Y:S01]  /*2b70*/  @!P4 IMAD R7, R24, UR26, RZ ;  /* 0x0000001a1807cc24 */ /* 0x000fe2000f8e02ff */
[----:B------:R-:W-:Y:S01]  /*2b80*/  CS2R R82, SRZ ;  /* 0x0000000000527805 */ /* 0x000fe2000001ff00 */
[----:B------:R-:W-:Y:S01]  /*2b90*/  @!P3 IMAD R3, R3, UR26, RZ ;  /* 0x0000001a0303bc24 */ /* 0x000fe2000f8e02ff */
[----:B------:R-:W-:Y:S01]  /*2ba0*/  CS2R R80, SRZ ;  /* 0x0000000000507805 */ /* 0x000fe2000001ff00 */
[--C-:B------:R-:W-:Y:S01]  /*2bb0*/  @!P3 IMAD.MOV.U32 R14, RZ, RZ, R4.reuse ;  /* 0x000000ffff0eb224 */ /* 0x100fe200078e0004 */
[----:B------:R-:W-:Y:S01]  /*2bc0*/  CS2R R74, SRZ ;  /* 0x00000000004a7805 */ /* 0x000fe2000001ff00 */
[----:B------:R-:W-:Y:S01]  /*2bd0*/  @!P3 IMAD.MOV.U32 R15, RZ, RZ, R5 ;  /* 0x000000ffff0fb224 */ /* 0x000fe200078e0005 */
[----:B------:R-:W-:Y:S01]  /*2be0*/  @!P1 IADD3 R16, P0, R238, R16, RZ ;  /* 0x00000010ee109210 */ /* 0x000fe20007f1e0ff */
[----:B------:R-:W-:Y:S01]  /*2bf0*/  @!P4 IMAD R13, R0, UR27, R7 ;  /* 0x0000001b000dcc24 */ /* 0x000fe2000f8e0207 */
[----:B------:R-:W-:Y:S01]  /*2c00*/  CS2R R72, SRZ ;  /* 0x0000000000487805 */ /* 0x000fe2000001ff00 */
[----:B------:R-:W-:Y:S01]  /*2c10*/  @!P3 IMAD R3, R6, UR27, R3 ;  /* 0x0000001b0603bc24 */ /* 0x000fe2000f8e0203 */
[----:B------:R-:W-:Y:S01]  /*2c20*/  CS2R R70, SRZ ;  /* 0x0000000000467805 */ /* 0x000fe2000001ff00 */
[----:B------:R-:W-:Y:S01]  /*2c30*/  @!P4 IMAD.WIDE.U32 R8, R0, UR26, R4 ;  /* 0x0000001a0008cc25 */ /* 0x000fe2000f8e0004 */
[----:B------:R-:W-:Y:S01]  /*2c40*/  CS2R R68, SRZ ;  /* 0x0000000000447805 */ /* 0x000fe2000001ff00 */
[----:B------:R-:W-:-:S02]  /*2c50*/  USHF.L.U32 UR36, UR22, 0x3, URZ ;  /* 0x0000000316247899 */ /* 0x000fc4000800063f */
[----:B------:R-:W-:Y:S01]  /*2c60*/  @!P3 IMAD.WIDE.U32 R6, R6, UR26, R14 ;  /* 0x0000001a0606bc25 */ /* 0x000fe2000f8e000e */
[----:B------:R-:W-:Y:S01]  /*2c70*/  @!P1 IADD3.X R17, R239, R17, R19, P0, !PT ;  /* 0x00000011ef119210 */ /* 0x000fe200007fe413 */
[----:B------:R-:W-:Y:S01]  /*2c80*/  USHF.L.U32 UR35, UR22, 0x4, URZ ;  /* 0x0000000416237899 */ /* 0x000fe2000800063f */
[C---:B-1----:R-:W-:Y:S01]  /*2c90*/  @!P4 LEA R14, P2, R8.reuse, R20, 0x1 ;  /* 0x00000014080ec211 */ /* 0x042fe200078408ff */
[----:B------:R-:W-:Y:S01]  /*2ca0*/  @!P4 IMAD.IADD R13, R9, 0x1, R13 ;  /* 0x00000001090dc824 */ /* 0x000fe200078e020d */
[----:B------:R-:W-:Y:S01]  /*2cb0*/  UIMAD UR34, UR22, 0x18, URZ ;  /* 0x00000018162278a4 */ /* 0x000fe2000f8e023f */
[----:B------:R-:W-:Y:S01]  /*2cc0*/  @!P3 IMAD.IADD R3, R7, 0x1, R3 ;  /* 0x000000010703b824 */ /* 0x000fe200078e0203 */
[----:B------:R-:W-:Y:S02]  /*2cd0*/  USHF.L.U32 UR33, UR22, 0x5, URZ ;  /* 0x0000000516217899 */ /* 0x000fe4000800063f */
[----:B------:R-:W-:Y:S01]  /*2ce0*/  @!P4 LEA.HI.X R15, R8, R21, R13, 0x1, P2 ;  /* 0x00000015080fc211 */ /* 0x000fe200010f0c0d */
[----:B------:R-:W-:Y:S01]  /*2cf0*/  IMAD.IADD R5, R11, 0x1, R18 ;  /* 0x000000010b057824 */ /* 0x000fe200078e0212 */
[----:B------:R-:W-:Y:S01]  /*2d00*/  UIMAD UR32, UR22, 0x28, URZ ;  /* 0x00000028162078a4 */ /* 0x000fe2000f8e023f */
[----:B------:R-:W-:Y:S01]  /*2d10*/  @!P4 IMAD.MOV.U32 R4, RZ, RZ, R10 ;  /* 0x000000ffff04c224 */ /* 0x000fe200078e000a */
[----:B------:R-:W-:Y:S01]  /*2d20*/  ULEA.HI UR6, UR8, UR8, URZ, 0x1 ;  /* 0x0000000808067291 */ /* 0x000fe2000f8f083f */
[--C-:B------:R-:W-:Y:S01]  /*2d30*/  @!P3 IMAD.MOV.U32 R11, RZ, RZ, R5.reuse ;  /* 0x000000ffff0bb224 */ /* 0x100fe200078e0005 */
[----:B------:R-:W1:Y:S01]  /*2d40*/  @!P4 LDC.64 R18, c[0x0][0x218] ;  /* 0x00008600ff12cb82 */ /* 0x000e620000000a00 */
[----:B------:R-:W-:Y:S01]  /*2d50*/  @!P4 IMAD.WIDE.U32 R4, R0, UR28, R4 ;  /* 0x0000001c0004cc25 */ /* 0x000fe2000f8e0004 */
[----:B------:R-:W-:Y:S01]  /*2d60*/  ULOP3.LUT UR6, UR6, 0xfffffffe, URZ, 0xc0, !UPT ;  /* 0xfffffffe06067892 */ /* 0x000fe2000f8ec03f */
[----:B------:R-:W-:-:S03]  /*2d70*/  ULDC UR41, c[0x0][0x398] ;  /* 0x0000e60000297ab9 */ /* 0x000fc60000000800 */
[----:B------:R-:W-:-:S04]  /*2d80*/  UIADD3 UR6, UR8, -UR6, URZ ;  /* 0x8000000608067290 */ /* 0x000fc8000fffe03f */
[----:B------:R-:W-:Y:S02]  /*2d90*/  UISETP.NE.AND UP0, UPT, UR6, 0x1, UPT ;  /* 0x000000010600788c */ /* 0x000fe4000bf05270 */
[----:B------:R-:W-:Y:S02]  /*2da0*/  USHF.L.U32 UR9, UR43, 0x7, URZ ;  /* 0x000000072b097899 */ /* 0x000fe4000800063f */
[----:B------:R-:W-:Y:S01]  /*2db0*/  UIMAD.WIDE.U32 UR10, UR42, 0x80, URZ ;  /* 0x000000802a0a78a5 */ /* 0x000fe2000f8e003f */
[----:B------:R-:W-:Y:S02]  /*2dc0*/  IMAD.MOV.U32 R21, RZ, RZ, 0x7f800000 ;  /* 0x7f800000ff157424 */ /* 0x000fe400078e00ff */
[----:B--2---:R-:W-:Y:S01]  /*2dd0*/  VIADD R12, R25, 0x8 ;  /* 0x00000008190c7836 */ /* 0x004fe20000000000 */
[----:B------:R-:W-:Y:S01]  /*2de0*/  UIADD3 UR38, UR23, UR12, URZ ;  /* 0x0000000c17267290 */ /* 0x000fe2000fffe03f */
[----:B------:R-:W-:Y:S01]  /*2df0*/  UMOV UR13, UR31 ;  /* 0x0000001f000d7c82 */ /* 0x000fe20008000000 */
[----:B---3--:R-:W-:-:S02]  /*2e00*/  VIADD R8, R26, 0x1000 ;  /* 0x000010001a087836 */ /* 0x008fc40000000000 */
[----:B------:R-:W-:Y:S01]  /*2e10*/  ISETP.GE.AND P6, PT, R12, UR5, PT ;  /* 0x000000050c007c0c */ /* 0x000fe2000bfc6270 */
[----:B------:R-:W-:Y:S01]  /*2e20*/  UIADD3 UR21, -UR30, URZ, URZ ;  /* 0x0000003f1e157290 */ /* 0x000fe2000fffe13f */
[C---:B----4-:R-:W-:Y:S01]  /*2e30*/  @!P3 LEA R12, P0, R6.reuse, R22, 0x1 ;  /* 0x00000016060cb211 */ /* 0x050fe200078008ff */
[----:B------:R-:W-:Y:S02]  /*2e40*/  UIMAD UR27, UR22, 0x50, URZ ;  /* 0x00000050161b78a4 */ /* 0x000fe4000f8e023f */
[----:B------:R-:W-:Y:S01]  /*2e50*/  UIMAD UR26, UR22, 0x58, URZ ;  /* 0x00000058161a78a4 */ /* 0x000fe2000f8e023f */
[----:B------:R-:W-:Y:S01]  /*2e60*/  @!P3 LEA.HI.X R13, R6, R23, R3, 0x1, P0 ;  /* 0x00000017060db211 */ /* 0x000fe200000f0c03 */
[----:B------:R-:W-:Y:S01]  /*2e70*/  UIMAD UR25, UR22, 0x60, URZ ;  /* 0x00000060161978a4 */ /* 0x000fe2000f8e023f */
[----:B------:R-:W-:Y:S01]  /*2e80*/  PLOP3.LUT P0, PT, PT, PT, UP5, 0x80, 0x0 ;  /* 0x000000000000781c */ /* 0x000fe20003f0f058 */
[----:B------:R-:W-:Y:S01]  /*2e90*/  UIMAD UR24, UR22, 0x68, URZ ;  /* 0x00000068161878a4 */ /* 0x000fe2000f8e023f */
[----:B------:R-:W-:-:S11]  /*2ea0*/  ULDC UR6, c[0x0][0x2ec] ;  /* 0x0000bb0000067ab9 */ /* 0x000fd60000000800 */
[----:B------:R-:W-:Y:S01]  /*2eb0*/  @P0 BAR.SYNC.DEFER_BLOCKING 0x0 ;  /* 0x0000000000000b1d */ /* 0x000fe20000010000 */
[----:B------:R-:W-:Y:S01]  /*2ec0*/  @!P3 IADD3 R6, P2, R0, 0x40, RZ ;  /* 0x000000400006b810 */ /* 0x000fe20007f5e0ff */
[----:B------:R-:W-:-:S04]  /*2ed0*/  @!P4 IMAD R3, R24, UR28, RZ ;  /* 0x0000001c1803cc24 */ /* 0x000fc8000f8e02ff */
[----:B------:R-:W-:Y:S01]  /*2ee0*/  @!P3 IMAD.X R7, RZ, RZ, R24, P2 ;  /* 0x000000ffff07b224 */ /* 0x000fe200010e0618 */
[C---:B------:R-:W-:Y:S01]  /*2ef0*/  ISETP.GE.AND P2, PT, R0.reuse, UR5, PT ;  /* 0x0000000500007c0c */ /* 0x040fe2000bf46270 */
[----:B------:R-:W-:Y:S01]  /*2f00*/  @!P4 IMAD R9, R0, UR29, R3 ;  /* 0x0000001d0009cc24 */ /* 0x000fe2000f8e0203 */
[----:B------:R-:W-:Y:S01]  /*2f10*/  LEA R0, R26, UR4, 0x1 ;  /* 0x000000041a007c11 */ /* 0x000fe2000f8e08ff */
[----:B------:R-:W-:Y:S01]  /*2f20*/  @!P3 IMAD R3, R7, UR28, RZ ;  /* 0x0000001c0703bc24 */ /* 0x000fe2000f8e02ff */
[----:B------:R-:W-:-:S03]  /*2f30*/  PLOP3.LUT P0, PT, PT, PT, UP0, 0x80, 0x0 ;  /* 0x000000000000781c */ /* 0x000fc60003f0f008 */
[----:B------:R-:W-:Y:S04]  /*2f40*/  @P4 STS [R0+0x8000], RZ ;  /* 0x008000ff00004388 */ /* 0x000fe80000000800 */
[----:B------:R-:W-:Y:S04]  /*2f50*/  @P4 STS [R0+0x8004], RZ ;  /* 0x008004ff00004388 */ /* 0x000fe80000000800 */
[----:B------:R-:W-:Y:S04]  /*2f60*/  @P4 STS.64 [R0+0x8008], RZ ;  /* 0x008008ff00004388 */ /* 0x000fe80000000a00 */
[----:B------:R-:W-:Y:S01]  /*2f70*/  @!PT LDS RZ, [RZ] ;  /* 0x00000000fffff984 */ /* 0x000fe20000000800 */
[----:B------:R-:W-:Y:S01]  /*2f80*/  @!PT LDS RZ, [RZ] ;  /* 0x00000000fffff984 */ /* 0x000fe20000000800 */
[----:B------:R-:W-:Y:S01]  /*2f90*/  @!PT LDS RZ, [RZ] ;  /* 0x00000000fffff984 */ /* 0x000fe20000000800 */
[----:B------:R2:W-:Y:S01]  /*2fa0*/  @!P4 LDGSTS.E.BYPASS.LTC128B.128 [R0+0x8000], desc[UR14][R14.64] ;  /* 0x080000000e00cfae */ /* 0x0005e2000b901d4e */
[----:B------:R-:W-:-:S02]  /*2fb0*/  @!P3 IMAD R20, R6, UR29, R3 ;  /* 0x0000001d0614bc24 */ /* 0x000fc4000f8e0203 */
[----:B------:R-:W-:Y:S01]  /*2fc0*/  @!P3 IMAD.WIDE.U32 R6, R6, UR28, R10 ;  /* 0x0000001c0606bc25 */ /* 0x000fe2000f8e000a */
[----:B------:R-:W-:Y:S01]  /*2fd0*/  @P3 STS.128 [R0+0x9000], RZ ;  /* 0x009000ff00003388 */ /* 0x000fe20000000c00 */
[----:B------:R-:W-:Y:S02]  /*2fe0*/  @!P1 IADD3 R10, P5, R240, UR10, RZ ;  /* 0x0000000af00a9c10 */ /* 0x000fe4000ffbe0ff */
[----:B------:R-:W-:Y:S01]  /*2ff0*/  IMAD.U32 R3, RZ, RZ, UR9 ;  /* 0x00000009ff037e24 */ /* 0x000fe2000f8e00ff */
[----:B------:R-:W-:Y:S01]  /*3000*/  @!PT LDS RZ, [RZ] ;  /* 0x00000000fffff984 */ /* 0x000fe20000000800 */
[----:B------:R-:W-:Y:S01]  /*3010*/  @!PT LDS RZ, [RZ] ;  /* 0x00000000fffff984 */ /* 0x000fe20000000800 */
[----:B------:R-:W-:Y:S01]  /*3020*/  @!PT LDS RZ, [RZ] ;  /* 0x00000000fffff984 */ /* 0x000fe20000000800 */
[----:B------:R3:W-:Y:S01]  /*3030*/  @!P3 LDGSTS.E.BYPASS.LTC128B.128 [R0+0x9000], desc[UR14][R12.64] ;  /* 0x090000000c00bfae */ /* 0x0007e2000b901d4e */
[----:B--2---:R-:W2:Y:S03]  /*3040*/  @!P3 LDC.64 R14, c[0x0][0x218] ;  /* 0x00008600ff0ebb82 */ /* 0x004ea60000000a00 */
[----:B------:R-:W-:Y:S01]  /*3050*/  @!P1 IADD3.X R11, R241, UR11, R3, P5, !PT ;  /* 0x0000000bf10b9c10 */ /* 0x000fe2000affe403 */
[----:B------:R-:W0:Y:S01]  /*3060*/  LDGDEPBAR ;  /* 0x00000000000079af */ /* 0x000e220000000000 */
[----:B------:R-:W-:Y:S01]  /*3070*/  @!P4 IMAD.IADD R3, R5, 0x1, R9 ;  /* 0x000000010503c824 */ /* 0x000fe200078e0209 */
[----:B---3--:R-:W-:-:S02]  /*3080*/  SEL R12, R8, R26, !P0 ;  /* 0x0000001a080c7207 */ /* 0x008fc40004000000 */
[----:B------:R-:W-:Y:S01]  /*3090*/  @P2 STS [R0+0x4000], RZ ;  /* 0x004000ff00002388 */ /* 0x000fe20000000800 */
[----:B-1----:R-:W-:Y:S02]  /*30a0*/  @!P4 LEA R8, P5, R4, R18, 0x1 ;  /* 0x000000120408c211 */ /* 0x002fe400078a08ff */
[----:B------:R-:W-:Y:S01]  /*30b0*/  LEA R247, R12, UR4, 0x1 ;  /* 0x000000040cf77c11 */ /* 0x000fe2000f8e08ff */
[----:B------:R-:W-:Y:S04]  /*30c0*/  @P2 STS [R0+0x4004], RZ ;  /* 0x004004ff00002388 */ /* 0x000fe80000000800 */
[----:B------:R-:W-:Y:S01]  /*30d0*/  @P2 STS.64 [R0+0x4008], RZ ;  /* 0x004008ff00002388 */ /* 0x000fe20000000a00 */
[----:B------:R-:W-:-:S03]  /*30e0*/  VIADD R5, R25, 0x40 ;  /* 0x0000004019057836 */ /* 0x000fc60000000000 */
[----:B------:R-:W-:Y:S01]  /*30f0*/  @!PT LDS RZ, [RZ] ;  /* 0x00000000fffff984 */ /* 0x000fe20000000800 */
[----:B------:R-:W-:Y:S01]  /*3100*/  @!PT LDS RZ, [RZ] ;  /* 0x00000000fffff984 */ /* 0x000fe20000000800 */
[----:B------:R-:W-:Y:S01]  /*3110*/  @!PT LDS RZ, [RZ] ;  /* 0x00000000fffff984 */ /* 0x000fe20000000800 */
[----:B------:R-:W-:Y:S01]  /*3120*/  @!P2 LDGSTS.E.BYPASS.LTC128B.128 [R0+0x4000], desc[UR14][R238.64] ;  /* 0x04000000ee00afae */ /* 0x000fe2000b901d4e */
[----:B------:R-:W-:-:S03]  /*3130*/  @!P4 LEA.HI.X R9, R4, R19, R3, 0x1, P5 ;  /* 0x000000130409c211 */ /* 0x000fc600028f0c03 */
[----:B------:R-:W-:Y:S01]  /*3140*/  @P1 STS.128 [R0+0x5000], RZ ;  /* 0x005000ff00001388 */ /* 0x000fe20000000c00 */
[----:B------:R-:W-:-:S03]  /*3150*/  @!P3 IMAD.IADD R7, R7, 0x1, R20 ;  /* 0x000000010707b824 */ /* 0x000fc600078e0214 */
[----:B------:R-:W-:Y:S01]  /*3160*/  @!PT LDS RZ, [RZ] ;  /* 0x00000000fffff984 */ /* 0x000fe20000000800 */
[----:B------:R-:W-:Y:S01]  /*3170*/  @!PT LDS RZ, [RZ] ;  /* 0x00000000fffff984 */ /* 0x000fe20000000800 */
[----:B------:R-:W-:Y:S01]  /*3180*/  @!PT LDS RZ, [RZ] ;  /* 0x00000000fffff984 */ /* 0x000fe20000000800 */
[----:B------:R-:W-:Y:S01]  /*3190*/  @!P1 LDGSTS.E.BYPASS.LTC128B.128 [R0+0x5000], desc[UR14][R16.64] ;  /* 0x0500000010009fae */ /* 0x000fe2000b901d4e */
[----:B------:R-:W-:-:S03]  /*31a0*/  VIADD R3, R25, 0x48 ;  /* 0x0000004819037836 */ /* 0x000fc60000000000 */
[----:B------:R-:W-:Y:S04]  /*31b0*/  @P2 STS [R247], RZ ;  /* 0x000000fff7002388 */ /* 0x000fe80000000800 */
[----:B------:R-:W-:Y:S04]  /*31c0*/  @P2 STS [R247+0x4], RZ ;  /* 0x000004fff7002388 */ /* 0x000fe80000000800 */
[----:B------:R-:W-:Y:S04]  /*31d0*/  @P2 STS [R247+0x8], RZ ;  /* 0x000008fff7002388 */ /* 0x000fe80000000800 */
[----:B------:R-:W-:Y:S04]  /*31e0*/  @P2 STS [R247+0xc], RZ ;  /* 0x00000cfff7002388 */ /* 0x000fe80000000800 */
[----:B------:R-:W-:Y:S01]  /*31f0*/  @!PT LDS RZ, [RZ] ;  /* 0x00000000fffff984 */ /* 0x000fe20000000800 */
[----:B------:R-:W-:Y:S01]  /*3200*/  @!PT LDS RZ, [RZ] ;  /* 0x00000000fffff984 */ /* 0x000fe20000000800 */
[----:B------:R-:W-:Y:S01]  /*3210*/  @!PT LDS RZ, [RZ] ;  /* 0x00000000fffff984 */ /* 0x000fe20000000800 */
[----:B------:R-:W-:Y:S01]  /*3220*/  @!P2 LDGSTS.E.BYPASS.LTC128B.128 [R247], desc[UR14][R240.64] ;  /* 0x00000000f0f7afae */ /* 0x000fe2000b901d4e */
[----:B--2---:R-:W-:-:S03]  /*3230*/  @!P3 LEA R4, P2, R6, R14, 0x1 ;  /* 0x0000000e0604b211 */ /* 0x004fc600078408ff */
        /* <DEDUP_REMOVED lines=9> */
[----:B------:R-:W-:Y:S02]  /*32d0*/  @!P3 LEA.HI.X R5, R6, R15, R7, 0x1, P2 ;  /* 0x0000000f0605b211 */ /* 0x000fe400010f0c07 */
[----:B------:R-:W-:Y:S01]  /*32e0*/  ISETP.GE.AND P2, PT, R3, UR5, PT ;  /* 0x0000000503007c0c */ /* 0x000fe2000bf46270 */
[----:B------:R-:W-:Y:S01]  /*32f0*/  @P4 STS [R0+0x6000], RZ ;  /* 0x006000ff00004388 */ /* 0x000fe20000000800 */
[C---:B------:R-:W-:Y:S01]  /*3300*/  IMAD.SHL.U32 R6, R25.reuse, 0x4, RZ ;  /* 0x0000000419067824 */ /* 0x040fe200078e00ff */
[----:B------:R-:W-:Y:S01]  /*3310*/  ISETP.GE.AND P5, PT, R25, UR5, PT ;  /* 0x0000000519007c0c */ /* 0x000fe2000bfa6270 */
[----:B------:R-:W-:Y:S01]  /*3320*/  IMAD.MOV.U32 R23, RZ, RZ, 0x7f800000 ;  /* 0x7f800000ff177424 */ /* 0x000fe200078e00ff */
[----:B------:R-:W-:Y:S01]  /*3330*/  @P4 STS [R0+0x6004], RZ ;  /* 0x006004ff00004388 */ /* 0x000fe20000000800 */
[----:B------:R-:W-:Y:S01]  /*3340*/  IMAD.MOV.U32 R22, RZ, RZ, 0x7f800000 ;  /* 0x7f800000ff167424 */ /* 0x000fe200078e00ff */
[----:B------:R-:W-:Y:S01]  /*3350*/  SEL R148, R148, R162, !P0 ;  /* 0x000000a294947207 */ /* 0x000fe20004000000 */
[----:B------:R-:W-:Y:S01]  /*3360*/  IMAD.MOV.U32 R13, RZ, RZ, 0x7f800000 ;  /* 0x7f800000ff0d7424 */ /* 0x000fe200078e00ff */
[----:B------:R-:W-:Y:S01]  /*3370*/  @P4 STS.64 [R0+0x6008], RZ ;  /* 0x006008ff00004388 */ /* 0x000fe20000000a00 */
[----:B------:R-:W-:-:S02]  /*3380*/  UIADD3 UR38, -UR7, 0x80, UR38 ;  /* 0x0000008007267890 */ /* 0x000fc4000fffe126 */
        /* <DEDUP_REMOVED lines=8> */
[----:B------:R-:W-:Y:S02]  /*3410*/  UIMAD UR28, UR22, 0x48, URZ ;  /* 0x00000048161c78a4 */ /* 0x000fe4000f8e023f */
[----:B------:R-:W-:Y:S01]  /*3420*/  UIMAD UR23, UR22, 0x70, URZ ;  /* 0x00000070161778a4 */ /* 0x000fe2000f8e023f */
[----:B------:R-:W-:Y:S01]  /*3430*/  @!PT LDS RZ, [RZ] ;  /* 0x00000000fffff984 */ /* 0x000fe20000000800 */
[----:B------:R-:W-:Y:S01]  /*3440*/  @!PT LDS RZ, [RZ] ;  /* 0x00000000fffff984 */ /* 0x000fe20000000800 */
[----:B------:R-:W-:Y:S01]  /*3450*/  @!PT LDS RZ, [RZ] ;  /* 0x00000000fffff984 */ /* 0x000fe20000000800 */
[----:B------:R3:W-:Y:S01]  /*3460*/  @!P3 LDGSTS.E.BYPASS.LTC128B.128 [R0+0x7000], desc[UR14][R4.64] ;  /* 0x070000000400bfae */ /* 0x0007e2000b901d4e */
[----:B------:R-:W-:-:S03]  /*3470*/  ULDC UR5, c[0x0][0x39c] ;  /* 0x0000e70000057ab9 */ /* 0x000fc60000000800 */
[----:B------:R-:W0:Y:S01]  /*3480*/  LDGDEPBAR ;  /* 0x00000000000079af */ /* 0x000e220000000000 */
[----:B-1----:R-:W-:Y:S02]  /*3490*/  SHF.R.S32.HI R8, RZ, 0x1f, R25 ;  /* 0x0000001fff087819 */ /* 0x002fe40000011419 */
[----:B---3--:R-:W-:Y:S01]  /*34a0*/  IADD3 R4, P4, R6, UR17, RZ ;  /* 0x0000001106047c10 */ /* 0x008fe2000ff9e0ff */
[----:B------:R-:W-:-:S04]  /*34b0*/  DEPBAR.LE SB0, 0x1 ;  /* 0x000080400000791a */ /* 0x000fc80000000000 */
[----:B------:R-:W-:Y:S02]  /*34c0*/  SHF.L.U64.HI R5, R25, 0x2, R8 ;  /* 0x0000000219057819 */ /* 0x000fe40000010208 */
[----:B--2---:R-:W-:Y:S02]  /*34d0*/  SHF.R.S32.HI R0, RZ, 0x1f, R3 ;  /* 0x0000001fff007819 */ /* 0x004fe40000011403 */
[----:B------:R-:W-:Y:S02]  /*34e0*/  @!P2 LEA R6, P3, R3, UR17, 0x2 ;  /* 0x000000110306ac11 */ /* 0x000fe4000f8610ff */
[----:B------:R-:W-:Y:S02]  /*34f0*/  IADD3.X R5, R5, UR16, RZ, P4, !PT ;  /* 0x0000001005057c10 */ /* 0x000fe4000a7fe4ff */
[----:B------:R-:W-:-:S03]  /*3500*/  @!P2 LEA.HI.X R7, R3, UR16, R0, 0x2, P3 ;  /* 0x000000100307ac11 */ /* 0x000fc600098f1400 */
[----:B------:R-:W2:Y:S04]  /*3510*/  @!P5 LDG.E R23, desc[UR14][R4.64] ;  /* 0x0000000e0417d981 */ /* 0x000ea8000c1e1900 */
[----:B------:R-:W3:Y:S04]  /*3520*/  @!P6 LDG.E R22, desc[UR14][R4.64+0x20] ;  /* 0x0000200e0416e981 */ /* 0x000ee8000c1e1900 */
[----:B------:R-:W4:Y:S04]  /*3530*/  @!P1 LDG.E R21, desc[UR14][R4.64+0x100] ;  /* 0x0001000e04159981 */ /* 0x000f28000c1e1900 */
[----:B------:R1:W5:Y:S01]  /*3540*/  @!P2 LDG.E R13, desc[UR14][R6.64] ;  /* 0x0000000e060da981 */ /* 0x000362000c1e1900 */
[----:B------:R-:W-:Y:S01]  /*3550*/  BAR.SYNC.DEFER_BLOCKING 0x0 ;  /* 0x0000000000007b1d */ /* 0x000fe20000010000 */
[----:B------:R-:W-:-:S02]  /*3560*/  IMAD.SHL.U32 R3, R25, 0x4, RZ ;  /* 0x0000000419037824 */ /* 0x000fc400078e00ff */
[----:B------:R-:W-:-:S03]  /*3570*/  VIADD R0, R25, 0xffffff80 ;  /* 0xffffff8019007836 */ /* 0x000fc60000000000 */
[----:B------:R1:W-:Y:S04]  /*3580*/  STL [R1+0x28], R3 ;  /* 0x0000280301007387 */ /* 0x0003e80000100800 */
[----:B------:R1:W2:Y:S04]  /*3590*/  LDSM.16.M88.4 R116, [R149+0x8000] ;  /* 0x008000009574783b */ /* 0x0002a80000000200 */
[----:B------:R1:W2:Y:S04]  /*35a0*/  LDSM.16.M88.4 R120, [R149+0x8400] ;  /* 0x008400009578783b */ /* 0x0002a80000000200 */
[----:B------:R2:W2:Y:S04]  /*35b0*/  LDSM.16.M88.4 R124, [R149+0x8800] ;  /* 0x00880000957c783b */ /* 0x0004a80000000200 */
[----:B------:R2:W2:Y:S04]  /*35c0*/  LDSM.16.M88.4 R128, [R149+0x8c00] ;  /* 0x008c00009580783b */ /* 0x0004a80000000200 */
[----:B------:R2:W2:Y:S04]  /*35d0*/  LDSM.16.M88.4 R132, [R150+0x8000] ;  /* 0x008000009684783b */ /* 0x0004a80000000200 */
[----:B------:R2:W2:Y:S04]  /*35e0*/  LDSM.16.M88.4 R136, [R150+0x8400] ;  /* 0x008400009688783b */ /* 0x0004a80000000200 */
[----:B------:R2:W2:Y:S04]  /*35f0*/  LDSM.16.M88.4 R140, [R150+0x8800] ;  /* 0x00880000968c783b */ /* 0x0004a80000000200 */
[----:B------:R2:W2:Y:S01]  /*3600*/  LDSM.16.M88.4 R144, [R150+0x8c00] ;  /* 0x008c00009690783b */ /* 0x0004a20000000200 */
[----:B-1----:R-:W-:-:S02]  /*3610*/  SHF.R.S32.HI R3, RZ, 0x1f, R0 ;  /* 0x0000001fff037819 */ /* 0x002fc40000011400 */
[----:B------:R-:W-:Y:S02]  /*3620*/  SHF.L.U64.HI R6, R25, 0x2, R8 ;  /* 0x0000000219067819 */ /* 0x000fe40000010208 */
[C---:B------:R-:W-:Y:S01]  /*3630*/  SHF.L.U64.HI R5, R0.reuse, 0x2, R3 ;  /* 0x0000000200057819 */ /* 0x040fe20000010203 */
[----:B------:R-:W-:Y:S02]  /*3640*/  IMAD.SHL.U32 R0, R0, 0x4, RZ ;  /* 0x0000000400007824 */ /* 0x000fe400078e00ff */
[----:B------:R-:W-:Y:S01]  /*3650*/  VIADD R4, R156, 0x1000 ;  /* 0x000010009c047836 */ /* 0x000fe20000000000 */
[----:B------:R-:W-:-:S04]  /*3660*/  LEA R148, R148, UR4, 0x1 ;  /* 0x0000000494947c11 */ /* 0x000fc8000f8e08ff */
[----:B------:R-:W-:Y:S01]  /*3670*/  SEL R3, R4, R156, !P0 ;  /* 0x0000009c04037207 */ /* 0x000fe20004000000 */
[----:B------:R-:W-:-:S03]  /*3680*/  UIMAD UR22, UR22, 0x78, URZ ;  /* 0x00000078161678a4 */ /* 0x000fc6000f8e023f */
[----:B------:R-:W-:Y:S01]  /*3690*/  LEA R3, R3, UR4, 0x1 ;  /* 0x0000000403037c11 */ /* 0x000fe2000f8e08ff */
[----:B------:R-:W-:Y:S01]  /*36a0*/  UIADD3 UR38, UR38, -UR59, URZ ;  /* 0x8000003b26267290 */ /* 0x000fe2000fffe03f */
[----:B--2---:R1:W-:Y:S04]  /*36b0*/  STL [R1+0x10], R23 ;  /* 0x0000101701007387 */ /* 0x0043e80000100800 */
[----:B---3--:R1:W-:Y:S04]  /*36c0*/  STL [R1+0x14], R22 ;  /* 0x0000141601007387 */ /* 0x0083e80000100800 */
[----:B----4-:R1:W-:Y:S04]  /*36d0*/  STL [R1+0x8], R21 ;  /* 0x0000081501007387 */ /* 0x0103e80000100800 */
[----:B-----5:R1:W-:Y:S04]  /*36e0*/  STL [R1+0xc], R13 ;  /* 0x00000c0d01007387 */ /* 0x0203e80000100800 */
[----:B------:R1:W-:Y:S04]  /*36f0*/  STL [R1+0x24], R6 ;  /* 0x0000240601007387 */ /* 0x0003e80000100800 */
[----:B------:R1:W-:Y:S04]  /*3700*/  STL [R1+0x20], R5 ;  /* 0x0000200501007387 */ /* 0x0003e80000100800 */
[----:B------:R1:W-:Y:S02]  /*3710*/  STL [R1+0x1c], R0 ;  /* 0x00001c0001007387 */ /* 0x0003e40000100800 */
.L_x_679:
[----:B------:R-:W2:Y:S01]  /*3720*/  LDL R169, [R1+0x28] ;  /* 0x0000280001a97983 */ /* 0x000ea20000100800 */
[----:B------:R-:W-:Y:S01]  /*3730*/  IADD3 R112, R158, R148, RZ ;  /* 0x000000949e707210 */ /* 0x000fe20007ffe0ff */
[----:B------:R-:W-:Y:S02]  /*3740*/  USHF.L.U32 UR9, UR8, 0x7, URZ ;  /* 0x0000000708097899 */ /* 0x000fe4000800063f */
[----:B-1----:R-:W3:Y:S01]  /*3750*/  LDL R0, [R1+0x24] ;  /* 0x0000240001007983 */ /* 0x002ee20000100800 */
        /* <DEDUP_REMOVED lines=121> */
[----:B------:R4:W-:Y:S02]  /*3ef0*/  STL.64 [R1], R4 ;  /* 0x0000000401007387 */ /* 0x0009e40000100a00 */
        /* <DEDUP_REMOVED lines=142> */
.L_x_675:
        /* <DEDUP_REMOVED lines=234> */
.L_x_676:
        /* <DEDUP_REMOVED lines=316> */
[C---:B------:R-:W-:Y:S01]  /*6a40*/  FADD.FTZ R32, -R111.reuse, R32 ;  /* 0x000000206f207221 */ /* 0x040fe20000010100 */
[C---:B------:R-:W-:Y:S01]  /*6a50*/  FADD.FTZ R22, -R110.reuse, R22 ;  /* 0x000000166e167221 */ /* 0x040fe20000010100 */
[----:B------:R-:W-:Y:S01]  /*6a60*/  FADD.FTZ R33, -R111, R33 ;  /* 0x000000216f217221 */ /* 0x000fe20000010100 */
[C---:B------:R-:W-:Y:S01]  /*6a70*/  FADD.FTZ R34, -R110.reuse, R34 ;  /* 0x000000226e227221 */ /* 0x040fe20000010100 */
[----:B------:R-:W-:Y:S01]  /*6a80*/  FMUL.FTZ R32, R149, R32 ;  /* 0x0000002095207220 */ /* 0x000fe20000410000 */
        /* <DEDUP_REMOVED lines=33> */
[----:B------:R-:W-:Y:S01]  /*6ca0*/  FMUL.FTZ R61, R72, R61 ;  /* 0x0000003d483d7220 */ /* 0x000fe20000410000 */
        /* <DEDUP_REMOVED lines=9> */
[C---:B------:R-:W-:Y:S01]  /*6d40*/  FADD.FTZ R19, -R110.reuse, R19 ;  /* 0x000000136e137221 */ /* 0x040fe20000010100 */
[----:B------:R-:W-:Y:S01]  /*6d50*/  FADD.FTZ R23, -R110, R23 ;  /* 0x000000176e177221 */ /* 0x000fe20000010100 */
[----:B------:R-:W-:Y:S01]  /*6d60*/  FADD.FTZ R20, -R111, R20 ;  /* 0x000000146f147221 */ /* 0x000fe20000010100 */
[----:B------:R-:W-:Y:S01]  /*6d70*/  FADD.FTZ R9, -R109, R9 ;  /* 0x000000096d097221 */ /* 0x000fe20000010100 */
[----:B------:R-:W-:Y:S01]  /*6d80*/  FMUL.FTZ R19, R251, R19 ;  /* 0x00000013fb137220 */ /* 0x000fe20000410000 */
[----:B------:R-:W-:Y:S01]  /*6d90*/  FMUL.FTZ R23, R248, R23 ;  /* 0x00000017f8177220 */ /* 0x000fe20000410000 */
        /* <DEDUP_REMOVED lines=9> */
[----:B------:R-:W-:Y:S01]  /*6e30*/  FADD.FTZ R13, -R109, R13 ;  /* 0x0000000d6d0d7221 */ /* 0x000fe20000010100 */
        /* <DEDUP_REMOVED lines=62> */
[----:B------:R-:W-:Y:S01]  /*7220*/  FMUL.FTZ R15, R104, R6 ;  /* 0x00000006680f7220 */ /* 0x000fe20000410000 */
[----:B------:R-:W-:Y:S01]  /*7230*/  FMUL.FTZ R11, R105, R5 ;  /* 0x00000005690b7220 */ /* 0x000fe20000410000 */
[----:B------:R-:W-:Y:S01]  /*7240*/  FFMA.FTZ R0, -R174, R174, 1 ;  /* 0x3f800000ae007423 */ /* 0x000fe200000101ae */
[----:B------:R-:W-:Y:S01]  /*7250*/  FFMA.FTZ R5, -R178, R178, 1 ;  /* 0x3f800000b2057423 */ /* 0x000fe200000101b2 */
        /* <DEDUP_REMOVED lines=150> */
[----:B------:R-:W-:Y:S01]  /*7bc0*/  FMUL.FTZ R15, R15, R0 ;  /* 0x000000000f0f7220 */ /* 0x000fe20000410000 */
[----:B------:R-:W-:Y:S01]  /*7bd0*/  FMUL.FTZ R5, R5, UR5 ;  /* 0x0000000505057c20 */ /* 0x000fe20008410000 */
[----:B------:R-:W-:Y:S01]  /*7be0*/  FFMA.FTZ R0, -R209, R209, 1 ;  /* 0x3f800000d1007423 */ /* 0x000fe200000101d1 */
[----:B------:R-:W-:Y:S01]  /*7bf0*/  FFMA.FTZ R6, -R212, R212, 1 ;  /* 0x3f800000d4067423 */ /* 0x000fe200000101d4 */
[----:B------:R-:W-:Y:S01]  /*7c00*/  FMUL.FTZ R4, R4, UR5 ;  /* 0x0000000504047c20 */ /* 0x000fe20008410000 */
        /* <DEDUP_REMOVED lines=29> */
[----:B------:R-:W-:Y:S01]  /*7de0*/  FFMA.FTZ R0, -R214, R214, 1 ;  /* 0x3f800000d6007423 */ /* 0x000fe200000101d6 */
[----:B------:R-:W-:Y:S01]  /*7df0*/  FMUL.FTZ R9, R9, R6 ;  /* 0x0000000609097220 */ /* 0x000fe20000410000 */
        /* <DEDUP_REMOVED lines=8> */
[----:B------:R-:W-:Y:S01]  /*7e80*/  FFMA.FTZ R6, -R224, R224, 1 ;  /* 0x3f800000e0067423 */ /* 0x000fe200000101e0 */
[----:B------:R1:W5:Y:S01]  /*7e90*/  LDL.LU R73, [R1+0x5c] ;  /* 0x00005c0001497983 */ /* 0x0003620000300800 */
[----:B------:R-:W-:Y:S01]  /*7ea0*/  FMUL.FTZ R10, R10, R5 ;  /* 0x000000050a0a7220 */ /* 0x000fe20000410000 */
[----:B------:R-:W-:Y:S01]  /*7eb0*/  FMUL.FTZ R0, R0, UR5 ;  /* 0x0000000500007c20 */ /* 0x000fe20008410000 */
[----:B------:R-:W-:Y:S01]  /*7ec0*/  FFMA.FTZ R5, -R222, R222, 1 ;  /* 0x3f800000de057423 */ /* 0x000fe200000101de */
[----:B------:R1:W5:Y:S01]  /*7ed0*/  LDL.LU R72, [R1+0x58] ;  /* 0x0000580001487983 */ /* 0x0003620000300800 */
[----:B------:R-:W-:Y:S01]  /*7ee0*/  FFMA.FTZ R4, -R220, R220, 1 ;  /* 0x3f800000dc047423 */ /* 0x000fe200000101dc */
[----:B------:R-:W-:Y:S01]  /*7ef0*/  FMUL.FTZ R6, R6, UR5 ;  /* 0x0000000506067c20 */ /* 0x000fe20008410000 */
        /* <DEDUP_REMOVED lines=10> */
[----:B------:R-:W-:Y:S01]  /*7fa0*/  FFMA.FTZ R6, -R223, R223, 1 ;  /* 0x3f800000df067423 */ /* 0x000fe200000101df */
        /* <DEDUP_REMOVED lines=9> */
[----:B------:R-:W-:Y:S01]  /*8040*/  F2FP.BF16.F32.PACK_AB R10, R10, R9 ;  /* 0x000000090a0a723e */ /* 0x000fe200000010ff */
[----:B------:R1:W5:Y:S01]  /*8050*/  LDL.LU R2, [R1+0x40] ;  /* 0x0000400001027983 */ /* 0x0003620000300800 */
[----:B------:R-:W-:Y:S01]  /*8060*/  FFMA.FTZ R0, -R228, R228, 1 ;  /* 0x3f800000e4007423 */ /* 0x000fe200000101e4 */
[----:B------:R-:W-:Y:S01]  /*8070*/  F2FP.BF16.F32.PACK_AB R9, R11, R12 ;  /* 0x0000000c0b09723e */ /* 0x000fe200000010ff */
[----:B------:R-:W-:Y:S01]  /*8080*/  FMUL.FTZ R11, R60, R6 ;  /* 0x000000063c0b7220 */ /* 0x000fe20000410000 */
        /* <DEDUP_REMOVED lines=20> */
[----:B------:R-:W1:Y:S01]  /*81d0*/  LDC R25, c[0x0][0x240] ;  /* 0x00009000ff197b82 */ /* 0x000e620000000800 */
[----:B------:R-:W-:Y:S04]  /*81e0*/  ULOP3.LUT UR9, UR8, 0x1, URZ, 0xc0, !UPT ;  /* 0x0000000108097892 */ /* 0x000fe8000f8ec03f */
[----:B------:R-:W-:Y:S03]  /*81f0*/  UISETP.NE.U32.AND UP0, UPT, UR9, 0x1, UPT ;  /* 0x000000010900788c */ /* 0x000fe6000bf05070 */
[----:B------:R-:W2:Y:S01]  /*8200*/  LDC R26, c[0x0][0x244] ;  /* 0x00009100ff1a7b82 */ /* 0x000ea20000000800 */
[----:B------:R-:W-:Y:S06]  /*8210*/  USEL UR9, UR61, 0x2000, !UP0 ;  /* 0x000020003d097887 */ /* 0x000fec000c000000 */
[----:B------:R-:W-:Y:S01]  /*8220*/  VIADD R247, R247, UR9 ;  /* 0x00000009f7f77c36 */ /* 0x000fe20008000000 */
[----:B-----5:R-:W-:Y:S01]  /*8230*/  IADD3 R148, R148, UR9, RZ ;  /* 0x0000000994947c10 */ /* 0x020fe2000fffe0ff */
        /* <DEDUP_REMOVED lines=13> */
.L_x_677:
        /* <DEDUP_REMOVED lines=34> */
[----:B---3-5:R-:W-:Y:S05]  /*8530*/  LEA R0, R156, UR4, 0x1 ;  /* 0x000000049c007c11 */ /* 0x028fea000f8e08ff */
[----:B-1----:R-:W-:Y:S04]  /*8540*/  LDSM.16.MT88.4 R4, [R2+0x10000] ;  /* 0x010000000204783b */ /* 0x002fe80000004200 */
        /* <DEDUP_REMOVED lines=75> */
.L_x_678:
[----:B------:R-:W2:Y:S01]  /*8a00*/  LDL R60, [R1+0x1c] ;  /* 0x00001c00013c7983 */ /* 0x000ea20000100800 */
[----:B------:R-:W-:Y:S02]  /*8a10*/  ULOP3.LUT UR9, UR8, 0x1, URZ, 0xc0, !UPT ;  /* 0x0000000108097892 */ /* 0x000fe4000f8ec03f */
[----:B------:R-:W-:Y:S01]  /*8a20*/  UISETP.GT.AND UP2, UPT, UR8, UR20, UPT ;  /* 0x000000140800728c */ /* 0x000fe2000bf44270 */
[----:B------:R-:W3:Y:S01]  /*8a30*/  LDL R58, [R1+0x20] ;  /* 0x00002000013a7983 */ /* 0x000ee20000100800 */
[----:B------:R-:W-:Y:S02]  /*8a40*/  UISETP.NE.U32.AND UP0, UPT, UR9, 0x1, UPT ;  /* 0x000000010900788c */ /* 0x000fe4000bf05070 */
[----:B------:R-:W-:Y:S01]  /*8a50*/  UIADD3 UR8, UR8, -0x1, URZ ;  /* 0xffffffff08087890 */ /* 0x000fe2000fffe03f */
[----:B------:R-:W4:Y:S04]  /*8a60*/  LDL.LU.64 R56, [R1] ;  /* 0x0000000001387983 */ /* 0x000f280000300a00 */
[----:B------:R-:W5:Y:S04]  /*8a70*/  LDL R55, [R1+0x10] ;  /* 0x0000100001377983 */ /* 0x000f680000100800 */
        /* <DEDUP_REMOVED lines=84> */
[----:B------:R-:W-:Y:S01]  /*8fc0*/  @UP3 UIADD3 UR17, UP1, UR17, -0x200, URZ ;  /* 0xfffffe0011113890 */ /* 0x000fe2000ff3e03f */
[----:B----4-:R-:W-:Y:S01]  /*8fd0*/  LEA R179, P0, R21, R56, 0x2 ;  /* 0x0000003815b37211 */ /* 0x010fe200078010ff */
[----:B------:R-:W-:Y:S01]  /*8fe0*/  IMAD.U32 R56, RZ, RZ, UR26 ;  /* 0x0000001aff387e24 */ /* 0x000fe2000f8e00ff */
[----:B---3--:R-:W-:Y:S01]  /*8ff0*/  @P1 IADD3.X R21, R58, UR16, RZ, P2, !PT ;  /* 0x000000103a151c10 */ /* 0x008fe200097fe4ff */
[----:B------:R-:W-:Y:S01]  /*9000*/  IMAD.U32 R58, RZ, RZ, UR28 ;  /* 0x0000001cff3a7e24 */ /* 0x000fe2000f8e00ff */
[----:B------:R-:W-:Y:S01]  /*9010*/  LEA.HI.X.SX32 R177, R0, R57, 0x2, P0 ;  /* 0x0000003900b17211 */ /* 0x000fe200000f16ff */
[----:B------:R-:W-:Y:S01]  /*9020*/  IMAD.U32 R0, RZ, RZ, UR36 ;  /* 0x00000024ff007e24 */ /* 0x000fe2000f8e00ff */
[----:B------:R-:W-:Y:S01]  /*9030*/  @UP3 UIADD3.X UR16, UR16, -0x1, URZ, UP1, !UPT ;  /* 0xffffffff10103890 */ /* 0x000fe20008ffe43f */
[----:B-----5:R-:W2:Y:S01]  /*9040*/  @P1 LDG.E R55, desc[UR14][R20.64] ;  /* 0x0000000e14371981 */ /* 0x020ea2000c1e1900 */
        /* <DEDUP_REMOVED lines=204> */
.L_x_680:
        /* <DEDUP_REMOVED lines=21> */
.L_x_681:
        /* <DEDUP_REMOVED lines=39> */
.L_x_683:
[----:B------:R-:W-:Y:S05]  /*a0d0*/  BSYNC B0 ;  /* 0x0000000000007941 */ /* 0x000fea0003800000 */
.L_x_682:
        /* <DEDUP_REMOVED lines=13> */
.L_x_685:
[----:B------:R-:W-:Y:S05]  /*a1b0*/  BSYNC B0 ;  /* 0x0000000000007941 */ /* 0x000fea0003800000 */
.L_x_684:
        /* <DEDUP_REMOVED lines=27> */
.L_x_687:
[----:B------:R-:W-:Y:S05]  /*a370*/  BSYNC B0 ;  /* 0x0000000000007941 */ /* 0x000fea0003800000 */
.L_x_686:
        /* <DEDUP_REMOVED lines=13> */
.L_x_674:
[----:B------:R-:W-:Y:S05]  /*a450*/  BSYNC B1 ;  /* 0x0000000000017941 */ /* 0x000fea0003800000 */
.L_x_660:
        /* <DEDUP_REMOVED lines=8> */
.L_x_688:
[----:B------:R-:W-:Y:S05]  /*a4e0*/  EXIT ;  /* 0x000000000000794d */ /* 0x000fea0003800000 */
.L_x_690:
        /* <DEDUP_REMOVED lines=9> */
.L_x_1347:


//--------------------- .text._ZN5flash44flash_bwd_dq_dk_dv_loop_seqk_parallel_kernelI23Flash_bwd_kernel_traitsILi32ELi128ELi128ELi8ELi4ELi4ELi4ELb1ELb0EN7cutlass10bfloat16_tE19Flash_kernel_traitsILi32ELi128ELi128ELi8ES3_EELb1ELb0ELb1ELb1ELb0ELb0ELb0EEEvNS_16Flash_bwd_paramsE --------------------------
	.section	.text._ZN5flash44flash_bwd_dq_dk_dv_loop_seqk_parallel_kernelI23Flash_bwd_kernel_traitsILi32ELi128ELi128ELi8ELi4ELi4ELi4ELb1ELb0EN7cutlass10bfloat16_tE19Flash_kernel_traitsILi32ELi128ELi128ELi8ES3_EELb1ELb0ELb1ELb1ELb0ELb0ELb0EEEvNS_16Flash_bwd_paramsE,"ax",@progbits
	.align	128
        .global         _ZN5flash44flash_bwd_dq_dk_dv_loop_seqk_parallel_kernelI23Flash_bwd_kernel_traitsILi32ELi128ELi128ELi8ELi4ELi4ELi4ELb1ELb0EN7cutlass10bfloat16_tE19Flash_kernel_traitsILi32ELi128ELi128ELi8ES3_EELb1ELb0ELb1ELb1ELb0ELb0ELb0EEEvNS_16Flash_bwd_paramsE
        .type           _ZN5flash44flash_bwd_dq_dk_dv_loop_seqk_parallel_kernelI23Flash_bwd_kernel_traitsILi32ELi128ELi128ELi8ELi4ELi4ELi4ELb1ELb0EN7cutlass10bfloat16_tE19Flash_kernel_traitsILi32ELi128ELi128ELi8ES3_EELb1ELb0ELb1ELb1ELb0ELb0ELb0EEEvNS_16Flash_bwd_paramsE,@function
        .size           _ZN5flash44flash_bwd_dq_dk_dv_loop_seqk_parallel_kernelI23Flash_bwd_kernel_traitsILi32ELi128ELi128ELi8ELi4ELi4ELi4ELb1ELb0EN7cutlass10bfloat16_tE19Flash_kernel_traitsILi32ELi128ELi128ELi8ES3_EELb1ELb0ELb1ELb1ELb0ELb0ELb0EEEvNS_16Flash_bwd_paramsE,(.L_x_1348 - _ZN5flash44flash_bwd_dq_dk_dv_loop_seqk_parallel_kernelI23Flash_bwd_kernel_traitsILi32ELi128ELi128ELi8ELi4ELi4ELi4ELb1ELb0EN7cutlass10bfloat16_tE19Flash_kernel_traitsILi32ELi128ELi128ELi8ES3_EELb1ELb0ELb1ELb1ELb0ELb0ELb0EEEvNS_16Flash_bwd_paramsE)
        .other          _ZN5flash44flash_bwd_dq_dk_dv_loop_seqk_parallel_kernelI23Flash_bwd_kernel_traitsILi32ELi128ELi128ELi8ELi4ELi4ELi4ELb1ELb0EN7cutlass10bfloat16_tE19Flash_kernel_traitsILi32ELi128ELi128ELi8ES3_EELb1ELb0ELb1ELb1ELb0ELb0ELb0EEEvNS_16Flash_bwd_paramsE,@"STO_CUDA_ENTRY STV_DEFAULT"
_ZN5flash44flash_bwd_dq_dk_dv_loop_seqk_parallel_kernelI23Flash_bwd_kernel_traitsILi32ELi128ELi128ELi8ELi4ELi4ELi4ELb1ELb0EN7cutlass10bfloat16_tE19Flash_kernel_traitsILi32ELi128ELi128ELi8ES3_EELb1ELb0ELb1ELb1ELb0ELb0ELb0EEEvNS_16Flash_bwd_paramsE:
.text._ZN5flash44flash_bwd_dq_dk_dv_loop_seqk_parallel_kernelI23Flash_bwd_kernel_traitsILi32ELi128ELi128ELi8ELi4ELi4ELi4ELb1ELb0EN7cutlass10bfloat16_tE19Flash_kernel_traitsILi32ELi128ELi128ELi8ES3_EELb1ELb0ELb1ELb1ELb0ELb0ELb0EEEvNS_16Flash_bwd_paramsE:
        /* <DEDUP_REMOVED lines=27> */
[--C-:B------:R-:W-:Y:S01]  /*01b0*/  SHF.R.S32.HI R0, RZ, 0x2, R6.reuse ;  /* 0x00000002ff007819 */ /* 0x100fe20000011406 */
[----:B----4-:R-:W-:Y:S01]  /*01c0*/  USHF.L.U32 UR7, UR58, 0x7, URZ ;  /* 0x000000073a077899 */ /* 0x010fe2000800063f */
[----:B------:R-:W-:Y:S02]  /*01d0*/  SHF.R.S32.HI R2, RZ, 0x1f, R6 ;  /* 0x0000001fff027819 */ /* 0x000fe40000011406 */
[CC--:B------:R-:W-:Y:S02]  /*01e0*/  LEA.HI R245, R3.reuse, R10.reuse, RZ, 0x7 ;  /* 0x0000000a03f57211 */ /* 0x0c0fe400078f38ff */
[----:B------:R-:W-:-:S02]  /*01f0*/  LEA.HI R15, R3, R10, RZ, 0x3 ;  /* 0x0000000a030f7211 */ /* 0x000fc400078f18ff */
[----:B------:R-:W-:Y:S02]  /*0200*/  LEA.HI R3, R3, R10, RZ, 0x4 ;  /* 0x0000000a03037211 */ /* 0x000fe400078f20ff */
[C---:B------:R-:W-:Y:S02]  /*0210*/  LOP3.LUT R5, R6.reuse, 0xfffffffc, RZ, 0xc0, !PT ;  /* 0xfffffffc06057812 */ /* 0x040fe400078ec0ff */
[-C--:B------:R-:W-:Y:S02]  /*0220*/  LEA.HI R6, R6, R0.reuse, RZ, 0x1 ;  /* 0x0000000006067211 */ /* 0x080fe400078f08ff */
[----:B------:R-:W-:Y:S01]  /*0230*/  LEA.HI R2, R2, R0, RZ, 0x3 ;  /* 0x0000000002027211 */ /* 0x000fe200078f18ff */
[----:B------:R-:W-:Y:S01]  /*0240*/  IMAD.IADD R12, R10, 0x1, -R5 ;  /* 0x000000010a0c7824 */ /* 0x000fe200078e0a05 */
[----:B------:R-:W-:Y:S02]  /*0250*/  LOP3.LUT R7, R4, 0xffffffe0, RZ, 0xc0, !PT ;  /* 0xffffffe004077812 */ /* 0x000fe400078ec0ff */
        /* <DEDUP_REMOVED lines=12> */
[----:B------:R-:W-:-:S02]  /*0320*/  LEA.HI R0, R3, R6, RZ, 0x1 ;  /* 0x0000000603007211 */ /* 0x000fc400078f08ff */
[----:B------:R-:W-:Y:S01]  /*0330*/  SHF.R.S32.HI R2, RZ, 0x1f, R4 ;  /* 0x0000001fff027819 */ /* 0x000fe20000011404 */
[----:B------:R-:W-:Y:S01]  /*0340*/  IMAD R248, R5, 0x8, R248 ;  /* 0x0000000805f87824 */ /* 0x000fe200078e02f8 */
[----:B------:R-:W-:Y:S02]  /*0350*/  SHF.R.S32.HI R4, RZ, 0x3, R15 ;  /* 0x00000003ff047819 */ /* 0x000fe4000001140f */
[----:B------:R-:W-:Y:S02]  /*0360*/  LOP3.LUT R3, R0, 0xfffffffe, RZ, 0xc0, !PT ;  /* 0xfffffffe00037812 */ /* 0x000fe400078ec0ff */
[----:B------:R-:W-:Y:S01]  /*0370*/  LEA.HI R0, R2, R5, RZ, 0x2 ;  /* 0x0000000502007211 */ /* 0x000fe200078f10ff */
[----:B------:R-:W-:Y:S01]  /*0380*/  IMAD.SHL.U32 R2, R4, 0x40, RZ ;  /* 0x0000004004027824 */ /* 0x000fe200078e00ff */
[----:B------:R-:W-:Y:S01]  /*0390*/  SHF.R.S32.HI R11, RZ, 0x1f, R7 ;  /* 0x0000001fff0b7819 */ /* 0x000fe20000011407 */
[----:B------:R-:W-:Y:S01]  /*03a0*/  IMAD.IADD R13, R6, 0x1, -R3 ;  /* 0x00000001060d7824 */ /* 0x000fe200078e0a03 */
[----:B------:R-:W-:-:S02]  /*03b0*/  LOP3.LUT R3, R0, 0xfffffffc, RZ, 0xc0, !PT ;  /* 0xfffffffc00037812 */ /* 0x000fc400078ec0ff */
[----:B------:R-:W-:Y:S02]  /*03c0*/  LOP3.LUT R0, R2, 0xc0, RZ, 0xc0, !PT ;  /* 0x000000c002007812 */ /* 0x000fe400078ec0ff */
[----:B------:R-:W-:Y:S01]  /*03d0*/  LEA.HI R237, R11, R7, RZ, 0x2 ;  /* 0x000000070bed7211 */ /* 0x000fe200078f10ff */
[----:B------:R-:W-:Y:S01]  /*03e0*/  IMAD.IADD R249, R5, 0x1, -R3 ;  /* 0x0000000105f97824 */ /* 0x000fe200078e0a03 */
[----:B------:R-:W-:Y:S02]  /*03f0*/  SHF.R.U32.HI R2, RZ, 0x3, R0 ;  /* 0x00000003ff027819 */ /* 0x000fe40000011600 */
[----:B------:R-:W-:Y:S02]  /*0400*/  LOP3.LUT R0, R0, 0x18, R238, 0xf8, !PT ;  /* 0x0000001800007812 */ /* 0x000fe400078ef8ee */
[----:B------:R-:W-:Y:S02]  /*0410*/  LEA.HI R7, R10, R10, RZ, 0x1 ;  /* 0x0000000a0a077211 */ /* 0x000fe400078f08ff */
[----:B------:R-:W-:-:S02]  /*0420*/  LOP3.LUT R6, R0, R2, RZ, 0x3c, !PT ;  /* 0x0000000200067212 */ /* 0x000fc400078e3cff */
[-C--:B------:R-:W-:Y:S02]  /*0430*/  LEA.HI R2, R8, R8.reuse, RZ, 0x1 ;  /* 0x0000000808027211 */ /* 0x080fe400078f08ff */
[----:B------:R-:W-:Y:S01]  /*0440*/  SHF.R.S32.HI R14, RZ, 0x1f, R8 ;  /* 0x0000001fff0e7819 */ /* 0x000fe20000011408 */
[----:B------:R-:W-:Y:S01]  /*0450*/  IMAD.U32 R248, R248, 0x20, R6 ;  /* 0x00000020f8f87824 */ /* 0x000fe200078e0006 */
[----:B------:R-:W-:Y:S02]  /*0460*/  LOP3.LUT R3, R7, 0x7fffffe, RZ, 0xc0, !PT ;  /* 0x07fffffe07037812 */ /* 0x000fe400078ec0ff */
[----:B------:R-:W-:Y:S02]  /*0470*/  SHF.R.S32.HI R245, RZ, 0x7, R245 ;  /* 0x00000007fff57819 */ /* 0x000fe400000114f5 */
[--C-:B------:R-:W-:Y:S01]  /*0480*/  SHF.R.S32.HI R4, RZ, 0x1, R2.reuse ;  /* 0x00000001ff047819 */ /* 0x100fe20000011402 */
[----:B------:R-:W-:Y:S01]  /*0490*/  IMAD.IADD R3, R10, 0x1, -R3 ;  /* 0x000000010a037824 */ /* 0x000fe200078e0a03 */
[----:B------:R-:W-:Y:S01]  /*04a0*/  SHF.R.S32.HI R5, RZ, 0x1f, R2 ;  /* 0x0000001fff057819 */ /* 0x000fe20000011402 */
[----:B------:R-:W-:Y:S01]  /*04b0*/  IMAD R0, R245, 0x8, R13 ;  /* 0x00000008f5007824 */ /* 0x000fe200078e020d */
[----:B------:R-:W-:-:S02]  /*04c0*/  LEA.HI R14, R14, R8, RZ, 0x3 ;  /* 0x000000080e0e7211 */ /* 0x000fc400078f18ff */
[----:B------:R-:W-:Y:S01]  /*04d0*/  LEA.HI R6, R5, R4, RZ, 0x2 ;  /* 0x0000000405067211 */ /* 0x000fe200078f10ff */
[----:B------:R-:W-:Y:S01]  /*04e0*/  IMAD R0, R0, 0x8, R3 ;  /* 0x0000000800007824 */ /* 0x000fe200078e0203 */
[----:B------:R-:W-:Y:S02]  /*04f0*/  LOP3.LUT R5, R2, 0x7fffffe, RZ, 0xc0, !PT ;  /* 0x07fffffe02057812 */ /* 0x000fe400078ec0ff */
[----:B------:R-:W-:Y:S02]  /*0500*/  LOP3.LUT R2, R14, 0xfffffff8, RZ, 0xc0, !PT ;  /* 0xfffffff80e027812 */ /* 0x000fe400078ec0ff */
[----:B------:R-:W-:Y:S01]  /*0510*/  LOP3.LUT R3, R9, 0x1, RZ, 0xc0, !PT ;  /* 0x0000000109037812 */ /* 0x000fe200078ec0ff */
[----:B------:R-:W-:Y:S01]  /*0520*/  IMAD.IADD R17, R8, 0x1, -R5 ;  /* 0x0000000108117824 */ /* 0x000fe200078e0a05 */
[----:B------:R-:W-:Y:S01]  /*0530*/  LOP3.LUT R6, R6, 0xfffffffc, RZ, 0xc0, !PT ;  /* 0xfffffffc06067812 */ /* 0x000fe200078ec0ff */
[----:B------:R-:W-:Y:S01]  /*0540*/  IMAD.IADD R16, R8, 0x1, -R2 ;  /* 0x0000000108107824 */ /* 0x000fe200078e0a02 */
[----:B------:R-:W-:Y:S01]  /*0550*/  ISETP.NE.U32.AND P6, PT, R3, 0x1, PT ;  /* 0x000000010300780c */ /* 0x000fe20003fc5070 */
[----:B------:R-:W-:Y:S01]  /*0560*/  IMAD.SHL.U32 R2, R10, 0x40, RZ ;  /* 0x000000400a027824 */ /* 0x000fe200078e00ff */
[----:B------:R-:W-:Y:S01]  /*0570*/  SHF.R.S32.HI R3, RZ, 0x1, R7 ;  /* 0x00000001ff037819 */ /* 0x000fe20000011407 */
[----:B------:R-:W-:Y:S01]  /*0580*/  IMAD.IADD R158, R4, 0x1, -R6 ;  /* 0x00000001049e7824 */ /* 0x000fe200078e0a06 */
[----:B------:R-:W-:Y:S01]  /*0590*/  LEA.HI R11, R9, R9, RZ, 0x1 ;  /* 0x00000009090b7211 */ /* 0x000fe200078f08ff */
[----:B------:R-:W-:Y:S01]  /*05a0*/  IMAD.SHL.U32 R10, R12, 0x2, RZ ;  /* 0x000000020c0a7824 */ /* 0x000fe200078e00ff */
[----:B------:R-:W-:Y:S01]  /*05b0*/  LOP3.LUT R6, R2, 0x1c0, RZ, 0xc0, !PT ;  /* 0x000001c002067812 */ /* 0x000fe200078ec0ff */
[----:B------:R-:W-:Y:S01]  /*05c0*/  IMAD.SHL.U32 R2, R249, 0x10, RZ ;  /* 0x00000010f9027824 */ /* 0x000fe200078e00ff */
[C---:B------:R-:W-:Y:S01]  /*05d0*/  LOP3.LUT P0, RZ, R3.reuse, 0x2, RZ, 0xc0, !PT ;  /* 0x0000000203ff7812 */ /* 0x040fe2000780c0ff */
[----:B------:R-:W-:Y:S01]  /*05e0*/  IMAD.SHL.U32 R4, R3, 0x40, RZ ;  /* 0x0000004003047824 */ /* 0x000fe200078e00ff */
[----:B------:R-:W-:Y:S01]  /*05f0*/  LOP3.LUT R5, R11, 0x3fffffe, RZ, 0xc0, !PT ;  /* 0x03fffffe0b057812 */ /* 0x000fe200078ec0ff */
[----:B------:R-:W-:Y:S01]  /*0600*/  IMAD R8, R245, 0x2000, R10 ;  /* 0x00002000f5087824 */ /* 0x000fe200078e020a */
[----:B------:R-:W-:-:S02]  /*0610*/  LEA.HI.SX32 R237, R237, R2, 0x1e ;  /* 0x00000002eded7211 */ /* 0x000fc400078ff2ff */
[----:B------:R-:W-:Y:S02]  /*0620*/  LOP3.LUT R3, R6, 0x30, R2, 0xf8, !PT ;  /* 0x0000003006037812 */ /* 0x000fe400078ef802 */
[----:B------:R-:W-:Y:S02]  /*0630*/  LOP3.LUT R2, R4, 0xc0, RZ, 0xc0, !PT ;  /* 0x000000c004027812 */ /* 0x000fe400078ec0ff */
[--C-:B------:R-:W-:Y:S01]  /*0640*/  LOP3.LUT R12, R3, 0x8, R15.reuse, 0xf8, !PT ;  /* 0x00000008030c7812 */ /* 0x100fe200078ef80f */
[C---:B------:R-:W-:Y:S01]  /*0650*/  IMAD.SHL.U32 R3, R9.reuse, 0x40, RZ ;  /* 0x0000004009037824 */ /* 0x040fe200078e00ff */
[----:B------:R-:W-:Y:S02]  /*0660*/  LOP3.LUT R4, R2, 0x8, R15, 0xf8, !PT ;  /* 0x0000000802047812 */ /* 0x000fe400078ef80f */
[----:B------:R-:W-:Y:S02]  /*0670*/  SHF.R.U32.HI R2, RZ, 0x3, R2 ;  /* 0x00000003ff027819 */ /* 0x000fe40000011602 */
[----:B------:R-:W-:-:S02]  /*0680*/  LOP3.LUT P5, RZ, R9, 0x2, RZ, 0xc0, !PT ;  /* 0x0000000209ff7812 */ /* 0x000fc400078ac0ff */
[----:B------:R-:W-:Y:S02]  /*0690*/  LOP3.LUT R2, R4, R2, RZ, 0x3c, !PT ;  /* 0x0000000204027212 */ /* 0x000fe400078e3cff */
[C---:B------:R-:W-:Y:S01]  /*06a0*/  LOP3.LUT P4, RZ, R9.reuse, 0x4, RZ, 0xc0, !PT ;  /* 0x0000000409ff7812 */ /* 0x040fe2000788c0ff */
[----:B------:R-:W-:Y:S01]  /*06b0*/  IMAD.IADD R9, R9, 0x1, -R5 ;  /* 0x0000000109097824 */ /* 0x000fe200078e0a05 */
[----:B------:R-:W-:Y:S01]  /*06c0*/  LOP3.LUT R5, R3, 0x1c0, RZ, 0xc0, !PT ;  /* 0x000001c003057812 */ /* 0x000fe200078ec0ff */
[----:B------:R-:W-:Y:S01]  /*06d0*/  IMAD.U32 R160, R0, 0x20, R2 ;  /* 0x0000002000a07824 */ /* 0x000fe200078e0002 */
[----:B------:R-:W-:Y:S01]  /*06e0*/  SHF.R.S32.HI R4, RZ, 0x3, R14 ;  /* 0x00000003ff047819 */ /* 0x000fe2000001140e */
[----:B------:R-:W-:Y:S01]  /*06f0*/  IMAD.SHL.U32 R3, R249, 0x400, RZ ;  /* 0x00000400f9037824 */ /* 0x000fe200078e00ff */
[----:B------:R-:W-:Y:S01]  /*0700*/  SHF.R.S32.HI R2, RZ, 0x1, R11 ;  /* 0x00000001ff027819 */ /* 0x000fe2000001140b */
[----:B------:R-:W-:Y:S01]  /*0710*/  IMAD.SHL.U32 R0, R245, 0x8, RZ ;  /* 0x00000008f5007824 */ /* 0x000fe200078e00ff */
[----:B------:R-:W-:Y:S01]  /*0720*/  SHF.R.U32.HI R7, RZ, 0x3, R6 ;  /* 0x00000003ff077819 */ /* 0x000fe20000011606 */
[C---:B------:R-:W-:Y:S01]  /*0730*/  IMAD R17, R4.reuse, 0x8, R17 ;  /* 0x0000000804117824 */ /* 0x040fe200078e0211 */
[----:B------:R-:W-:Y:S01]  /*0740*/  LEA.HI R6, R5, R5, RZ, 0x1d ;  /* 0x0000000505067211 */ /* 0x000fe200078fe8ff */
[----:B------:R-:W-:Y:S01]  /*0750*/  IMAD R14, R4, 0x200, R3 ;  /* 0x00000200040e7824 */ /* 0x000fe200078e0203 */
[----:B------:R-:W-:Y:S01]  /*0760*/  R2P PR, R16, 0x6 ;  /* 0x0000000610007804 */ /* 0x000fe20000000000 */
        /* <DEDUP_REMOVED lines=10> */
[C---:B------:R-:W-:Y:S01]  /*0810*/  IMAD.SHL.U32 R9, R13.reuse, 0x10, RZ ;  /* 0x000000100d097824 */ /* 0x040fe200078e00ff */
        /* <DEDUP_REMOVED lines=55> */
.L_x_737:
        /* <DEDUP_REMOVED lines=45> */
[----:B------:R-:W-:Y:S02]  /*0e60*/  UMOV UR5, 0xffffffff ;  /* 0xffffffff00057882 */ /* 0x000fe40000000000 */
[----:B------:R-:W-:Y:S01]  /*0e70*/  @!UP3 ULDC UR6, c[0x0][0x2cc] ;  /* 0x0000b3000006bab9 */ /* 0x000fe20000000800 */
[----:B------:R-:W-:Y:S01]  /*0e80*/  @!UP3 UISETP.NE.AND.EX UP1, UPT, UR7, URZ, UPT, UP1 ;  /* 0x0000003f0700b28c */ /* 0x000fe2000bf25310 */
[----:B------:R-:W-:Y:S01]  /*0e90*/  UMOV UR56, 0xffffffff ;  /* 0xffffffff00387882 */ /* 0x000fe20000000000 */
        /* <DEDUP_REMOVED lines=18> */
.L_x_691:
        /* <DEDUP_REMOVED lines=20> */
[----:B------:R-:W-:Y:S01]  /*1100*/  UIADD3 UR6, UR13, 0x80, UR24 ;  /* 0x000000800d067890 */ /* 0x000fe2000fffe018 */
[----:B------:R-:W-:Y:S01]  /*1110*/  ULDC UR29, c[0x0][0x2dc] ;  /* 0x0000b700001d7ab9 */ /* 0x000fe20000000800 */
[----:B------:R-:W-:Y:S01]  /*1120*/  ULDC UR41, c[0x0][0x270] ;  /* 0x00009c0000297ab9 */ /* 0x000fe20000000800 */
[----:B------:R-:W-:Y:S01]  /*1130*/  ULDC.64 UR32, c[0x0][0x240] ;  /* 0x0000900000207ab9 */ /* 0x000fe20000000a00 */
[----:B-1----:R-:W-:Y:S01]  /*1140*/  IABS R6, R7 ;  /* 0x0000000700067213 */ /* 0x002fe20000000000 */
[----:B------:R-:W-:Y:S01]  /*1150*/  USHF.R.S32.HI UR37, URZ, 0x1f, UR57 ;  /* 0x0000001f3f257899 */ /* 0x000fe20008011439 */
[----:B------:R-:W-:Y:S01]  /*1160*/  ISETP.NE.AND P3, PT, R7, RZ, PT ;  /* 0x000000ff0700720c */ /* 0x000fe20003f65270 */
[----:B------:R-:W-:Y:S01]  /*1170*/  USEL UR36, UR16, URZ, UP0 ;  /* 0x0000003f10247287 */ /* 0x000fe20008000000 */
[----:B------:R-:W1:Y:S01]  /*1180*/  I2F.RP R4, R6 ;  /* 0x0000000600047306 */ /* 0x000e620000209400 */
[----:B------:R-:W-:-:S02]  /*1190*/  UIMAD UR48, UR59, UR29, URZ ;  /* 0x0000001d3b3072a4 */ /* 0x000fc4000f8e023f */
[----:B------:R-:W-:Y:S02]  /*11a0*/  USHF.L.U64.HI UR20, UR58, 0x7, UR55 ;  /* 0x000000073a147899 */ /* 0x000fe40008010237 */
[----:B--2---:R-:W-:Y:S02]  /*11b0*/  UIMAD.WIDE.U32 UR30, UR12, UR10, URZ ;  /* 0x0000000a0c1e72a5 */ /* 0x004fe4000f8e003f */
[----:B------:R-:W-:Y:S02]  /*11c0*/  UIMAD.WIDE.U32 UR16, UR5, UR32, URZ ;  /* 0x00000020051072a5 */ /* 0x000fe4000f8e003f */
[----:B------:R-:W-:Y:S02]  /*11d0*/  UIMAD UR49, UR12, UR11, UR31 ;  /* 0x0000000b0c3172a4 */ /* 0x000fe4000f8e021f */
[----:B------:R-:W-:Y:S02]  /*11e0*/  @!UP2 UIMAD UR31, UR58, UR7, UR9 ;  /* 0x000000073a1fa2a4 */ /* 0x000fe4000f8e0209 */
[----:B------:R-:W-:Y:S01]  /*11f0*/  UIADD3 UR9, UR13, 0x7f, URZ ;  /* 0x0000007f0d097890 */ /* 0x000fe2000fffe03f */
[----:B-1----:R-:W1:Y:S01]  /*1200*/  MUFU.RCP R4, R4 ;  /* 0x0000000400047308 */ /* 0x002e620000001000 */
[----:B------:R-:W-:Y:S01]  /*1210*/  @UP2 ULDC.64 UR10, c[0x0][0x420] ;  /* 0x00010800000a2ab9 */ /* 0x000fe20000000a00 */
[----:B------:R-:W-:Y:S01]  /*1220*/  ULDC UR12, c[0x0][0x394] ;  /* 0x0000e500000c7ab9 */ /* 0x000fe20000000800 */
[----:B------:R-:W-:-:S02]  /*1230*/  @UP2 UIMAD.WIDE.U32 UR42, UR5, UR10, URZ ;  /* 0x0000000a052a22a5 */ /* 0x000fc4000f8e003f */
[----:B------:R-:W-:Y:S02]  /*1240*/  USHF.R.S32.HI UR21, URZ, 0x1f, UR9 ;  /* 0x0000001f3f157899 */ /* 0x000fe40008011409 */
[----:B------:R-:W-:Y:S02]  /*1250*/  UIADD3 UR12, UR6, UR12, -UR8 ;  /* 0x0000000c060c7290 */ /* 0x000fe4000fffe808 */
[----:B------:R-:W-:Y:S02]  /*1260*/  UIMAD.WIDE UR6, UR29, UR41, URZ ;  /* 0x000000291d0672a5 */ /* 0x000fe4000f8e023f */
[----:B------:R-:W-:Y:S02]  /*1270*/  @UP2 UIMAD UR47, UR5, UR11, UR43 ;  /* 0x0000000b052f22a4 */ /* 0x000fe4000f8e022b */
[----:B------:R-:W-:Y:S02]  /*1280*/  UIMAD UR25, UR5, UR33, URZ ;  /* 0x00000021051972a4 */ /* 0x000fe4000f8e023f */
[----:B------:R-:W-:Y:S01]  /*1290*/  ULEA.HI UR29, UR21, UR9, URZ, 0x7 ;  /* 0x00000009151d7291 */ /* 0x000fe2000f8f383f */
[----:B-1----:R-:W-:Y:S01]  /*12a0*/  VIADD R4, R4, 0xffffffe ;  /* 0x0ffffffe04047836 */ /* 0x002fe20000000000 */
[----:B------:R-:W-:-:S02]  /*12b0*/  UIMAD.WIDE.U32 UR10, UR58, UR57, URZ ;  /* 0x000000393a0a72a5 */ /* 0x000fc4000f8e003f */
[----:B------:R-:W-:Y:S01]  /*12c0*/  UIADD3 UR9, UR12, 0x7f, URZ ;  /* 0x0000007f0c097890 */ /* 0x000fe2000fffe03f */
[----:B------:R-:W1:Y:S01]  /*12d0*/  F2I.FTZ.U32.TRUNC.NTZ R5, R4 ;  /* 0x0000000400057305 */ /* 0x000e62000021f000 */
[----:B------:R-:W-:Y:S02]  /*12e0*/  UIMAD UR12, UR37, UR58, URZ ;  /* 0x0000003a250c72a4 */ /* 0x000fe4000f8e023f */
[----:B------:R-:W-:Y:S02]  /*12f0*/  UIADD3 UR45, UR19, UR26, URZ ;  /* 0x0000001a132d7290 */ /* 0x000fe4000fffe03f */
[----:B------:R-:W-:Y:S02]  /*1300*/  USEL UR34, UR20, URZ, UP0 ;  /* 0x0000003f14227287 */ /* 0x000fe40008000000 */
[----:B------:R-:W-:Y:S02]  /*1310*/  @UP2 UIADD3 UR45, UR17, UR25, URZ ;  /* 0x00000019112d2290 */ /* 0x000fe4000fffe03f */
[----:B------:R-:W-:-:S02]  /*1320*/  UIMAD.WIDE.U32 UR20, UR6, UR10, URZ ;  /* 0x0000000a061472a5 */ /* 0x000fc4000f8e003f */
[----:B------:R-:W-:Y:S02]  /*1330*/  UIMAD UR17, UR7, UR10, URZ ;  /* 0x0000000a071172a4 */ /* 0x000fe4000f8e023f */
[----:B------:R-:W-:Y:S01]  /*1340*/  UIMAD UR10, UR55, UR57, UR12 ;  /* 0x00000039370a72a4 */ /* 0x000fe2000f8e020c */
[--C-:B-1----:R-:W-:Y:S01]  /*1350*/  IMAD.MOV R0, RZ, RZ, -R5.reuse ;  /* 0x000000ffff007224 */ /* 0x102fe200078e0a05 */
[----:B------:R-:W-:Y:S01]  /*1360*/  USEL UR51, UR18, UR16, !UP2 ;  /* 0x0000001012337287 */ /* 0x000fe2000d000000 */
[----:B------:R-:W-:Y:S01]  /*1370*/  IMAD.MOV.U32 R4, RZ, RZ, RZ ;  /* 0x000000ffff047224 */ /* 0x000fe200078e00ff */
[----:B------:R-:W-:Y:S01]  /*1380*/  UIADD3 UR12, UR11, UR10, URZ ;  /* 0x0000000a0b0c7290 */ /* 0x000fe2000fffe03f */
[----:B------:R-:W-:Y:S01]  /*1390*/  IMAD R0, R0, R6, RZ ;  /* 0x0000000600007224 */ /* 0x000fe200078e02ff */
[----:B------:R-:W-:Y:S01]  /*13a0*/  USHF.R.S32.HI UR16, URZ, 0x1f, UR9 ;  /* 0x0000001f3f107899 */ /* 0x000fe20008011409 */
[----:B------:R-:W-:Y:S02]  /*13b0*/  ULDC.U8 UR22, c[0x0][0x3d8] ;  /* 0x0000f60000167ab9 */ /* 0x000fe40000000000 */
[----:B------:R-:W-:Y:S01]  /*13c0*/  IMAD.HI.U32 R4, R5, R0, R4 ;  /* 0x0000000005047227 */ /* 0x000fe200078e0004 */
[----:B------:R-:W-:Y:S01]  /*13d0*/  MOV R0, R3 ;  /* 0x0000000300007202 */ /* 0x000fe20000000f00 */
[----:B------:R-:W-:-:S02]  /*13e0*/  UIMAD UR12, UR6, UR12, UR17 ;  /* 0x0000000c060c72a4 */ /* 0x000fc4000f8e0211 */
[----:B------:R-:W-:Y:S02]  /*13f0*/  UISETP.NE.AND UP3, UPT, UR22, URZ, UPT ;  /* 0x0000003f1600728c */ /* 0x000fe4000bf65270 */
[----:B------:R-:W-:Y:S01]  /*1400*/  IMAD.HI.U32 R4, R4, R0, RZ ;  /* 0x0000000004047227 */ /* 0x000fe200078e00ff */
[----:B------:R-:W-:Y:S02]  /*1410*/  ULEA.HI UR9, UR16, UR9, URZ, 0x7 ;  /* 0x0000000910097291 */ /* 0x000fe4000f8f383f */
[----:B------:R-:W-:Y:S01]  /*1420*/  UIADD3 UR46, UR21, UR12, URZ ;  /* 0x0000000c152e7290 */ /* 0x000fe2000fffe03f */
[----:B------:R-:W-:Y:S01]  /*1430*/  IMAD.MOV R3, RZ, RZ, -R4 ;  /* 0x000000ffff037224 */ /* 0x000fe200078e0a04 */
[----:B------:R-:W-:Y:S02]  /*1440*/  USHF.R.S32.HI UR12, URZ, 0x7, UR29 ;  /* 0x000000073f0c7899 */ /* 0x000fe4000801141d */
[----:B------:R-:W-:Y:S01]  /*1450*/  USHF.R.S32.HI UR9, URZ, 0x7, UR9 ;  /* 0x000000073f097899 */ /* 0x000fe20008011409 */
[----:B------:R-:W-:Y:S01]  /*1460*/  IMAD R0, R6, R3, R0 ;  /* 0x0000000306007224 */ /* 0x000fe200078e0200 */
[----:B------:R-:W-:Y:S01]  /*1470*/  ULDC UR40, c[0x0][0x2c4] ;  /* 0x0000b10000287ab9 */ /* 0x000fe20000000800 */
[----:B------:R-:W-:-:S02]  /*1480*/  UISETP.NE.AND UP1, UPT, UR56, -0x1, UPT ;  /* 0xffffffff3800788c */ /* 0x000fc4000bf25270 */
[----:B------:R-:W-:Y:S01]  /*1490*/  UISETP.LT.AND UP0, UPT, UR12, UR9, UPT ;  /* 0x000000090c00728c */ /* 0x000fe2000bf01270 */
[----:B------:R-:W-:Y:S01]  /*14a0*/  ISETP.GT.U32.AND P1, PT, R6, R0, PT ;  /* 0x000000000600720c */ /* 0x000fe20003f24070 */
[----:B------:R-:W-:Y:S02]  /*14b0*/  @UP3 UIMAD UR16, UR58, UR40, URZ ;  /* 0x000000283a1032a4 */ /* 0x000fe4000f8e023f */
[----:B------:R-:W-:Y:S02]  /*14c0*/  USEL UR37, UR12, UR9, UP0 ;  /* 0x000000090c257287 */ /* 0x000fe40008000000 */
[----:B------:R-:W-:Y:S02]  /*14d0*/  @UP3 USEL UR16, UR16, UR5, !UP2 ;  /* 0x0000000510103287 */ /* 0x000fe4000d000000 */
[----:B------:R-:W-:Y:S01]  /*14e0*/  ULEA UR12, UR37, 0xffffff80, 0x7 ;  /* 0xffffff80250c7891 */ /* 0x000fe2000f8e383f */
[----:B------:R-:W-:Y:S01]  /*14f0*/  @UP3 ULDC UR9, c[0x0][0x2e4] ;  /* 0x0000b90000093ab9 */ /* 0x000fe20000000800 */
[----:B------:R-:W-:-:S02]  /*1500*/  UIMAD.WIDE.U32 UR10, UR6, UR5, URZ ;  /* 0x00000005060a72a5 */ /* 0x000fc4000f8e003f */
        /* <DEDUP_REMOVED lines=8> */
[----:B------:R-:W-:Y:S01]  /*1590*/  @!UP3 UIMAD UR17, UR58, UR41, UR59 ;  /* 0x000000293a11b2a4 */ /* 0x000fe2000f8e023b */
[----:B------:R-:W-:Y:S01]  /*15a0*/  LOP3.LUT R0, R7, UR59, RZ, 0x3c, !PT ;  /* 0x0000003b07007c12 */ /* 0x000fe2000f8e3cff */
[----:B------:R-:W-:Y:S01]  /*15b0*/  UIMAD UR10, UR7, UR5, URZ ;  /* 0x00000005070a72a4 */ /* 0x000fe2000f8e023f */
[----:B------:R-:W-:Y:S01]  /*15c0*/  ULDC.U8 UR23, c[0x0][0x480] ;  /* 0x0001200000177ab9 */ /* 0x000fe20000000000 */
[----:B------:R-:W-:Y:S01]  /*15d0*/  UIADD3.X UR16, UR26, UR34, URZ, UP0, !UPT ;  /* 0x000000221a107290 */ /* 0x000fe200087fe43f */
[----:B------:R-:W-:Y:S01]  /*15e0*/  ISETP.GE.AND P2, PT, R0, RZ, PT ;  /* 0x000000ff0000720c */ /* 0x000fe20003f46270 */
[----:B------:R-:W-:-:S02]  /*15f0*/  UIMAD UR7, UR7, UR9, URZ ;  /* 0x00000009070772a4 */ /* 0x000fc4000f8e023f */
[----:B------:R-:W-:Y:S02]  /*1600*/  @UP1 UIADD3 UR27, UR54, UR56, URZ ;  /* 0x00000038361b1290 */ /* 0x000fe4000fffe03f */
[----:B------:R-:W-:Y:S02]  /*1610*/  @UP1 UIADD3 UR28, UR54, UR56, URZ ;  /* 0x00000038361c1290 */ /* 0x000fe4000fffe03f */
[----:B------:R-:W-:Y:S01]  /*1620*/  @P0 VIADD R4, R4, 0x1 ;  /* 0x0000000104040836 */ /* 0x000fe20000000000 */
[----:B------:R-:W-:Y:S01]  /*1630*/  UISETP.NE.AND UP4, UPT, UR23, URZ, UPT ;  /* 0x0000003f1700728c */ /* 0x000fe2000bf85270 */
[----:B------:R-:W-:Y:S01]  /*1640*/  PLOP3.LUT P0, PT, PT, PT, UP3, 0x80, 0x0 ;  /* 0x000000000000781c */ /* 0x000fe20003f0f038 */
[----:B------:R-:W-:Y:S01]  /*1650*/  @!UP3 UIMAD UR21, UR17, UR40, URZ ;  /* 0x000000281115b2a4 */ /* 0x000fe2000f8e023f */
        /* <DEDUP_REMOVED lines=11> */
[----:B------:R-:W-:Y:S02]  /*1710*/  @!UP2 UIADD3 UR47, UR39, UR31, URZ ;  /* 0x0000001f272fa290 */ /* 0x000fe4000fffe03f */
[----:B------:R-:W-:-:S02]  /*1720*/  USHF.R.S32.HI UR35, URZ, 0x1f, UR24 ;  /* 0x0000001f3f237899 */ /* 0x000fc40008011418 */
[----:B------:R-:W-:Y:S02]  /*1730*/  USHF.R.S32.HI UR31, URZ, 0x1f, UR48 ;  /* 0x0000001f3f1f7899 */ /* 0x000fe40008011430 */
[----:B------:R-:W-:Y:S02]  /*1740*/  USEL UR50, UR30, URZ, UP4 ;  /* 0x0000003f1e327287 */ /* 0x000fe4000a000000 */
        /* <DEDUP_REMOVED lines=19> */
.L_x_693:
        /* <DEDUP_REMOVED lines=13> */
.L_x_694:
        /* <DEDUP_REMOVED lines=11> */
.L_x_695:
[----:B------:R-:W-:Y:S02]  /*1a00*/  ULDC UR5, c[0x0][0x270] ;  /* 0x00009c0000057ab9 */ /* 0x000fe40000000800 */
[----:B------:R-:W-:-:S04]  /*1a10*/  UIMAD UR5, UR58, UR5, UR59 ;  /* 0x000000053a0572a4 */ /* 0x000fc8000f8e023b */
[----:B------:R-:W-:-:S12]  /*1a20*/  UIMAD UR5, UR5, UR57, URZ ;  /* 0x00000039050572a4 */ /* 0x000fd8000f8e023f */
.L_x_696:
[----:B------:R-:W1:Y:S01]  /*1a30*/  S2R R8, SR_TID.X ;  /* 0x0000000000087919 */ /* 0x000e620000002100 */
[----:B------:R-:W2:Y:S01]  /*1a40*/  LDC.64 R14, c[0x0][0x420] ;  /* 0x00010800ff0e7b82 */ /* 0x000ea20000000a00 */
[----:B------:R-:W-:Y:S01]  /*1a50*/  SHF.R.S32.HI R239, RZ, 0x1f, R238 ;  /* 0x0000001fffef7819 */ /* 0x000fe200000114ee */
[----:B------:R-:W-:Y:S01]  /*1a60*/  USHF.R.S32.HI UR57, URZ, 0x1f, UR59 ;  /* 0x0000001f3f397899 */ /* 0x000fe2000801143b */
[----:B------:R-:W-:Y:S01]  /*1a70*/  BSSY B1, `(.L_x_692) ;  /* 0x00009d0000017945 */ /* 0x000fe20003800000 */
[----:B------:R-:W-:Y:S01]  /*1a80*/  ULDC.64 UR10, c[0x0][0x428] ;  /* 0x00010a00000a7ab9 */ /* 0x000fe20000000a00 */
[----:B------:R-:W-:Y:S02]  /*1a90*/  UIADD3 UR16, UR12, UR5, URZ ;  /* 0x000000050c107290 */ /* 0x000fe4000fffe03f */
[----:B------:R-:W-:Y:S02]  /*1aa0*/  UIMAD UR5, UR57, UR10, URZ ;  /* 0x0000000a390572a4 */ /* 0x000fe4000f8e023f */
[----:B------:R-:W-:Y:S01]  /*1ab0*/  UIADD3 UR41, UR12, UR21, URZ ;  /* 0x000000150c297290 */ /* 0x000fe2000fffe03f */
[----:B------:R-:W-:Y:S01]  /*1ac0*/  ULDC UR6, c[0x0][0x2dc] ;  /* 0x0000b70000067ab9 */ /* 0x000fe20000000800 */
[----:B------:R-:W-:Y:S01]  /*1ad0*/  ULDC UR9, c[0x0][0x270] ;  /* 0x00009c0000097ab9 */ /* 0x000fe20000000800 */
[----:B------:R-:W-:Y:S01]  /*1ae0*/  ULDC.64 UR38, c[0x0][0x478] ;  /* 0x00011e0000267ab9 */ /* 0x000fe20000000a00 */
[----:B------:R-:W-:Y:S01]  /*1af0*/  UIMAD UR6, UR6, UR9, URZ ;  /* 0x00000009060672a4 */ /* 0x000fe2000f8e023f */
[----:B------:R-:W-:Y:S01]  /*1b00*/  ULDC.64 UR20, c[0x0][0x258] ;  /* 0x0000960000147ab9 */ /* 0x000fe20000000a00 */
[----:B------:R-:W-:-:S02]  /*1b10*/  ULDC.64 UR42, c[0x0][0x2b0] ;  /* 0x0000ac00002a7ab9 */ /* 0x000fc40000000a00 */
[----:B------:R-:W-:Y:S01]  /*1b20*/  USHF.L.U32 UR36, UR6, 0x7, URZ ;  /* 0x0000000706247899 */ /* 0x000fe2000800063f */
[----:B------:R-:W-:Y:S01]  /*1b30*/  IMAD.U32 R12, RZ, RZ, UR20 ;  /* 0x00000014ff0c7e24 */ /* 0x000fe2000f8e00ff */
[----:B------:R-:W-:Y:S02]  /*1b40*/  UIADD3 UR9, UR37, -0x1, URZ ;  /* 0xffffffff25097890 */ /* 0x000fe4000fffe03f */
[----:B------:R-:W-:Y:S01]  /*1b50*/  UIADD3 UR17, UP2, UP0, UR40, UR36, UR48 ;  /* 0x0000002428117290 */ /* 0x000fe2000f85e030 */
[----:B-1----:R-:W-:-:S04]  /*1b60*/  SHF.R.S32.HI R9, RZ, 0x1f, R8 ;  /* 0x0000001fff097819 */ /* 0x002fc80000011408 */
[----:B------:R-:W-:-:S04]  /*1b70*/  LEA.HI R3, R9, R8, RZ, 0x2 ;  /* 0x0000000809037211 */ /* 0x000fc800078f10ff */
[----:B------:R-:W-:-:S04]  /*1b80*/  SHF.R.S32.HI R3, RZ, 0x2, R3 ;  /* 0x00000002ff037819 */ /* 0x000fc80000011403 */
[----:B------:R-:W-:Y:S02]  /*1b90*/  SHF.R.S32.HI R18, RZ, 0x1f, R3 ;  /* 0x0000001fff127819 */ /* 0x000fe40000011403 */
[----:B------:R-:W-:-:S04]  /*1ba0*/  IADD3 R0, P0, R3, UR12, RZ ;  /* 0x0000000c03007c10 */ /* 0x000fc8000ff1e0ff */
[----:B------:R-:W-:Y:S01]  /*1bb0*/  IADD3.X R5, R18, UR26, RZ, P0, !PT ;  /* 0x0000001a12057c10 */ /* 0x000fe200087fe4ff */
[----:B------:R-:W-:-:S04]  /*1bc0*/  IMAD.WIDE.U32 R6, R0, UR32, R238 ;  /* 0x0000002000067c25 */ /* 0x000fc8000f8e00ee */
[----:B------:R-:W-:Y:S01]  /*1bd0*/  IMAD R5, R5, UR32, RZ ;  /* 0x0000002005057c24 */ /* 0x000fe2000f8e02ff */
[----:B------:R-:W-:Y:S01]  /*1be0*/  IADD3 R10, P2, R6, UR51, RZ ;  /* 0x00000033060a7c10 */ /* 0x000fe2000ff5e0ff */
[----:B------:R-:W-:Y:S01]  /*1bf0*/  ULDC UR51, c[0x0][0x398] ;  /* 0x0000e60000337ab9 */ /* 0x000fe20000000800 */
[----:B------:R-:W-:Y:S01]  /*1c00*/  IADD3 R6, P0, R238, UR7, RZ ;  /* 0x00000007ee067c10 */ /* 0x000fe2000ff1e0ff */
[----:B------:R-:W-:Y:S01]  /*1c10*/  IMAD R0, R0, UR33, R5 ;  /* 0x0000002100007c24 */ /* 0x000fe2000f8e0205 */
[----:B------:R-:W-:Y:S01]  /*1c20*/  UIADD3 UR7, -UR8, UR13, UR24 ;  /* 0x0000000d08077290 */ /* 0x000fe2000fffe118 */
[----:B------:R-:W-:-:S03]  /*1c30*/  IMAD.U32 R5, RZ, RZ, UR10 ;  /* 0x0000000aff057e24 */ /* 0x000fc6000f8e00ff */
[----:B------:R-:W-:Y:S01]  /*1c40*/  IADD3.X R11, R7, UR45, R0, P2, !PT ;  /* 0x0000002d070b7c10 */ /* 0x000fe200097fe400 */
[----:B--2---:R-:W-:Y:S01]  /*1c50*/  IMAD R0, R14, UR26, RZ ;  /* 0x0000001a0e007c24 */ /* 0x004fe2000f8e02ff */
[----:B------:R-:W-:-:S03]  /*1c60*/  IADD3.X R7, R239, UR47, RZ, P0, !PT ;  /* 0x0000002fef077c10 */ /* 0x000fc600087fe4ff */
[----:B------:R-:W-:Y:S02]  /*1c70*/  IMAD R0, R15, UR12, R0 ;  /* 0x0000000c0f007c24 */ /* 0x000fe4000f8e0200 */
[----:B------:R-:W-:Y:S01]  /*1c80*/  IMAD.WIDE.U32 R6, R14, UR12, R6 ;  /* 0x0000000c0e067c25 */ /* 0x000fe2000f8e0006 */
[----:B------:R-:W-:Y:S02]  /*1c90*/  UIMAD UR12, UR59, UR11, UR5 ;  /* 0x0000000b3b0c72a4 */ /* 0x000fe4000f8e0205 */
[----:B------:R-:W-:Y:S01]  /*1ca0*/  UIADD3 UR5, UR7, -UR51, URZ ;  /* 0x8000003307057290 */ /* 0x000fe2000fffe03f */
[----:B------:R-:W-:Y:S01]  /*1cb0*/  IMAD.IADD R7, R7, 0x1, R0 ;  /* 0x0000000107077824 */ /* 0x000fe200078e0200 */
[----:B------:R-:W-:Y:S01]  /*1cc0*/  LEA.HI R0, R9, R8, RZ, 0x5 ;  /* 0x0000000809007211 */ /* 0x000fe200078f28ff */
[----:B------:R-:W-:Y:S02]  /*1cd0*/  USHF.R.S32.HI UR7, URZ, 0x1f, UR36 ;  /* 0x0000001f3f077899 */ /* 0x000fe40008011424 */
[----:B------:R-:W-:Y:S01]  /*1ce0*/  USHF.R.S32.HI UR34, URZ, 0x1f, UR5 ;  /* 0x0000001f3f227899 */ /* 0x000fe20008011405 */
[----:B------:R-:W-:Y:S01]  /*1cf0*/  LOP3.LUT R16, R0, 0xffffffe0, RZ, 0xc0, !PT ;  /* 0xffffffe000107812 */ /* 0x000fe200078ec0ff */
[----:B------:R-:W-:Y:S01]  /*1d00*/  UIMAD.WIDE UR10, UR16, 0x4, UR38 ;  /* 0x00000004100a78a5 */ /* 0x000fe2000f8e0226 */
[----:B------:R-:W-:Y:S01]  /*1d10*/  IMAD.WIDE.U32 R6, R5, UR59, R6 ;  /* 0x0000003b05067c25 */ /* 0x000fe2000f8e0006 */
[----:B------:R-:W-:Y:S01]  /*1d20*/  ULEA.HI UR34, UR34, UR5, URZ, 0x7 ;  /* 0x0000000522227291 */ /* 0x000fe2000f8f383f */
[----:B------:R-:W-:Y:S01]  /*1d30*/  SHF.R.S32.HI R5, RZ, 0x5, R0 ;  /* 0x00000005ff057819 */ /* 0x000fe20000011400 */
[----:B------:R-:W-:Y:S01]  /*1d40*/  UIADD3.X UR16, UR27, UR7, UR31, UP2, UP0 ;  /* 0x000000071b107290 */ /* 0x000fe200097e041f */
[----:B------:R-:W-:Y:S01]  /*1d50*/  IMAD.IADD R16, R8, 0x1, -R16 ;  /* 0x0000000108107824 */ /* 0x000fe200078e0a10 */
[----:B------:R-:W-:Y:S01]  /*1d60*/  USHF.R.S32.HI UR34, URZ, 0x7, UR34 ;  /* 0x000000073f227899 */ /* 0x000fe20008011422 */
[----:B------:R-:W-:Y:S01]  /*1d70*/  VIADD R7, R7, UR12 ;  /* 0x0000000c07077c36 */ /* 0x000fe20008000000 */
[----:B------:R-:W-:Y:S01]  /*1d80*/  UIMAD UR5, UR57, UR20, URZ ;  /* 0x00000014390572a4 */ /* 0x000fe2000f8e023f */
[----:B------:R-:W-:Y:S01]  /*1d90*/  IMAD R5, R5, UR6, R16 ;  /* 0x0000000605057c24 */ /* 0x000fe2000f8e0210 */
[----:B------:R-:W-:Y:S01]  /*1da0*/  UISETP.LT.AND UP0, UPT, URZ, UR34, UPT ;  /* 0x000000223f00728c */ /* 0x000fe2000bf01270 */
[----:B------:R-:W-:Y:S01]  /*1db0*/  IMAD R8, R18, R14, RZ ;  /* 0x0000000e12087224 */ /* 0x000fe200078e02ff */
[----:B------:R-:W-:-:S02]  /*1dc0*/  UIADD3 UR7, UP3, UP2, UR50, UR17, UR52 ;  /* 0x0000001132077290 */ /* 0x000fc4000fa7e034 */
[----:B------:R-:W-:Y:S01]  /*1dd0*/  USEL UR34, URZ, UR34, !UP0 ;  /* 0x000000223f227287 */ /* 0x000fe2000c000000 */
[C---:B------:R-:W-:Y:S01]  /*1de0*/  IMAD R13, R3.reuse, R15, R8 ;  /* 0x0000000f030d7224 */ /* 0x040fe200078e0208 */
[----:B------:R-:W-:Y:S01]  /*1df0*/  UIMAD UR12, UR59, UR21, UR5 ;  /* 0x000000153b0c72a4 */ /* 0x000fe2000f8e0205 */
[----:B------:R-:W-:Y:S01]  /*1e00*/  IMAD.WIDE.U32 R8, R3, R14, R6 ;  /* 0x0000000e03087225 */ /* 0x000fe200078e0006 */
[----:B------:R-:W-:Y:S01]  /*1e10*/  UIADD3.X UR5, UR49, UR16, UR46, UP3, UP2 ;  /* 0x0000001031057290 */ /* 0x000fe20009fe442e */
[C---:B------:R-:W-:Y:S01]  /*1e20*/  IADD3 R0, P0, R5.reuse, UR7, RZ ;  /* 0x0000000705007c10 */ /* 0x040fe2000ff1e0ff */
[----:B------:R-:W-:Y:S01]  /*1e30*/  UISETP.GT.AND UP0, UPT, UR37, UR34, UPT ;  /* 0x000000222500728c */ /* 0x000fe2000bf04270 */
[----:B------:R-:W-:Y:S01]  /*1e40*/  IMAD.WIDE.U32 R6, R12, UR59, R10 ;  /* 0x0000003b0c067c25 */ /* 0x000fe2000f8e000a */
[----:B------:R-:W-:Y:S01]  /*1e50*/  ULDC.64 UR30, c[0x0][0x3e0] ;  /* 0x0000f800001e7ab9 */ /* 0x000fe20000000a00 */
[----:B------:R-:W-:Y:S01]  /*1e60*/  ULDC.64 UR38, c[0x0][0x210] ;  /* 0x0000840000267ab9 */ /* 0x000fe20000000a00 */
[----:B------:R-:W-:Y:S01]  /*1e70*/  LEA.HI.X.SX32 R10, R5, UR5, 0x1, P0 ;  /* 0x00000005050a7c11 */ /* 0x000fe200080f0eff */
[----:B------:R-:W-:Y:S01]  /*1e80*/  ULDC.64 UR26, c[0x0][0x400] ;  /* 0x00010000001a7ab9 */ /* 0x000fe20000000a00 */
[----:B------:R-:W-:Y:S01]  /*1e90*/  PLOP3.LUT P0, PT, PT, PT, UP0, 0x80, 0x0 ;  /* 0x000000000000781c */ /* 0x000fe20003f0f008 */
[----:B------:R-:W-:Y:S01]  /*1ea0*/  IMAD.IADD R5, R9, 0x1, R13 ;  /* 0x0000000109057824 */ /* 0x000fe200078e020d */
[----:B------:R-:W-:Y:S01]  /*1eb0*/  LEA R230, P3, R8, UR30, 0x1 ;  /* 0x0000001e08e67c11 */ /* 0x000fe2000f8608ff */
[----:B------:R-:W-:Y:S01]  /*1ec0*/  VIADD R7, R7, UR12 ;  /* 0x0000000c07077c36 */ /* 0x000fe20008000000 */
[----:B------:R-:W-:Y:S01]  /*1ed0*/  LEA R204, P2, R0, UR26, 0x2 ;  /* 0x0000001a00cc7c11 */ /* 0x000fe2000f8410ff */
[----:B------:R-:W-:Y:S01]  /*1ee0*/  UIMAD.WIDE UR16, UR41, 0x4, UR42 ;  /* 0x00000004291078a5 */ /* 0x000fe2000f8e022a */
[----:B------:R-:W-:Y:S01]  /*1ef0*/  LEA R232, P4, R6, UR38, 0x1 ;  /* 0x0000002606e87c11 */ /* 0x000fe2000f8808ff */
[----:B------:R-:W-:Y:S01]  /*1f00*/  UMOV UR30, UR11 ;  /* 0x0000000b001e7c82 */ /* 0x000fe20008000000 */
[----:B------:R-:W-:Y:S01]  /*1f10*/  LEA.HI.X R231, R8, UR31, R5, 0x1, P3 ;  /* 0x0000001f08e77c11 */ /* 0x000fe200098f0c05 */
[----:B------:R-:W-:Y:S01]  /*1f20*/  UMOV UR31, UR10 ;  /* 0x0000000a001f7c82 */ /* 0x000fe20008000000 */
[----:B------:R-:W-:-:S02]  /*1f30*/  LEA.HI.X R233, R6, UR39, R7, 0x1, P4 ;  /* 0x0000002706e97c11 */ /* 0x000fc4000a0f0c07 */
[----:B------:R-:W-:Y:S01]  /*1f40*/  LEA.HI.X R203, R0, UR27, R10, 0x2, P2 ;  /* 0x0000001b00cb7c11 */ /* 0x000fe200090f140a */
[----:B------:R-:W-:Y:S06]  /*1f50*/  @P0 BRA `(.L_x_697) ;  /* 0x0000000400fc0947 */ /* 0x000fec0003800000 */
        /* <DEDUP_REMOVED lines=19> */
.L_x_698:
        /* <DEDUP_REMOVED lines=19> */
.L_x_699:
        /* <DEDUP_REMOVED lines=32> */
.L_x_701:
[----:B------:R-:W-:Y:S05]  /*23c0*/  BSYNC B0 ;  /* 0x0000000000007941 */ /* 0x000fea0003800000 */
.L_x_700:
        /* <DEDUP_REMOVED lines=14> */
.L_x_703:
[----:B------:R-:W-:Y:S05]  /*24b0*/  BSYNC B0 ;  /* 0x0000000000007941 */ /* 0x000fea0003800000 */
.L_x_702:
        /* <DEDUP_REMOVED lines=26> */
.L_x_705:
[----:B------:R-:W-:Y:S05]  /*2660*/  BSYNC B0 ;  /* 0x0000000000007941 */ /* 0x000fea0003800000 */
.L_x_704:
        /* <DEDUP_REMOVED lines=14> */
.L_x_697:
        /* <DEDUP_REMOVED lines=53> */
.L_x_708:
[----:B------:R-:W-:Y:S05]  /*2aa0*/  BSYNC B0 ;  /* 0x0000000000007941 */ /* 0x000fea0003800000 */
.L_x_707:
        /* <DEDUP_REMOVED lines=22> */
.L_x_710:
[----:B------:R-:W-:Y:S05]  /*2c10*/  BSYNC B0 ;  /* 0x0000000000007941 */ /* 0x000fea0003800000 */
.L_x_709:
        /* <DEDUP_REMOVED lines=18> */
.L_x_712:
[----:B------:R-:W-:Y:S05]  /*2d40*/  BSYNC B0 ;  /* 0x0000000000007941 */ /* 0x000fea0003800000 */
.L_x_711:
        /* <DEDUP_REMOVED lines=13> */
.L_x_714:
[----:B------:R-:W-:Y:S05]  /*2e20*/  BSYNC B0 ;  /* 0x0000000000007941 */ /* 0x000fea0003800000 */
.L_x_713:
        /* <DEDUP_REMOVED lines=17> */
.L_x_716:
[----:B------:R-:W-:Y:S05]  /*2f40*/  BSYNC B0 ;  /* 0x0000000000007941 */ /* 0x000fea0003800000 */
.L_x_715:
        /* <DEDUP_REMOVED lines=21> */
.L_x_718:
[----:B------:R-:W-:Y:S05]  /*30a0*/  BSYNC B0 ;  /* 0x0000000000007941 */ /* 0x000fea0003800000 */
.L_x_717:
        /* <DEDUP_REMOVED lines=42> */
.L_x_720:
[----:B------:R-:W-:Y:S05]  /*3350*/  BSYNC B0 ;  /* 0x0000000000007941 */ /* 0x000fea0003800000 */
.L_x_719:
        /* <DEDUP_REMOVED lines=22> */
.L_x_722:
[----:B------:R-:W-:Y:S05]  /*34c0*/  BSYNC B0 ;  /* 0x0000000000007941 */ /* 0x000fea0003800000 */
.L_x_721:
        /* <DEDUP_REMOVED lines=10> */
[----:B------:R-:W-:-:S02]  /*3570*/  IMAD.MOV.U32 R243, RZ, RZ, 0x7f800000 ;  /* 0x7f800000fff37424 */ /* 0x000fc400078e00ff */
[----:B------:R-:W-:Y:S01]  /*3580*/  IMAD.MOV.U32 R240, RZ, RZ, 0x7f800000 ;  /* 0x7f800000fff07424 */ /* 0x000fe200078e00ff */
[----:B------:R-:W-:Y:S01]  /*3590*/  PLOP3.LUT P1, PT, PT, PT, UP1, 0x80, 0x0 ;  /* 0x000000000000781c */ /* 0x000fe20003f2f018 */
[----:B------:R-:W-:Y:S01]  /*35a0*/  IMAD.WIDE R4, R237, R4, UR16 ;  /* 0x00000010ed047e25 */ /* 0x000fe2000f8e0204 */
[----:B------:R-:W3:Y:S01]  /*35b0*/  S2R R252, SR_TID.X ;  /* 0x0000000000fc7919 */ /* 0x000ee20000002100 */
[----:B------:R-:W-:Y:S02]  /*35c0*/  ULDC UR57, c[0x0][0x398] ;  /* 0x0000e60000397ab9 */ /* 0x000fe40000000800 */
[----:B------:R-:W-:Y:S01]  /*35d0*/  @!P3 IMAD.WIDE R6, R11, R6, UR16 ;  /* 0x000000100b06be25 */ /* 0x000fe2000f8e0206 */
[----:B------:R-:W-:Y:S01]  /*35e0*/  @UP1 ULDC.64 UR20, c[0x0][0x3d0] ;  /* 0x0000f40000141ab9 */ /* 0x000fe20000000a00 */
[----:B------:R-:W5:Y:S01]  /*35f0*/  @!P6 LDG.E R242, desc[UR14][R4.64] ;  /* 0x0000000e04f2e981 */ /* 0x000f62000c1e1900 */
[----:B------:R-:W-:Y:S01]  /*3600*/  @UP1 UIMAD UR5, UR55, UR20, URZ ;  /* 0x00000014370512a4 */ /* 0x000fe2000f8e023f */
[----:B------:R-:W-:-:S02]  /*3610*/  @UP1 UMOV UR10, UR59 ;  /* 0x0000003b000a1c82 */ /* 0x000fc40008000000 */
[----:B------:R-:W5:Y:S01]  /*3620*/  @!P5 LDG.E R243, desc[UR14][R4.64+0x20] ;  /* 0x0000200e04f3d981 */ /* 0x000f62000c1e1900 */
[----:B------:R-:W-:-:S04]  /*3630*/  DEPBAR.LE SB0, 0x1 ;  /* 0x000080400000791a */ /* 0x000fc80000000000 */
[----:B------:R2:W5:Y:S01]  /*3640*/  @!P4 LDG.E R240, desc[UR14][R4.64+0x100] ;  /* 0x0001000e04f0c981 */ /* 0x000562000c1e1900 */
[----:B------:R-:W-:Y:S01]  /*3650*/  @UP1 UMOV UR11, UR7 ;  /* 0x00000007000b1c82 */ /* 0x000fe20008000000 */
[----:B------:R-:W-:Y:S02]  /*3660*/  @UP1 UIMAD UR5, UR58, UR21, UR5 ;  /* 0x000000153a0512a4 */ /* 0x000fe4000f8e0205 */
[----:B------:R4:W5:Y:S01]  /*3670*/  @!P3 LDG.E R241, desc[UR14][R6.64] ;  /* 0x0000000e06f1b981 */ /* 0x000962000c1e1900 */
[----:B------:R-:W-:Y:S01]  /*3680*/  @UP1 UIMAD.WIDE.U32 UR10, UR58, UR20, UR10 ;  /* 0x000000143a0a12a5 */ /* 0x000fe2000f8e000a */
[----:B------:R-:W-:Y:S01]  /*3690*/  LEA R132, R160, UR4, 0x1 ;  /* 0x00000004a0847c11 */ /* 0x000fe2000f8e08ff */
[----:B------:R-:W-:Y:S01]  /*36a0*/  ULDC UR7, c[0x0][0x270] ;  /* 0x00009c0000077ab9 */ /* 0x000fe20000000800 */
[----:B------:R-:W-:Y:S01]  /*36b0*/  BAR.SYNC.DEFER_BLOCKING 0x0 ;  /* 0x0000000000007b1d */ /* 0x000fe20000010000 */
[----:B------:R-:W-:Y:S02]  /*36c0*/  @UP1 ULEA UR18, UP0, UR10, UR18, 0x2 ;  /* 0x000000120a121291 */ /* 0x000fe4000f80103f */
[----:B------:R-:W-:Y:S01]  /*36d0*/  @UP1 UIADD3 UR5, UR11, UR5, URZ ;  /* 0x000000050b051290 */ /* 0x000fe2000fffe03f */
[----:B------:R-:W-:Y:S01]  /*36e0*/  VIADD R152, R159, 0x1000 ;  /* 0x000010009f987836 */ /* 0x000fe20000000000 */
[----:B------:R-:W-:-:S02]  /*36f0*/  CS2R R94, SRZ ;  /* 0x00000000005e7805 */ /* 0x000fc4000001ff00 */
[----:B------:R-:W-:Y:S01]  /*3700*/  CS2R R92, SRZ ;  /* 0x00000000005c7805 */ /* 0x000fe2000001ff00 */
[----:B------:R-:W-:Y:S01]  /*3710*/  @UP1 ULEA.HI.X UR19, UR10, UR19, UR5, 0x2, UP0 ;  /* 0x000000130a131291 */ /* 0x000fe200080f1405 */
[----:B------:R-:W-:Y:S02]  /*3720*/  CS2R R98, SRZ ;  /* 0x0000000000627805 */ /* 0x000fe4000001ff00 */
[----:B------:R-:W-:Y:S01]  /*3730*/  CS2R R96, SRZ ;  /* 0x0000000000607805 */ /* 0x000fe2000001ff00 */
[----:B------:R-:W-:Y:S01]  /*3740*/  @UP1 ULDC UR5, c[0x0][0x2e8] ;  /* 0x0000ba0000051ab9 */ /* 0x000fe20000000800 */
[----:B---3--:R-:W-:Y:S01]  /*3750*/  IMAD.SHL.U32 R3, R252, 0x2, RZ ;  /* 0x00000002fc037824 */ /* 0x008fe200078e00ff */
[----:B------:R-:W-:Y:S02]  /*3760*/  CS2R R90, SRZ ;  /* 0x00000000005a7805 */ /* 0x000fe4000001ff00 */
[----:B------:R-:W-:Y:S02]  /*3770*/  CS2R R88, SRZ ;  /* 0x0000000000587805 */ /* 0x000fe4000001ff00 */
[----:B------:R-:W-:-:S02]  /*3780*/  CS2R R86, SRZ ;  /* 0x0000000000567805 */ /* 0x000fc4000001ff00 */
[----:B------:R-:W-:Y:S02]  /*3790*/  CS2R R84, SRZ ;  /* 0x0000000000547805 */ /* 0x000fe4000001ff00 */
[----:B------:R-:W-:Y:S01]  /*37a0*/  CS2R R78, SRZ ;  /* 0x00000000004e7805 */ /* 0x000fe2000001ff00 */
[----:B--2---:R-:W-:Y:S01]  /*37b0*/  IMAD.U32 R4, RZ, RZ, UR18 ;  /* 0x00000012ff047e24 */ /* 0x004fe2000f8e00ff */
[----:B------:R-:W-:Y:S01]  /*37c0*/  CS2R R76, SRZ ;  /* 0x00000000004c7805 */ /* 0x000fe2000001ff00 */
[----:B------:R-:W-:Y:S01]  /*37d0*/  IMAD.U32 R5, RZ, RZ, UR19 ;  /* 0x00000013ff057e24 */ /* 0x000fe2000f8e00ff */
[----:B------:R-:W-:Y:S02]  /*37e0*/  CS2R R82, SRZ ;  /* 0x0000000000527805 */ /* 0x000fe4000001ff00 */
[----:B------:R-:W-:Y:S02]  /*37f0*/  CS2R R80, SRZ ;  /* 0x0000000000507805 */ /* 0x000fe4000001ff00 */
[----:B------:R-:W-:-:S02]  /*3800*/  CS2R R74, SRZ ;  /* 0x00000000004a7805 */ /* 0x000fc4000001ff00 */
[----:B------:R-:W-:Y:S01]  /*3810*/  CS2R R72, SRZ ;  /* 0x0000000000487805 */ /* 0x000fe2000001ff00 */
[----:B------:R-:W2:Y:S01]  /*3820*/  @P1 LDG.E R6, desc[UR14][R4.64] ;  /* 0x0000000e04061981 */ /* 0x000ea2000c1e1900 */
[----:B------:R-:W-:Y:S02]  /*3830*/  CS2R R70, SRZ ;  /* 0x0000000000467805 */ /* 0x000fe4000001ff00 */
[----:B------:R-:W-:Y:S01]  /*3840*/  CS2R R68, SRZ ;  /* 0x0000000000447805 */ /* 0x000fe2000001ff00 */
[----:B------:R-:W-:Y:S01]  /*3850*/  IMAD.MOV.U32 R236, RZ, RZ, R221 ;  /* 0x000000ffffec7224 */ /* 0x000fe200078e00dd */
[----:B------:R3:W2:Y:S01]  /*3860*/  LDSM.16.M88.4 R120, [R132+0x8000] ;  /* 0x008000008478783b */ /* 0x0006a20000000200 */
[----:B------:R-:W-:Y:S01]  /*3870*/  ULDC UR12, c[0x0][0x394] ;  /* 0x0000e500000c7ab9 */ /* 0x000fe20000000800 */
[----:B------:R-:W-:Y:S02]  /*3880*/  USHF.L.U32 UR50, UR6, 0x3, URZ ;  /* 0x0000000306327899 */ /* 0x000fe4000800063f */
[----:B------:R3:W2:Y:S01]  /*3890*/  LDSM.16.M88.4 R124, [R132+0x8400] ;  /* 0x00840000847c783b */ /* 0x0006a20000000200 */
[----:B------:R-:W-:-:S02]  /*38a0*/  USHF.L.U32 UR49, UR6, 0x4, URZ ;  /* 0x0000000406317899 */ /* 0x000fc4000800063f */
[----:B------:R-:W-:Y:S01]  /*38b0*/  UIMAD UR48, UR6, 0x18, URZ ;  /* 0x00000018063078a4 */ /* 0x000fe2000f8e023f */
[----:B------:R3:W2:Y:S01]  /*38c0*/  LDSM.16.M88.4 R128, [R132+0x8800] ;  /* 0x008800008480783b */ /* 0x0006a20000000200 */
[----:B------:R-:W-:Y:S02]  /*38d0*/  USHF.L.U32 UR47, UR6, 0x5, URZ ;  /* 0x00000005062f7899 */ /* 0x000fe4000800063f */
[----:B------:R-:W-:Y:S01]  /*38e0*/  UIMAD UR46, UR6, 0x28, URZ ;  /* 0x00000028062e78a4 */ /* 0x000fe2000f8e023f */
[----:B------:R-:W2:Y:S01]  /*38f0*/  LDSM.16.M88.4 R132, [R132+0x8c00] ;  /* 0x008c00008484783b */ /* 0x000ea20000000200 */
[----:B------:R-:W-:Y:S02]  /*3900*/  UIMAD UR45, UR6, 0x30, URZ ;  /* 0x00000030062d78a4 */ /* 0x000fe4000f8e023f */
[----:B------:R-:W-:Y:S01]  /*3910*/  UIMAD UR44, UR6, 0x38, URZ ;  /* 0x00000038062c78a4 */ /* 0x000fe2000f8e023f */
[----:B------:R3:W2:Y:S01]  /*3920*/  LDSM.16.M88.4 R136, [R153] ;  /* 0x000000009988783b */ /* 0x0006a20000000200 */
[----:B------:R-:W-:-:S02]  /*3930*/  USHF.L.U32 UR43, UR6, 0x6, URZ ;  /* 0x00000006062b7899 */ /* 0x000fc4000800063f */
[----:B------:R-:W-:Y:S01]  /*3940*/  UIMAD UR42, UR6, 0x48, URZ ;  /* 0x00000048062a78a4 */ /* 0x000fe2000f8e023f */
[----:B------:R3:W2:Y:S01]  /*3950*/  LDSM.16.M88.4 R140, [R153+0x400] ;  /* 0x00040000998c783b */ /* 0x0006a20000000200 */
[----:B------:R-:W-:Y:S02]  /*3960*/  UIMAD UR41, UR6, 0x50, URZ ;  /* 0x00000050062978a4 */ /* 0x000fe4000f8e023f */
[----:B------:R-:W-:Y:S01]  /*3970*/  UIMAD UR40, UR6, 0x58, URZ ;  /* 0x00000058062878a4 */ /* 0x000fe2000f8e023f */
[----:B-1----:R-:W3:Y:S01]  /*3980*/  LDG.E.64 R4, desc[UR14][R8.64+0x8] ;  /* 0x0000080e08047981 */ /* 0x002ee2000c1e1b00 */
[----:B------:R-:W-:Y:S02]  /*3990*/  UIMAD UR39, UR6, 0x60, URZ ;  /* 0x00000060062778a4 */ /* 0x000fe4000f8e023f */
[----:B------:R-:W-:Y:S01]  /*39a0*/  UIMAD UR38, UR6, 0x68, URZ ;  /* 0x00000068062678a4 */ /* 0x000fe2000f8e023f */
[----:B------:R1:W1:Y:S01]  /*39b0*/  LDSM.16.M88.4 R144, [R153+0x800] ;  /* 0x000800009990783b */ /* 0x0002620000000200 */
[----:B------:R-:W-:-:S02]  /*39c0*/  UIMAD UR37, UR6, 0x70, URZ ;  /* 0x00000070062578a4 */ /* 0x000fc4000f8e023f */
[----:B------:R-:W-:Y:S01]  /*39d0*/  UIMAD UR35, UR6, 0x78, URZ ;  /* 0x00000078062378a4 */ /* 0x000fe2000f8e023f */
[----:B------:R1:W1:Y:S01]  /*39e0*/  LDSM.16.M88.4 R148, [R153+0xc00] ;  /* 0x000c00009994783b */ /* 0x0002620000000200 */
[----:B----4-:R-:W2:Y:S01]  /*39f0*/  @P1 MUFU.RCP R0, UR5 ;  /* 0x0000000500001d08 */ /* 0x010ea20008001000 */
[----:B------:R-:W-:Y:S02]  /*3a00*/  ULDC UR55, c[0x0][0x2d0] ;  /* 0x0000b40000377ab9 */ /* 0x000fe40000000800 */
[----:B------:R-:W4:Y:S01]  /*3a10*/  LDG.E.64 R8, desc[UR14][R8.64] ;  /* 0x0000000e08087981 */ /* 0x000f22000c1e1b00 */
[----:B------:R-:W-:Y:S01]  /*3a20*/  LOP3.LUT R3, R3, 0x6, RZ, 0xc0, !PT ;  /* 0x0000000603037812 */ /* 0x000fe200078ec0ff */
[----:B------:R-:W-:Y:S01]  /*3a30*/  UIMAD UR5, UR58, UR7, UR59 ;  /* 0x000000073a0572a4 */ /* 0x000fe2000f8e023b */
[----:B------:R-:W-:Y:S01]  /*3a40*/  IMAD.U32 R7, RZ, RZ, UR8 ;  /* 0x00000008ff077e24 */ /* 0x000fe2000f8e00ff */
[----:B------:R-:W-:Y:S01]  /*3a50*/  SEL R152, R152, R159, !P0 ;  /* 0x0000009f98987207 */ /* 0x000fe20004000000 */
[----:B------:R-:W-:Y:S01]  /*3a60*/  UIADD3 UR36, -UR36, URZ, URZ ;  /* 0x0000003f24247290 */ /* 0x000fe2000fffe13f */
[----:B------:R-:W-:Y:S01]  /*3a70*/  IMAD R3, R245, 0x40, R3 ;  /* 0x00000040f5037824 */ /* 0x000fe200078e0203 */
[----:B------:R-:W-:Y:S01]  /*3a80*/  USHF.L.U32 UR5, UR5, 0x5, URZ ;  /* 0x0000000505057899 */ /* 0x000fe2000800063f */
[----:B------:R-:W-:Y:S01]  /*3a90*/  UMOV UR29, UR12 ;  /* 0x0000000c001d7c82 */ /* 0x000fe20008000000 */
[----:B------:R-:W-:-:S02]  /*3aa0*/  ULDC UR6, c[0x0][0x2ec] ;  /* 0x0000bb0000067ab9 */ /* 0x000fc40000000800 */
[----:B------:R-:W-:Y:S01]  /*3ab0*/  IADD3 R3, R237, -UR24, -R3 ;  /* 0x80000018ed037c10 */ /* 0x000fe2000fffe803 */
[----:B------:R-:W-:-:S03]  /*3ac0*/  USHF.R.S32.HI UR10, URZ, 0x1f, UR5 ;  /* 0x0000001f3f0a7899 */ /* 0x000fc60008011405 */
[----:B------:R-:W-:Y:S02]  /*3ad0*/  IADD3 R247, R7, -UR13, R3 ;  /* 0x8000000d07f77c10 */ /* 0x000fe4000fffe003 */
[----:B------:R-:W-:Y:S01]  /*3ae0*/  SHF.R.S32.HI R3, RZ, 0x1f, R16 ;  /* 0x0000001fff037819 */ /* 0x000fe20000011410 */
[----:B------:R-:W-:Y:S01]  /*3af0*/  UIADD3 UR24, UR24, UR13, URZ ;  /* 0x0000000d18187290 */ /* 0x000fe2000fffe03f */
[----:B------:R-:W-:-:S03]  /*3b00*/  LEA R152, R152, UR4, 0x1 ;  /* 0x0000000498987c11 */ /* 0x000fc6000f8e08ff */
[----:B------:R-:W-:-:S04]  /*3b10*/  UIADD3 UR24, -UR8, 0x80, UR24 ;  /* 0x0000008008187890 */ /* 0x000fc8000fffe118 */
[----:B------:R-:W-:Y:S01]  /*3b20*/  UIADD3 UR51, UR24, -UR51, URZ ;  /* 0x8000003318337290 */ /* 0x000fe2000fffe03f */
[----:B--2---:R-:W-:-:S05]  /*3b30*/  @P1 FMUL.FTZ R0, R6, R0 ;  /* 0x0000000006001220 */ /* 0x004fca0000410000 */
[----:B------:R-:W-:Y:S02]  /*3b40*/  @P1 R2UR UR11, R0 ;  /* 0x00000000000b12ca */ /* 0x000fe400000e0000 */
[----:B---3--:R-:W-:-:S04]  /*3b50*/  IADD3 R246, P3, P2, R4, UR5, R16 ;  /* 0x0000000504f67c10 */ /* 0x008fc8000fa7e010 */
[----:B------:R-:W-:Y:S01]  /*3b60*/  IADD3.X R4, R5, UR10, R3, P3, P2 ;  /* 0x0000000a05047c10 */ /* 0x000fe20009fe4403 */
[----:B------:R-:W-:-:S05]  /*3b70*/  VIADD R3, R158, 0x1000 ;  /* 0x000010009e037836 */ /* 0x000fca0000000000 */
[----:B------:R-:W-:Y:S01]  /*3b80*/  SEL R3, R3, R158, !P0 ;  /* 0x0000009e03037207 */ /* 0x000fe20004000000 */
[----:B------:R-:W-:-:S03]  /*3b90*/  UMOV UR5, URZ ;  /* 0x0000003f00057c82 */ /* 0x000fc60008000000 */
[----:B------:R-:W-:Y:S02]  /*3ba0*/  LEA R3, R3, UR4, 0x1 ;  /* 0x0000000403037c11 */ /* 0x000fe4000f8e08ff */
[----:B----4-:R-:W-:Y:S02]  /*3bb0*/  R2UR UR7, R8 ;  /* 0x00000000080772ca */ /* 0x010fe400000e0000 */
        /* <DEDUP_REMOVED lines=16> */
.L_x_727:
[----:B------:R-:W-:Y:S01]  /*3cc0*/  LEA R100, R160, UR4, 0x1 ;  /* 0x00000004a0647c11 */ /* 0x000fe2000f8e08ff */
[----:B------:R-:W0:Y:S01]  /*3cd0*/  LDGDEPBAR ;  /* 0x00000000000079af */ /* 0x000e220000000000 */
[----:B------:R-:W-:Y:S01]  /*3ce0*/  IMAD.U32 R4, RZ, RZ, UR31 ;  /* 0x0000001fff047e24 */ /* 0x000fe2000f8e00ff */
[----:B------:R-:W-:Y:S01]  /*3cf0*/  USHF.L.U32 UR10, UR9, 0x7, URZ ;  /* 0x00000007090a7899 */ /* 0x000fe2000800063f */
[----:B------:R-:W-:Y:S01]  /*3d00*/  IMAD.U32 R5, RZ, RZ, UR30 ;  /* 0x0000001eff057e24 */ /* 0x000fe2000f8e00ff */
[----:B------:R-:W-:Y:S01]  /*3d10*/  USHF.L.U32 UR12, UR53, 0x7, URZ ;  /* 0x00000007350c7899 */ /* 0x000fe2000800063f */
[----:B------:R-:W-:Y:S01]  /*3d20*/  IMAD.IADD R108, R157, 0x1, R152 ;  /* 0x000000019d6c7824 */ /* 0x000fe200078e0298 */
[----:B------:R-:W-:Y:S01]  /*3d30*/  LEA R4, P0, R237, R4, 0x2 ;  /* 0x00000004ed047211 */ /* 0x000fe200078010ff */
[----:B------:R-:W-:Y:S01]  /*3d40*/  IMAD.MOV.U32 R234, RZ, RZ, R204 ;  /* 0x000000ffffea7224 */ /* 0x000fe200078e00cc */
[----:B------:R-:W-:Y:S01]  /*3d50*/  UISETP.GE.AND UP0, UPT, UR10, UR51, UPT ;  /* 0x000000330a00728c */ /* 0x000fe2000bf06270 */
[----:B------:R-:W-:Y:S01]  /*3d60*/  VIADD R0, R247, UR10 ;  /* 0x0000000af7007c36 */ /* 0x000fe20008000000 */
[----:B------:R-:W-:Y:S01]  /*3d70*/  LEA.HI.X.SX32 R5, R237, R5, 0x2, P0 ;  /* 0x00000005ed057211 */ /* 0x000fe200000f16ff */
[----:B------:R-:W-:Y:S01]  /*3d80*/  UMOV UR11, UR60 ;  /* 0x0000003c000b7c82 */ /* 0x000fe20008000000 */
[----:B------:R-:W-:Y:S02]  /*3d90*/  IMAD.MOV.U32 R235, RZ, RZ, R203 ;  /* 0x000000ffffeb7224 */ /* 0x000fe400078e00cb */
[----:B------:R-:W-:Y:S01]  /*3da0*/  IABS R202, R0 ;  /* 0x0000000000ca7213 */ /* 0x000fe20000000000 */
[C---:B------:R-:W-:Y:S02]  /*3db0*/  VIADD R173, R0.reuse, 0xffffffff ;  /* 0xffffffff00ad7836 */ /* 0x040fe40000000000 */
[C---:B------:R-:W-:Y:S01]  /*3dc0*/  VIADD R172, R0.reuse, 0x8 ;  /* 0x0000000800ac7836 */ /* 0x040fe20000000000 */
[----:B------:R-:W-:Y:S01]  /*3dd0*/  I2FP.F32.S32 R202, R202 ;  /* 0x000000ca00ca7245 */ /* 0x000fe20000201400 */
[C---:B------:R-:W-:Y:S01]  /*3de0*/  VIADD R171, R0.reuse, 0x7 ;  /* 0x0000000700ab7836 */ /* 0x040fe20000000000 */
[----:B------:R-:W-:Y:S01]  /*3df0*/  ISETP.GE.AND P3, PT, R173, RZ, PT ;  /* 0x000000ffad00720c */ /* 0x000fe20003f66270 */
[----:B------:R-:W-:Y:S01]  /*3e00*/  VIADD R169, R0, 0x47 ;  /* 0x0000004700a97836 */ /* 0x000fe20000000000 */
[----:B------:R-:W-:Y:S01]  /*3e10*/  ISETP.GE.AND P2, PT, R172, RZ, PT ;  /* 0x000000ffac00720c */ /* 0x000fe20003f46270 */
[----:B------:R-:W-:Y:S01]  /*3e20*/  VIADD R170, R0, 0x48 ;  /* 0x0000004800aa7836 */ /* 0x000fe20000000000 */
[----:B------:R-:W-:Y:S01]  /*3e30*/  ISETP.GE.AND P6, PT, R171, RZ, PT ;  /* 0x000000ffab00720c */ /* 0x000fe20003fc6270 */
[----:B------:R-:W-:Y:S04]  /*3e40*/  DEPBAR.LE SB0, 0x0 ;  /* 0x000080000000791a */ /* 0x000fe80000000000 */
[----:B------:R-:W-:Y:S01]  /*3e50*/  ISETP.GE.AND P0, PT, R169, RZ, PT ;  /* 0x000000ffa900720c */ /* 0x000fe20003f06270 */
[----:B------:R-:W-:Y:S01]  /*3e60*/  BAR.SYNC.DEFER_BLOCKING 0x0 ;  /* 0x0000000000007b1d */ /* 0x000fe20000010000 */
[----:B------:R-:W-:Y:S01]  /*3e70*/  ISETP.GE.AND P1, PT, R170, RZ, PT ;  /* 0x000000ffaa00720c */ /* 0x000fe20003f26270 */
[C---:B------:R-:W-:Y:S01]  /*3e80*/  VIADD R175, R0.reuse, 0x40 ;  /* 0x0000004000af7836 */ /* 0x040fe20000000000 */
[C---:B------:R-:W-:Y:S01]  /*3e90*/  @!P3 IADD3 R173, -R0.reuse, 0x1, RZ ;  /* 0x0000000100adb810 */ /* 0x040fe20007ffe1ff */
[C---:B------:R-:W-:Y:S01]  /*3ea0*/  VIADD R174, R0.reuse, 0x3f ;  /* 0x0000003f00ae7836 */ /* 0x040fe20000000000 */
[C---:B------:R-:W-:Y:S01]  /*3eb0*/  @!P2 IADD3 R172, -R0.reuse, -0x8, RZ ;  /* 0xfffffff800aca810 */ /* 0x040fe20007ffe1ff */
[C---:B------:R-:W-:Y:S01]  /*3ec0*/  VIADD R177, R0.reuse, 0x38 ;  /* 0x0000003800b17836 */ /* 0x040fe20000000000 */
[C---:B------:R-:W-:Y:S01]  /*3ed0*/  @!P6 IADD3 R171, -R0.reuse, -0x7, RZ ;  /* 0xfffffff900abe810 */ /* 0x040fe20007ffe1ff */
[C---:B------:R-:W-:Y:S01]  /*3ee0*/  VIADD R176, R0.reuse, 0x37 ;  /* 0x0000003700b07836 */ /* 0x040fe20000000000 */
[----:B------:R-:W-:Y:S01]  /*3ef0*/  ISETP.GE.AND P5, PT, R175, RZ, PT ;  /* 0x000000ffaf00720c */ /* 0x000fe20003fa6270 */
[----:B------:R-:W-:Y:S01]  /*3f00*/  VIADD R178, R0, 0xfffffff8 ;  /* 0xfffffff800b27836 */ /* 0x000fe20000000000 */
[----:B------:R-:W-:Y:S01]  /*3f10*/  ISETP.GE.AND P4, PT, R174, RZ, PT ;  /* 0x000000ffae00720c */ /* 0x000fe20003f86270 */
        /* <DEDUP_REMOVED lines=8> */
[----:B------:R-:W-:Y:S01]  /*3fa0*/  VIADD R183, R0, 0x2f ;  /* 0x0000002f00b77836 */ /* 0x000fe20000000000 */
[----:B------:R-:W-:Y:S01]  /*3fb0*/  ISETP.GE.AND P6, PT, R178, RZ, PT ;  /* 0x000000ffb200720c */ /* 0x000fe20003fc6270 */
[C---:B------:R-:W-:Y:S01]  /*3fc0*/  VIADD R184, R0.reuse, 0x28 ;  /* 0x0000002800b87836 */ /* 0x040fe20000000000 */
[----:B------:R-:W-:Y:S01]  /*3fd0*/  ISETP.GE.AND P0, PT, R179, RZ, PT ;  /* 0x000000ffb300720c */ /* 0x000fe20003f06270 */
[----:B-----5:R-:W5:Y:S01]  /*3fe0*/  LDG.E R168, desc[UR14][R4.64] ;  /* 0x0000000e04a87981 */ /* 0x020f62000c1e1900 */
[----:B------:R-:W-:Y:S01]  /*3ff0*/  ISETP.GE.AND P1, PT, R181, RZ, PT ;  /* 0x000000ffb500720c */ /* 0x000fe20003f26270 */
[C---:B------:R-:W-:Y:S01]  /*4000*/  VIADD R185, R0.reuse, 0x27 ;  /* 0x0000002700b97836 */ /* 0x040fe20000000000 */
[C---:B------:R-:W-:Y:S01]  /*4010*/  @!P5 IADD3 R175, -R0.reuse, -0x40, RZ ;  /* 0xffffffc000afd810 */ /* 0x040fe20007ffe1ff */
[----:B------:R-:W5:Y:S01]  /*4020*/  LDG.E R167, desc[UR14][R4.64+0x20] ;  /* 0x0000200e04a77981 */ /* 0x000f62000c1e1900 */
[C---:B------:R-:W-:Y:S01]  /*4030*/  VIADD R186, R0.reuse, 0xffffffe8 ;  /* 0xffffffe800ba7836 */ /* 0x040fe20000000000 */
[C---:B------:R-:W-:Y:S01]  /*4040*/  @!P4 IADD3 R174, -R0.reuse, -0x3f, RZ ;  /* 0xffffffc100aec810 */ /* 0x040fe20007ffe1ff */
[C---:B------:R-:W-:Y:S01]  /*4050*/  VIADD R187, R0.reuse, 0xffffffe7 ;  /* 0xffffffe700bb7836 */ /* 0x040fe20000000000 */
[----:B------:R-:W5:Y:S01]  /*4060*/  LDG.E R166, desc[UR14][R4.64+0x100] ;  /* 0x0001000e04a67981 */ /* 0x000f62000c1e1900 */
[C---:B------:R-:W-:Y:S01]  /*4070*/  @!P3 IADD3 R177, -R0.reuse, -0x38, RZ ;  /* 0xffffffc800b1b810 */ /* 0x040fe20007ffe1ff */
[C---:B------:R-:W-:Y:S01]  /*4080*/  VIADD R188, R0.reuse, 0xffffffe0 ;  /* 0xffffffe000bc7836 */ /* 0x040fe20000000000 */
[C---:B------:R-:W-:Y:S01]  /*4090*/  @!P2 IADD3 R176, -R0.reuse, -0x37, RZ ;  /* 0xffffffc900b0a810 */ /* 0x040fe20007ffe1ff */
[----:B------:R1:W5:Y:S01]  /*40a0*/  LDG.E R165, desc[UR14][R4.64+0x120] ;  /* 0x0001200e04a57981 */ /* 0x000362000c1e1900 */
[C---:B------:R-:W-:Y:S01]  /*40b0*/  @!P6 IADD3 R178, -R0.reuse, 0x8, RZ ;  /* 0x0000000800b2e810 */ /* 0x040fe20007ffe1ff */
[C---:B------:R-:W-:Y:S01]  /*40c0*/  VIADD R189, R0.reuse, 0xffffffdf ;  /* 0xffffffdf00bd7836 */ /* 0x040fe20000000000 */
[C---:B------:R-:W-:Y:S01]  /*40d0*/  @!P0 IADD3 R179, -R0.reuse, 0x9, RZ ;  /* 0x0000000900b38810 */ /* 0x040fe20007ffe1ff */
[----:B------:R-:W-:Y:S01]  /*40e0*/  LDSM.16.M88.4 R64, [R152] ;  /* 0x000000009840783b */ /* 0x000fe20000000200 */
[C---:B------:R-:W-:Y:S01]  /*40f0*/  @!P1 IADD3 R181, -R0.reuse, 0x10, RZ ;  /* 0x0000001000b59810 */ /* 0x040fe20007ffe1ff */
[----:B------:R-:W-:Y:S01]  /*4100*/  VIADD R190, R0, 0x20 ;  /* 0x0000002000be7836 */ /* 0x000fe20000000000 */
[----:B------:R-:W-:Y:S01]  /*4110*/  ISETP.GE.AND P5, PT, R180, RZ, PT ;  /* 0x000000ffb400720c */ /* 0x000fe20003fa6270 */
[----:B------:R-:W-:Y:S01]  /*4120*/  VIADD R191, R0, 0x1f ;  /* 0x0000001f00bf7836 */ /* 0x000fe20000000000 */
[----:B------:R-:W-:Y:S01]  /*4130*/  ISETP.GE.AND P4, PT, R182, RZ, PT ;  /* 0x000000ffb600720c */ /* 0x000fe20003f86270 */
[----:B------:R-:W-:Y:S01]  /*4140*/  VIADD R192, R0, 0x18 ;  /* 0x0000001800c07836 */ /* 0x000fe20000000000 */
[----:B------:R-:W-:Y:S01]  /*4150*/  ISETP.GE.AND P3, PT, R183, RZ, PT ;  /* 0x000000ffb700720c */ /* 0x000fe20003f66270 */
[----:B------:R-:W1:Y:S01]  /*4160*/  LDSM.16.M88.4 R16, [R100+0x6000] ;  /* 0x006000006410783b */ /* 0x000e620000000200 */
[----:B------:R-:W-:Y:S01]  /*4170*/  ISETP.GE.AND P2, PT, R184, RZ, PT ;  /* 0x000000ffb800720c */ /* 0x000fe20003f46270 */
[C---:B------:R-:W-:Y:S01]  /*4180*/  VIADD R193, R0.reuse, 0x17 ;  /* 0x0000001700c17836 */ /* 0x040fe20000000000 */
[----:B------:R-:W-:Y:S01]  /*4190*/  ISETP.GE.AND P6, PT, R185, RZ, PT ;  /* 0x000000ffb900720c */ /* 0x000fe20003fc6270 */
[----:B------:R-:W-:Y:S01]  /*41a0*/  VIADD R194, R0, 0xffffffd8 ;  /* 0xffffffd800c27836 */ /* 0x000fe20000000000 */
[----:B------:R-:W-:Y:S01]  /*41b0*/  ISETP.GE.AND P0, PT, R186, RZ, PT ;  /* 0x000000ffba00720c */ /* 0x000fe20003f06270 */
[C---:B------:R-:W-:Y:S01]  /*41c0*/  VIADD R195, R0.reuse, 0xffffffd7 ;  /* 0xffffffd700c37836 */ /* 0x040fe20000000000 */
[----:B------:R-:W-:Y:S01]  /*41d0*/  ISETP.GE.AND P1, PT, R187, RZ, PT ;  /* 0x000000ffbb00720c */ /* 0x000fe20003f26270 */
[----:B------:R-:W2:Y:S01]  /*41e0*/  LDSM.16.M88.4 R60, [R152+0x1000] ;  /* 0x00100000983c783b */ /* 0x000ea20000000200 */
[C---:B------:R-:W-:Y:S01]  /*41f0*/  @!P5 IADD3 R180, -R0.reuse, 0x11, RZ ;  /* 0x0000001100b4d810 */ /* 0x040fe20007ffe1ff */
[C---:B------:R-:W-:Y:S01]  /*4200*/  VIADD R196, R0.reuse, 0xffffffd0 ;  /* 0xffffffd000c47836 */ /* 0x040fe20000000000 */
[C---:B------:R-:W-:Y:S01]  /*4210*/  @!P4 IADD3 R182, -R0.reuse, -0x30, RZ ;  /* 0xffffffd000b6c810 */ /* 0x040fe20007ffe1ff */
[C---:B------:R-:W-:Y:S01]  /*4220*/  VIADD R197, R0.reuse, 0xffffffcf ;  /* 0xffffffcf00c57836 */ /* 0x040fe20000000000 */
[C---:B------:R-:W-:Y:S01]  /*4230*/  @!P3 IADD3 R183, -R0.reuse, -0x2f, RZ ;  /* 0xffffffd100b7b810 */ /* 0x040fe20007ffe1ff */
[C---:B------:R-:W-:Y:S01]  /*4240*/  VIADD R198, R0.reuse, 0x10 ;  /* 0x0000001000c67836 */ /* 0x040fe20000000000 */
[C---:B------:R-:W-:Y:S01]  /*4250*/  @!P2 IADD3 R184, -R0.reuse, -0x28, RZ ;  /* 0xffffffd800b8a810 */ /* 0x040fe20007ffe1ff */
[----:B------:R-:W3:Y:S01]  /*4260*/  LDSM.16.M88.4 R32, [R100+0x6400] ;  /* 0x006400006420783b */ /* 0x000ee20000000200 */
[C---:B------:R-:W-:Y:S01]  /*4270*/  @!P6 IADD3 R185, -R0.reuse, -0x27, RZ ;  /* 0xffffffd900b9e810 */ /* 0x040fe20007ffe1ff */
[C---:B------:R-:W-:Y:S01]  /*4280*/  VIADD R199, R0.reuse, 0xf ;  /* 0x0000000f00c77836 */ /* 0x040fe20000000000 */
[C---:B------:R-:W-:Y:S01]  /*4290*/  @!P0 IADD3 R186, -R0.reuse, 0x18, RZ ;  /* 0x0000001800ba8810 */ /* 0x040fe20007ffe1ff */
[C---:B------:R-:W-:Y:S01]  /*42a0*/  VIADD R200, R0.reuse, 0xffffffc8 ;  /* 0xffffffc800c87836 */ /* 0x040fe20000000000 */
[C---:B------:R-:W-:Y:S01]  /*42b0*/  @!P1 IADD3 R187, -R0.reuse, 0x19, RZ ;  /* 0x0000001900bb9810 */ /* 0x040fe20007ffe1ff */
[----:B------:R-:W-:Y:S01]  /*42c0*/  VIADD R201, R0, 0xffffffc7 ;  /* 0xffffffc700c97836 */ /* 0x000fe20000000000 */
[----:B------:R-:W-:Y:S01]  /*42d0*/  ISETP.GE.AND P5, PT, R188, RZ, PT ;  /* 0x000000ffbc00720c */ /* 0x000fe20003fa6270 */
[----:B------:R-:W4:Y:S01]  /*42e0*/  LDSM.16.M88.4 R48, [R100+0x6800] ;  /* 0x006800006430783b */ /* 0x000f220000000200 */
[----:B------:R-:W-:Y:S02]  /*42f0*/  ISETP.GE.AND P4, PT, R189, RZ, PT ;  /* 0x000000ffbd00720c */ /* 0x000fe40003f86270 */
[----:B------:R-:W-:Y:S02]  /*4300*/  ISETP.GE.AND P3, PT, R190, RZ, PT ;  /* 0x000000ffbe00720c */ /* 0x000fe40003f66270 */
[----:B------:R-:W-:Y:S02]  /*4310*/  ISETP.GE.AND P2, PT, R191, RZ, PT ;  /* 0x000000ffbf00720c */ /* 0x000fe40003f46270 */
[----:B------:R-:W-:Y:S01]  /*4320*/  ISETP.GE.AND P6, PT, R192, RZ, PT ;  /* 0x000000ffc000720c */ /* 0x000fe20003fc6270 */
[----:B------:R-:W4:Y:S01]  /*4330*/  LDSM.16.M88.4 R100, [R100+0x6c00] ;  /* 0x006c00006464783b */ /* 0x000f220000000200 */
[----:B------:R-:W-:Y:S02]  /*4340*/  ISETP.GE.AND P0, PT, R193, RZ, PT ;  /* 0x000000ffc100720c */ /* 0x000fe40003f06270 */
[----:B------:R-:W-:Y:S02]  /*4350*/  ISETP.GE.AND P1, PT, R194, RZ, PT ;  /* 0x000000ffc200720c */ /* 0x000fe40003f26270 */
[C---:B------:R-:W-:Y:S02]  /*4360*/  @!P5 IADD3 R188, -R0.reuse, 0x20, RZ ;  /* 0x0000002000bcd810 */ /* 0x040fe40007ffe1ff */
[C---:B------:R-:W-:Y:S01]  /*4370*/  @!P4 IADD3 R189, -R0.reuse, 0x21, RZ ;  /* 0x0000002100bdc810 */ /* 0x040fe20007ffe1ff */
[-C--:B-1----:R-:W-:Y:S01]  /*4380*/  HMMA.16816.F32.BF16 R4, R64, R16.reuse, RZ ;  /* 0x000000104004723c */ /* 0x082fe200000418ff */
[----:B------:R-:W-:Y:S02]  /*4390*/  LDSM.16.M88.4 R104, [R153+-0x2000] ;  /* 0xffe000009968783b */ /* 0x000fe40000000200 */
[C---:B------:R-:W-:Y:S02]  /*43a0*/  @!P3 IADD3 R190, -R0.reuse, -0x20, RZ ;  /* 0xffffffe000beb810 */ /* 0x040fe40007ffe1ff */
[C---:B------:R-:W-:Y:S02]  /*43b0*/  @!P2 IADD3 R191, -R0.reuse, -0x1f, RZ ;  /* 0xffffffe100bfa810 */ /* 0x040fe40007ffe1ff */
[C---:B------:R-:W-:Y:S01]  /*43c0*/  @!P6 IADD3 R192, -R0.reuse, -0x18, RZ ;  /* 0xffffffe800c0e810 */ /* 0x040fe20007ffe1ff */
[C---:B--2---:R-:W-:Y:S01]  /*43d0*/  HMMA.16816.F32.BF16 R8, R60.reuse, R16, RZ ;  /* 0x000000103c08723c */ /* 0x044fe200000418ff */
[----:B------:R-:W-:Y:S01]  /*43e0*/  LDSM.16.M88.4 R112, [R153+-0x1c00] ;  /* 0xffe400009970783b */ /* 0x000fe20000000200 */
[----:B------:R-:W-:Y:S02]  /*43f0*/  ISETP.GE.AND P5, PT, R195, RZ, PT ;  /* 0x000000ffc300720c */ /* 0x000fe40003fa6270 */
[C---:B------:R-:W-:Y:S02]  /*4400*/  @!P0 IADD3 R193, -R0.reuse, -0x17, RZ ;  /* 0xffffffe900c18810 */ /* 0x040fe40007ffe1ff */
[-C--:B------:R-:W-:Y:S01]  /*4410*/  HMMA.16816.F32.BF16 R12, R60, R18.reuse, RZ ;  /* 0x000000123c0c723c */ /* 0x080fe200000418ff */
[----:B------:R-:W-:Y:S02]  /*4420*/  @!P1 IADD3 R194, -R0, 0x28, RZ ;  /* 0x0000002800c29810 */ /* 0x000fe40007ffe1ff */
[----:B------:R-:W-:Y:S01]  /*4430*/  LDSM.16.M88.4 R116, [R153+-0x1800] ;  /* 0xffe800009974783b */ /* 0x000fe20000000200 */
[----:B------:R-:W-:Y:S02]  /*4440*/  ISETP.GE.AND P4, PT, R196, RZ, PT ;  /* 0x000000ffc400720c */ /* 0x000fe40003f86270 */
[C---:B------:R-:W-:Y:S02]  /*4450*/  HMMA.16816.F32.BF16 R16, R64.reuse, R18, RZ ;  /* 0x000000124010723c */ /* 0x040fe400000418ff */
[----:B------:R-:W-:Y:S02]  /*4460*/  ISETP.GE.AND P3, PT, R197, RZ, PT ;  /* 0x000000ffc500720c */ /* 0x000fe40003f66270 */
[----:B------:R-:W-:Y:S02]  /*4470*/  ISETP.GE.AND P2, PT, R198, RZ, PT ;  /* 0x000000ffc600720c */ /* 0x000fe40003f46270 */
[-C--:B---3--:R-:W-:Y:S01]  /*4480*/  HMMA.16816.F32.BF16 R20, R64, R32.reuse, RZ ;  /* 0x000000204014723c */ /* 0x088fe200000418ff */
[----:B------:R-:W-:Y:S02]  /*4490*/  ISETP.GE.AND P6, PT, R199, RZ, PT ;  /* 0x000000ffc700720c */ /* 0x000fe40003fc6270 */
[----:B------:R-:W-:Y:S02]  /*44a0*/  ISETP.GE.AND P0, PT, R200, RZ, PT ;  /* 0x000000ffc800720c */ /* 0x000fe40003f06270 */
[----:B------:R-:W-:Y:S01]  /*44b0*/  ISETP.GE.AND P1, PT, R201, RZ, PT ;  /* 0x000000ffc900720c */ /* 0x000fe20003f26270 */
[C---:B------:R-:W-:Y:S02]  /*44c0*/  HMMA.16816.F32.BF16 R24, R60.reuse, R32, RZ ;  /* 0x000000203c18723c */ /* 0x040fe400000418ff */
[C---:B------:R-:W-:Y:S03]  /*44d0*/  @!P5 IADD3 R195, -R0.reuse, 0x29, RZ ;  /* 0x0000002900c3d810 */ /* 0x040fe60007ffe1ff */
[C---:B------:R-:W-:Y:S01]  /*44e0*/  @!P4 IADD3 R196, -R0.reuse, 0x30, RZ ;  /* 0x0000003000c4c810 */ /* 0x040fe20007ffe1ff */
[-C--:B------:R-:W-:Y:S01]  /*44f0*/  HMMA.16816.F32.BF16 R28, R60, R34.reuse, RZ ;  /* 0x000000223c1c723c */ /* 0x080fe200000418ff */
[C---:B------:R-:W-:Y:S04]  /*4500*/  @!P3 IADD3 R197, -R0.reuse, 0x31, RZ ;  /* 0x0000003100c5b810 */ /* 0x040fe80007ffe1ff */
[C---:B------:R-:W-:Y:S01]  /*4510*/  @!P2 IADD3 R198, -R0.reuse, -0x10, RZ ;  /* 0xfffffff000c6a810 */ /* 0x040fe20007ffe1ff */
[C---:B------:R-:W-:Y:S02]  /*4520*/  HMMA.16816.F32.BF16 R32, R64.reuse, R34, RZ ;  /* 0x000000224020723c */ /* 0x040fe400000418ff */
[C---:B------:R-:W-:Y:S03]  /*4530*/  @!P6 IADD3 R199, -R0.reuse, -0xf, RZ ;  /* 0xfffffff100c7e810 */ /* 0x040fe60007ffe1ff */
[C---:B------:R-:W-:Y:S01]  /*4540*/  @!P0 IADD3 R200, -R0.reuse, 0x38, RZ ;  /* 0x0000003800c88810 */ /* 0x040fe20007ffe1ff */
[-C--:B----4-:R-:W-:Y:S01]  /*4550*/  HMMA.16816.F32.BF16 R36, R64, R48.reuse, RZ ;  /* 0x000000304024723c */ /* 0x090fe200000418ff */
[----:B------:R-:W-:Y:S02]  /*4560*/  @!P1 IADD3 R201, -R0, 0x39, RZ ;  /* 0x0000003900c99810 */ /* 0x000fe40007ffe1ff */
[----:B------:R-:W-:Y:S02]  /*4570*/  PLOP3.LUT P0, PT, PT, PT, UP0, 0x80, 0x0 ;  /* 0x000000000000781c */ /* 0x000fe40003f0f008 */
[----:B------:R-:W-:Y:S01]  /*4580*/  I2FP.F32.S32 R0, R179 ;  /* 0x000000b300007245 */ /* 0x000fe20000201400 */
[C---:B------:R-:W-:Y:S02]  /*4590*/  HMMA.16816.F32.BF16 R40, R60.reuse, R48, RZ ;  /* 0x000000303c28723c */ /* 0x040fe400000418ff */
[----:B------:R-:W-:Y:S03]  /*45a0*/  I2FP.F32.S32 R173, R173 ;  /* 0x000000ad00ad7245 */ /* 0x000fe60000201400 */
[----:B------:R-:W-:Y:S01]  /*45b0*/  I2FP.F32.S32 R172, R172 ;  /* 0x000000ac00ac7245 */ /* 0x000fe20000201400 */
[-C--:B------:R-:W-:Y:S01]  /*45c0*/  HMMA.16816.F32.BF16 R44, R60, R50.reuse, RZ ;  /* 0x000000323c2c723c */ /* 0x080fe200000418ff */
[----:B------:R-:W-:Y:S04]  /*45d0*/  I2FP.F32.S32 R171, R171 ;  /* 0x000000ab00ab7245 */ /* 0x000fe80000201400 */
        /* <DEDUP_REMOVED lines=11> */
[----:B------:R-:W-:Y:S05]  /*4690*/  I2FP.F32.S32 R180, R180 ;  /* 0x000000b400b47245 */ /* 0x000fea0000201400 */
[----:B------:R-:W-:Y:S01]  /*46a0*/  HMMA.16816.F32.BF16 R64, R64, R102, RZ ;  /* 0x000000664040723c */ /* 0x000fe200000418ff */
[----:B------:R-:W1:Y:S08]  /*46b0*/  LDSM.16.M88.4 R100, [R108] ;  /* 0x000000006c64783b */ /* 0x000e700000000200 */
[----:B------:R-:W2:Y:S01]  /*46c0*/  LDSM.16.M88.4 R108, [R108+0x1000] ;  /* 0x001000006c6c783b */ /* 0x000ea20000000200 */
[-C--:B-1----:R-:W-:Y:S06]  /*46d0*/  HMMA.16816.F32.BF16 R4, R100, R104.reuse, R4 ;  /* 0x000000686404723c */ /* 0x082fec0000041804 */
[C---:B--2---:R-:W-:Y:S06]  /*46e0*/  HMMA.16816.F32.BF16 R8, R108.reuse, R104, R8 ;  /* 0x000000686c08723c */ /* 0x044fec0000041808 */
[-C--:B------:R-:W-:Y:S06]  /*46f0*/  HMMA.16816.F32.BF16 R12, R108, R106.reuse, R12 ;  /* 0x0000006a6c0c723c */ /* 0x080fec000004180c */
[C---:B------:R-:W-:Y:S01]  /*4700*/  HMMA.16816.F32.BF16 R16, R100.reuse, R106, R16 ;  /* 0x0000006a6410723c */ /* 0x040fe20000041810 */
[----:B------:R-:W1:Y:S05]  /*4710*/  LDSM.16.M88.4 R104, [R153+-0x1400] ;  /* 0xffec00009968783b */ /* 0x000e6a0000000200 */
        /* <DEDUP_REMOVED lines=44> */
[C---:B------:R-:W-:Y:S01]  /*49e0*/  FFMA.FTZ R56, R100.reuse, -UR5, R56 ;  /* 0x8000000564387c23 */ /* 0x040fe20008010038 */
        /* <DEDUP_REMOVED lines=53> */
[----:B------:R-:W-:Y:S04]  /*4d40*/  UIADD3 UR11, UR12, UR13, URZ ;  /* 0x0000000d0c0b7290 */ /* 0x000fe8000fffe03f */
[----:B------:R-:W-:Y:S02]  /*4d50*/  UIADD3 UR32, UR29, UR11, -UR8 ;  /* 0x0000000b1d207290 */ /* 0x000fe4000fffe808 */
[----:B------:R-:W-:Y:S04]  /*4d60*/  UIADD3 UR11, UR10, 0x80, URZ ;  /* 0x000000800a0b7890 */ /* 0x000fe8000fffe03f */
[----:B------:R-:W-:Y:S02]  /*4d70*/  UISETP.GE.AND UP0, UPT, UR11, UR32, UPT ;  /* 0x000000200b00728c */ /* 0x000fe4000bf06270 */
[----:B------:R-:W-:Y:S04]  /*4d80*/  UIADD3 UR11, UR12, 0x80, URZ ;  /* 0x000000800c0b7890 */ /* 0x000fe8000fffe03f */
[----:B------:R-:W-:Y:S02]  /*4d90*/  PLOP3.LUT P1, PT, PT, PT, UP0, 0x80, 0x0 ;  /* 0x000000000000781c */ /* 0x000fe40003f2f008 */
[----:B------:R-:W-:Y:S01]  /*4da0*/  IMAD.U32 R0, RZ, RZ, UR11 ;  /* 0x0000000bff007e24 */ /* 0x000fe2000f8e00ff */
[----:B------:R-:W-:Y:S04]  /*4db0*/  UMOV UR11, UR29 ;  /* 0x0000001d000b7c82 */ /* 0x000fe80008000000 */
[----:B------:R-:W-:Y:S11]  /*4dc0*/  ISETP.LT.AND P0, PT, R0, UR8, PT ;  /* 0x0000000800007c0c */ /* 0x000ff6000bf01270 */
[----:B------:R-:W-:Y:S02]  /*4dd0*/  @!UPT UIADD3 URZ, URZ, URZ, URZ ;  /* 0x0000003f3f3ff290 */ /* 0x000fe4000fffe03f */
[----:B------:R-:W-:Y:S05]  /*4de0*/  @!P1 BRA P0, `(.L_x_724) ;  /* 0x0000000c00a89947 */ /* 0x000fea0000000000 */
.L_x_723:
[----:B------:R-:W-:Y:S01]  /*4df0*/  VIADD R106, R237, UR10 ;  /* 0x0000000aed6a7c36 */ /* 0x000fe20008000000 */
[----:B------:R-:W-:Y:S01]  /*4e00*/  UIADD3 UR10, -UR11, UR8, -UR13 ;  /* 0x000000080b0a7290 */ /* 0x000fe2000fffe90d */
[----:B------:R-:W-:Y:S01]  /*4e10*/  IMAD.SHL.U32 R0, R252, 0x2, RZ ;  /* 0x00000002fc007824 */ /* 0x000fe200078e00ff */
        /* <DEDUP_REMOVED lines=8> */
[----:B------:R-:W-:Y:S01]  /*4ea0*/  UIADD3 UR10, UR8, 0x1, -UR13 ;  /* 0x00000001080a7890 */ /* 0x000fe2000fffe80d */
[----:B------:R-:W-:Y:S03]  /*4eb0*/  LOP3.LUT R0, R0, 0x6, RZ, 0xc0, !PT ;  /* 0x0000000600007812 */ /* 0x000fe600078ec0ff */
[----:B------:R-:W-:Y:S02]  /*4ec0*/  UIADD3 UR10, UR10, UR57, URZ ;  /* 0x000000390a0a7290 */ /* 0x000fe4000fffe03f */
[----:B------:R-:W-:Y:S04]  /*4ed0*/  IMAD R0, R245, 0x40, R0 ;  /* 0x00000040f5007824 */ /* 0x000fe800078e0200 */
[----:B------:R-:W-:Y:S02]  /*4ee0*/  IMAD.U32 R104, RZ, RZ, UR10 ;  /* 0x0000000aff687e24 */ /* 0x000fe4000f8e00ff */
[----:B------:R-:W-:Y:S02]  /*4ef0*/  IMAD.U32 R102, RZ, RZ, UR10 ;  /* 0x0000000aff667e24 */ /* 0x000fe4000f8e00ff */
[----:B------:R-:W-:Y:S01]  /*4f00*/  IMAD.U32 R100, RZ, RZ, UR10 ;  /* 0x0000000aff647e24 */ /* 0x000fe2000f8e00ff */
[--C-:B------:R-:W-:Y:S01]  /*4f10*/  IADD3 R104, R104, 0x8, R106.reuse ;  /* 0x0000000868687810 */ /* 0x100fe20007ffe06a */
[----:B------:R-:W-:Y:S01]  /*4f20*/  IMAD.U32 R108, RZ, RZ, UR10 ;  /* 0x0000000aff6c7e24 */ /* 0x000fe2000f8e00ff */
[--C-:B------:R-:W-:Y:S01]  /*4f30*/  IADD3 R102, R102, 0x40, R106.reuse ;  /* 0x0000004066667810 */ /* 0x100fe20007ffe06a */
[----:B------:R-:W-:Y:S01]  /*4f40*/  VIADD R0, R0, UR12 ;  /* 0x0000000c00007c36 */ /* 0x000fe20008000000 */
[----:B------:R-:W-:Y:S02]  /*4f50*/  IADD3 R100, R100, 0x48, R106 ;  /* 0x0000004864647810 */ /* 0x000fe40007ffe06a */
[----:B------:R-:W-:Y:S01]  /*4f60*/  VIADDMNMX R106, R106, R108, UR8, PT ;  /* 0x000000086a6a7e46 */ /* 0x000fe2000b80016c */
[C---:B------:R-:W-:Y:S01]  /*4f70*/  VIADD R170, R0.reuse, 0x1 ;  /* 0x0000000100aa7836 */ /* 0x040fe20000000000 */
[C---:B------:R-:W-:Y:S01]  /*4f80*/  ISETP.GE.AND P0, PT, R0.reuse, R107, PT ;  /* 0x0000006b0000720c */ /* 0x040fe20003f06270 */
[----:B------:R-:W-:Y:S01]  /*4f90*/  VIADD R169, R0, 0x8 ;  /* 0x0000000800a97836 */ /* 0x000fe20000000000 */
[----:B------:R-:W-:Y:S01]  /*4fa0*/  VIMNMX R104, R104, UR8, PT ;  /* 0x0000000868687c48 */ /* 0x000fe2000bfe0100 */
[C---:B------:R-:W-:Y:S01]  /*4fb0*/  VIADD R119, R0.reuse, 0x9 ;  /* 0x0000000900777836 */ /* 0x040fe20000000000 */
[C---:B------:R-:W-:Y:S01]  /*4fc0*/  ISETP.GE.OR P0, PT, R0.reuse, R106, !P0 ;  /* 0x0000006a0000720c */ /* 0x040fe20004706670 */
[C---:B------:R-:W-:Y:S01]  /*4fd0*/  VIADD R118, R0.reuse, 0x10 ;  /* 0x0000001000767836 */ /* 0x040fe20000000000 */
[C---:B------:R-:W-:Y:S01]  /*4fe0*/  ISETP.GE.AND P6, PT, R0.reuse, R105, PT ;  /* 0x000000690000720c */ /* 0x040fe20003fc6270 */
[----:B------:R-:W-:Y:S01]  /*4ff0*/  VIADD R117, R0, 0x11 ;  /* 0x0000001100757836 */ /* 0x000fe20000000000 */
[----:B------:R-:W-:Y:S01]  /*5000*/  FSEL R4, R4, -INF , !P0 ;  /* 0xff80000004047808 */ /* 0x000fe20004000000 */
[----:B------:R-:W-:Y:S01]  /*5010*/  VIADD R116, R0, 0x18 ;  /* 0x0000001800747836 */ /* 0x000fe20000000000 */
[----:B------:R-:W-:Y:S01]  /*5020*/  VIMNMX R102, R102, UR8, PT ;  /* 0x0000000866667c48 */ /* 0x000fe2000bfe0100 */
[C---:B------:R-:W-:Y:S01]  /*5030*/  VIADD R115, R0.reuse, 0x19 ;  /* 0x0000001900737836 */ /* 0x040fe20000000000 */
[C---:B------:R-:W-:Y:S01]  /*5040*/  ISETP.GE.AND P5, PT, R0.reuse, R103, PT ;  /* 0x000000670000720c */ /* 0x040fe20003fa6270 */
[----:B------:R-:W-:Y:S01]  /*5050*/  VIADD R114, R0, 0x20 ;  /* 0x0000002000727836 */ /* 0x000fe20000000000 */
[----:B------:R-:W-:Y:S01]  /*5060*/  VIMNMX R100, R100, UR8, PT ;  /* 0x0000000864647c48 */ /* 0x000fe2000bfe0100 */
[C---:B------:R-:W-:Y:S01]  /*5070*/  VIADD R113, R0.reuse, 0x21 ;  /* 0x0000002100717836 */ /* 0x040fe20000000000 */
[C---:B------:R-:W-:Y:S01]  /*5080*/  ISETP.GE.AND P4, PT, R0.reuse, R101, PT ;  /* 0x000000650000720c */ /* 0x040fe20003f86270 */
[----:B------:R-:W-:Y:S01]  /*5090*/  VIADD R112, R0, 0x28 ;  /* 0x0000002800707836 */ /* 0x000fe20000000000 */
[-C--:B------:R-:W-:Y:S01]  /*50a0*/  ISETP.GE.AND P3, PT, R170, R107.reuse, PT ;  /* 0x0000006baa00720c */ /* 0x080fe20003f66270 */
[C---:B------:R-:W-:Y:S01]  /*50b0*/  VIADD R111, R0.reuse, 0x29 ;  /* 0x00000029006f7836 */ /* 0x040fe20000000000 */
[-C--:B------:R-:W-:Y:S01]  /*50c0*/  ISETP.GE.AND P2, PT, R169, R107.reuse, PT ;  /* 0x0000006ba900720c */ /* 0x080fe20003f46270 */
[C---:B------:R-:W-:Y:S01]  /*50d0*/  VIADD R110, R0.reuse, 0x30 ;  /* 0x00000030006e7836 */ /* 0x040fe20000000000 */
[-C--:B------:R-:W-:Y:S01]  /*50e0*/  ISETP.GE.AND P1, PT, R119, R107.reuse, PT ;  /* 0x0000006b7700720c */ /* 0x080fe20003f26270 */
[----:B------:R-:W-:Y:S01]  /*50f0*/  VIADD R109, R0, 0x31 ;  /* 0x00000031006d7836 */ /* 0x000fe20000000000 */
[-C--:B------:R-:W-:Y:S01]  /*5100*/  ISETP.GE.AND P0, PT, R118, R107.reuse, PT ;  /* 0x0000006b7600720c */ /* 0x080fe20003f06270 */
[C---:B------:R-:W-:Y:S01]  /*5110*/  VIADD R108, R0.reuse, 0x38 ;  /* 0x00000038006c7836 */ /* 0x040fe20000000000 */
[C---:B------:R-:W-:Y:S02]  /*5120*/  ISETP.GE.OR P6, PT, R0.reuse, R104, !P6 ;  /* 0x000000680000720c */ /* 0x040fe400077c6670 */
[C---:B------:R-:W-:Y:S02]  /*5130*/  ISETP.GE.OR P5, PT, R0.reuse, R102, !P5 ;  /* 0x000000660000720c */ /* 0x040fe40006fa6670 */
[C---:B------:R-:W-:Y:S01]  /*5140*/  ISETP.GE.OR P4, PT, R0.reuse, R100, !P4 ;  /* 0x000000640000720c */ /* 0x040fe20006786670 */
[----:B------:R-:W-:Y:S01]  /*5150*/  VIADD R0, R0, 0x39 ;  /* 0x0000003900007836 */ /* 0x000fe20000000000 */
        /* <DEDUP_REMOVED lines=179> */
.L_x_724:
        /* <DEDUP_REMOVED lines=13> */
[----:B------:R-:W-:Y:S01]  /*5d60*/  FSEL R0, R0, RZ, P0 ;  /* 0x000000ff00007208 */ /* 0x000fe20000000000 */
[----:B------:R1:W-:Y:S01]  /*5d70*/  MUFU.EX2 R208, R16 ;  /* 0x0000001000d07308 */ /* 0x0003e20000000800 */
[--C-:B------:R-:W-:Y:S01]  /*5d80*/  FFMA.FTZ R7, R7, UR6, -R100.reuse ;  /* 0x0000000607077c23 */ /* 0x100fe20008010864 */
[----:B------:R-:W-:Y:S01]  /*5d90*/  FFMA.FTZ R192, R6, UR6, -R100 ;  /* 0x0000000606c07c23 */ /* 0x000fe20008010864 */
[----:B------:R-:W-:Y:S02]  /*5da0*/  IMAD.U32 R6, RZ, RZ, UR53 ;  /* 0x00000035ff067e24 */ /* 0x000fe4000f8e00ff */
[----:B------:R-:W-:Y:S01]  /*5db0*/  FFMA.FTZ R15, R15, UR6, -R0 ;  /* 0x000000060f0f7c23 */ /* 0x000fe20008010800 */
[--C-:B------:R-:W-:Y:S01]  /*5dc0*/  FFMA.FTZ R18, R18, UR6, -R100.reuse ;  /* 0x0000000612127c23 */ /* 0x100fe20008010864 */
[----:B------:R-:W-:Y:S01]  /*5dd0*/  FFMA.FTZ R175, R5, UR6, -R101 ;  /* 0x0000000605af7c23 */ /* 0x000fe20008010865 */
[----:B------:R-:W-:Y:S02]  /*5de0*/  IMAD R6, R6, 0x2, R245 ;  /* 0x0000000206067824 */ /* 0x000fe400078e02f5 */
[----:B------:R2:W-:Y:S01]  /*5df0*/  MUFU.EX2 R194, R4 ;  /* 0x0000000400c27308 */ /* 0x0005e20000000800 */
[----:B------:R-:W-:Y:S01]  /*5e00*/  FFMA.FTZ R19, R19, UR6, -R100 ;  /* 0x0000000613137c23 */ /* 0x000fe20008010864 */
[--C-:B------:R-:W-:Y:S01]  /*5e10*/  FFMA.FTZ R191, R17, UR6, -R101.reuse ;  /* 0x0000000611bf7c23 */ /* 0x100fe20008010865 */
[----:B------:R-:W-:Y:S02]  /*5e20*/  IMAD.SHL.U32 R6, R6, 0x2, RZ ;  /* 0x0000000206067824 */ /* 0x000fe400078e00ff */
[----:B------:R-:W-:Y:S01]  /*5e30*/  FFMA.FTZ R185, R14, UR6, -R0 ;  /* 0x000000060eb97c23 */ /* 0x000fe20008010800 */
[--C-:B------:R-:W-:Y:S01]  /*5e40*/  FFMA.FTZ R20, R20, UR6, -R101.reuse ;  /* 0x0000000614147c23 */ /* 0x100fe20008010865 */
[--C-:B------:R-:W-:Y:S01]  /*5e50*/  FFMA.FTZ R32, R32, UR6, -R101.reuse ;  /* 0x0000000620207c23 */ /* 0x100fe20008010865 */
[--C-:B------:R-:W-:Y:S02]  /*5e60*/  FFMA.FTZ R64, R64, UR6, -R101.reuse ;  /* 0x0000000640407c23 */ /* 0x100fe40008010865 */
[----:B------:R3:W-:Y:S01]  /*5e70*/  MUFU.EX2 R195, R7 ;  /* 0x0000000700c37308 */ /* 0x0007e20000000800 */
[----:B-1----:R-:W-:Y:S01]  /*5e80*/  FMUL.FTZ R16, R240, 1.4426950216293334961 ;  /* 0x3fb8aa3bf0107820 */ /* 0x002fe20000410000 */
[--C-:B------:R-:W-:Y:S01]  /*5e90*/  FFMA.FTZ R67, R67, UR6, -R100.reuse ;  /* 0x0000000643437c23 */ /* 0x100fe20008010864 */
[----:B------:R-:W-:Y:S01]  /*5ea0*/  FFMA.FTZ R66, R66, UR6, -R100 ;  /* 0x0000000642427c23 */ /* 0x000fe20008010864 */
[----:B------:R-:W-:Y:S01]  /*5eb0*/  FFMA.FTZ R65, R65, UR6, -R101 ;  /* 0x0000000641417c23 */ /* 0x000fe20008010865 */
[--C-:B------:R-:W-:Y:S01]  /*5ec0*/  FFMA.FTZ R63, R63, UR6, -R0.reuse ;  /* 0x000000063f3f7c23 */ /* 0x100fe20008010800 */
[----:B------:R-:W-:Y:S01]  /*5ed0*/  FSEL R16, R16, RZ, P1 ;  /* 0x000000ff10107208 */ /* 0x000fe20000800000 */
[--C-:B------:R-:W-:Y:S03]  /*5ee0*/  FFMA.FTZ R30, R30, UR6, -R0.reuse ;  /* 0x000000061e1e7c23 */ /* 0x100fe60008010800 */
[----:B------:R1:W-:Y:S01]  /*5ef0*/  MUFU.EX2 R197, R15 ;  /* 0x0000000f00c57308 */ /* 0x0003e20000000800 */
[----:B--2---:R-:W-:Y:S04]  /*5f00*/  IMAD.WIDE.U32 R4, R246, -0x2daee0ad, RZ ;  /* 0xd2511f53f6047825 */ /* 0x004fe800078e00ff */
[----:B------:R-:W-:Y:S01]  /*5f10*/  FFMA.FTZ R187, R11, UR6, -R0 ;  /* 0x000000060bbb7c23 */ /* 0x000fe20008010800 */
[--C-:B------:R-:W-:Y:S01]  /*5f20*/  FFMA.FTZ R12, R12, UR6, -R16.reuse ;  /* 0x000000060c0c7c23 */ /* 0x100fe20008010810 */
[--C-:B------:R-:W-:Y:S01]  /*5f30*/  FFMA.FTZ R60, R60, UR6, -R16.reuse ;  /* 0x000000063c3c7c23 */ /* 0x100fe20008010810 */
[----:B------:R-:W-:Y:S01]  /*5f40*/  LOP3.LUT R17, R4, UR52, RZ, 0x3c, !PT ;  /* 0x0000003404117c12 */ /* 0x000fe2000f8e3cff */
[--C-:B------:R-:W-:Y:S01]  /*5f50*/  FFMA.FTZ R190, R8, UR6, -R16.reuse ;  /* 0x0000000608be7c23 */ /* 0x100fe20008010810 */
[----:B------:R2:W-:Y:S01]  /*5f60*/  MUFU.EX2 R205, R18 ;  /* 0x0000001200cd7308 */ /* 0x0005e20000000800 */
[----:B---3--:R-:W-:Y:S02]  /*5f70*/  IMAD.U32 R7, RZ, RZ, UR9 ;  /* 0x00000009ff077e24 */ /* 0x008fe4000f8e00ff */
[----:B------:R-:W-:Y:S01]  /*5f80*/  FFMA.FTZ R28, R28, UR6, -R16 ;  /* 0x000000061c1c7c23 */ /* 0x000fe20008010810 */
[----:B------:R-:W-:Y:S01]  /*5f90*/  VIADD R8, R6, 0x1 ;  /* 0x0000000106087836 */ /* 0x000fe20000000000 */
[----:B------:R-:W-:Y:S01]  /*5fa0*/  LOP3.LUT R6, R5, UR33, R6, 0x96, !PT ;  /* 0x0000002105067c12 */ /* 0x000fe2000f8e9606 */
[----:B------:R-:W-:Y:S02]  /*5fb0*/  IMAD R4, R7, 0x8, R249 ;  /* 0x0000000807047824 */ /* 0x000fe400078e02f9 */
[--C-:B------:R-:W-:Y:S01]  /*5fc0*/  FFMA.FTZ R173, R13, UR6, -R16.reuse ;  /* 0x000000060dad7c23 */ /* 0x100fe20008010810 */
[----:B------:R-:W-:Y:S01]  /*5fd0*/  FFMA.FTZ R117, R9, UR6, -R16 ;  /* 0x0000000609757c23 */ /* 0x000fe20008010810 */
[----:B------:R-:W-:Y:S01]  /*5fe0*/  LOP3.LUT R8, R5, UR33, R8, 0x96, !PT ;  /* 0x0000002105087c12 */ /* 0x000fe2000f8e9608 */
[----:B------:R3:W-:Y:S01]  /*5ff0*/  MUFU.EX2 R199, R12 ;  /* 0x0000000c00c77308 */ /* 0x0007e20000000800 */
[----:B------:R-:W-:Y:S02]  /*6000*/  VIADD R14, R4, 0x4 ;  /* 0x00000004040e7836 */ /* 0x000fe40000000000 */
[----:B------:R-:W-:Y:S01]  /*6010*/  FFMA.FTZ R174, R10, UR6, -R0 ;  /* 0x000000060aae7c23 */ /* 0x000fe20008010800 */
[----:B------:R-:W-:Y:S04]  /*6020*/  IMAD.WIDE.U32 R4, R4, -0x326172a9, RZ ;  /* 0xcd9e8d5704047825 */ /* 0x000fe800078e00ff */
[----:B------:R-:W-:Y:S01]  /*6030*/  FFMA.FTZ R23, R23, UR6, -R100 ;  /* 0x0000000617177c23 */ /* 0x000fe20008010864 */
[----:B------:R-:W-:Y:S01]  /*6040*/  FFMA.FTZ R31, R31, UR6, -R0 ;  /* 0x000000061f1f7c23 */ /* 0x000fe20008010800 */
[----:B-1----:R-:W-:Y:S01]  /*6050*/  IMAD.WIDE.U32 R14, R14, -0x326172a9, RZ ;  /* 0xcd9e8d570e0e7825 */ /* 0x002fe200078e00ff */
[-C--:B--2---:R-:W-:Y:S01]  /*6060*/  LOP3.LUT R18, R5, R244.reuse, RZ, 0x3c, !PT ;  /* 0x000000f405127212 */ /* 0x084fe200078e3cff */
[----:B------:R1:W2:Y:S02]  /*6070*/  MUFU.EX2 R209, R19 ;  /* 0x0000001300d17308 */ /* 0x0002a40000000800 */
[----:B------:R-:W-:Y:S01]  /*6080*/  FFMA.FTZ R24, R24, UR6, -R16 ;  /* 0x0000000618187c23 */ /* 0x000fe20008010810 */
[----:B------:R-:W-:Y:S01]  /*6090*/  FFMA.FTZ R184, R22, UR6, -R100 ;  /* 0x0000000616b87c23 */ /* 0x000fe20008010864 */
[----:B------:R-:W-:Y:S01]  /*60a0*/  FFMA.FTZ R27, R27, UR6, -R0 ;  /* 0x000000061b1b7c23 */ /* 0x000fe20008010800 */
[--C-:B------:R-:W-:Y:S01]  /*60b0*/  FFMA.FTZ R172, R21, UR6, -R101.reuse ;  /* 0x0000000615ac7c23 */ /* 0x100fe20008010865 */
[--C-:B------:R-:W-:Y:S01]  /*60c0*/  FFMA.FTZ R183, R33, UR6, -R101.reuse ;  /* 0x0000000621b77c23 */ /* 0x100fe20008010865 */
[----:B------:R-:W-:Y:S01]  /*60d0*/  FFMA.FTZ R181, R29, UR6, -R16 ;  /* 0x000000061db57c23 */ /* 0x000fe20008010810 */
[----:B------:R-:W-:Y:S01]  /*60e0*/  FFMA.FTZ R182, R26, UR6, -R0 ;  /* 0x000000061ab67c23 */ /* 0x000fe20008010800 */
[----:B---3--:R-:W-:Y:S01]  /*60f0*/  LOP3.LUT R12, R15, R244, RZ, 0x3c, !PT ;  /* 0x000000f40f0c7212 */ /* 0x008fe200078e3cff */
[----:B------:R3:W-:Y:S01]  /*6100*/  MUFU.EX2 R202, R20 ;  /* 0x0000001400ca7308 */ /* 0x0007e20000000800 */
[----:B------:R-:W-:Y:S04]  /*6110*/  IMAD.WIDE.U32 R10, R6, -0x326172a9, RZ ;  /* 0xcd9e8d57060a7825 */ /* 0x000fe800078e00ff */
[----:B------:R-:W-:Y:S01]  /*6120*/  FFMA.FTZ R171, R25, UR6, -R16 ;  /* 0x0000000619ab7c23 */ /* 0x000fe20008010810 */
[----:B------:R-:W-:Y:S01]  /*6130*/  FFMA.FTZ R35, R35, UR6, -R100 ;  /* 0x0000000623237c23 */ /* 0x000fe20008010864 */
[----:B------:R-:W-:Y:S01]  /*6140*/  IMAD.WIDE.U32 R12, R12, -0x2daee0ad, RZ ;  /* 0xd2511f530c0c7825 */ /* 0x000fe200078e00ff */
[----:B------:R-:W-:Y:S02]  /*6150*/  LOP3.LUT R15, R11, UR28, R4, 0x96, !PT ;  /* 0x0000001c0b0f7c12 */ /* 0x000fe4000f8e9604 */
[----:B------:R4:W-:Y:S01]  /*6160*/  MUFU.EX2 R218, R32 ;  /* 0x0000002000da7308 */ /* 0x0009e20000000800 */
[----:B-1----:R-:W-:Y:S01]  /*6170*/  IMAD.WIDE.U32 R18, R18, -0x2daee0ad, RZ ;  /* 0xd2511f5312127825 */ /* 0x002fe200078e00ff */
[C---:B------:R-:W-:Y:S03]  /*6180*/  LOP3.LUT R5, R17.reuse, R13, RZ, 0x3c, !PT ;  /* 0x0000000d11057212 */ /* 0x040fe600078e3cff */
[--C-:B------:R-:W-:Y:S01]  /*6190*/  FFMA.FTZ R36, R36, UR6, -R101.reuse ;  /* 0x0000000624247c23 */ /* 0x100fe20008010865 */
[----:B------:R-:W-:Y:S01]  /*61a0*/  IMAD.WIDE.U32 R8, R8, -0x326172a9, RZ ;  /* 0xcd9e8d5708087825 */ /* 0x000fe200078e00ff */
[----:B------:R-:W-:Y:S03]  /*61b0*/  LOP3.LUT R6, R17, R19, RZ, 0x3c, !PT ;  /* 0x0000001311067212 */ /* 0x000fe600078e3cff */
[----:B------:R1:W-:Y:S01]  /*61c0*/  MUFU.EX2 R214, R28 ;  /* 0x0000001c00d67308 */ /* 0x0003e20000000800 */
[----:B---3--:R-:W-:Y:S01]  /*61d0*/  LOP3.LUT R20, R11, UR28, R14, 0x96, !PT ;  /* 0x0000001c0b147c12 */ /* 0x008fe2000f8e960e */
[--C-:B------:R-:W-:Y:S01]  /*61e0*/  FFMA.FTZ R170, R37, UR6, -R101.reuse ;  /* 0x0000000625aa7c23 */ /* 0x100fe20008010865 */
[C---:B------:R-:W-:Y:S01]  /*61f0*/  LOP3.LUT R13, R9.reuse, UR28, R4, 0x96, !PT ;  /* 0x0000001c090d7c12 */ /* 0x040fe2000f8e9604 */
[----:B------:R-:W-:Y:S01]  /*6200*/  IMAD.WIDE.U32 R6, R6, -0x326172a9, RZ ;  /* 0xcd9e8d5706067825 */ /* 0x000fe200078e00ff */
[----:B------:R-:W-:Y:S03]  /*6210*/  LOP3.LUT R14, R9, UR28, R14, 0x96, !PT ;  /* 0x0000001c090e7c12 */ /* 0x000fe6000f8e960e */
[--C-:B------:R-:W-:Y:S02]  /*6220*/  FFMA.FTZ R48, R48, UR6, -R101.reuse ;  /* 0x0000000630307c23 */ /* 0x100fe40008010865 */
[----:B------:R3:W-:Y:S01]  /*6230*/  MUFU.EX2 R200, R30 ;  /* 0x0000001e00c87308 */ /* 0x0007e20000000800 */
[----:B------:R-:W-:Y:S01]  /*6240*/  LOP3.LUT R22, R7, UR27, R10, 0x96, !PT ;  /* 0x0000001b07167c12 */ /* 0x000fe2000f8e960a */
[----:B------:R-:W-:Y:S01]  /*6250*/  IMAD.WIDE.U32 R4, R5, -0x326172a9, RZ ;  /* 0xcd9e8d5705047825 */ /* 0x000fe200078e00ff */
[----:B----4-:R-:W-:Y:S03]  /*6260*/  LOP3.LUT R32, R7, UR27, R8, 0x96, !PT ;  /* 0x0000001b07207c12 */ /* 0x010fe6000f8e9608 */
[--C-:B------:R-:W-:Y:S01]  /*6270*/  FFMA.FTZ R34, R34, UR6, -R100.reuse ;  /* 0x0000000622227c23 */ /* 0x100fe20008010864 */
[--C-:B------:R-:W-:Y:S01]  /*6280*/  FFMA.FTZ R51, R51, UR6, -R100.reuse ;  /* 0x0000000633337c23 */ /* 0x100fe20008010864 */
[----:B------:R-:W-:Y:S02]  /*6290*/  FFMA.FTZ R180, R38, UR6, -R100 ;  /* 0x0000000626b47c23 */ /* 0x000fe40008010864 */
[----:B------:R4:W-:Y:S01]  /*62a0*/  MUFU.EX2 R201, R23 ;  /* 0x0000001700c97308 */ /* 0x0009e20000000800 */
[----:B-1----:R-:W-:Y:S01]  /*62b0*/  LOP3.LUT R28, R5, UR27, R10, 0x96, !PT ;  /* 0x0000001b051c7c12 */ /* 0x002fe2000f8e960a */
[----:B------:R-:W-:Y:S04]  /*62c0*/  IMAD.WIDE.U32 R10, R15, -0x2daee0ad, RZ ;  /* 0xd2511f530f0a7825 */ /* 0x000fe800078e00ff */
[----:B------:R-:W-:Y:S01]  /*62d0*/  FFMA.FTZ R44, R44, UR6, -R16 ;  /* 0x000000062c2c7c23 */ /* 0x000fe20008010810 */
[----:B------:R-:W-:Y:S01]  /*62e0*/  FFMA.FTZ R50, R50, UR6, -R100 ;  /* 0x0000000632327c23 */ /* 0x000fe20008010864 */
[----:B------:R-:W-:Y:S01]  /*62f0*/  FFMA.FTZ R47, R47, UR6, -R0 ;  /* 0x000000062f2f7c23 */ /* 0x000fe20008010800 */
[----:B------:R-:W-:Y:S01]  /*6300*/  FFMA.FTZ R39, R39, UR6, -R100 ;  /* 0x0000000627277c23 */ /* 0x000fe20008010864 */
[----:B------:R-:W-:Y:S01]  /*6310*/  MUFU.EX2 R215, R31 ;  /* 0x0000001f00d77308 */ /* 0x000fe20000000800 */
[----:B---3--:R-:W-:Y:S01]  /*6320*/  LOP3.LUT R30, R5, UR27, R8, 0x96, !PT ;  /* 0x0000001b051e7c12 */ /* 0x008fe2000f8e9608 */
[----:B------:R-:W-:Y:S01]  /*6330*/  IMAD.WIDE.U32 R8, R13, -0x2daee0ad, RZ ;  /* 0xd2511f530d087825 */ /* 0x000fe200078e00ff */
[----:B------:R-:W-:Y:S03]  /*6340*/  LOP3.LUT R5, R11, UR26, R18, 0x96, !PT ;  /* 0x0000001a0b057c12 */ /* 0x000fe6000f8e9612 */
[----:B------:R-:W-:Y:S01]  /*6350*/  FFMA.FTZ R40, R40, UR6, -R16 ;  /* 0x0000000628287c23 */ /* 0x000fe20008010810 */
[----:B------:R-:W-:Y:S01]  /*6360*/  IMAD.WIDE.U32 R14, R14, -0x2daee0ad, RZ ;  /* 0xd2511f530e0e7825 */ /* 0x000fe200078e00ff */
[----:B------:R-:W-:Y:S02]  /*6370*/  LOP3.LUT R18, R9, UR26, R18, 0x96, !PT ;  /* 0x0000001a09127c12 */ /* 0x000fe4000f8e9612 */
[----:B------:R1:W-:Y:S01]  /*6380*/  MUFU.EX2 R198, R24 ;  /* 0x0000001800c67308 */ /* 0x0003e20000000800 */
[--C-:B------:R-:W-:Y:S01]  /*6390*/  FFMA.FTZ R49, R49, UR6, -R101.reuse ;  /* 0x0000000631317c23 */ /* 0x100fe20008010865 */
[----:B------:R-:W-:Y:S01]  /*63a0*/  IMAD.WIDE.U32 R20, R20, -0x2daee0ad, RZ ;  /* 0xd2511f5314147825 */ /* 0x000fe200078e00ff */
[----:B------:R-:W-:Y:S03]  /*63b0*/  LOP3.LUT R7, R15, UR26, R12, 0x96, !PT ;  /* 0x0000001a0f077c12 */ /* 0x000fe6000f8e960c */
[----:B------:R-:W-:Y:S01]  /*63c0*/  FFMA.FTZ R43, R43, UR6, -R0 ;  /* 0x000000062b2b7c23 */ /* 0x000fe20008010800 */
[----:B------:R-:W-:Y:S01]  /*63d0*/  IMAD.WIDE.U32 R32, R32, -0x2daee0ad, RZ ;  /* 0xd2511f5320207825 */ /* 0x000fe200078e00ff */
[----:B------:R-:W-:Y:S02]  /*63e0*/  LOP3.LUT R19, R21, UR26, R12, 0x96, !PT ;  /* 0x0000001a15137c12 */ /* 0x000fe4000f8e960c */
[----:B------:R3:W-:Y:S01]  /*63f0*/  MUFU.EX2 R196, R27 ;  /* 0x0000001b00c47308 */ /* 0x0007e20000000800 */
[----:B------:R-:W-:Y:S01]  /*6400*/  FFMA.FTZ R46, R46, UR6, -R0 ;  /* 0x000000062e2e7c23 */ /* 0x000fe20008010800 */
[----:B------:R-:W-:Y:S01]  /*6410*/  IMAD.WIDE.U32 R28, R28, -0x2daee0ad, RZ ;  /* 0xd2511f531c1c7825 */ /* 0x000fe200078e00ff */
[----:B------:R-:W-:Y:S03]  /*6420*/  LOP3.LUT R12, R33, UR24, R8, 0x96, !PT ;  /* 0x00000018210c7c12 */ /* 0x000fe6000f8e9608 */
[--C-:B------:R-:W-:Y:S01]  /*6430*/  FFMA.FTZ R52, R52, UR6, -R101.reuse ;  /* 0x0000000634347c23 */ /* 0x100fe20008010865 */
[----:B----4-:R-:W-:Y:S04]  /*6440*/  IMAD.WIDE.U32 R22, R22, -0x2daee0ad, RZ ;  /* 0xd2511f5316167825 */ /* 0x010fe800078e00ff */
[----:B------:R-:W-:Y:S01]  /*6450*/  FFMA.FTZ R101, R53, UR6, -R101 ;  /* 0x0000000635657c23 */ /* 0x000fe20008010865 */
[----:B------:R-:W-:Y:S01]  /*6460*/  MUFU.EX2 R216, R64 ;  /* 0x0000004000d87308 */ /* 0x000fe20000000800 */
[----:B------:R-:W-:Y:S01]  /*6470*/  FFMA.FTZ R55, R55, UR6, -R100 ;  /* 0x0000000637377c23 */ /* 0x000fe20008010864 */
[----:B------:R-:W-:Y:S01]  /*6480*/  IMAD.WIDE.U32 R8, R5, -0x326172a9, RZ ;  /* 0xcd9e8d5705087825 */ /* 0x000fe200078e00ff */
[----:B------:R-:W-:Y:S02]  /*6490*/  LOP3.LUT R5, R29, UR24, R20, 0x96, !PT ;  /* 0x000000181d057c12 */ /* 0x000fe4000f8e9614 */
[----:B-1----:R-:W-:Y:S01]  /*64a0*/  LOP3.LUT R24, R23, UR24, R10, 0x96, !PT ;  /* 0x0000001817187c12 */ /* 0x002fe2000f8e960a */
[----:B------:R-:W-:Y:S01]  /*64b0*/  IMAD.WIDE.U32 R20, R18, -0x326172a9, RZ ;  /* 0xcd9e8d5712147825 */ /* 0x000fe200078e00ff */
[----:B------:R-:W-:Y:S03]  /*64c0*/  LOP3.LUT R26, R9, UR25, R6, 0x96, !PT ;  /* 0x00000019091a7c12 */ /* 0x000fe6000f8e9606 */
        /* <DEDUP_REMOVED lines=8> */
[--C-:B------:R-:W-:Y:S01]  /*6550*/  FFMA.FTZ R45, R45, UR6, -R16.reuse ;  /* 0x000000062d2d7c23 */ /* 0x100fe20008010810 */
[----:B------:R-:W-:Y:S01]  /*6560*/  FFMA.FTZ R41, R41, UR6, -R16 ;  /* 0x0000000629297c23 */ /* 0x000fe20008010810 */
[----:B------:R-:W-:Y:S01]  /*6570*/  LOP3.LUT R14, R31, UR24, R14, 0x96, !PT ;  /* 0x000000181f0e7c12 */ /* 0x000fe2000f8e960e */
[----:B------:R-:W-:Y:S04]  /*6580*/  IMAD.WIDE.U32 R24, R24, -0x326172a9, RZ ;  /* 0xcd9e8d5718187825 */ /* 0x000fe800078e00ff */
[--C-:B------:R-:W-:Y:S01]  /*6590*/  FFMA.FTZ R59, R59, UR6, -R0.reuse ;  /* 0x000000063b3b7c23 */ /* 0x100fe20008010800 */
[----:B------:R-:W-:Y:S01]  /*65a0*/  FFMA.FTZ R58, R58, UR6, -R0 ;  /* 0x000000063a3a7c23 */ /* 0x000fe20008010800 */
[----:B---3--:R-:W-:Y:S01]  /*65b0*/  IMAD.WIDE.U32 R26, R26, -0x2daee0ad, RZ ;  /* 0xd2511f531a1a7825 */ /* 0x008fe200078e00ff */
[----:B------:R-:W-:Y:S01]  /*65c0*/  LOP3.LUT R29, R25, UR23, R8, 0x96, !PT ;  /* 0x00000017191d7c12 */ /* 0x000fe2000f8e9608 */
[----:B------:R-:W-:Y:S02]  /*65d0*/  MUFU.EX2 R193, R66 ;  /* 0x0000004200c17308 */ /* 0x000fe40000000800 */
[----:B------:R-:W-:Y:S01]  /*65e0*/  FFMA.FTZ R0, R62, UR6, -R0 ;  /* 0x000000063e007c23 */ /* 0x000fe20008010800 */
[----:B------:R-:W-:Y:S01]  /*65f0*/  IMAD.WIDE.U32 R10, R10, -0x2daee0ad, RZ ;  /* 0xd2511f530a0a7825 */ /* 0x000fe200078e00ff */
[----:B------:R-:W-:Y:S03]  /*6600*/  LOP3.LUT R21, R27, UR22, R22, 0x96, !PT ;  /* 0x000000161b157c12 */ /* 0x000fe6000f8e9616 */
[----:B------:R-:W-:Y:S01]  /*6610*/  FFMA.FTZ R56, R56, UR6, -R16 ;  /* 0x0000000638387c23 */ /* 0x000fe20008010810 */
[----:B------:R-:W-:Y:S01]  /*6620*/  IMAD.WIDE.U32 R6, R7, -0x326172a9, RZ ;  /* 0xcd9e8d5707067825 */ /* 0x000fe200078e00ff */
        /* <DEDUP_REMOVED lines=9> */
[----:B------:R-:W-:Y:S01]  /*66c0*/  IMAD.WIDE.U32 R8, R5, -0x326172a9, RZ ;  /* 0xcd9e8d5705087825 */ /* 0x000fe200078e00ff */
[----:B------:R-:W-:Y:S03]  /*66d0*/  LOP3.LUT R33, R13, UR23, R20, 0x96, !PT ;  /* 0x000000170d217c12 */ /* 0x000fe6000f8e9614 */
[----:B------:R-:W-:Y:S01]  /*66e0*/  IMAD.WIDE.U32 R28, R29, -0x2daee0ad, RZ ;  /* 0xd2511f531d1c7825 */ /* 0x000fe200078e00ff */
[----:B------:R-:W-:Y:S03]  /*66f0*/  LOP3.LUT R22, R9, UR23, R18, 0x96, !PT ;  /* 0x0000001709167c12 */ /* 0x000fe6000f8e9612 */
[----:B------:R1:W3:Y:S01]  /*6700*/  MUFU.EX2 R217, R35 ;  /* 0x0000002300d97308 */ /* 0x0002e20000000800 */
        /* <DEDUP_REMOVED lines=24> */
[----:B------:R-:W3:Y:S01]  /*6890*/  MUFU.EX2 R219, R48 ;  /* 0x0000003000db7308 */ /* 0x000ee20000000800 */
[----:B------:R-:W-:Y:S01]  /*68a0*/  IMAD.WIDE.U32 R8, R9, -0x326172a9, RZ ;  /* 0xcd9e8d5709087825 */ /* 0x000fe200078e00ff */
[----:B------:R-:W-:Y:S02]  /*68b0*/  LOP3.LUT R19, R11, UR18, R28, 0x96, !PT ;  /* 0x000000120b137c12 */ /* 0x000fe4000f8e961c */
[----:B------:R-:W-:Y:S01]  /*68c0*/  SHF.R.U32.HI R12, RZ, 0x18, R10 ;  /* 0x00000018ff0c7819 */ /* 0x000fe2000001160a */
[----:B------:R-:W-:Y:S01]  /*68d0*/  IMAD.WIDE.U32 R4, R5, -0x2daee0ad, RZ ;  /* 0xd2511f5305047825 */ /* 0x000fe200078e00ff */
[----:B------:R-:W-:Y:S04]  /*68e0*/  LOP3.LUT R20, R9, UR19, R20, 0x96, !PT ;  /* 0x0000001309147c12 */ /* 0x000fe8000f8e9614 */
[----:B------:R2:W-:Y:S01]  /*68f0*/  MUFU.EX2 R211, R34 ;  /* 0x0000002200d37308 */ /* 0x0005e20000000800 */
[----:B------:R-:W-:Y:S01]  /*6900*/  LOP3.LUT R14, R8, 0xff, RZ, 0xc0, !PT ;  /* 0x000000ff080e7812 */ /* 0x000fe200078ec0ff */
[----:B------:R-:W-:Y:S01]  /*6910*/  IMAD.WIDE.U32 R6, R6, -0x326172a9, RZ ;  /* 0xcd9e8d5706067825 */ /* 0x000fe200078e00ff */
[--C-:B------:R-:W-:Y:S02]  /*6920*/  SHF.R.U32.HI R15, RZ, 0x18, R8.reuse ;  /* 0x00000018ff0f7819 */ /* 0x100fe40000011608 */
[----:B------:R-:W-:Y:S02]  /*6930*/  SHF.R.U32.HI R28, RZ, 0x10, R8 ;  /* 0x00000010ff1c7819 */ /* 0x000fe40000011608 */
[----:B-1----:R-:W-:Y:S03]  /*6940*/  LOP3.LUT R35, R8, 0xffff, RZ, 0xc0, !PT ;  /* 0x0000ffff08237812 */ /* 0x002fe600078ec0ff */
[----:B------:R-:W1:Y:S01]  /*6950*/  MUFU.EX2 R220, R51 ;  /* 0x0000003300dc7308 */ /* 0x000e620000000800 */
[C---:B------:R-:W-:Y:S02]  /*6960*/  LOP3.LUT R9, R4.reuse, 0xff, RZ, 0xc0, !PT ;  /* 0x000000ff04097812 */ /* 0x040fe400078ec0ff */
[--C-:B------:R-:W-:Y:S02]  /*6970*/  SHF.R.U32.HI R8, RZ, 0x18, R4.reuse ;  /* 0x00000018ff087819 */ /* 0x100fe40000011604 */
[----:B------:R-:W-:Y:S02]  /*6980*/  SHF.R.U32.HI R33, RZ, 0x10, R4 ;  /* 0x00000010ff217819 */ /* 0x000fe40000011604 */
[----:B------:R-:W-:Y:S03]  /*6990*/  LOP3.LUT R37, R4, 0xffff, RZ, 0xc0, !PT ;  /* 0x0000ffff04257812 */ /* 0x000fe600078ec0ff */
[----:B------:R-:W1:Y:S01]  /*69a0*/  MUFU.EX2 R207, R44 ;  /* 0x0000002c00cf7308 */ /* 0x000e620000000800 */
[----:B------:R-:W-:Y:S02]  /*69b0*/  LOP3.LUT R4, R6, 0xff, RZ, 0xc0, !PT ;  /* 0x000000ff06047812 */ /* 0x000fe400078ec0ff */
[----:B------:R-:W-:Y:S02]  /*69c0*/  ISETP.LE.U32.AND P4, PT, R15, UR7, PT ;  /* 0x000000070f007c0c */ /* 0x000fe4000bf83070 */
[----:B------:R-:W-:Y:S02]  /*69d0*/  ISETP.LE.U32.AND P3, PT, R14, UR7, PT ;  /* 0x000000070e007c0c */ /* 0x000fe4000bf63070 */
[----:B------:R-:W-:Y:S03]  /*69e0*/  LOP3.LUT R17, R5, UR18, R22, 0x96, !PT ;  /* 0x0000001205117c12 */ /* 0x000fe6000f8e9616 */
[----:B------:R-:W1:Y:S01]  /*69f0*/  MUFU.EX2 R212, R50 ;  /* 0x0000003200d47308 */ /* 0x000e620000000800 */
[C---:B------:R-:W-:Y:S02]  /*6a00*/  LOP3.LUT R13, R10.reuse, 0xff, RZ, 0xc0, !PT ;  /* 0x000000ff0a0d7812 */ /* 0x040fe400078ec0ff */
[----:B------:R-:W-:Y:S02]  /*6a10*/  SHF.R.U32.HI R31, RZ, 0x10, R10 ;  /* 0x00000010ff1f7819 */ /* 0x000fe4000001160a */
[----:B----4-:R-:W-:Y:S01]  /*6a20*/  LOP3.LUT R36, R10, 0xffff, RZ, 0xc0, !PT ;  /* 0x0000ffff0a247812 */ /* 0x010fe200078ec0ff */
[----:B------:R-:W-:Y:S01]  /*6a30*/  IMAD.WIDE.U32 R10, R27, -0x2daee0ad, RZ ;  /* 0xd2511f531b0a7825 */ /* 0x000fe200078e00ff */
[----:B------:R-:W-:Y:S03]  /*6a40*/  ISETP.LE.U32.AND P0, PT, R4, UR7, PT ;  /* 0x0000000704007c0c */ /* 0x000fe6000bf03070 */
[----:B------:R-:W-:Y:S01]  /*6a50*/  MUFU.EX2 R204, R47 ;  /* 0x0000002f00cc7308 */ /* 0x000fe20000000800 */
[----:B------:R-:W-:Y:S01]  /*6a60*/  ISETP.LE.U32.AND P1, PT, R12, UR7, PT ;  /* 0x000000070c007c0c */ /* 0x000fe2000bf23070 */
[----:B------:R-:W-:Y:S01]  /*6a70*/  IMAD.WIDE.U32 R4, R23, -0x326172a9, RZ ;  /* 0xcd9e8d5717047825 */ /* 0x000fe200078e00ff */
[----:B------:R-:W-:Y:S02]  /*6a80*/  ISETP.LE.U32.AND P2, PT, R13, UR7, PT ;  /* 0x000000070d007c0c */ /* 0x000fe4000bf43070 */
[----:B------:R-:W-:Y:S02]  /*6a90*/  LOP3.LUT R15, R11, UR18, R32, 0x96, !PT ;  /* 0x000000120b0f7c12 */ /* 0x000fe4000f8e9620 */
[----:B------:R-:W-:Y:S03]  /*6aa0*/  LOP3.LUT R13, R5, UR19, R24, 0x96, !PT ;  /* 0x00000013050d7c12 */ /* 0x000fe6000f8e9618 */
[----:B------:R4:W1:Y:S01]  /*6ab0*/  MUFU.EX2 R203, R39 ;  /* 0x0000002700cb7308 */ /* 0x0008620000000800 */
[C---:B------:R-:W-:Y:S02]  /*6ac0*/  LOP3.LUT R25, R4.reuse, 0xff, RZ, 0xc0, !PT ;  /* 0x000000ff04197812 */ /* 0x040fe400078ec0ff */
[--C-:B------:R-:W-:Y:S02]  /*6ad0*/  SHF.R.U32.HI R24, RZ, 0x18, R4.reuse ;  /* 0x00000018ff187819 */ /* 0x100fe40000011604 */
[----:B------:R-:W-:Y:S02]  /*6ae0*/  SHF.R.U32.HI R27, RZ, 0x10, R4 ;  /* 0x00000010ff1b7819 */ /* 0x000fe40000011604 */
[----:B------:R-:W-:Y:S03]  /*6af0*/  LOP3.LUT R32, R4, 0xffff, RZ, 0xc0, !PT ;  /* 0x0000ffff04207812 */ /* 0x000fe600078ec0ff */
[----:B------:R-:W-:Y:S01]  /*6b00*/  MUFU.EX2 R192, R192 ;  /* 0x000000c000c07308 */ /* 0x000fe20000000800 */
[----:B------:R-:W-:Y:S02]  /*6b10*/  SHF.R.U32.HI R4, RZ, 0x18, R20 ;  /* 0x00000018ff047819 */ /* 0x000fe40000011614 */
[----:B------:R-:W-:Y:S02]  /*6b20*/  SHF.R.U32.HI R14, RZ, 0x18, R6 ;  /* 0x00000018ff0e7819 */ /* 0x000fe40000011606 */
[----:B------:R-:W-:Y:S02]  /*6b30*/  ISETP.LE.U32.AND P6, PT, R9, UR7, PT ;  /* 0x0000000709007c0c */ /* 0x000fe4000bfc3070 */
[----:B------:R-:W-:Y:S03]  /*6b40*/  LOP3.LUT R5, R20, 0xff, RZ, 0xc0, !PT ;  /* 0x000000ff14057812 */ /* 0x000fe600078ec0ff */
[----:B------:R-:W1:Y:S01]  /*6b50*/  MUFU.EX2 R191, R191 ;  /* 0x000000bf00bf7308 */ /* 0x000e620000000800 */
[----:B------:R-:W-:Y:S01]  /*6b60*/  ISETP.LE.U32.AND P5, PT, R8, UR7, PT ;  /* 0x0000000708007c0c */ /* 0x000fe2000bfa3070 */
[----:B------:R-:W-:Y:S01]  /*6b70*/  IMAD.WIDE.U32 R8, R29, -0x326172a9, RZ ;  /* 0xcd9e8d571d087825 */ /* 0x000fe200078e00ff */
[----:B------:R-:W-:Y:S02]  /*6b80*/  LOP3.LUT R18, R7, UR19, R18, 0x96, !PT ;  /* 0x0000001307127c12 */ /* 0x000fe4000f8e9612 */
[----:B--2---:R-:W-:Y:S02]  /*6b90*/  SHF.R.U32.HI R34, RZ, 0x10, R6 ;  /* 0x00000010ff227819 */ /* 0x004fe40000011606 */
[----:B------:R-:W-:Y:S01]  /*6ba0*/  LOP3.LUT R38, R6, 0xffff, RZ, 0xc0, !PT ;  /* 0x0000ffff06267812 */ /* 0x000fe200078ec0ff */
[----:B------:R-:W-:Y:S01]  /*6bb0*/  IMAD.WIDE.U32 R6, R21, -0x2daee0ad, RZ ;  /* 0xd2511f5315067825 */ /* 0x000fe200078e00ff */
[----:B------:R-:W-:Y:S01]  /*6bc0*/  LOP3.LUT R21, R8, 0xff, RZ, 0xc0, !PT ;  /* 0x000000ff08157812 */ /* 0x000fe200078ec0ff */
[----:B------:R-:W-:Y:S01]  /*6bd0*/  MUFU.EX2 R190, R190 ;  /* 0x000000be00be7308 */ /* 0x000fe20000000800 */
[----:B------:R-:W-:Y:S02]  /*6be0*/  SHF.R.U32.HI R22, RZ, 0x18, R8 ;  /* 0x00000018ff167819 */ /* 0x000fe40000011608 */
[----:B------:R-:W-:Y:S02]  /*6bf0*/  LOP3.LUT R23, R10, 0xff, RZ, 0xc0, !PT ;  /* 0x000000ff0a177812 */ /* 0x000fe400078ec0ff */
[----:B------:R-:W-:Y:S02]  /*6c00*/  LOP3.LUT R12, R7, UR18, R30, 0x96, !PT ;  /* 0x00000012070c7c12 */ /* 0x000fe4000f8e961e */
[----:B------:R-:W-:Y:S03]  /*6c10*/  LOP3.LUT R30, R8, 0xffff, RZ, 0xc0, !PT ;  /* 0x0000ffff081e7812 */ /* 0x000fe600078ec0ff */
[----:B------:R-:W-:Y:S01]  /*6c20*/  MUFU.EX2 R185, R185 ;  /* 0x000000b900b97308 */ /* 0x000fe20000000800 */
[----:B------:R-:W-:Y:S02]  /*6c30*/  SHF.R.U32.HI R29, RZ, 0x10, R10 ;  /* 0x00000010ff1d7819 */ /* 0x000fe4000001160a */
[----:B----4-:R-:W-:Y:S02]  /*6c40*/  LOP3.LUT R39, R10, 0xffff, RZ, 0xc0, !PT ;  /* 0x0000ffff0a277812 */ /* 0x010fe400078ec0ff */
[----:B------:R-:W-:Y:S02]  /*6c50*/  SHF.R.U32.HI R11, RZ, 0x10, R6 ;  /* 0x00000010ff0b7819 */ /* 0x000fe40000011606 */
[----:B------:R-:W-:Y:S03]  /*6c60*/  LOP3.LUT R7, R6, 0xffff, RZ, 0xc0, !PT ;  /* 0x0000ffff06077812 */ /* 0x000fe600078ec0ff */
[----:B------:R-:W2:Y:S10]  /*6c70*/  MUFU.EX2 R187, R187 ;  /* 0x000000bb00bb7308 */ /* 0x000eb40000000800 */
        /* <DEDUP_REMOVED lines=30> */
[----:B---3--:R-:W-:Y:S01]  /*6e60*/  @!P1 FADD.FTZ R217, -R217, -RZ ;  /* 0x800000ffd9d99221 */ /* 0x008fe20000010100 */
[----:B------:R-:W-:Y:S01]  /*6e70*/  LOP3.LUT R4, R28, 0xff, RZ, 0xc0, !PT ;  /* 0x000000ff1c047812 */ /* 0x000fe200078ec0ff */
        /* <DEDUP_REMOVED lines=10> */
[----:B-1----:R-:W-:Y:S01]  /*6f20*/  @!P3 FADD.FTZ R220, -R220, -RZ ;  /* 0x800000ffdcdcb221 */ /* 0x002fe20000010100 */
        /* <DEDUP_REMOVED lines=35> */
[----:B------:R-:W-:Y:S01]  /*7160*/  @!P3 FADD.FTZ R212, -R212, -RZ ;  /* 0x800000ffd4d4b221 */ /* 0x000fe20000010100 */
[----:B------:R-:W-:Y:S01]  /*7170*/  ISETP.LE.U32.AND P6, PT, R9, UR7, PT ;  /* 0x0000000709007c0c */ /* 0x000fe2000bfc3070 */
[----:B------:R-:W-:Y:S01]  /*7180*/  @!P1 FADD.FTZ R216, -R216, -RZ ;  /* 0x800000ffd8d89221 */ /* 0x000fe20000010100 */
[----:B------:R-:W-:Y:S02]  /*7190*/  LOP3.LUT R4, R4, 0xffff, RZ, 0xc0, !PT ;  /* 0x0000ffff04047812 */ /* 0x000fe400078ec0ff */
[----:B------:R-:W-:Y:S02]  /*71a0*/  SHF.R.U32.HI R5, RZ, 0x10, R20 ;  /* 0x00000010ff057819 */ /* 0x000fe40000011614 */
[----:B------:R-:W-:Y:S02]  /*71b0*/  SHF.R.U32.HI R26, RZ, 0x10, R8 ;  /* 0x00000010ff1a7819 */ /* 0x000fe40000011608 */
[----:B------:R-:W-:Y:S01]  /*71c0*/  ISETP.LE.U32.AND P4, PT, R4, UR7, PT ;  /* 0x0000000704007c0c */ /* 0x000fe2000bf83070 */
[----:B------:R-:W-:Y:S01]  /*71d0*/  @!P0 FADD.FTZ R203, -R203, -RZ ;  /* 0x800000ffcbcb8221 */ /* 0x000fe20000010100 */
[----:B------:R-:W-:Y:S01]  /*71e0*/  LOP3.LUT R8, R6, 0xff, RZ, 0xc0, !PT ;  /* 0x000000ff06087812 */ /* 0x000fe200078ec0ff */
[----:B------:R-:W-:Y:S01]  /*71f0*/  @!P2 FADD.FTZ R204, -R204, -RZ ;  /* 0x800000ffcccca221 */ /* 0x000fe20000010100 */
[----:B------:R-:W-:Y:S01]  /*7200*/  LOP3.LUT R5, R5, 0xff, RZ, 0xc0, !PT ;  /* 0x000000ff05057812 */ /* 0x000fe200078ec0ff */
[----:B------:R-:W-:Y:S01]  /*7210*/  @!P6 FADD.FTZ R213, -R213, -RZ ;  /* 0x800000ffd5d5e221 */ /* 0x000fe20000010100 */
[----:B------:R-:W-:Y:S02]  /*7220*/  SHF.R.U32.HI R4, RZ, 0x18, R14 ;  /* 0x00000018ff047819 */ /* 0x000fe4000001160e */
[----:B------:R-:W-:Y:S02]  /*7230*/  ISETP.LE.U32.AND P5, PT, R8, UR7, PT ;  /* 0x0000000708007c0c */ /* 0x000fe4000bfa3070 */
[----:B------:R-:W-:Y:S02]  /*7240*/  ISETP.LE.U32.AND P3, PT, R5, UR7, PT ;  /* 0x0000000705007c0c */ /* 0x000fe4000bf63070 */
[----:B------:R-:W-:Y:S01]  /*7250*/  ISETP.LE.U32.AND P1, PT, R4, UR7, PT ;  /* 0x0000000704007c0c */ /* 0x000fe2000bf23070 */
[----:B------:R-:W-:Y:S01]  /*7260*/  @!P4 FADD.FTZ R191, -R191, -RZ ;  /* 0x800000ffbfbfc221 */ /* 0x000fe20000010100 */
[----:B------:R-:W-:Y:S02]  /*7270*/  LOP3.LUT R5, R14, 0xff, RZ, 0xc0, !PT ;  /* 0x000000ff0e057812 */ /* 0x000fe400078ec0ff */
[----:B------:R-:W-:Y:S02]  /*7280*/  LOP3.LUT R4, R26, 0xff, RZ, 0xc0, !PT ;  /* 0x000000ff1a047812 */ /* 0x000fe400078ec0ff */
[----:B------:R-:W-:Y:S02]  /*7290*/  ISETP.LE.U32.AND P2, PT, R5, UR7, PT ;  /* 0x0000000705007c0c */ /* 0x000fe4000bf43070 */
[----:B------:R-:W-:Y:S01]  /*72a0*/  ISETP.LE.U32.AND P6, PT, R4, UR7, PT ;  /* 0x0000000704007c0c */ /* 0x000fe2000bfc3070 */
[----:B------:R-:W-:Y:S01]  /*72b0*/  @!P5 FADD.FTZ R210, -R210, -RZ ;  /* 0x800000ffd2d2d221 */ /* 0x000fe20000010100 */
[----:B------:R-:W-:Y:S01]  /*72c0*/  SHF.R.U32.HI R5, RZ, 0x10, R19 ;  /* 0x00000010ff057819 */ /* 0x000fe20000011613 */
[----:B------:R-:W-:Y:S01]  /*72d0*/  @!P3 FADD.FTZ R192, -R192, -RZ ;  /* 0x800000ffc0c0b221 */ /* 0x000fe20000010100 */
[----:B------:R-:W-:Y:S01]  /*72e0*/  SHF.R.U32.HI R4, RZ, 0x8, R36 ;  /* 0x00000008ff047819 */ /* 0x000fe20000011624 */
[----:B--2---:R-:W-:Y:S01]  /*72f0*/  @!P1 FADD.FTZ R187, -R187, -RZ ;  /* 0x800000ffbbbb9221 */ /* 0x004fe20000010100 */
[----:B------:R-:W-:Y:S02]  /*7300*/  SHF.R.U32.HI R10, RZ, 0x18, R6 ;  /* 0x00000018ff0a7819 */ /* 0x000fe40000011606 */
[----:B------:R-:W-:Y:S02]  /*7310*/  LOP3.LUT R5, R5, 0xff, RZ, 0xc0, !PT ;  /* 0x000000ff05057812 */ /* 0x000fe400078ec0ff */
[----:B------:R-:W-:Y:S01]  /*7320*/  LOP3.LUT R4, R4, 0xffff, RZ, 0xc0, !PT ;  /* 0x0000ffff04047812 */ /* 0x000fe200078ec0ff */
[----:B------:R-:W-:Y:S01]  /*7330*/  @!P2 FADD.FTZ R190, -R190, -RZ ;  /* 0x800000ffbebea221 */ /* 0x000fe20000010100 */
[----:B------:R-:W-:Y:S01]  /*7340*/  SHF.R.U32.HI R6, RZ, 0x10, R17 ;  /* 0x00000010ff067819 */ /* 0x000fe20000011611 */
        /* <DEDUP_REMOVED lines=8> */
[----:B----4-:R-:W-:Y:S01]  /*73d0*/  @!P5 FADD.FTZ R184, -R184, -RZ ;  /* 0x800000ffb8b8d221 */ /* 0x010fe20000010100 */
        /* <DEDUP_REMOVED lines=532> */
.L_x_725:
[----:B------:R-:W-:Y:S01]  /*9520*/  STS [R223+0x8000], R175 ;  /* 0x008000afdf007388 */ /* 0x000fe20000000800 */
[----:B---3--:R-:W-:Y:S02]  /*9530*/  F2FP.BF16.F32.PACK_AB R4, R168, R64 ;  /* 0x00000040a804723e */ /* 0x008fe400000010ff */
        /* <DEDUP_REMOVED lines=119> */
.L_x_726:
[----:B------:R-:W-:Y:S01]  /*9cb0*/  LDSM.16.M88.4 R16, [R154] ;  /* 0x000000009a10783b */ /* 0x000fe20000000200 */
[----:B--2---:R-:W-:Y:S01]  /*9cc0*/  IMAD.MOV.U32 R5, RZ, RZ, 0x4 ;  /* 0x00000004ff057424 */ /* 0x004fe200078e00ff */
[----:B------:R-:W-:Y:S01]  /*9cd0*/  @UP2 UIADD3 UR11, UP0, UR16, -0x200, URZ ;  /* 0xfffffe00100b2890 */ /* 0x000fe2000ff1e03f */
[----:B------:R-:W-:Y:S01]  /*9ce0*/  @P1 VIADD R4, R237, 0xffffff80 ;  /* 0xffffff80ed041836 */ /* 0x000fe20000000000 */
[----:B------:R-:W1:Y:S01]  /*9cf0*/  LDSM.16.MT88.4 R20, [R0+0x6000] ;  /* 0x006000000014783b */ /* 0x000e620000004200 */
[----:B------:R-:W-:Y:S01]  /*9d00*/  IMAD.U32 R58, RZ, RZ, UR42 ;  /* 0x0000002aff3a7e24 */ /* 0x000fe2000f8e00ff */
[----:B------:R-:W-:Y:S01]  /*9d10*/  @UP2 UIADD3.X UR10, UR17, -0x1, URZ, UP0, !UPT ;  /* 0xffffffff110a2890 */ /* 0x000fe200087fe43f */
[----:B------:R-:W-:Y:S01]  /*9d20*/  @P1 IMAD.WIDE R52, R4, R5, UR16 ;  /* 0x0000001004341e25 */ /* 0x000fe2000f8e0205 */
[----:B------:R-:W2:Y:S01]  /*9d30*/  LDSM.16.M88.4 R12, [R154+0x2000] ;  /* 0x002000009a0c783b */ /* 0x000ea20000000200 */
[----:B------:R-:W-:Y:S02]  /*9d40*/  UISETP.GT.AND UP1, UPT, UR9, UR34, UPT ;  /* 0x000000220900728c */ /* 0x000fe4000bf24270 */
[----:B------:R-:W-:Y:S01]  /*9d50*/  IMAD.U32 R57, RZ, RZ, UR41 ;  /* 0x00000029ff397e24 */ /* 0x000fe2000f8e00ff */
[----:B------:R-:W-:Y:S01]  /*9d60*/  LDSM.16.M88.4 R24, [R161] ;  /* 0x00000000a118783b */ /* 0x000fe20000000200 */
[----:B------:R-:W-:Y:S01]  /*9d70*/  IMAD.U32 R56, RZ, RZ, UR40 ;  /* 0x00000028ff387e24 */ /* 0x000fe2000f8e00ff */
[----:B------:R-:W-:Y:S01]  /*9d80*/  @UP2 UMOV UR17, UR10 ;  /* 0x0000000a00112c82 */ /* 0x000fe20008000000 */
[----:B------:R-:W-:Y:S01]  /*9d90*/  IMAD.U32 R55, RZ, RZ, UR39 ;  /* 0x00000027ff377e24 */ /* 0x000fe2000f8e00ff */
[----:B------:R-:W3:Y:S01]  /*9da0*/  LDSM.16.MT88.4 R28, [R0+0x6400] ;  /* 0x00640000001c783b */ /* 0x000ee20000004200 */
[----:B------:R-:W-:Y:S01]  /*9db0*/  IMAD.U32 R54, RZ, RZ, UR38 ;  /* 0x00000026ff367e24 */ /* 0x000fe2000f8e00ff */
[----:B------:R-:W-:Y:S02]  /*9dc0*/  ULOP3.LUT UR10, UR9, 0x1, URZ, 0xc0, !UPT ;  /* 0x00000001090a7892 */ /* 0x000fe4000f8ec03f */
[----:B------:R-:W4:Y:S01]  /*9dd0*/  LDSM.16.M88.4 R32, [R164] ;  /* 0x00000000a420783b */ /* 0x000f220000000200 */
[----:B------:R-:W-:Y:S01]  /*9de0*/  @UP2 UMOV UR16, UR11 ;  /* 0x0000000b00102c82 */ /* 0x000fe20008000000 */
[----:B------:R-:W-:Y:S02]  /*9df0*/  UISETP.NE.U32.AND UP0, UPT, UR10, 0x1, UPT ;  /* 0x000000010a00788c */ /* 0x000fe4000bf05070 */
[----:B------:R-:W-:Y:S01]  /*9e00*/  LDSM.16.M88.4 R36, [R156] ;  /* 0x000000009c24783b */ /* 0x000fe20000000200 */
[----:B------:R-:W-:Y:S03]  /*9e10*/  UIADD3 UR9, UR9, -0x1, URZ ;  /* 0xffffffff09097890 */ /* 0x000fe6000fffe03f */
        /* <DEDUP_REMOVED lines=46> */
[----:B------:R-:W-:Y:S04]  /*a100*/  MOV R40, UR45 ;  /* 0x0000002d00287c02 */ /* 0x000fe80008000f00 */
[----:B------:R-:W-:Y:S01]  /*a110*/  HMMA.16816.F32.BF16 R16, R36, R42, R16 ;  /* 0x0000002a2410723c */ /* 0x000fe20000041810 */
[----:B---3--:R-:W-:Y:S05]  /*a120*/  IMAD.U32 R0, RZ, RZ, UR36 ;  /* 0x00000024ff007e24 */ /* 0x008fea000f8e00ff */
[-C--:B------:R-:W-:Y:S01]  /*a130*/  HMMA.16816.F32.BF16 R4, R20, R32.reuse, R4 ;  /* 0x000000201404723c */ /* 0x080fe20000041804 */
[----:B------:R-:W-:Y:S04]  /*a140*/  IMAD.U32 R42, RZ, RZ, UR46 ;  /* 0x0000002eff2a7e24 */ /* 0x000fe8000f8e00ff */
[----:B------:R-:W-:Y:S01]  /*a150*/  IMAD.U32 R38, RZ, RZ, UR44 ;  /* 0x0000002cff267e24 */ /* 0x000fe2000f8e00ff */
[C---:B--2---:R-:W-:Y:S01]  /*a160*/  HMMA.16816.F32.BF16 R8, R44.reuse, R32, R8 ;  /* 0x000000202c08723c */ /* 0x044fe20000041808 */
[----:B------:R-:W-:Y:S05]  /*a170*/  IMAD.U32 R36, RZ, RZ, UR43 ;  /* 0x0000002bff247e24 */ /* 0x000fea000f8e00ff */
[-C--:B------:R-:W-:Y:S01]  /*a180*/  HMMA.16816.F32.BF16 R12, R44, R34.reuse, R12 ;  /* 0x000000222c0c723c */ /* 0x080fe2000004180c */
[----:B------:R-:W-:Y:S04]  /*a190*/  IMAD.U32 R32, RZ, RZ, UR41 ;  /* 0x00000029ff207e24 */ /* 0x000fe8000f8e00ff */
[----:B------:R-:W-:Y:S01]  /*a1a0*/  IMAD.U32 R33, RZ, RZ, UR35 ;  /* 0x00000023ff217e24 */ /* 0x000fe2000f8e00ff */
[----:B------:R-:W-:Y:S01]  /*a1b0*/  HMMA.16816.F32.BF16 R16, R20, R34, R16 ;  /* 0x000000221410723c */ /* 0x000fe20000041810 */
[----:B------:R-:W-:Y:S04]  /*a1c0*/  IMAD.U32 R46, RZ, RZ, UR48 ;  /* 0x00000030ff2e7e24 */ /* 0x000fe8000f8e00ff */
[----:B------:R-:W-:Y:S01]  /*a1d0*/  IMAD.U32 R44, RZ, RZ, UR47 ;  /* 0x0000002fff2c7e24 */ /* 0x000fe2000f8e00ff */
[-C--:B------:R-:W-:Y:S01]  /*a1e0*/  HMMA.16816.F32.BF16 R4, R24, R28.reuse, R4 ;  /* 0x0000001c1804723c */ /* 0x080fe20000041804 */
[----:B------:R-:W-:Y:S01]  /*a1f0*/  IMAD.U32 R20, RZ, RZ, UR36 ;  /* 0x00000024ff147e24 */ /* 0x000fe2000f8e00ff */
[----:B------:R-:W-:Y:S03]  /*a200*/  MOV R35, UR43 ;  /* 0x0000002b00237c02 */ /* 0x000fe60008000f00 */
        /* <DEDUP_REMOVED lines=175> */
[----:B------:R-:W-:Y:S01]  /*ad00*/  STS [R250], R17 ;  /* 0x00000011fa007388 */ /* 0x000fe20000000800 */
[----:B------:R-:W-:Y:S01]  /*ad10*/  F2FP.BF16.F32.PACK_AB R14, R14, R90 ;  /* 0x0000005a0e0e723e */ /* 0x000fe200000010ff */
[----:B------:R-:W-:Y:S01]  /*ad20*/  @UP0 UIADD3 UR5, UR54, UR56, URZ ;  /* 0x0000003836050290 */ /* 0x000fe2000fffe03f */
[----:B------:R-:W-:Y:S01]  /*ad30*/  F2FP.BF16.F32.PACK_AB R11, R11, R92 ;  /* 0x0000005c0b0b723e */ /* 0x000fe200000010ff */
[----:B------:R-:W-:Y:S01]  /*ad40*/  STS [R250+0x200], R16 ;  /* 0x00020010fa007388 */ /* 0x000fe20000000800 */
        /* <DEDUP_REMOVED lines=44> */
.L_x_728:
        /* <DEDUP_REMOVED lines=19> */
.L_x_729:
[----:B------:R-:W-:Y:S01]  /*b140*/  BAR.SYNC.DEFER_BLOCKING 0x0 ;  /* 0x0000000000007b1d */ /* 0x000fe20000010000 */
[----:B------:R-:W-:Y:S01]  /*b150*/  USHF.R.S32.HI UR9, URZ, 0x1f, UR5 ;  /* 0x0000001f3f097899 */ /* 0x000fe20008011405 */
[----:B-12---:R-:W-:Y:S01]  /*b160*/  SHF.R.S32.HI R0, RZ, 0x1f, R9 ;  /* 0x0000001fff007819 */ /* 0x006fe20000011409 */
[----:B------:R-:W-:Y:S01]  /*b170*/  IMAD.U32 R3, RZ, RZ, UR6 ;  /* 0x00000006ff037e24 */ /* 0x000fe2000f8e00ff */
[--C-:B------:R-:W-:Y:S01]  /*b180*/  SHF.R.S32.HI R5, RZ, 0x1f, R238.reuse ;  /* 0x0000001fff057819 */ /* 0x100fe200000114ee */
[----:B------:R-:W-:Y:S01]  /*b190*/  UIMAD UR13, UR9, UR6, URZ ;  /* 0x00000006090d72a4 */ /* 0x000fe2000f8e023f */
[----:B------:R-:W-:Y:S01]  /*b1a0*/  LEA.HI R0, R0, R9, RZ, 0x2 ;  /* 0x0000000900007211 */ /* 0x000fe200078f10ff */
[----:B------:R-:W-:Y:S01]  /*b1b0*/  IMAD.MOV.U32 R4, RZ, RZ, R238 ;  /* 0x000000ffff047224 */ /* 0x000fe200078e00ee */
        /* <DEDUP_REMOVED lines=14> */
[----:B------:R1:W2:Y:S01]  /*b2a0*/  LDS.128 R20, [R59+0x7000] ;  /* 0x007000003b147984 */ /* 0x0002a20000000c00 */
[----:B------:R-:W-:Y:S01]  /*b2b0*/  ISETP.GE.OR P2, PT, R0, UR8, P2 ;  /* 0x0000000800007c0c */ /* 0x000fe20009746670 */
[----:B------:R-:W-:Y:S01]  /*b2c0*/  UIMAD UR17, UR59, UR17, UR13 ;  /* 0x000000113b1172a4 */ /* 0x000fe2000f8e020d */
[----:B------:R-:W-:Y:S01]  /*b2d0*/  IADD3.X R7, R7, UR20, R3, P0, !PT ;  /* 0x0000001407077c10 */ /* 0x000fe200087fe403 */
[----:B------:R1:W3:Y:S01]  /*b2e0*/  LDS.128 R24, [R59+0x9000] ;  /* 0x009000003b187984 */ /* 0x0002e20000000c00 */
[----:B------:R-:W-:Y:S01]  /*b2f0*/  IMAD.U32 R3, RZ, RZ, UR16 ;  /* 0x00000010ff037e24 */ /* 0x000fe2000f8e00ff */
[----:B------:R-:W-:-:S03]  /*b300*/  SHF.R.S32.HI R28, RZ, 0x1f, R0 ;  /* 0x0000001fff1c7819 */ /* 0x000fc60000011400 */
[----:B------:R-:W-:-:S04]  /*b310*/  IMAD.WIDE.U32 R6, R3, UR59, R6 ;  /* 0x0000003b03067c25 */ /* 0x000fc8000f8e0006 */
[----:B------:R-:W-:Y:S01]  /*b320*/  VIADD R12, R7, UR17 ;  /* 0x00000011070c7c36 */ /* 0x000fe20008000000 */
        /* <DEDUP_REMOVED lines=12> */
.L_x_731:
[----:B------:R-:W-:Y:S05]  /*b3f0*/  BSYNC B0 ;  /* 0x0000000000007941 */ /* 0x000fea0003800000 */
.L_x_730:
        /* <DEDUP_REMOVED lines=13> */
.L_x_733:
[----:B------:R-:W-:Y:S05]  /*b4d0*/  BSYNC B0 ;  /* 0x0000000000007941 */ /* 0x000fea0003800000 */
.L_x_732:
[----:B------:R1:W1:Y:S01]  /*b4e0*/  LDS.128 R12, [R59+0x8000] ;  /* 0x008000003b0c7984 */ /* 0x0002620000000c00 */
[----:B------:R-:W-:Y:S01]  /*b4f0*/  IMAD.U32 R3, RZ, RZ, UR10 ;  /* 0x0000000aff037e24 */ /* 0x000fe2000f8e00ff */
        /* <DEDUP_REMOVED lines=25> */
.L_x_735:
[----:B------:R-:W-:Y:S05]  /*b690*/  BSYNC B0 ;  /* 0x0000000000007941 */ /* 0x000fea0003800000 */
.L_x_734:
        /* <DEDUP_REMOVED lines=13> */
.L_x_706:
[----:B------:R-:W-:Y:S05]  /*b770*/  BSYNC B1 ;  /* 0x0000000000017941 */ /* 0x000fea0003800000 */
.L_x_692:
        /* <DEDUP_REMOVED lines=11> */
.L_x_736:
[----:B------:R-:W-:Y:S05]  /*b830*/  EXIT ;  /* 0x000000000000794d */ /* 0x000fea0003800000 */
.L_x_738:
        /* <DEDUP_REMOVED lines=12> */
.L_x_1348:


//--------------------- .text._ZN5flash44flash_bwd_dq_dk_dv_loop_seqk_parallel_kernelI23Flash_bwd_kernel_traitsILi32ELi128ELi128ELi8ELi4ELi4ELi4ELb1ELb0EN7cutlass10bfloat16_tE19Flash_kernel_traitsILi32ELi128ELi128ELi8ES3_EELb0ELb0ELb1ELb1ELb0ELb0ELb1EEEvNS_16Flash_bwd_paramsE --------------------------
	.section	.text._ZN5flash44flash_bwd_dq_dk_dv_loop_seqk_parallel_kernelI23Flash_bwd_kernel_traitsILi32ELi128ELi128ELi8ELi4ELi4ELi4ELb1ELb0EN7cutlass10bfloat16_tE19Flash_kernel_traitsILi32ELi128ELi128ELi8ES3_EELb0ELb0ELb1ELb1ELb0ELb0ELb1EEEvNS_16Flash_bwd_paramsE,"ax",@progbits
	.align	128
        .global         _ZN5flash44flash_bwd_dq_dk_dv_loop_seqk_parallel_kernelI23Flash_bwd_kernel_traitsILi32ELi128ELi128ELi8ELi4ELi4ELi4ELb1ELb0EN7cutlass10bfloat16_tE19Flash_kernel_traitsILi32ELi128ELi128ELi8ES3_EELb0ELb0ELb1ELb1ELb0ELb0ELb1EEEvNS_16Flash_bwd_paramsE
        .type           _ZN5flash44flash_bwd_dq_dk_dv_loop_seqk_parallel_kernelI23Flash_bwd_kernel_traitsILi32ELi128ELi128ELi8ELi4ELi4ELi4ELb1ELb0EN7cutlass10bfloat16_tE19Flash_kernel_traitsILi32ELi128ELi128ELi8ES3_EELb0ELb0ELb1ELb1ELb0ELb0ELb1EEEvNS_16Flash_bwd_paramsE,@function
        .size           _ZN5flash44flash_bwd_dq_dk_dv_loop_seqk_parallel_kernelI23Flash_bwd_kernel_traitsILi32ELi128ELi128ELi8ELi4ELi4ELi4ELb1ELb0EN7cutlass10bfloat16_tE19Flash_kernel_traitsILi32ELi128ELi128ELi8ES3_EELb0ELb0ELb1ELb1ELb0ELb0ELb1EEEvNS_16Flash_bwd_paramsE,(.L_x_1349 - _ZN5flash44flash_bwd_dq_dk_dv_loop_seqk_parallel_kernelI23Flash_bwd_kernel_traitsILi32ELi128ELi128ELi8ELi4ELi4ELi4ELb1ELb0EN7cutlass10bfloat16_tE19Flash_kernel_traitsILi32ELi128ELi128ELi8ES3_EELb0ELb0ELb1ELb1ELb0ELb0ELb1EEEvNS_16Flash_bwd_paramsE)
        .other          _ZN5flash44flash_bwd_dq_dk_dv_loop_seqk_parallel_kernelI23Flash_bwd_kernel_traitsILi32ELi128ELi128ELi8ELi4ELi4ELi4ELb1ELb0EN7cutlass10bfloat16_tE19Flash_kernel_traitsILi32ELi128ELi128ELi8ES3_EELb0ELb0ELb1ELb1ELb0ELb0ELb1EEEvNS_16Flash_bwd_paramsE,@"STO_CUDA_ENTRY STV_DEFAULT"
_ZN5flash44flash_bwd_dq_dk_dv_loop_seqk_parallel_kernelI23Flash_bwd_kernel_traitsILi32ELi128ELi128ELi8ELi4ELi4ELi4ELb1ELb0EN7cutlass10bfloat16_tE19Flash_kernel_traitsILi32ELi128ELi128ELi8ES3_EELb0ELb0ELb1ELb1ELb0ELb0ELb1EEEvNS_16Flash_bwd_paramsE:
.text._ZN5flash44flash_bwd_dq_dk_dv_loop_seqk_parallel_kernelI23Flash_bwd_kernel_traitsILi32ELi128ELi128ELi8ELi4ELi4ELi4ELb1ELb0EN7cutlass10bfloat16_tE19Flash_kernel_traitsILi32ELi128ELi128ELi8ES3_EELb0ELb0ELb1ELb1ELb0ELb0ELb1EEEvNS_16Flash_bwd_paramsE:
        /* <DEDUP_REMOVED lines=25> */
[CC--:B------:R-:W-:Y:S02]  /*0190*/  LEA.HI R3, R2.reuse, R8.reuse, RZ, 0x5 ;  /* 0x0000000802037211 */ /* 0x0c0fe400078f28ff */
[CC--:B------:R-:W-:Y:S01]  /*01a0*/  LEA.HI R13, R2.reuse, R8.reuse, RZ, 0x7 ;  /* 0x00000008020d7211 */ /* 0x0c0fe200078f38ff */
[----:B---3--:R-:W-:Y:S01]  /*01b0*/  ULEA UR4, UR4, UR5, 0x18 ;  /* 0x0000000504047291 */ /* 0x008fe2000f8ec03f */
[CC--:B------:R-:W-:Y:S01]  /*01c0*/  LEA.HI R15, R2.reuse, R8.reuse, RZ, 0x3 ;  /* 0x00000008020f7211 */ /* 0x0c0fe200078f18ff */
[----:B------:R-:W-:Y:S01]  /*01d0*/  USHF.R.S32.HI UR5, URZ, 0x1f, UR56 ;  /* 0x0000001f3f057899 */ /* 0x000fe20008011438 */
[----:B------:R-:W-:Y:S02]  /*01e0*/  LEA.HI R2, R2, R8, RZ, 0x4 ;  /* 0x0000000802027211 */ /* 0x000fe400078f20ff */
[----:B------:R-:W-:Y:S01]  /*01f0*/  LOP3.LUT R6, R4, 0xfffffffc, RZ, 0xc0, !PT ;  /* 0xfffffffc04067812 */ /* 0x000fe200078ec0ff */
[----:B------:R-:W-:Y:S01]  /*0200*/  IMAD.U32 R155, RZ, RZ, UR4 ;  /* 0x00000004ff9b7e24 */ /* 0x000fe2000f8e00ff */
[----:B------:R-:W-:-:S02]  /*0210*/  SHF.R.S32.HI R0, RZ, 0x2, R4 ;  /* 0x00000002ff007819 */ /* 0x000fc40000011404 */
        /* <DEDUP_REMOVED lines=39> */
[----:B------:R-:W-:Y:S01]  /*0490*/  LEA.HI R0, R9, R9, RZ, 0x1 ;  /* 0x0000000909007211 */ /* 0x000fe200078f08ff */
[----:B-1----:R-:W-:Y:S01]  /*04a0*/  IMAD R20, R2, 0x8, R3 ;  /* 0x0000000802147824 */ /* 0x002fe200078e0203 */
[----:B------:R-:W-:-:S02]  /*04b0*/  LOP3.LUT R5, R4, R5, RZ, 0x3c, !PT ;  /* 0x0000000504057212 */ /* 0x000fc400078e3cff */
[----:B------:R-:W-:Y:S02]  /*04c0*/  LEA.HI R13, R13, R9, RZ, 0x3 ;  /* 0x000000090d0d7211 */ /* 0x000fe400078f18ff */
[--C-:B------:R-:W-:Y:S01]  /*04d0*/  SHF.R.S32.HI R4, RZ, 0x1, R0.reuse ;  /* 0x00000001ff047819 */ /* 0x100fe20000011400 */
[----:B------:R-:W-:Y:S01]  /*04e0*/  IMAD.U32 R8, R10, 0x20, R5 ;  /* 0x000000200a087824 */ /* 0x000fe200078e0005 */
[----:B------:R-:W-:Y:S02]  /*04f0*/  SHF.R.S32.HI R2, RZ, 0x1f, R0 ;  /* 0x0000001fff027819 */ /* 0x000fe40000011400 */
[----:B------:R-:W-:Y:S02]  /*0500*/  LOP3.LUT R5, R0, 0x7fffffe, RZ, 0xc0, !PT ;  /* 0x07fffffe00057812 */ /* 0x000fe400078ec0ff */
[----:B------:R-:W-:Y:S01]  /*0510*/  LOP3.LUT R0, R13, 0xfffffff8, RZ, 0xc0, !PT ;  /* 0xfffffff80d007812 */ /* 0x000fe200078ec0ff */
[----:B------:R-:W-:Y:S01]  /*0520*/  STL [R1+0x30], R8 ;  /* 0x0000300801007387 */ /* 0x000fe20000100800 */
        /* <DEDUP_REMOVED lines=30> */
[----:B------:R-:W-:Y:S02]  /*0710*/  R2P PR, R16, 0x6 ;  /* 0x0000000610007804 */ /* 0x000fe40000000000 */
[----:B------:R-:W-:Y:S01]  /*0720*/  SEL R150, R158, 0xffffffe0, !P0 ;  /* 0xffffffe09e967807 */ /* 0x000fe20004000000 */
[C---:B------:R-:W-:Y:S01]  /*0730*/  IMAD R151, R2.reuse, 0x200, R0 ;  /* 0x0000020002977824 */ /* 0x040fe200078e0200 */
[----:B------:R-:W-:Y:S01]  /*0740*/  SEL R203, R203, 0x10, !P6 ;  /* 0x00000010cbcb7807 */ /* 0x000fe20007000000 */
[----:B------:R-:W-:Y:S01]  /*0750*/  IMAD R18, R2, 0x8, R18 ;  /* 0x0000000802127824 */ /* 0x000fe200078e0212 */
[C---:B------:R-:W-:Y:S01]  /*0760*/  LOP3.LUT P0, RZ, R11.reuse, 0x2, RZ, 0xc0, !PT ;  /* 0x000000020bff7812 */ /* 0x040fe2000780c0ff */
[----:B------:R-:W-:Y:S01]  /*0770*/  IMAD.SHL.U32 R2, R11, 0x40, RZ ;  /* 0x000000400b027824 */ /* 0x000fe200078e00ff */
[----:B-1----:R-:W-:-:S02]  /*0780*/  LOP3.LUT R5, R9, 0x3fffffe, RZ, 0xc0, !PT ;  /* 0x03fffffe09057812 */ /* 0x002fc400078ec0ff */
[----:B------:R-:W-:Y:S02]  /*0790*/  SEL R205, R158, 0xffffffe0, !P5 ;  /* 0xffffffe09ecd7807 */ /* 0x000fe40006800000 */
[----:B------:R-:W-:Y:S01]  /*07a0*/  LOP3.LUT R2, R2, 0xc0, RZ, 0xc0, !PT ;  /* 0x000000c002027812 */ /* 0x000fe200078ec0ff */
[----:B------:R-:W-:Y:S01]  /*07b0*/  IMAD.IADD R8, R6, 0x1, -R5 ;  /* 0x0000000106087824 */ /* 0x000fe200078e0a05 */
[----:B------:R-:W-:Y:S01]  /*07c0*/  SHF.R.U32.HI R5, RZ, 0x3, R4 ;  /* 0x00000003ff057819 */ /* 0x000fe20000011604 */
[--C-:B------:R-:W-:Y:S01]  /*07d0*/  IMAD R6, R12, 0x2000, R7.reuse ;  /* 0x000020000c067824 */ /* 0x100fe200078e0207 */
[----:B------:R-:W-:Y:S01]  /*07e0*/  LEA.HI R4, R3, R3, RZ, 0x1d ;  /* 0x0000000303047211 */ /* 0x000fe200078fe8ff */
[----:B------:R-:W-:Y:S01]  /*07f0*/  IMAD R3, R162, 0x200, R7 ;  /* 0x00000200a2037824 */ /* 0x000fe200078e0207 */
[----:B------:R-:W-:Y:S01]  /*0800*/  LOP3.LUT R5, R10, R5, RZ, 0x3c, !PT ;  /* 0x000000050a057212 */ /* 0x000fe200078e3cff */
[----:B------:R-:W-:Y:S01]  /*0810*/  IMAD.SHL.U32 R10, R14, 0x10, RZ ;  /* 0x000000100e0a7824 */ /* 0x000fe200078e00ff */
[----:B------:R-:W-:Y:S01]  /*0820*/  IADD3 R209, R4, R6, R0 ;  /* 0x0000000604d17210 */ /* 0x000fe20007ffe000 */
[----:B------:R-:W-:Y:S01]  /*0830*/  IMAD.SHL.U32 R0, R12, 0x8, RZ ;  /* 0x000000080c007824 */ /* 0x000fe200078e00ff */
[----:B------:R-:W-:Y:S01]  /*0840*/  SEL R152, R152, 0xffffffc0, !P2 ;  /* 0xffffffc098987807 */ /* 0x000fe20005000000 */
[----:B------:R-:W-:Y:S01]  /*0850*/  IMAD.SHL.U32 R4, R16, 0x40, RZ ;  /* 0x0000004010047824 */ /* 0x000fe200078e00ff */
[----:B------:R-:W-:Y:S01]  /*0860*/  LEA R209, R209, UR4, 0x1 ;  /* 0x00000004d1d17c11 */ /* 0x000fe2000f8e08ff */
[----:B------:R-:W-:Y:S01]  /*0870*/  IMAD.SHL.U32 R6, R14, 0x8, RZ ;  /* 0x000000080e067824 */ /* 0x000fe200078e00ff */
[----:B------:R-:W-:Y:S01]  /*0880*/  LOP3.LUT R7, R0, 0x8, RZ, 0xc0, !PT ;  /* 0x0000000800077812 */ /* 0x000fe200078ec0ff */
[----:B------:R-:W-:Y:S01]  /*0890*/  IMAD R13, R8, 0x20, R3 ;  /* 0x00000020080d7824 */ /* 0x000fe200078e0203 */
[----:B------:R-:W-:Y:S01]  /*08a0*/  SHF.R.S32.HI R0, RZ, 0x1, R9 ;  /* 0x00000001ff007819 */ /* 0x000fe20000011409 */
[----:B------:R-:W-:Y:S01]  /*08b0*/  IMAD R3, R14, 0x200, R5 ;  /* 0x000002000e037824 */ /* 0x000fe200078e0205 */
        /* <DEDUP_REMOVED lines=10> */
[----:B------:R-:W-:Y:S01]  /*0960*/  SHF.R.U32.HI R5, RZ, 0x3, R2 ;  /* 0x00000003ff057819 */ /* 0x000fe20000011602 */
[--C-:B------:R-:W-:Y:S01]  /*0970*/  IMAD.IADD R210, R209, 0x1, R205.reuse ;  /* 0x00000001d1d27824 */ /* 0x100fe200078e02cd */
[----:B------:R-:W-:Y:S01]  /*0980*/  SHF.R.U32.HI R8, RZ, 0x3, R0 ;  /* 0x00000003ff087819 */ /* 0x000fe20000011600 */
[----:B------:R-:W-:Y:S01]  /*0990*/  IMAD.IADD R207, R208, 0x1, R205 ;  /* 0x00000001d0cf7824 */ /* 0x000fe200078e02cd */
[----:B------:R-:W-:Y:S01]  /*09a0*/  LOP3.LUT R10, R7, 0x10, R10, 0xf8, !PT ;  /* 0x00000010070a7812 */ /* 0x000fe200078ef80a */
[----:B------:R-:W-:Y:S01]  /*09b0*/  IMAD.IADD R206, R205, 0x1, R204 ;  /* 0x00000001cdce7824 */ /* 0x000fe200078e02cc */
[--C-:B------:R-:W-:Y:S01]  /*09c0*/  LOP3.LUT R9, R9, R4, R6.reuse, 0x1e, !PT ;  /* 0x0000000409097212 */ /* 0x100fe200078e1e06 */
[----:B------:R-:W-:Y:S01]  /*09d0*/  IMAD.U32 R4, RZ, RZ, UR5 ;  /* 0x00000005ff047e24 */ /* 0x000fe2000f8e00ff */
[C---:B------:R-:W-:Y:S01]  /*09e0*/  LOP3.LUT R6, R5.reuse, R2, R6, 0x1e, !PT ;  /* 0x0000000205067212 */ /* 0x040fe200078e1e06 */
[----:B------:R-:W-:Y:S01]  /*09f0*/  USHF.R.S32.HI UR5, URZ, 0x1f, UR48 ;  /* 0x0000001f3f057899 */ /* 0x000fe20008011430 */
[----:B------:R-:W-:Y:S01]  /*0a00*/  LOP3.LUT R8, R8, R0, R7, 0x1e, !PT ;  /* 0x0000000008087212 */ /* 0x000fe200078e1e07 */
[----:B------:R-:W-:Y:S01]  /*0a10*/  IMAD.SHL.U32 R0, R18, 0x20, RZ ;  /* 0x0000002012007824 */ /* 0x000fe200078e00ff */
[----:B------:R-:W-:Y:S01]  /*0a20*/  LOP3.LUT R2, R5, R10, R2, 0x1e, !PT ;  /* 0x0000000a05027212 */ /* 0x000fe200078e1e02 */
[----:B------:R-:W-:Y:S01]  /*0a30*/  IMAD.IADD R151, R151, 0x1, R9 ;  /* 0x0000000197977824 */ /* 0x000fe200078e0209 */
[----:B------:R-:W-:Y:S01]  /*0a40*/  SEL R158, R158, 0xffffffe0, !P0 ;  /* 0xffffffe09e9e7807 */ /* 0x000fe20004000000 */
[----:B------:R-:W-:Y:S01]  /*0a50*/  IMAD R162, R162, 0x200, R0 ;  /* 0x00000200a2a27824 */ /* 0x000fe200078e0200 */
[----:B------:R-:W-:Y:S01]  /*0a60*/  LEA R149, R149, UR4, 0x1 ;  /* 0x0000000495957c11 */ /* 0x000fe2000f8e08ff */
[----:B------:R-:W-:-:S02]  /*0a70*/  IMAD.IADD R156, R0, 0x1, R2 ;  /* 0x00000001009c7824 */ /* 0x000fc400078e0202 */
[----:B------:R-:W-:Y:S01]  /*0a80*/  IMAD.U32 R0, RZ, RZ, UR6 ;  /* 0x00000006ff007e24 */ /* 0x000fe2000f8e00ff */
[----:B------:R-:W-:Y:S01]  /*0a90*/  USHF.R.S32.HI UR6, URZ, 0x1f, UR56 ;  /* 0x0000001f3f067899 */ /* 0x000fe20008011438 */
[----:B------:R-:W-:Y:S02]  /*0aa0*/  IMAD.IADD R8, R8, 0x1, R13 ;  /* 0x0000000108087824 */ /* 0x000fe400078e020d */
[----:B------:R-:W-:Y:S01]  /*0ab0*/  IMAD.U32 R2, RZ, RZ, UR5 ;  /* 0x00000005ff027e24 */ /* 0x000fe2000f8e00ff */
[----:B------:R-:W-:Y:S01]  /*0ac0*/  UIADD3 UR5, UR4, 0x8000, URZ ;  /* 0x0000800004057890 */ /* 0x000fe2000fffe03f */
[----:B------:R-:W-:Y:S01]  /*0ad0*/  IMAD.IADD R162, R162, 0x1, R6 ;  /* 0x00000001a2a27824 */ /* 0x000fe200078e0206 */
[----:B------:R-:W-:Y:S01]  /*0ae0*/  LEA R2, R3, UR4, 0x1 ;  /* 0x0000000403027c11 */ /* 0x000fe2000f8e08ff */
[----:B------:R-:W-:Y:S01]  /*0af0*/  IMAD.U32 R0, RZ, RZ, UR6 ;  /* 0x00000006ff007e24 */ /* 0x000fe2000f8e00ff */
[----:B------:R-:W-:Y:S01]  /*0b00*/  UIADD3 UR6, UR4, 0x6000, URZ ;  /* 0x0000600004067890 */ /* 0x000fe2000fffe03f */
[----:B------:R-:W-:Y:S01]  /*0b10*/  IMAD.SHL.U32 R154, R162, 0x2, RZ ;  /* 0x00000002a29a7824 */ /* 0x000fe200078e00ff */
[----:B------:R-:W-:Y:S01]  /*0b20*/  LEA R151, R151, UR5, 0x1 ;  /* 0x0000000597977c11 */ /* 0x000fe2000f8e08ff */
[----:B------:R-:W-:-:S02]  /*0b30*/  IMAD.IADD R150, R150, 0x1, R149 ;  /* 0x0000000196967824 */ /* 0x000fc400078e0295 */
[----:B------:R-:W-:Y:S01]  /*0b40*/  IMAD.IADD R205, R205, 0x1, R203 ;  /* 0x00000001cdcd7824 */ /* 0x000fe200078e02cb */
[----:B------:R-:W-:Y:S01]  /*0b50*/  LEA R4, R8, UR6, 0x1 ;  /* 0x0000000608047c11 */ /* 0x000fe2000f8e08ff */
[C---:B------:R-:W-:Y:S01]  /*0b60*/  VIADD R157, R151.reuse, 0x20 ;  /* 0x00000020979d7836 */ /* 0x040fe20000000000 */
[----:B------:R-:W-:Y:S01]  /*0b70*/  IADD3 R155, R154, 0x4000, R155 ;  /* 0x000040009a9b7810 */ /* 0x000fe20007ffe09b */
[C---:B------:R-:W-:Y:S02]  /*0b80*/  @P1 VIADD R157, R151.reuse, 0xffffffe0 ;  /* 0xffffffe0979d1836 */ /* 0x040fe40000000000 */
[C---:B------:R-:W-:Y:S01]  /*0b90*/  VIADD R0, R4.reuse, 0x20 ;  /* 0x0000002004007836 */ /* 0x040fe20000000000 */
[----:B------:R1:W-:Y:S01]  /*0ba0*/  STL [R1+0x34], R4 ;  /* 0x0000340401007387 */ /* 0x0003e20000100800 */
[----:B------:R-:W-:Y:S02]  /*0bb0*/  @P3 VIADD R0, R4, 0xffffffe0 ;  /* 0xffffffe004003836 */ /* 0x000fe40000000000 */
[----:B------:R-:W-:-:S02]  /*0bc0*/  IMAD.IADD R153, R151, 0x1, R152 ;  /* 0x0000000197997824 */ /* 0x000fc400078e0298 */
[----:B------:R-:W-:Y:S01]  /*0bd0*/  IMAD.IADD R155, R155, 0x1, R158 ;  /* 0x000000019b9b7824 */ /* 0x000fe200078e029e */
[----:B------:R1:W-:Y:S01]  /*0be0*/  STL [R1+0x38], R0 ;  /* 0x0000380001007387 */ /* 0x0003e20000100800 */
[----:B------:R-:W-:Y:S02]  /*0bf0*/  IMAD.IADD R152, R152, 0x1, R157 ;  /* 0x0000000198987824 */ /* 0x000fe400078e029d */
[C---:B------:R-:W-:Y:S02]  /*0c00*/  VIADD R161, R157.reuse, 0x2000 ;  /* 0x000020009da17836 */ /* 0x040fe40000000000 */
[C---:B------:R-:W-:Y:S02]  /*0c10*/  VIADD R160, R157.reuse, 0x4000 ;  /* 0x000040009da07836 */ /* 0x040fe40000000000 */
[----:B------:R-:W-:-:S07]  /*0c20*/  VIADD R159, R157, 0x6000 ;  /* 0x000060009d9f7836 */ /* 0x000fce0000000000 */
.L_x_785:
        /* <DEDUP_REMOVED lines=30> */
[----:B--2---:R-:W2:Y:S01]  /*0e10*/  @P1 LDG.E R8, desc[UR14][R6.64] ;  /* 0x0000000e06081981 */ /* 0x004ea2000c1e1900 */
        /* <DEDUP_REMOVED lines=36> */
.L_x_739:
        /* <DEDUP_REMOVED lines=23> */
[----:B-1----:R-:W-:-:S02]  /*11d0*/  IABS R6, R7 ;  /* 0x0000000700067213 */ /* 0x002fc40000000000 */
[----:B------:R-:W-:Y:S01]  /*11e0*/  UIADD3 UR6, UR6, UR8, -UR7 ;  /* 0x0000000806067290 */ /* 0x000fe2000fffe807 */
[----:B------:R-:W-:Y:S01]  /*11f0*/  ISETP.NE.AND P3, PT, R7, RZ, PT ;  /* 0x000000ff0700720c */ /* 0x000fe20003f65270 */
[----:B------:R-:W-:Y:S01]  /*1200*/  USHF.L.U32 UR16, UR48, 0x7, URZ ;  /* 0x0000000730107899 */ /* 0x000fe2000800063f */
[----:B------:R-:W1:Y:S01]  /*1210*/  I2F.RP R4, R6 ;  /* 0x0000000600047306 */ /* 0x000e620000209400 */
[----:B------:R-:W-:Y:S01]  /*1220*/  ULDC.64 UR30, c[0x0][0x240] ;  /* 0x00009000001e7ab9 */ /* 0x000fe20000000a00 */
[----:B------:R-:W-:Y:S01]  /*1230*/  ULDC UR29, c[0x0][0x2dc] ;  /* 0x0000b700001d7ab9 */ /* 0x000fe20000000800 */
[----:B------:R-:W-:Y:S01]  /*1240*/  ULDC UR40, c[0x0][0x270] ;  /* 0x00009c0000287ab9 */ /* 0x000fe20000000800 */
[----:B--2---:R-:W-:Y:S02]  /*1250*/  UIMAD.WIDE.U32 UR34, UR12, UR10, URZ ;  /* 0x0000000a0c2272a5 */ /* 0x004fe4000f8e003f */
[----:B------:R-:W-:Y:S02]  /*1260*/  USEL UR33, UR16, URZ, UP0 ;  /* 0x0000003f10217287 */ /* 0x000fe40008000000 */
[----:B------:R-:W-:-:S02]  /*1270*/  UIMAD UR51, UR12, UR11, UR35 ;  /* 0x0000000b0c3372a4 */ /* 0x000fc4000f8e0223 */
[----:B------:R-:W-:Y:S01]  /*1280*/  UIADD3 UR12, UR13, 0x7f, URZ ;  /* 0x0000007f0d0c7890 */ /* 0x000fe2000fffe03f */
[----:B------:R-:W-:Y:S01]  /*1290*/  @UP2 ULDC.64 UR10, c[0x0][0x420] ;  /* 0x00010800000a2ab9 */ /* 0x000fe20000000a00 */
[----:B------:R-:W-:Y:S01]  /*12a0*/  UIMAD.WIDE.U32 UR16, UR5, UR30, URZ ;  /* 0x0000001e051072a5 */ /* 0x000fe2000f8e003f */
[----:B-1----:R-:W1:Y:S01]  /*12b0*/  MUFU.RCP R4, R4 ;  /* 0x0000000400047308 */ /* 0x002e620000001000 */
[----:B------:R-:W-:Y:S02]  /*12c0*/  USHF.R.S32.HI UR21, URZ, 0x1f, UR12 ;  /* 0x0000001f3f157899 */ /* 0x000fe4000801140c */
[----:B------:R-:W-:Y:S02]  /*12d0*/  @UP2 UIMAD.WIDE.U32 UR46, UR5, UR10, URZ ;  /* 0x0000000a052e22a5 */ /* 0x000fe4000f8e003f */
[----:B------:R-:W-:Y:S02]  /*12e0*/  ULEA.HI UR21, UR21, UR12, URZ, 0x7 ;  /* 0x0000000c15157291 */ /* 0x000fe4000f8f383f */
[----:B------:R-:W-:-:S02]  /*12f0*/  UIADD3 UR12, UR6, 0x7f, URZ ;  /* 0x0000007f060c7890 */ /* 0x000fc4000fffe03f */
[----:B------:R-:W-:Y:S02]  /*1300*/  UIMAD UR6, UR26, UR48, URZ ;  /* 0x000000301a0672a4 */ /* 0x000fe4000f8e023f */
[----:B------:R-:W-:Y:S02]  /*1310*/  @UP2 UIMAD UR53, UR5, UR11, UR47 ;  /* 0x0000000b053522a4 */ /* 0x000fe4000f8e022f */
[----:B------:R-:W-:Y:S02]  /*1320*/  UIMAD UR22, UR5, UR31, URZ ;  /* 0x0000001f051672a4 */ /* 0x000fe4000f8e023f */
[----:B------:R-:W-:Y:S01]  /*1330*/  UIMAD.WIDE UR8, UR29, UR40, URZ ;  /* 0x000000281d0872a5 */ /* 0x000fe2000f8e023f */
[----:B-1----:R-:W-:Y:S01]  /*1340*/  VIADD R4, R4, 0xffffffe ;  /* 0x0ffffffe04047836 */ /* 0x002fe20000000000 */
[----:B------:R-:W-:Y:S02]  /*1350*/  UIMAD.WIDE.U32 UR10, UR48, UR59, URZ ;  /* 0x0000003b300a72a5 */ /* 0x000fe4000f8e003f */
[----:B------:R-:W-:Y:S01]  /*1360*/  UIMAD UR6, UR58, UR59, UR6 ;  /* 0x0000003b3a0672a4 */ /* 0x000fe2000f8e0206 */
[----:B------:R-:W1:Y:S01]  /*1370*/  F2I.FTZ.U32.TRUNC.NTZ R5, R4 ;  /* 0x0000000400057305 */ /* 0x000e62000021f000 */
[----:B------:R-:W-:-:S02]  /*1380*/  UIADD3 UR49, UR19, UR23, URZ ;  /* 0x0000001713317290 */ /* 0x000fc4000fffe03f */
[----:B------:R-:W-:Y:S02]  /*1390*/  @UP2 UIADD3 UR49, UR17, UR22, URZ ;  /* 0x0000001611312290 */ /* 0x000fe4000fffe03f */
[----:B------:R-:W-:Y:S02]  /*13a0*/  USEL UR57, UR18, UR16, !UP2 ;  /* 0x0000001012397287 */ /* 0x000fe4000d000000 */
[----:B------:R-:W-:Y:S02]  /*13b0*/  UIMAD UR17, UR9, UR10, URZ ;  /* 0x0000000a091172a4 */ /* 0x000fe4000f8e023f */
[----:B------:R-:W-:Y:S02]  /*13c0*/  UIADD3 UR6, UR11, UR6, URZ ;  /* 0x000000060b067290 */ /* 0x000fe4000fffe03f */
[----:B------:R-:W-:Y:S01]  /*13d0*/  USHF.R.S32.HI UR16, URZ, 0x1f, UR12 ;  /* 0x0000001f3f107899 */ /* 0x000fe2000801140c */
[----:B------:R-:W-:Y:S01]  /*13e0*/  ULDC.U8 UR27, c[0x0][0x3d8] ;  /* 0x0000f600001b7ab9 */ /* 0x000fe20000000000 */
[----:B------:R-:W-:Y:S01]  /*13f0*/  UIMAD.WIDE.U32 UR18, UR8, UR10, URZ ;  /* 0x0000000a081272a5 */ /* 0x000fe2000f8e003f */
[----:B-1----:R-:W-:Y:S01]  /*1400*/  IMAD.MOV R0, RZ, RZ, -R5 ;  /* 0x000000ffff007224 */ /* 0x002fe200078e0a05 */
[----:B------:R-:W-:Y:S01]  /*1410*/  UIMAD UR6, UR8, UR6, UR17 ;  /* 0x00000006080672a4 */ /* 0x000fe2000f8e0211 */
[----:B------:R-:W-:Y:S01]  /*1420*/  IMAD.MOV.U32 R4, RZ, RZ, RZ ;  /* 0x000000ffff047224 */ /* 0x000fe200078e00ff */
[----:B------:R-:W-:Y:S01]  /*1430*/  UISETP.NE.AND UP3, UPT, UR27, URZ, UPT ;  /* 0x0000003f1b00728c */ /* 0x000fe2000bf65270 */
[----:B------:R-:W-:Y:S01]  /*1440*/  IMAD R0, R0, R6, RZ ;  /* 0x0000000600007224 */ /* 0x000fe200078e02ff */
[----:B------:R-:W-:-:S02]  /*1450*/  ULEA.HI UR16, UR16, UR12, URZ, 0x7 ;  /* 0x0000000c10107291 */ /* 0x000fc4000f8f383f */
[----:B------:R-:W-:Y:S01]  /*1460*/  USHF.L.U64.HI UR20, UR48, 0x7, UR58 ;  /* 0x0000000730147899 */ /* 0x000fe2000801023a */
[----:B------:R-:W-:Y:S01]  /*1470*/  IMAD.HI.U32 R4, R5, R0, R4 ;  /* 0x0000000005047227 */ /* 0x000fe200078e0004 */
[----:B------:R-:W-:Y:S01]  /*1480*/  MOV R0, R3 ;  /* 0x0000000300007202 */ /* 0x000fe20000000f00 */
[----:B------:R-:W-:Y:S02]  /*1490*/  UIADD3 UR42, UR19, UR6, URZ ;  /* 0x00000006132a7290 */ /* 0x000fe4000fffe03f */
[----:B------:R-:W-:Y:S02]  /*14a0*/  USHF.R.S32.HI UR12, URZ, 0x7, UR21 ;  /* 0x000000073f0c7899 */ /* 0x000fe40008011415 */
[----:B------:R-:W-:Y:S01]  /*14b0*/  IMAD.HI.U32 R4, R4, R0, RZ ;  /* 0x0000000004047227 */ /* 0x000fe200078e00ff */
[----:B------:R-:W-:Y:S02]  /*14c0*/  USHF.R.S32.HI UR6, URZ, 0x7, UR16 ;  /* 0x000000073f067899 */ /* 0x000fe40008011410 */
[----:B------:R-:W-:Y:S01]  /*14d0*/  USEL UR20, UR20, URZ, UP0 ;  /* 0x0000003f14147287 */ /* 0x000fe20008000000 */
[----:B------:R-:W-:Y:S01]  /*14e0*/  IMAD.MOV R3, RZ, RZ, -R4 ;  /* 0x000000ffff037224 */ /* 0x000fe200078e0a04 */
[----:B------:R-:W-:Y:S01]  /*14f0*/  UISETP.LT.AND UP0, UPT, UR12, UR6, UPT ;  /* 0x000000060c00728c */ /* 0x000fe2000bf01270 */
[----:B------:R-:W-:-:S02]  /*1500*/  ULDC UR37, c[0x0][0x2c4] ;  /* 0x0000b10000257ab9 */ /* 0x000fc40000000800 */
[C---:B------:R-:W-:Y:S01]  /*1510*/  IMAD R0, R6.reuse, R3, R0 ;  /* 0x0000000306007224 */ /* 0x040fe200078e0200 */
[----:B------:R-:W-:Y:S02]  /*1520*/  @UP3 UIMAD UR16, UR48, UR37, URZ ;  /* 0x00000025301032a4 */ /* 0x000fe4000f8e023f */
[----:B------:R-:W-:Y:S02]  /*1530*/  USEL UR36, UR12, UR6, UP0 ;  /* 0x000000060c247287 */ /* 0x000fe40008000000 */
[----:B------:R-:W-:Y:S01]  /*1540*/  ISETP.GT.U32.AND P1, PT, R6, R0, PT ;  /* 0x000000000600720c */ /* 0x000fe20003f24070 */
[----:B------:R-:W-:Y:S02]  /*1550*/  UISETP.NE.AND UP1, UPT, UR45, -0x1, UPT ;  /* 0xffffffff2d00788c */ /* 0x000fe4000bf25270 */
        /* <DEDUP_REMOVED lines=39> */
[----:B------:R-:W-:Y:S02]  /*17d0*/  @UP1 UIADD3 UR37, UR9, UR12, URZ ;  /* 0x0000000c09251290 */ /* 0x000fe4000fffe03f */
[----:B------:R-:W-:Y:S02]  /*17e0*/  USHF.R.S32.HI UR35, URZ, 0x1f, UR43 ;  /* 0x0000001f3f237899 */ /* 0x000fe4000801142b */
        /* <DEDUP_REMOVED lines=19> */
.L_x_741:
        /* <DEDUP_REMOVED lines=13> */
.L_x_742:
        /* <DEDUP_REMOVED lines=11> */
.L_x_743:
[----:B------:R-:W-:Y:S02]  /*1aa0*/  ULDC UR5, c[0x0][0x270] ;  /* 0x00009c0000057ab9 */ /* 0x000fe40000000800 */
[----:B------:R-:W-:-:S04]  /*1ab0*/  UIMAD UR5, UR48, UR5, UR56 ;  /* 0x00000005300572a4 */ /* 0x000fc8000f8e0238 */
[----:B------:R-:W-:-:S12]  /*1ac0*/  UIMAD UR5, UR5, UR59, URZ ;  /* 0x0000003b050572a4 */ /* 0x000fd8000f8e023f */
.L_x_744:
[----:B------:R-:W2:Y:S01]  /*1ad0*/  LDL.64 R6, [R1+0x8] ;  /* 0x0000080001067983 */ /* 0x000ea20000100a00 */
[----:B------:R-:W1:Y:S01]  /*1ae0*/  LDC.64 R14, c[0x0][0x420] ;  /* 0x00010800ff0e7b82 */ /* 0x000e620000000a00 */
[----:B------:R-:W-:Y:S01]  /*1af0*/  ULDC UR9, c[0x0][0x270] ;  /* 0x00009c0000097ab9 */ /* 0x000fe20000000800 */
[----:B------:R-:W-:Y:S01]  /*1b00*/  ULDC UR8, c[0x0][0x2dc] ;  /* 0x0000b70000087ab9 */ /* 0x000fe20000000800 */
[----:B------:R3:W4:Y:S01]  /*1b10*/  LDL.64 R20, [R1+0x8] ;  /* 0x0000080001147983 */ /* 0x0007220000100a00 */
[----:B------:R-:W-:Y:S01]  /*1b20*/  UIMAD UR23, UR8, UR9, URZ ;  /* 0x00000009081772a4 */ /* 0x000fe2000f8e023f */
[----:B------:R-:W-:Y:S01]  /*1b30*/  BSSY B1, `(.L_x_740) ;  /* 0x0000995000017945 */ /* 0x000fe20003800000 */
[----:B------:R-:W-:Y:S01]  /*1b40*/  UIADD3 UR33, UR16, UR5, URZ ;  /* 0x0000000510217290 */ /* 0x000fe2000fffe03f */
[----:B------:R-:W5:Y:S01]  /*1b50*/  S2R R17, SR_TID.X ;  /* 0x0000000000117919 */ /* 0x000f620000002100 */
[----:B------:R-:W-:Y:S02]  /*1b60*/  USHF.L.U32 UR22, UR23, 0x7, URZ ;  /* 0x0000000717167899 */ /* 0x000fe4000800063f */
[----:B------:R-:W-:-:S02]  /*1b70*/  UIADD3 UR5, -UR7, UR13, UR43 ;  /* 0x0000000d07057290 */ /* 0x000fc4000fffe12b */
[----:B------:R-:W-:Y:S01]  /*1b80*/  UIADD3 UR8, UP2, UP0, UR32, UR22, UR44 ;  /* 0x0000001620087290 */ /* 0x000fe2000f85e02c */
[----:B------:R-:W-:Y:S01]  /*1b90*/  ULDC UR46, c[0x0][0x398] ;  /* 0x0000e600002e7ab9 */ /* 0x000fe20000000800 */
[----:B------:R-:W-:Y:S01]  /*1ba0*/  ULDC.64 UR24, c[0x0][0x400] ;  /* 0x0001000000187ab9 */ /* 0x000fe20000000a00 */
[----:B------:R-:W-:Y:S02]  /*1bb0*/  UIADD3 UR5, UR5, -UR46, URZ ;  /* 0x8000002e05057290 */ /* 0x000fe4000fffe03f */
[----:B------:R-:W-:Y:S01]  /*1bc0*/  USHF.R.S32.HI UR38, URZ, 0x1f, UR56 ;  /* 0x0000001f3f267899 */ /* 0x000fe20008011438 */
[----:B------:R-:W-:Y:S01]  /*1bd0*/  ULDC.64 UR18, c[0x0][0x258] ;  /* 0x0000960000127ab9 */ /* 0x000fe20000000a00 */
[----:B------:R-:W-:Y:S02]  /*1be0*/  ULDC.64 UR10, c[0x0][0x428] ;  /* 0x00010a00000a7ab9 */ /* 0x000fe40000000a00 */
[----:B------:R-:W-:Y:S01]  /*1bf0*/  UIMAD UR9, UR38, UR10, URZ ;  /* 0x0000000a260972a4 */ /* 0x000fe2000f8e023f */
[----:B-1----:R-:W-:-:S03]  /*1c00*/  IMAD R10, R14, UR21, RZ ;  /* 0x000000150e0a7c24 */ /* 0x002fc6000f8e02ff */
[----:B------:R-:W-:Y:S01]  /*1c10*/  UIMAD UR11, UR56, UR11, UR9 ;  /* 0x0000000b380b72a4 */ /* 0x000fe2000f8e0209 */
[----:B------:R-:W-:Y:S01]  /*1c20*/  IMAD R10, R15, UR16, R10 ;  /* 0x000000100f0a7c24 */ /* 0x000fe2000f8e020a */
[----:B-----5:R-:W-:-:S04]  /*1c30*/  SHF.R.S32.HI R18, RZ, 0x1f, R17 ;  /* 0x0000001fff127819 */ /* 0x020fc80000011411 */
[----:B------:R-:W-:-:S04]  /*1c40*/  LEA.HI R3, R18, R17, RZ, 0x2 ;  /* 0x0000001112037211 */ /* 0x000fc800078f10ff */
[----:B------:R-:W-:-:S04]  /*1c50*/  SHF.R.S32.HI R3, RZ, 0x2, R3 ;  /* 0x00000002ff037819 */ /* 0x000fc80000011403 */
[----:B------:R-:W-:Y:S02]  /*1c60*/  SHF.R.S32.HI R16, RZ, 0x1f, R3 ;  /* 0x0000001fff107819 */ /* 0x000fe40000011403 */
[----:B--2---:R-:W-:-:S04]  /*1c70*/  LEA.HI R7, R18, R17, RZ, 0x5 ;  /* 0x0000001112077211 */ /* 0x004fc800078f28ff */
[----:B------:R-:W-:Y:S01]  /*1c80*/  LOP3.LUT R0, R7, 0xffffffe0, RZ, 0xc0, !PT ;  /* 0xffffffe007007812 */ /* 0x000fe200078ec0ff */
[----:B----4-:R-:W-:Y:S01]  /*1c90*/  IMAD.MOV.U32 R20, RZ, RZ, R6 ;  /* 0x000000ffff147224 */ /* 0x010fe200078e0006 */
[----:B------:R-:W-:-:S03]  /*1ca0*/  SHF.R.S32.HI R7, RZ, 0x5, R7 ;  /* 0x00000005ff077819 */ /* 0x000fc60000011407 */
[----:B------:R-:W-:Y:S01]  /*1cb0*/  IMAD.IADD R5, R17, 0x1, -R0 ;  /* 0x0000000111057824 */ /* 0x000fe200078e0a00 */
[----:B------:R-:W-:Y:S02]  /*1cc0*/  IADD3 R0, P2, R3, UR16, RZ ;  /* 0x0000001003007c10 */ /* 0x000fe4000ff5e0ff */
[----:B------:R-:W-:Y:S01]  /*1cd0*/  IADD3 R6, P0, R20, UR6, RZ ;  /* 0x0000000614067c10 */ /* 0x000fe2000ff1e0ff */
[----:B------:R-:W-:Y:S01]  /*1ce0*/  USHF.R.S32.HI UR6, URZ, 0x1f, UR22 ;  /* 0x0000001f3f067899 */ /* 0x000fe20008011416 */
[----:B------:R-:W-:Y:S01]  /*1cf0*/  IADD3.X R8, R16, UR21, RZ, P2, !PT ;  /* 0x0000001510087c10 */ /* 0x000fe200097fe4ff */
[----:B------:R-:W-:Y:S01]  /*1d00*/  IMAD R5, R7, UR23, R5 ;  /* 0x0000001707057c24 */ /* 0x000fe2000f8e0205 */
[----:B------:R-:W-:Y:S01]  /*1d10*/  SHF.R.S32.HI R21, RZ, 0x1f, R20 ;  /* 0x0000001fff157819 */ /* 0x000fe20000011414 */
[----:B------:R-:W-:Y:S02]  /*1d20*/  UIADD3.X UR6, UR17, UR6, UR54, UP2, UP0 ;  /* 0x0000000611067290 */ /* 0x000fe400097e0436 */
[----:B------:R-:W-:Y:S01]  /*1d30*/  UIADD3 UR8, UP2, UP0, UR52, UR8, UR55 ;  /* 0x0000000834087290 */ /* 0x000fe2000f85e037 */
[----:B------:R-:W-:Y:S01]  /*1d40*/  IMAD R8, R8, UR30, RZ ;  /* 0x0000001e08087c24 */ /* 0x000fe2000f8e02ff */
[----:B------:R-:W-:Y:S01]  /*1d50*/  USHF.R.S32.HI UR21, URZ, 0x1f, UR5 ;  /* 0x0000001f3f157899 */ /* 0x000fe20008011405 */
[----:B------:R-:W-:Y:S01]  /*1d60*/  IADD3.X R7, R21, UR53, RZ, P0, !PT ;  /* 0x0000003515077c10 */ /* 0x000fe200087fe4ff */
[----:B------:R-:W-:Y:S01]  /*1d70*/  UIADD3.X UR6, UR51, UR6, UR42, UP2, UP0 ;  /* 0x0000000633067290 */ /* 0x000fe200097e042a */
[C---:B------:R-:W-:Y:S01]  /*1d80*/  IMAD R11, R0.reuse, UR31, R8 ;  /* 0x0000001f000b7c24 */ /* 0x040fe2000f8e0208 */
[----:B------:R-:W-:Y:S01]  /*1d90*/  ULEA.HI UR21, UR21, UR5, URZ, 0x7 ;  /* 0x0000000515157291 */ /* 0x000fe2000f8f383f */
[----:B------:R-:W-:Y:S01]  /*1da0*/  IMAD.WIDE.U32 R8, R0, UR30, R20 ;  /* 0x0000001e00087c25 */ /* 0x000fe2000f8e0014 */
[C---:B------:R-:W-:Y:S01]  /*1db0*/  IADD3 R0, P0, R5.reuse, UR8, RZ ;  /* 0x0000000805007c10 */ /* 0x040fe2000ff1e0ff */
[----:B------:R-:W-:Y:S01]  /*1dc0*/  UIMAD UR8, UR38, UR18, URZ ;  /* 0x00000012260872a4 */ /* 0x000fe2000f8e023f */
[----:B------:R3:W-:Y:S01]  /*1dd0*/  STL [R1+0xc], R21 ;  /* 0x00000c1501007387 */ /* 0x0007e20000100800 */
[----:B------:R-:W-:Y:S01]  /*1de0*/  USHF.R.S32.HI UR21, URZ, 0x7, UR21 ;  /* 0x000000073f157899 */ /* 0x000fe20008011415 */
[----:B------:R-:W-:Y:S01]  /*1df0*/  LEA.HI.X.SX32 R5, R5, UR6, 0x1, P0 ;  /* 0x0000000605057c11 */ /* 0x000fe200080f0eff */
[----:B------:R-:W-:Y:S01]  /*1e00*/  IMAD.WIDE.U32 R6, R14, UR16, R6 ;  /* 0x000000100e067c25 */ /* 0x000fe2000f8e0006 */
[----:B------:R-:W-:Y:S01]  /*1e10*/  IADD3 R8, P2, R8, UR57, RZ ;  /* 0x0000003908087c10 */ /* 0x000fe2000ff5e0ff */
        /* <DEDUP_REMOVED lines=14> */
[----:B------:R-:W-:Y:S01]  /*1f00*/  LEA R228, P0, R8, UR8, 0x1 ;  /* 0x0000000808e47c11 */ /* 0x000fe2000f8008ff */
[----:B------:R-:W-:Y:S01]  /*1f10*/  ULDC.64 UR38, c[0x0][0x2b0] ;  /* 0x0000ac0000267ab9 */ /* 0x000fe20000000a00 */
[----:B------:R-:W-:Y:S01]  /*1f20*/  ULDC.64 UR24, c[0x0][0x478] ;  /* 0x00011e0000187ab9 */ /* 0x000fe20000000a00 */
[----:B------:R-:W-:Y:S01]  /*1f30*/  VIADD R5, R9, UR19 ;  /* 0x0000001309057c36 */ /* 0x000fe20008000000 */
[----:B------:R-:W-:Y:S01]  /*1f40*/  ULDC.64 UR16, c[0x0][0x3e0] ;  /* 0x0000f80000107ab9 */ /* 0x000fe20000000a00 */
[----:B------:R-:W-:Y:S01]  /*1f50*/  VIADD R7, R7, UR11 ;  /* 0x0000000b07077c36 */ /* 0x000fe20008000000 */
[----:B------:R-:W-:Y:S01]  /*1f60*/  UIMAD.WIDE UR10, UR10, 0x4, UR38 ;  /* 0x000000040a0a78a5 */ /* 0x000fe2000f8e0226 */
[-C--:B------:R-:W-:Y:S01]  /*1f70*/  IMAD R0, R16, R14.reuse, RZ ;  /* 0x0000000e10007224 */ /* 0x080fe200078e02ff */
[----:B------:R-:W-:Y:S01]  /*1f80*/  LEA.HI.X R229, R8, UR9, R5, 0x1, P0 ;  /* 0x0000000908e57c11 */ /* 0x000fe200080f0c05 */
[----:B------:R-:W-:Y:S01]  /*1f90*/  IMAD.WIDE.U32 R6, R3, R14, R6 ;  /* 0x0000000e03067225 */ /* 0x000fe200078e0006 */
[----:B------:R-:W-:Y:S01]  /*1fa0*/  PLOP3.LUT P0, PT, PT, PT, UP0, 0x80, 0x0 ;  /* 0x000000000000781c */ /* 0x000fe20003f0f008 */
[----:B------:R-:W-:-:S02]  /*1fb0*/  UIMAD.WIDE UR24, UR33, 0x4, UR24 ;  /* 0x00000004211878a5 */ /* 0x000fc4000f8e0218 */
[----:B------:R-:W-:Y:S01]  /*1fc0*/  IMAD R0, R3, R15, R0 ;  /* 0x0000000f03007224 */ /* 0x000fe200078e0200 */
[C---:B------:R-:W-:Y:S01]  /*1fd0*/  LEA R226, P2, R6.reuse, UR16, 0x1 ;  /* 0x0000001006e27c11 */ /* 0x040fe2000f8408ff */
[----:B------:R-:W-:Y:S02]  /*1fe0*/  UIADD3 UR9, UR36, -0x1, URZ ;  /* 0xffffffff24097890 */ /* 0x000fe4000fffe03f */
[----:B------:R-:W-:Y:S01]  /*1ff0*/  IMAD.IADD R0, R7, 0x1, R0 ;  /* 0x0000000107007824 */ /* 0x000fe200078e0200 */
[----:B------:R-:W-:Y:S01]  /*2000*/  UMOV UR16, UR11 ;  /* 0x0000000b00107c82 */ /* 0x000fe20008000000 */
[----:B------:R-:W-:Y:S01]  /*2010*/  UMOV UR19, UR24 ;  /* 0x0000001800137c82 */ /* 0x000fe20008000000 */
[----:B------:R-:W-:Y:S02]  /*2020*/  UMOV UR18, UR25 ;  /* 0x0000001900127c82 */ /* 0x000fe40008000000 */
        /* <DEDUP_REMOVED lines=22> */
.L_x_746:
        /* <DEDUP_REMOVED lines=19> */
.L_x_747:
        /* <DEDUP_REMOVED lines=32> */
.L_x_749:
[----:B------:R-:W-:Y:S05]  /*24c0*/  BSYNC B0 ;  /* 0x0000000000007941 */ /* 0x000fea0003800000 */
.L_x_748:
        /* <DEDUP_REMOVED lines=14> */
.L_x_751:
[----:B------:R-:W-:Y:S05]  /*25b0*/  BSYNC B0 ;  /* 0x0000000000007941 */ /* 0x000fea0003800000 */
.L_x_750:
        /* <DEDUP_REMOVED lines=26> */
.L_x_753:
[----:B------:R-:W-:Y:S05]  /*2760*/  BSYNC B0 ;  /* 0x0000000000007941 */ /* 0x000fea0003800000 */
.L_x_752:
        /* <DEDUP_REMOVED lines=14> */
.L_x_745:
        /* <DEDUP_REMOVED lines=20> */
[----:B------:R-:W-:-:S10]  /*2990*/  IMAD R12, R4, UR11, R0 ;  /* 0x0000000b040c7c24 */ /* 0x000fd4000f8e0200 */
[----:B------:R-:W-:Y:S01]  /*29a0*/  @P0 BAR.SYNC.DEFER_BLOCKING 0x0 ;  /* 0x0000000000000b1d */ /* 0x000fe20000010000 */
[----:B------:R-:W-:Y:S01]  /*29b0*/  UISETP.NE.AND UP0, UPT, UR8, 0x1, UPT ;  /* 0x000000010800788c */ /* 0x000fe2000bf05270 */
[----:B------:R-:W-:Y:S01]  /*29c0*/  ISETP.GE.AND P4, PT, R5, UR5, PT ;  /* 0x0000000505007c0c */ /* 0x000fe2000bf86270 */
[----:B------:R-:W-:Y:S01]  /*29d0*/  IMAD.WIDE.U32 R6, R4, UR10, R6 ;  /* 0x0000000a04067c25 */ /* 0x000fe2000f8e0006 */
[----:B------:R-:W-:-:S03]  /*29e0*/  ISETP.GE.AND P5, PT, R3, UR5, PT ;  /* 0x0000000503007c0c */ /* 0x000fc6000bfa6270 */
[----:B------:R-:W-:Y:S01]  /*29f0*/  PLOP3.LUT P0, PT, PT, PT, UP0, 0x80, 0x0 ;  /* 0x000000000000781c */ /* 0x000fe20003f0f008 */
[----:B------:R-:W-:Y:S01]  /*2a00*/  IMAD.IADD R12, R7, 0x1, R12 ;  /* 0x00000001070c7824 */ /* 0x000fe200078e020c */
        /* <DEDUP_REMOVED lines=26> */
.L_x_756:
[----:B------:R-:W-:Y:S05]  /*2bb0*/  BSYNC B0 ;  /* 0x0000000000007941 */ /* 0x000fea0003800000 */
.L_x_755:
        /* <DEDUP_REMOVED lines=22> */
.L_x_758:
[----:B------:R-:W-:Y:S05]  /*2d20*/  BSYNC B0 ;  /* 0x0000000000007941 */ /* 0x000fea0003800000 */
.L_x_757:
        /* <DEDUP_REMOVED lines=18> */
.L_x_760:
[----:B------:R-:W-:Y:S05]  /*2e50*/  BSYNC B0 ;  /* 0x0000000000007941 */ /* 0x000fea0003800000 */
.L_x_759:
        /* <DEDUP_REMOVED lines=13> */
.L_x_762:
[----:B------:R-:W-:Y:S05]  /*2f30*/  BSYNC B0 ;  /* 0x0000000000007941 */ /* 0x000fea0003800000 */
.L_x_761:
        /* <DEDUP_REMOVED lines=17> */
.L_x_764:
[----:B------:R-:W-:Y:S05]  /*3050*/  BSYNC B0 ;  /* 0x0000000000007941 */ /* 0x000fea0003800000 */
.L_x_763:
        /* <DEDUP_REMOVED lines=21> */
.L_x_766:
[----:B------:R-:W-:Y:S05]  /*31b0*/  BSYNC B0 ;  /* 0x0000000000007941 */ /* 0x000fea0003800000 */
.L_x_765:
        /* <DEDUP_REMOVED lines=13> */
[C---:B------:R-:W-:Y:S02]  /*3290*/  IMAD R8, R4.reuse, UR11, R8 ;  /* 0x0000000b04087c24 */ /* 0x040fe4000f8e0208 */
[----:B------:R-:W-:-:S04]  /*32a0*/  IMAD.WIDE.U32 R6, R4, UR10, R6 ;  /* 0x0000000a04067c25 */ /* 0x000fc8000f8e0006 */
[----:B------:R-:W-:Y:S02]  /*32b0*/  IMAD.IADD R4, R7, 0x1, R8 ;  /* 0x0000000107047824 */ /* 0x000fe400078e0208 */
[C---:B-----5:R-:W-:Y:S01]  /*32c0*/  VIADD R5, R12.reuse, 0x8 ;  /* 0x000000080c057836 */ /* 0x060fe20000000000 */
[C---:B------:R-:W-:Y:S02]  /*32d0*/  IADD3 R9, R12.reuse, 0x40, RZ ;  /* 0x000000400c097810 */ /* 0x040fe40007ffe0ff */
[C---:B------:R-:W-:Y:S02]  /*32e0*/  ISETP.GE.AND P6, PT, R12.reuse, UR5, PT ;  /* 0x000000050c007c0c */ /* 0x040fe4000bfc6270 */
[----:B------:R-:W-:Y:S02]  /*32f0*/  ISETP.GE.AND P5, PT, R5, UR5, PT ;  /* 0x0000000505007c0c */ /* 0x000fe4000bfa6270 */
[----:B------:R-:W-:Y:S02]  /*3300*/  IADD3 R5, R12, 0x48, RZ ;  /* 0x000000480c057810 */ /* 0x000fe40007ffe0ff */
        /* <DEDUP_REMOVED lines=10> */
[----:B---3--:R-:W-:Y:S01]  /*33b0*/  IMAD R10, R16, UR28, RZ ;  /* 0x0000001c100a7c24 */ /* 0x008fe2000f8e02ff */
        /* <DEDUP_REMOVED lines=11> */
.L_x_768:
[----:B------:R-:W-:Y:S05]  /*3470*/  BSYNC B0 ;  /* 0x0000000000007941 */ /* 0x000fea0003800000 */
.L_x_767:
        /* <DEDUP_REMOVED lines=22> */
.L_x_770:
[----:B------:R-:W-:Y:S05]  /*35e0*/  BSYNC B0 ;  /* 0x0000000000007941 */ /* 0x000fea0003800000 */
.L_x_769:
[----:B------:R-:W0:Y:S01]  /*35f0*/  LDGDEPBAR ;  /* 0x00000000000079af */ /* 0x000e220000000000 */
[----:B------:R-:W-:Y:S01]  /*3600*/  ULDC.64 UR24, c[0x0][0x3c8] ;  /* 0x0000f20000187ab9 */ /* 0x000fe20000000a00 */
[----:B------:R-:W-:Y:S01]  /*3610*/  IMAD.SHL.U32 R4, R12, 0x4, RZ ;  /* 0x000000040c047824 */ /* 0x000fe200078e00ff */
[----:B------:R-:W-:Y:S01]  /*3620*/  UISETP.NE.U32.AND UP1, UPT, UR24, URZ, UPT ;  /* 0x0000003f1800728c */ /* 0x000fe2000bf25070 */
[----:B------:R-:W-:Y:S01]  /*3630*/  SHF.R.S32.HI R8, RZ, 0x1f, R12 ;  /* 0x0000001fff087819 */ /* 0x000fe2000001140c */
[----:B------:R-:W-:Y:S01]  /*3640*/  IMAD.MOV.U32 R9, RZ, RZ, 0x7f800000 ;  /* 0x7f800000ff097424 */ /* 0x000fe200078e00ff */
[----:B-1234-:R-:W-:Y:S01]  /*3650*/  SHF.R.S32.HI R0, RZ, 0x1f, R5 ;  /* 0x0000001fff007819 */ /* 0x01efe20000011405 */
[----:B------:R-:W-:Y:S01]  /*3660*/  UISETP.NE.AND.EX UP1, UPT, UR25, URZ, UPT, UP1 ;  /* 0x0000003f1900728c */ /* 0x000fe2000bf25310 */
[C---:B------:R-:W-:Y:S01]  /*3670*/  @!P3 LEA R6, P1, R5.reuse, UR17, 0x2 ;  /* 0x000000110506bc11 */ /* 0x040fe2000f8210ff */
[----:B------:R-:W-:Y:S01]  /*3680*/  IMAD.MOV.U32 R13, RZ, RZ, 0x7f800000 ;  /* 0x7f800000ff0d7424 */ /* 0x000fe200078e00ff */
[----:B------:R-:W-:Y:S01]  /*3690*/  IADD3 R4, P2, R4, UR17, RZ ;  /* 0x0000001104047c10 */ /* 0x000fe2000ff5e0ff */
[----:B------:R-:W-:Y:S01]  /*36a0*/  IMAD.MOV.U32 R11, RZ, RZ, 0x7f800000 ;  /* 0x7f800000ff0b7424 */ /* 0x000fe200078e00ff */
[----:B------:R-:W-:Y:S01]  /*36b0*/  SHF.L.U64.HI R3, R12, 0x2, R8 ;  /* 0x000000020c037819 */ /* 0x000fe20000010208 */
[----:B------:R-:W-:Y:S01]  /*36c0*/  IMAD.MOV.U32 R10, RZ, RZ, 0x7f800000 ;  /* 0x7f800000ff0a7424 */ /* 0x000fe200078e00ff */
[----:B------:R-:W-:Y:S01]  /*36d0*/  @!P3 LEA.HI.X R7, R5, UR16, R0, 0x2, P1 ;  /* 0x000000100507bc11 */ /* 0x000fe200088f1400 */
[----:B------:R-:W-:Y:S01]  /*36e0*/  USHF.R.S32.HI UR6, URZ, 0x1f, UR56 ;  /* 0x0000001f3f067899 */ /* 0x000fe20008011438 */
[----:B------:R-:W-:Y:S01]  /*36f0*/  IADD3.X R5, R3, UR16, RZ, P2, !PT ;  /* 0x0000001003057c10 */ /* 0x000fe200097fe4ff */
[----:B------:R-:W-:Y:S01]  /*3700*/  IMAD.U32 R163, RZ, RZ, UR50 ;  /* 0x00000032ffa37e24 */ /* 0x000fe2000f8e00ff */
[----:B------:R-:W-:Y:S01]  /*3710*/  @UP1 ULDC.64 UR26, c[0x0][0x3d0] ;  /* 0x0000f400001a1ab9 */ /* 0x000fe20000000a00 */
[----:B------:R-:W2:Y:S01]  /*3720*/  @!P3 LDG.E R9, desc[UR14][R6.64] ;  /* 0x0000000e0609b981 */ /* 0x000ea2000c1e1900 */
[----:B------:R-:W-:Y:S01]  /*3730*/  @UP1 UIMAD UR5, UR58, UR26, URZ ;  /* 0x0000001a3a0512a4 */ /* 0x000fe2000f8e023f */
[----:B------:R-:W-:Y:S01]  /*3740*/  PLOP3.LUT P1, PT, PT, PT, UP1, 0x80, 0x0 ;  /* 0x000000000000781c */ /* 0x000fe20003f2f018 */
[----:B------:R-:W-:Y:S01]  /*3750*/  @UP1 UMOV UR10, UR56 ;  /* 0x00000038000a1c82 */ /* 0x000fe20008000000 */
[----:B------:R-:W3:Y:S01]  /*3760*/  @!P6 LDG.E R13, desc[UR14][R4.64] ;  /* 0x0000000e040de981 */ /* 0x000ee2000c1e1900 */
[----:B------:R-:W-:-:S04]  /*3770*/  DEPBAR.LE SB0, 0x1 ;  /* 0x000080400000791a */ /* 0x000fc80000000000 */
[----:B------:R-:W4:Y:S01]  /*3780*/  @!P5 LDG.E R11, desc[UR14][R4.64+0x20] ;  /* 0x0000200e040bd981 */ /* 0x000f22000c1e1900 */
[----:B------:R-:W-:Y:S01]  /*3790*/  @UP1 UMOV UR11, UR6 ;  /* 0x00000006000b1c82 */ /* 0x000fe20008000000 */
[----:B------:R-:W-:Y:S02]  /*37a0*/  @UP1 UIMAD UR5, UR48, UR27, UR5 ;  /* 0x0000001b300512a4 */ /* 0x000fe4000f8e0205 */
[----:B------:R1:W5:Y:S01]  /*37b0*/  @!P4 LDG.E R10, desc[UR14][R4.64+0x100] ;  /* 0x0001000e040ac981 */ /* 0x000362000c1e1900 */
[----:B------:R-:W-:Y:S01]  /*37c0*/  @UP1 UIMAD.WIDE.U32 UR10, UR48, UR26, UR10 ;  /* 0x0000001a300a12a5 */ /* 0x000fe2000f8e000a */
[----:B------:R-:W-:Y:S01]  /*37d0*/  ULDC UR42, c[0x0][0x2d0] ;  /* 0x0000b400002a7ab9 */ /* 0x000fe20000000800 */
[----:B------:R-:W-:Y:S02]  /*37e0*/  BAR.SYNC.DEFER_BLOCKING 0x0 ;  /* 0x0000000000007b1d */ /* 0x000fe40000010000 */
[----:B------:R-:W-:Y:S02]  /*37f0*/  @UP1 ULEA UR24, UP0, UR10, UR24, 0x2 ;  /* 0x000000180a181291 */ /* 0x000fe4000f80103f */
[----:B------:R-:W-:-:S02]  /*3800*/  @UP1 UIADD3 UR5, UR11, UR5, URZ ;  /* 0x000000050b051290 */ /* 0x000fc4000fffe03f */
[----:B------:R-:W-:Y:S02]  /*3810*/  ULDC UR44, c[0x0][0x398] ;  /* 0x0000e600002c7ab9 */ /* 0x000fe40000000800 */
[----:B------:R-:W-:-:S03]  /*3820*/  @UP1 ULEA.HI.X UR25, UR10, UR25, UR5, 0x2, UP0 ;  /* 0x000000190a191291 */ /* 0x000fc600080f1405 */
[----:B------:R-:W-:Y:S01]  /*3830*/  @UP1 ULDC UR5, c[0x0][0x2e8] ;  /* 0x0000ba0000051ab9 */ /* 0x000fe20000000800 */
[----:B-1----:R-:W-:Y:S02]  /*3840*/  IMAD.U32 R4, RZ, RZ, UR24 ;  /* 0x00000018ff047e24 */ /* 0x002fe4000f8e00ff */
[----:B------:R-:W-:Y:S01]  /*3850*/  IMAD.U32 R5, RZ, RZ, UR25 ;  /* 0x00000019ff057e24 */ /* 0x000fe2000f8e00ff */
[----:B------:R-:W-:Y:S01]  /*3860*/  LEA.HI R0, R18, R17, RZ, 0x7 ;  /* 0x0000001112007211 */ /* 0x000fe200078f38ff */
[----:B------:R-:W1:Y:S04]  /*3870*/  LDSM.16.M88.4 R116, [R149+0x8000] ;  /* 0x008000009574783b */ /* 0x000e680000000200 */
[----:B------:R1:W2:Y:S01]  /*3880*/  @P1 LDG.E R4, desc[UR14][R4.64] ;  /* 0x0000000e04041981 */ /* 0x0002a2000c1e1900 */
[----:B------:R-:W2:Y:S01]  /*3890*/  @P1 MUFU.RCP R3, UR5 ;  /* 0x0000000500031d08 */ /* 0x000ea20008001000 */
[----:B------:R-:W-:-:S02]  /*38a0*/  SHF.R.S32.HI R0, RZ, 0x7, R0 ;  /* 0x00000007ff007819 */ /* 0x000fc40000011400 */
[----:B------:R-:W2:Y:S04]  /*38b0*/  LDSM.16.M88.4 R120, [R149+0x8400] ;  /* 0x008400009578783b */ /* 0x000ea80000000200 */
[----:B------:R-:W2:Y:S04]  /*38c0*/  LDSM.16.M88.4 R124, [R149+0x8800] ;  /* 0x00880000957c783b */ /* 0x000ea80000000200 */
[----:B------:R-:W2:Y:S04]  /*38d0*/  LDSM.16.M88.4 R128, [R149+0x8c00] ;  /* 0x008c00009580783b */ /* 0x000ea80000000200 */
[----:B------:R-:W2:Y:S04]  /*38e0*/  LDSM.16.M88.4 R132, [R150+0x8000] ;  /* 0x008000009684783b */ /* 0x000ea80000000200 */
[----:B------:R-:W2:Y:S04]  /*38f0*/  LDSM.16.M88.4 R136, [R150+0x8400] ;  /* 0x008400009688783b */ /* 0x000ea80000000200 */
[----:B------:R-:W2:Y:S01]  /*3900*/  LDSM.16.M88.4 R140, [R150+0x8800] ;  /* 0x00880000968c783b */ /* 0x000ea20000000200 */
[----:B-1----:R-:W-:-:S03]  /*3910*/  IMAD.SHL.U32 R5, R17, 0x2, RZ ;  /* 0x0000000211057824 */ /* 0x002fc600078e00ff */
[----:B------:R-:W1:Y:S02]  /*3920*/  LDSM.16.M88.4 R144, [R150+0x8c00] ;  /* 0x008c00009690783b */ /* 0x000e640000000200 */
[----:B------:R-:W-:-:S05]  /*3930*/  LOP3.LUT R5, R5, 0x6, RZ, 0xc0, !PT ;  /* 0x0000000605057812 */ /* 0x000fca00078ec0ff */
[----:B------:R-:W-:-:S04]  /*3940*/  IMAD R0, R0, 0x40, R5 ;  /* 0x0000004000007824 */ /* 0x000fc800078e0205 */
[----:B------:R-:W-:Y:S02]  /*3950*/  IMAD R163, R163, 0x80, R0 ;  /* 0x00000080a3a37824 */ /* 0x000fe400078e0200 */
[C---:B------:R-:W-:Y:S01]  /*3960*/  VIADD R0, R12.reuse, 0xffffff80 ;  /* 0xffffff800c007836 */ /* 0x040fe20000000000 */
[----:B------:R-:W-:Y:S01]  /*3970*/  SHF.L.U64.HI R5, R12, 0x2, R8 ;  /* 0x000000020c057819 */ /* 0x000fe20000010208 */
[----:B------:R-:W-:Y:S01]  /*3980*/  VIADD R148, R162, 0x1000 ;  /* 0x00001000a2947836 */ /* 0x000fe20000000000 */
[----:B------:R-:W-:-:S04]  /*3990*/  UIADD3 UR38, UR43, UR13, URZ ;  /* 0x0000000d2b267290 */ /* 0x000fc8000fffe03f */
[----:B------:R-:W-:Y:S01]  /*39a0*/  SEL R148, R148, R162, !P0 ;  /* 0x000000a294947207 */ /* 0x000fe20004000000 */
[----:B------:R-:W-:Y:S01]  /*39b0*/  UIADD3 UR39, -UR7, 0x80, UR38 ;  /* 0x0000008007277890 */ /* 0x000fe2000fffe126 */
        /* <DEDUP_REMOVED lines=16> */
[----:B------:R-:W-:Y:S01]  /*3ac0*/  ULDC UR8, c[0x0][0x394] ;  /* 0x0000e50000087ab9 */ /* 0x000fe20000000800 */
[----:B------:R-:W-:Y:S01]  /*3ad0*/  LEA R148, R148, UR4, 0x1 ;  /* 0x0000000494947c11 */ /* 0x000fe2000f8e08ff */
        /* <DEDUP_REMOVED lines=14> */
[----:B------:R-:W-:Y:S01]  /*3bc0*/  UIMAD UR24, UR23, 0x70, URZ ;  /* 0x00000070171878a4 */ /* 0x000fe2000f8e023f */
[----:B------:R-:W-:Y:S01]  /*3bd0*/  UMOV UR11, UR8 ;  /* 0x00000008000b7c82 */ /* 0x000fe20008000000 */
[----:B------:R-:W-:Y:S02]  /*3be0*/  UIADD3 UR40, UR43, 0x80, URZ ;  /* 0x000000802b287890 */ /* 0x000fe4000fffe03f */
[----:B------:R-:W-:Y:S02]  /*3bf0*/  UIADD3 UR22, -UR22, URZ, URZ ;  /* 0x0000003f16167290 */ /* 0x000fe4000fffe13f */
[----:B------:R-:W-:Y:S02]  /*3c00*/  UIMAD UR23, UR23, 0x78, URZ ;  /* 0x00000078171778a4 */ /* 0x000fe4000f8e023f */
[----:B------:R-:W-:Y:S01]  /*3c10*/  UIADD3 UR39, UR39, -UR46, URZ ;  /* 0x8000002e27277290 */ /* 0x000fe2000fffe03f */
[----:B------:R-:W-:Y:S01]  /*3c20*/  ULDC UR8, c[0x0][0x2ec] ;  /* 0x0000bb0000087ab9 */ /* 0x000fe20000000800 */
[----:B--2---:R-:W-:-:S05]  /*3c30*/  @P1 FMUL.FTZ R3, R4, R3 ;  /* 0x0000000304031220 */ /* 0x004fca0000410000 */
[----:B------:R-:W-:Y:S01]  /*3c40*/  @P1 R2UR UR6, R3 ;  /* 0x00000000030612ca */ /* 0x000fe200000e0000 */
[----:B------:R-:W-:-:S05]  /*3c50*/  IMAD.SHL.U32 R3, R12, 0x4, RZ ;  /* 0x000000040c037824 */ /* 0x000fca00078e00ff */
[----:B------:R2:W-:Y:S04]  /*3c60*/  STL [R1+0x2c], R3 ;  /* 0x00002c0301007387 */ /* 0x0005e80000100800 */
[----:B---3--:R-:W-:Y:S04]  /*3c70*/  STL [R1+0x14], R13 ;  /* 0x0000140d01007387 */ /* 0x008fe80000100800 */
[----:B----4-:R-:W-:Y:S04]  /*3c80*/  STL [R1+0x18], R11 ;  /* 0x0000180b01007387 */ /* 0x010fe80000100800 */
[----:B-----5:R-:W-:Y:S04]  /*3c90*/  STL [R1+0x4], R10 ;  /* 0x0000040a01007387 */ /* 0x020fe80000100800 */
[----:B------:R-:W-:Y:S01]  /*3ca0*/  STL [R1+0x10], R9 ;  /* 0x0000100901007387 */ /* 0x000fe20000100800 */
[----:B--2---:R-:W-:-:S04]  /*3cb0*/  SHF.R.S32.HI R3, RZ, 0x1f, R0 ;  /* 0x0000001fff037819 */ /* 0x004fc80000011400 */
[C---:B------:R-:W-:Y:S01]  /*3cc0*/  SHF.L.U64.HI R3, R0.reuse, 0x2, R3 ;  /* 0x0000000200037819 */ /* 0x040fe20000010203 */
[----:B------:R-:W-:Y:S01]  /*3cd0*/  IMAD.SHL.U32 R0, R0, 0x4, RZ ;  /* 0x0000000400007824 */ /* 0x000fe200078e00ff */
[----:B------:R-:W-:Y:S04]  /*3ce0*/  STL [R1+0x28], R5 ;  /* 0x0000280501007387 */ /* 0x000fe80000100800 */
[----:B------:R2:W-:Y:S04]  /*3cf0*/  STL [R1+0x24], R3 ;  /* 0x0000240301007387 */ /* 0x0005e80000100800 */
[----:B------:R3:W-:Y:S04]  /*3d00*/  STL [R1+0x20], R0 ;  /* 0x0000200001007387 */ /* 0x0007e80000100800 */
[----:B------:R3:W-:Y:S01]  /*3d10*/  STL [R1], R172 ;  /* 0x000000ac01007387 */ /* 0x0007e20000100800 */
[----:B------:R-:W-:Y:S01]  /*3d20*/  VIADD R4, R156, 0x1000 ;  /* 0x000010009c047836 */ /* 0x000fe20000000000 */
[----:B------:R-:W-:Y:S01]  /*3d30*/  @UP1 UMOV UR5, UR6 ;  /* 0x0000000600051c82 */ /* 0x000fe20008000000 */
[----:B------:R-:W-:-:S03]  /*3d40*/  ULDC UR6, c[0x0][0x39c] ;  /* 0x0000e70000067ab9 */ /* 0x000fc60000000800 */
[----:B--2---:R-:W-:-:S04]  /*3d50*/  SEL R3, R4, R156, !P0 ;  /* 0x0000009c04037207 */ /* 0x004fc80004000000 */
[----:B-1----:R-:W-:-:S07]  /*3d60*/  LEA R3, R3, UR4, 0x1 ;  /* 0x0000000403037c11 */ /* 0x002fce000f8e08ff */
.L_x_775:
[----:B------:R-:W2:Y:S01]  /*3d70*/  LDL R164, [R1+0x2c] ;  /* 0x00002c0001a47983 */ /* 0x000ea20000100800 */
[----:B------:R-:W-:Y:S01]  /*3d80*/  IADD3 R112, R158, R148, RZ ;  /* 0x000000949e707210 */ /* 0x000fe20007ffe0ff */
[----:B------:R-:W-:Y:S02]  /*3d90*/  USHF.L.U32 UR10, UR9, 0x7, URZ ;  /* 0x00000007090a7899 */ /* 0x000fe4000800063f */
[----:B---3--:R-:W3:Y:S01]  /*3da0*/  LDL R0, [R1+0x28] ;  /* 0x0000280001007983 */ /* 0x008ee20000100800 */
[----:B------:R-:W-:Y:S01]  /*3db0*/  UMOV UR12, UR60 ;  /* 0x0000003c000c7c82 */ /* 0x000fe20008000000 */
[----:B------:R-:W-:Y:S02]  /*3dc0*/  UISETP.GE.AND UP0, UPT, UR10, UR39, UPT ;  /* 0x000000270a00728c */ /* 0x000fe4000bf06270 */
[----:B------:R-:W0:Y:S08]  /*3dd0*/  LDGDEPBAR ;  /* 0x00000000000079af */ /* 0x000e300000000000 */
[----:B------:R-:W4:Y:S01]  /*3de0*/  LDL R249, [R1+0x1c] ;  /* 0x00001c0001f97983 */ /* 0x000f220000100800 */
[----:B------:R-:W-:Y:S04]  /*3df0*/  DEPBAR.LE SB0, 0x0 ;  /* 0x000080000000791a */ /* 0x000fe80000000000 */
[----:B------:R-:W-:Y:S06]  /*3e00*/  BAR.SYNC.DEFER_BLOCKING 0x0 ;  /* 0x0000000000007b1d */ /* 0x000fec0000010000 */
[----:B------:R-:W-:Y:S08]  /*3e10*/  LDSM.16.M88.4 R64, [R148] ;  /* 0x000000009440783b */ /* 0x000ff00000000200 */
[----:B------:R-:W1:Y:S08]  /*3e20*/  LDSM.16.M88.4 R16, [R149+0x6000] ;  /* 0x006000009510783b */ /* 0x000e700000000200 */
[----:B------:R-:W1:Y:S08]  /*3e30*/  LDSM.16.M88.4 R60, [R148+0x1000] ;  /* 0x00100000943c783b */ /* 0x000e700000000200 */
[----:B------:R-:W1:Y:S08]  /*3e40*/  LDSM.16.M88.4 R32, [R149+0x6400] ;  /* 0x006400009520783b */ /* 0x000e700000000200 */
[----:B------:R-:W1:Y:S08]  /*3e50*/  LDSM.16.M88.4 R48, [R149+0x6800] ;  /* 0x006800009530783b */ /* 0x000e700000000200 */
[----:B------:R-:W1:Y:S08]  /*3e60*/  LDSM.16.M88.4 R100, [R149+0x6c00] ;  /* 0x006c00009564783b */ /* 0x000e700000000200 */
[----:B------:R-:W-:Y:S01]  /*3e70*/  LDSM.16.M88.4 R104, [R112] ;  /* 0x000000007068783b */ /* 0x000fe20000000200 */
[-C--:B-1----:R-:W-:Y:S07]  /*3e80*/  HMMA.16816.F32.BF16 R4, R64, R16.reuse, RZ ;  /* 0x000000104004723c */ /* 0x082fee00000418ff */
[----:B------:R-:W1:Y:S01]  /*3e90*/  LDSM.16.M88.4 R108, [R150+0x6000] ;  /* 0x00600000966c783b */ /* 0x000e620000000200 */
[C---:B------:R-:W-:Y:S06]  /*3ea0*/  HMMA.16816.F32.BF16 R8, R60.reuse, R16, RZ ;  /* 0x000000103c08723c */ /* 0x040fec00000418ff */
[-C--:B------:R-:W-:Y:S01]  /*3eb0*/  HMMA.16816.F32.BF16 R12, R60, R18.reuse, RZ ;  /* 0x000000123c0c723c */ /* 0x080fe200000418ff */
[----:B------:R-:W1:Y:S05]  /*3ec0*/  LDSM.16.M88.4 R112, [R112+0x1000] ;  /* 0x001000007070783b */ /* 0x000e6a0000000200 */
        /* <DEDUP_REMOVED lines=12> */
[----:B------:R-:W-:Y:S01]  /*3f90*/  HMMA.16816.F32.BF16 R64, R64, R102, RZ ;  /* 0x000000664040723c */ /* 0x000fe200000418ff */
[----:B------:R-:W1:Y:S05]  /*3fa0*/  LDSM.16.M88.4 R100, [R150+0x6400] ;  /* 0x006400009664783b */ /* 0x000e6a0000000200 */
        /* <DEDUP_REMOVED lines=13> */
[-C--:B------:R-:W-:Y:S04]  /*4080*/  HMMA.16816.F32.BF16 R20, R104, R100.reuse, R20 ;  /* 0x000000646814723c */ /* 0x080fe80000041814 */
[----:B------:R-:W-:Y:S01]  /*4090*/  MUFU.TANH R218, R6 ;  /* 0x0000000600da7308 */ /* 0x000fe20000002400 */
[----:B------:R-:W-:Y:S01]  /*40a0*/  FMUL.FTZ R14, R14, UR6 ;  /* 0x000000060e0e7c20 */ /* 0x000fe20008410000 */
[----:B------:R-:W-:Y:S01]  /*40b0*/  FMUL.FTZ R15, R15, UR6 ;  /* 0x000000060f0f7c20 */ /* 0x000fe20008410000 */
[----:B------:R-:W-:Y:S01]  /*40c0*/  FMUL.FTZ R12, R12, UR6 ;  /* 0x000000060c0c7c20 */ /* 0x000fe20008410000 */
[C---:B------:R-:W-:Y:S06]  /*40d0*/  HMMA.16816.F32.BF16 R24, R112.reuse, R100, R24 ;  /* 0x000000647018723c */ /* 0x040fec0000041818 */
[----:B------:R-:W-:Y:S01]  /*40e0*/  MUFU.TANH R217, R7 ;  /* 0x0000000700d97308 */ /* 0x000fe20000002400 */
[----:B------:R-:W-:Y:S01]  /*40f0*/  FMUL.FTZ R19, R19, UR6 ;  /* 0x0000000613137c20 */ /* 0x000fe20008410000 */
[-C--:B------:R-:W-:Y:S08]  /*4100*/  HMMA.16816.F32.BF16 R28, R112, R102.reuse, R28 ;  /* 0x00000066701c723c */ /* 0x080ff0000004181c */
[----:B------:R1:W-:Y:S01]  /*4110*/  MUFU.TANH R219, R4 ;  /* 0x0000000400db7308 */ /* 0x0003e20000002400 */
[C---:B------:R-:W-:Y:S04]  /*4120*/  HMMA.16816.F32.BF16 R32, R104.reuse, R102, R32 ;  /* 0x000000666820723c */ /* 0x040fe80000041820 */
[----:B------:R-:W-:Y:S01]  /*4130*/  FMUL.FTZ R18, R18, UR6 ;  /* 0x0000000612127c20 */ /* 0x000fe20008410000 */
[----:B------:R-:W-:Y:S04]  /*4140*/  FMUL.FTZ R22, R22, UR6 ;  /* 0x0000000616167c20 */ /* 0x000fe80008410000 */
[----:B------:R-:W-:Y:S02]  /*4150*/  MUFU.TANH R211, R10 ;  /* 0x0000000a00d37308 */ /* 0x000fe40000002400 */
[----:B------:R-:W-:Y:S01]  /*4160*/  FMUL.FTZ R23, R23, UR6 ;  /* 0x0000000617177c20 */ /* 0x000fe20008410000 */
[----:B------:R-:W-:Y:S01]  /*4170*/  FMUL.FTZ R20, R20, UR6 ;  /* 0x0000000614147c20 */ /* 0x000fe20008410000 */
[----:B------:R-:W-:Y:S01]  /*4180*/  FMUL.FTZ R13, R13, UR6 ;  /* 0x000000060d0d7c20 */ /* 0x000fe20008410000 */
[----:B------:R-:W-:Y:S01]  /*4190*/  FMUL.FTZ R168, R24, UR6 ;  /* 0x0000000618a87c20 */ /* 0x000fe20008410000 */
[----:B------:R-:W-:Y:S04]  /*41a0*/  FMUL.FTZ R27, R27, UR6 ;  /* 0x000000061b1b7c20 */ /* 0x000fe80008410000 */
[----:B------:R-:W-:Y:S01]  /*41b0*/  MUFU.TANH R212, R11 ;  /* 0x0000000b00d47308 */ /* 0x000fe20000002400 */
[----:B-1----:R-:W1:Y:S01]  /*41c0*/  LDSM.16.M88.4 R4, [R150+0x6800] ;  /* 0x006800009604783b */ /* 0x002e620000000200 */
[----:B------:R-:W-:Y:S01]  /*41d0*/  FMUL.FTZ R24, R25, UR6 ;  /* 0x0000000619187c20 */ /* 0x000fe20008410000 */
[----:B------:R-:W-:Y:S01]  /*41e0*/  FMUL.FTZ R26, R26, UR6 ;  /* 0x000000061a1a7c20 */ /* 0x000fe20008410000 */
[----:B------:R-:W-:Y:S01]  /*41f0*/  FMUL.FTZ R171, R30, UR6 ;  /* 0x000000061eab7c20 */ /* 0x000fe20008410000 */
[----:B------:R-:W-:Y:S01]  /*4200*/  FMUL.FTZ R174, R31, UR6 ;  /* 0x000000061fae7c20 */ /* 0x000fe20008410000 */
[----:B------:R-:W-:Y:S01]  /*4210*/  FMUL.FTZ R169, R29, UR6 ;  /* 0x000000061da97c20 */ /* 0x000fe20008410000 */
[----:B------:R-:W-:Y:S03]  /*4220*/  FMUL.FTZ R170, R28, UR6 ;  /* 0x000000061caa7c20 */ /* 0x000fe60008410000 */
[----:B------:R-:W-:Y:S01]  /*4230*/  MUFU.TANH R214, R8 ;  /* 0x0000000800d67308 */ /* 0x000fe20000002400 */
[----:B------:R-:W-:Y:S01]  /*4240*/  FMUL.FTZ R177, R34, UR6 ;  /* 0x0000000622b17c20 */ /* 0x000fe20008410000 */
[----:B------:R-:W-:Y:S01]  /*4250*/  FMUL.FTZ R103, R33, UR6 ;  /* 0x0000000621677c20 */ /* 0x000fe20008410000 */
[----:B------:R-:W-:Y:S07]  /*4260*/  FMUL.FTZ R165, R35, UR6 ;  /* 0x0000000623a57c20 */ /* 0x000fee0008410000 */
[----:B------:R1:W-:Y:S10]  /*4270*/  MUFU.TANH R213, R9 ;  /* 0x0000000900d57308 */ /* 0x0003f40000002400 */
[----:B------:R2:W-:Y:S10]  /*4280*/  MUFU.TANH R202, R14 ;  /* 0x0000000e00ca7308 */ /* 0x0005f40000002400 */
[----:B------:R3:W-:Y:S01]  /*4290*/  MUFU.TANH R201, R15 ;  /* 0x0000000f00c97308 */ /* 0x0007e20000002400 */
[----:B-1----:R-:W1:Y:S09]  /*42a0*/  LDSM.16.M88.4 R8, [R150+0x6c00] ;  /* 0x006c00009608783b */ /* 0x002e720000000200 */
[----:B------:R1:W-:Y:S01]  /*42b0*/  MUFU.TANH R167, R22 ;  /* 0x0000001600a77308 */ /* 0x0003e20000002400 */
[----:B--2---:R-:W-:Y:S01]  /*42c0*/  IADD3 R14, P0, R164, UR19, RZ ;  /* 0x00000013a40e7c10 */ /* 0x004fe2000ff1e0ff */
[-C--:B------:R-:W-:Y:S03]  /*42d0*/  HMMA.16816.F32.BF16 R36, R104, R4.reuse, R36 ;  /* 0x000000046824723c */ /* 0x080fe60000041824 */
[----:B------:R-:W-:Y:S05]  /*42e0*/  FMUL.FTZ R164, R32, UR6 ;  /* 0x0000000620a47c20 */ /* 0x000fea0008410000 */
[----:B------:R-:W-:Y:S03]  /*42f0*/  MUFU.TANH R188, R19 ;  /* 0x0000001300bc7308 */ /* 0x000fe60000002400 */
[----:B---3--:R-:W-:Y:S01]  /*4300*/  IADD3.X R15, R0, UR18, RZ, P0, !PT ;  /* 0x00000012000f7c10 */ /* 0x008fe200087fe4ff */
[C---:B------:R-:W-:Y:S04]  /*4310*/  HMMA.16816.F32.BF16 R40, R112.reuse, R4, R40 ;  /* 0x000000047028723c */ /* 0x040fe80000041828 */
[----:B------:R-:W5:Y:S01]  /*4320*/  LDG.E R111, desc[UR14][R14.64] ;  /* 0x0000000e0e6f7981 */ /* 0x000f62000c1e1900 */
[----:B----4-:R-:W-:Y:S01]  /*4330*/  IADD3 R0, R249, -UR13, -R163 ;  /* 0x8000000df9007c10 */ /* 0x010fe2000fffe8a3 */
[----:B------:R-:W-:Y:S01]  /*4340*/  MUFU.TANH R184, R18 ;  /* 0x0000001200b87308 */ /* 0x000fe20000002400 */
[-C--:B------:R-:W-:Y:S01]  /*4350*/  HMMA.16816.F32.BF16 R44, R112, R6.reuse, R44 ;  /* 0x00000006702c723c */ /* 0x080fe2000004182c */
[----:B------:R-:W5:Y:S03]  /*4360*/  LDG.E R110, desc[UR14][R14.64+0x20] ;  /* 0x0000200e0e6e7981 */ /* 0x000f66000c1e1900 */
[----:B------:R-:W-:Y:S01]  /*4370*/  IADD3 R0, R0, UR7, RZ ;  /* 0x0000000700007c10 */ /* 0x000fe2000fffe0ff */
[----:B------:R-:W5:Y:S01]  /*4380*/  LDG.E R109, desc[UR14][R14.64+0x100] ;  /* 0x0001000e0e6d7981 */ /* 0x000f62000c1e1900 */
[C---:B------:R-:W-:Y:S03]  /*4390*/  HMMA.16816.F32.BF16 R48, R104.reuse, R6, R48 ;  /* 0x000000066830723c */ /* 0x040fe60000041830 */
[----:B------:R2:W-:Y:S01]  /*43a0*/  MUFU.TANH R198, R12 ;  /* 0x0000000c00c67308 */ /* 0x0005e20000002400 */
[----:B------:R3:W5:Y:S01]  /*43b0*/  LDG.E R108, desc[UR14][R14.64+0x120] ;  /* 0x0001200e0e6c7981 */ /* 0x000762000c1e1900 */
[----:B------:R-:W-:Y:S01]  /*43c0*/  IADD3 R0, R0, UR10, RZ ;  /* 0x0000000a00007c10 */ /* 0x000fe2000fffe0ff */
[----:B------:R-:W-:Y:S01]  /*43d0*/  FMUL.FTZ R100, R39, UR6 ;  /* 0x0000000627647c20 */ /* 0x000fe20008410000 */
[----:B------:R-:W-:Y:S01]  /*43e0*/  FMUL.FTZ R166, R37, UR6 ;  /* 0x0000000625a67c20 */ /* 0x000fe20008410000 */
[----:B------:R-:W-:Y:S05]  /*43f0*/  FMUL.FTZ R102, R36, UR6 ;  /* 0x0000000624667c20 */ /* 0x000fea0008410000 */
[----:B------:R-:W-:Y:S01]  /*4400*/  MUFU.TANH R192, R13 ;  /* 0x0000000d00c07308 */ /* 0x000fe20000002400 */
[-C--:B-1----:R-:W-:Y:S03]  /*4410*/  HMMA.16816.F32.BF16 R52, R104, R8.reuse, R52 ;  /* 0x000000086834723c */ /* 0x082fe60000041834 */
[----:B------:R-:W-:Y:S01]  /*4420*/  IADD3 R4, R0, 0x47, RZ ;  /* 0x0000004700047810 */ /* 0x000fe20007ffe0ff */
[----:B------:R-:W-:Y:S01]  /*4430*/  FMUL.FTZ R173, R42, UR6 ;  /* 0x000000062aad7c20 */ /* 0x000fe20008410000 */
[----:B------:R-:W-:Y:S01]  /*4440*/  IADD3 R42, R0, -0x1, RZ ;  /* 0xffffffff002a7810 */ /* 0x000fe20007ffe0ff */
[C---:B------:R-:W-:Y:S03]  /*4450*/  HMMA.16816.F32.BF16 R56, R112.reuse, R8, R56 ;  /* 0x000000087038723c */ /* 0x040fe60000041838 */
[----:B------:R-:W-:Y:S01]  /*4460*/  MUFU.TANH R37, R24 ;  /* 0x0000001800257308 */ /* 0x000fe20000002400 */
[----:B------:R-:W-:Y:S01]  /*4470*/  ISETP.GE.AND P0, PT, R4, RZ, PT ;  /* 0x000000ff0400720c */ /* 0x000fe20003f06270 */
[----:B------:R-:W-:Y:S01]  /*4480*/  FMUL.FTZ R181, R40, UR6 ;  /* 0x0000000628b57c20 */ /* 0x000fe20008410000 */
[-C--:B------:R-:W-:Y:S07]  /*4490*/  HMMA.16816.F32.BF16 R60, R112, R10.reuse, R60 ;  /* 0x0000000a703c723c */ /* 0x080fee000004183c */
[----:B------:R1:W-:Y:S01]  /*44a0*/  MUFU.TANH R115, R23 ;  /* 0x0000001700737308 */ /* 0x0003e20000002400 */
[----:B------:R-:W-:Y:S03]  /*44b0*/  ISETP.GE.AND P3, PT, R42, RZ, PT ;  /* 0x000000ff2a00720c */ /* 0x000fe60003f66270 */
[----:B------:R-:W-:Y:S01]  /*44c0*/  FMUL.FTZ R183, R41, UR6 ;  /* 0x0000000629b77c20 */ /* 0x000fe20008410000 */
[----:B------:R-:W-:Y:S05]  /*44d0*/  HMMA.16816.F32.BF16 R64, R104, R10, R64 ;  /* 0x0000000a6840723c */ /* 0x000fea0000041840 */
[----:B------:R4:W-:Y:S01]  /*44e0*/  MUFU.TANH R106, R20 ;  /* 0x00000014006a7308 */ /* 0x0009e20000002400 */
[C---:B------:R-:W-:Y:S01]  /*44f0*/  IADD3 R22, R0.reuse, 0x7, RZ ;  /* 0x0000000700167810 */ /* 0x040fe20007ffe0ff */
[----:B---3--:R-:W-:Y:S01]  /*4500*/  FMUL.FTZ R14, R21, UR6 ;  /* 0x00000006150e7c20 */ /* 0x008fe20008410000 */
[----:B------:R-:W-:Y:S02]  /*4510*/  IADD3 R5, R0, 0x48, RZ ;  /* 0x0000004800057810 */ /* 0x000fe40007ffe0ff */
[----:B------:R-:W-:Y:S01]  /*4520*/  ISETP.GE.AND P6, PT, R22, RZ, PT ;  /* 0x000000ff1600720c */ /* 0x000fe20003fc6270 */
[----:B--2---:R-:W-:Y:S01]  /*4530*/  FMUL.FTZ R12, R17, UR6 ;  /* 0x00000006110c7c20 */ /* 0x004fe20008410000 */
[----:B------:R-:W-:Y:S03]  /*4540*/  ISETP.GE.AND P1, PT, R5, RZ, PT ;  /* 0x000000ff0500720c */ /* 0x000fe60003f26270 */
[----:B------:R2:W-:Y:S01]  /*4550*/  MUFU.TANH R112, R14 ;  /* 0x0000000e00707308 */ /* 0x0005e20000002400 */
[----:B-1----:R-:W-:Y:S01]  /*4560*/  IADD3 R23, R0, 0x8, RZ ;  /* 0x0000000800177810 */ /* 0x002fe20007ffe0ff */
[----:B------:R-:W-:Y:S01]  /*4570*/  FMUL.FTZ R13, R16, UR6 ;  /* 0x00000006100d7c20 */ /* 0x000fe20008410000 */
[----:B------:R-:W-:Y:S01]  /*4580*/  IADD3 R21, R0, 0x40, RZ ;  /* 0x0000004000157810 */ /* 0x000fe20007ffe0ff */
[----:B------:R-:W-:Y:S01]  /*4590*/  FMUL.FTZ R215, R59, UR6 ;  /* 0x000000063bd77c20 */ /* 0x000fe20008410000 */
[----:B------:R-:W-:Y:S01]  /*45a0*/  ISETP.GE.AND P2, PT, R23, RZ, PT ;  /* 0x000000ff1700720c */ /* 0x000fe20003f46270 */
[----:B------:R-:W-:Y:S01]  /*45b0*/  FMUL.FTZ R189, R44, UR6 ;  /* 0x000000062cbd7c20 */ /* 0x000fe20008410000 */
[C---:B------:R-:W-:Y:S03]  /*45c0*/  IADD3 R39, R0.reuse, -0x10, RZ ;  /* 0xfffffff000277810 */ /* 0x040fe60007ffe0ff */
[----:B------:R1:W-:Y:S01]  /*45d0*/  MUFU.TANH R114, R27 ;  /* 0x0000001b00727308 */ /* 0x0003e20000002400 */
[C---:B----4-:R-:W-:Y:S01]  /*45e0*/  IADD3 R20, R0.reuse, 0x3f, RZ ;  /* 0x0000003f00147810 */ /* 0x050fe20007ffe0ff */
[----:B------:R-:W-:Y:S01]  /*45f0*/  FMUL.FTZ R195, R45, UR6 ;  /* 0x000000062dc37c20 */ /* 0x000fe20008410000 */
[----:B------:R-:W-:Y:S01]  /*4600*/  @!P0 IADD3 R4, -R0, -0x47, RZ ;  /* 0xffffffb900048810 */ /* 0x000fe20007ffe1ff */
[----:B------:R-:W-:Y:S01]  /*4610*/  FMUL.FTZ R182, R46, UR6 ;  /* 0x000000062eb67c20 */ /* 0x000fe20008410000 */
[C---:B------:R-:W-:Y:S01]  /*4620*/  IADD3 R19, R0.reuse, 0x38, RZ ;  /* 0x0000003800137810 */ /* 0x040fe20007ffe0ff */
[----:B------:R-:W-:Y:S01]  /*4630*/  FMUL.FTZ R186, R47, UR6 ;  /* 0x000000062fba7c20 */ /* 0x000fe20008410000 */
[C---:B------:R-:W-:Y:S03]  /*4640*/  IADD3 R18, R0.reuse, 0x37, RZ ;  /* 0x0000003700127810 */ /* 0x040fe60007ffe0ff */
[----:B------:R3:W-:Y:S01]  /*4650*/  MUFU.TANH R113, R26 ;  /* 0x0000001a00717308 */ /* 0x0007e20000002400 */
[C---:B------:R-:W-:Y:S01]  /*4660*/  IADD3 R41, R0.reuse, -0x8, RZ ;  /* 0xfffffff800297810 */ /* 0x040fe20007ffe0ff */
[----:B------:R-:W-:Y:S01]  /*4670*/  FMUL.FTZ R200, R49, UR6 ;  /* 0x0000000631c87c20 */ /* 0x000fe20008410000 */
[----:B------:R-:W-:Y:S01]  /*4680*/  IADD3 R40, R0, -0x9, RZ ;  /* 0xfffffff700287810 */ /* 0x000fe20007ffe0ff */
[----:B------:R-:W-:Y:S01]  /*4690*/  FMUL.FTZ R101, R38, UR6 ;  /* 0x0000000626657c20 */ /* 0x000fe20008410000 */
[----:B------:R-:W-:Y:S01]  /*46a0*/  ISETP.GE.AND P5, PT, R21, RZ, PT ;  /* 0x000000ff1500720c */ /* 0x000fe20003fa6270 */
[----:B------:R-:W-:Y:S01]  /*46b0*/  FMUL.FTZ R187, R50, UR6 ;  /* 0x0000000632bb7c20 */ /* 0x000fe20008410000 */
[----:B------:R-:W-:Y:S03]  /*46c0*/  ISETP.GE.AND P4, PT, R20, RZ, PT ;  /* 0x000000ff1400720c */ /* 0x000fe60003f86270 */
[----:B------:R-:W4:Y:S01]  /*46d0*/  MUFU.TANH R180, R103 ;  /* 0x0000006700b47308 */ /* 0x000f220000002400 */
[----:B------:R-:W-:Y:S01]  /*46e0*/  ISETP.GE.AND P0, PT, R39, RZ, PT ;  /* 0x000000ff2700720c */ /* 0x000fe20003f06270 */
[----:B------:R-:W-:Y:S01]  /*46f0*/  FMUL.FTZ R221, R60, UR6 ;  /* 0x000000063cdd7c20 */ /* 0x000fe20008410000 */
[----:B------:R-:W-:Y:S01]  /*4700*/  @!P3 IADD3 R42, -R0, 0x1, RZ ;  /* 0x00000001002ab810 */ /* 0x000fe20007ffe1ff */
[----:B------:R-:W-:Y:S01]  /*4710*/  FMUL.FTZ R197, R48, UR6 ;  /* 0x0000000630c57c20 */ /* 0x000fe20008410000 */
[C---:B------:R-:W-:Y:S01]  /*4720*/  @!P2 IADD3 R23, -R0.reuse, -0x8, RZ ;  /* 0xfffffff80017a810 */ /* 0x040fe20007ffe1ff */
[----:B------:R-:W-:Y:S01]  /*4730*/  FMUL.FTZ R232, R65, UR6 ;  /* 0x0000000641e87c20 */ /* 0x000fe20008410000 */
[C---:B------:R-:W-:Y:S03]  /*4740*/  @!P6 IADD3 R22, -R0.reuse, -0x7, RZ ;  /* 0xfffffff90016e810 */ /* 0x040fe60007ffe1ff */
[----:B------:R-:W-:Y:S01]  /*4750*/  MUFU.TANH R59, R166 ;  /* 0x000000a6003b7308 */ /* 0x000fe20000002400 */
[----:B------:R-:W-:Y:S01]  /*4760*/  @!P1 IADD3 R5, -R0, -0x48, RZ ;  /* 0xffffffb800059810 */ /* 0x000fe20007ffe1ff */
[----:B------:R-:W-:Y:S01]  /*4770*/  FMUL.FTZ R43, R43, UR6 ;  /* 0x000000062b2b7c20 */ /* 0x000fe20008410000 */
[----:B------:R-:W-:Y:S01]  /*4780*/  ISETP.GE.AND P3, PT, R19, RZ, PT ;  /* 0x000000ff1300720c */ /* 0x000fe20003f66270 */
[----:B------:R-:W-:Y:S01]  /*4790*/  FMUL.FTZ R233, R67, UR6 ;  /* 0x0000000643e97c20 */ /* 0x000fe20008410000 */
[----:B------:R-:W-:Y:S01]  /*47a0*/  ISETP.GE.AND P2, PT, R18, RZ, PT ;  /* 0x000000ff1200720c */ /* 0x000fe20003f46270 */
[----:B------:R-:W-:Y:S01]  /*47b0*/  FMUL.FTZ R194, R51, UR6 ;  /* 0x0000000633c27c20 */ /* 0x000fe20008410000 */
[----:B------:R-:W-:Y:S03]  /*47c0*/  ISETP.GE.AND P6, PT, R41, RZ, PT ;  /* 0x000000ff2900720c */ /* 0x000fe60003fc6270 */
[----:B------:R-:W4:Y:S01]  /*47d0*/  MUFU.TANH R176, R100 ;  /* 0x0000006400b07308 */ /* 0x000f220000002400 */
[----:B------:R-:W-:Y:S01]  /*47e0*/  ISETP.GE.AND P1, PT, R40, RZ, PT ;  /* 0x000000ff2800720c */ /* 0x000fe20003f26270 */
[----:B------:R-:W-:Y:S01]  /*47f0*/  FMUL.FTZ R185, R54, UR6 ;  /* 0x0000000636b97c20 */ /* 0x000fe20008410000 */
[C---:B------:R-:W-:Y:S01]  /*4800*/  IADD3 R34, R0.reuse, -0x11, RZ ;  /* 0xffffffef00227810 */ /* 0x040fe20007ffe0ff */
[----:B------:R-:W-:Y:S01]  /*4810*/  FMUL.FTZ R222, R57, UR6 ;  /* 0x0000000639de7c20 */ /* 0x000fe20008410000 */
[----:B------:R-:W-:Y:S01]  /*4820*/  IADD3 R17, R0, 0x30, RZ ;  /* 0x0000003000117810 */ /* 0x000fe20007ffe0ff */
[----:B------:R-:W-:Y:S01]  /*4830*/  FMUL.FTZ R199, R58, UR6 ;  /* 0x000000063ac77c20 */ /* 0x000fe20008410000 */
[C---:B------:R-:W-:Y:S03]  /*4840*/  IADD3 R32, R0.reuse, -0x19, RZ ;  /* 0xffffffe700207810 */ /* 0x040fe60007ffe0ff */
[----:B------:R-:W-:Y:S01]  /*4850*/  MUFU.TANH R35, R169 ;  /* 0x000000a900237308 */ /* 0x000fe20000002400 */
[----:B------:R-:W-:Y:S01]  /*4860*/  @!P5 IADD3 R21, -R0, -0x40, RZ ;  /* 0xffffffc00015d810 */ /* 0x000fe20007ffe1ff */
[----:B------:R-:W-:Y:S01]  /*4870*/  FMUL.FTZ R231, R66, UR6 ;  /* 0x0000000642e77c20 */ /* 0x000fe20008410000 */
[C---:B------:R-:W-:Y:S01]  /*4880*/  @!P4 IADD3 R20, -R0.reuse, -0x3f, RZ ;  /* 0xffffffc10014c810 */ /* 0x040fe20007ffe1ff */
[----:B------:R-:W-:Y:S01]  /*4890*/  FMUL.FTZ R196, R53, UR6 ;  /* 0x0000000635c47c20 */ /* 0x000fe20008410000 */
[C---:B------:R-:W-:Y:S01]  /*48a0*/  @!P0 IADD3 R39, -R0.reuse, 0x10, RZ ;  /* 0x0000001000278810 */ /* 0x040fe20007ffe1ff */
[----:B------:R-:W-:Y:S01]  /*48b0*/  FMUL.FTZ R55, R55, UR6 ;  /* 0x0000000637377c20 */ /* 0x000fe20008410000 */
[C---:B------:R-:W-:Y:S03]  /*48c0*/  IADD3 R16, R0.reuse, 0x2f, RZ ;  /* 0x0000002f00107810 */ /* 0x040fe60007ffe0ff */
[----:B------:R-:W-:Y:S01]  /*48d0*/  MUFU.TANH R38, R168 ;  /* 0x000000a800267308 */ /* 0x000fe20000002400 */
[----:B------:R-:W-:Y:S01]  /*48e0*/  IADD3 R15, R0, 0x28, RZ ;  /* 0x00000028000f7810 */ /* 0x000fe20007ffe0ff */
[----:B------:R-:W-:Y:S01]  /*48f0*/  FMUL.FTZ R190, R52, UR6 ;  /* 0x0000000634be7c20 */ /* 0x000fe20008410000 */
[----:B--2---:R-:W-:Y:S01]  /*4900*/  IADD3 R14, R0, 0x27, RZ ;  /* 0x00000027000e7810 */ /* 0x004fe20007ffe0ff */
[----:B------:R-:W-:Y:S01]  /*4910*/  FMUL.FTZ R220, R56, UR6 ;  /* 0x0000000638dc7c20 */ /* 0x000fe20008410000 */
[----:B------:R-:W-:Y:S01]  /*4920*/  IADD3 R33, R0, -0x18, RZ ;  /* 0xffffffe800217810 */ /* 0x000fe20007ffe0ff */
[----:B------:R-:W-:Y:S01]  /*4930*/  FMUL.FTZ R225, R63, UR6 ;  /* 0x000000063fe17c20 */ /* 0x000fe20008410000 */
[----:B------:R-:W-:Y:S03]  /*4940*/  ISETP.GE.AND P5, PT, R34, RZ, PT ;  /* 0x000000ff2200720c */ /* 0x000fe60003fa6270 */
[----:B------:R-:W-:Y:S01]  /*4950*/  MUFU.TANH R60, R102 ;  /* 0x00000066003c7308 */ /* 0x000fe20000002400 */
[----:B------:R-:W-:Y:S01]  /*4960*/  ISETP.GE.AND P4, PT, R17, RZ, PT ;  /* 0x000000ff1100720c */ /* 0x000fe20003f86270 */
[----:B------:R-:W-:Y:S01]  /*4970*/  FMUL.FTZ R223, R62, UR6 ;  /* 0x000000063edf7c20 */ /* 0x000fe20008410000 */
[----:B------:R-:W-:Y:S01]  /*4980*/  ISETP.GE.AND P0, PT, R32, RZ, PT ;  /* 0x000000ff2000720c */ /* 0x000fe20003f06270 */
[----:B------:R-:W-:Y:S01]  /*4990*/  FMUL.FTZ R230, R64, UR6 ;  /* 0x0000000640e67c20 */ /* 0x000fe20008410000 */
[C---:B------:R-:W-:Y:S01]  /*49a0*/  @!P3 IADD3 R19, -R0.reuse, -0x38, RZ ;  /* 0xffffffc80013b810 */ /* 0x040fe20007ffe1ff */
[----:B------:R-:W-:Y:S01]  /*49b0*/  FMUL.FTZ R224, R61, UR6 ;  /* 0x000000063de07c20 */ /* 0x000fe20008410000 */
[C---:B------:R-:W-:Y:S03]  /*49c0*/  @!P2 IADD3 R18, -R0.reuse, -0x37, RZ ;  /* 0xffffffc90012a810 */ /* 0x040fe60007ffe1ff */
[----:B------:R-:W-:Y:S01]  /*49d0*/  MUFU.TANH R169, R186 ;  /* 0x000000ba00a97308 */ /* 0x000fe20000002400 */
[C---:B------:R-:W-:Y:S02]  /*49e0*/  @!P6 IADD3 R41, -R0.reuse, 0x8, RZ ;  /* 0x000000080029e810 */ /* 0x040fe40007ffe1ff */
[----:B------:R-:W-:Y:S02]  /*49f0*/  @!P1 IADD3 R40, -R0, 0x9, RZ ;  /* 0x0000000900289810 */ /* 0x000fe40007ffe1ff */
[----:B------:R-:W-:Y:S02]  /*4a00*/  ISETP.GE.AND P3, PT, R16, RZ, PT ;  /* 0x000000ff1000720c */ /* 0x000fe40003f66270 */
[----:B------:R-:W-:Y:S03]  /*4a10*/  ISETP.GE.AND P2, PT, R15, RZ, PT ;  /* 0x000000ff0f00720c */ /* 0x000fe60003f46270 */
[----:B------:R-:W-:Y:S01]  /*4a20*/  MUFU.TANH R175, R101 ;  /* 0x0000006500af7308 */ /* 0x000fe20000002400 */
[----:B------:R-:W-:Y:S02]  /*4a30*/  ISETP.GE.AND P6, PT, R14, RZ, PT ;  /* 0x000000ff0e00720c */ /* 0x000fe40003fc6270 */
[----:B------:R-:W-:Y:S02]  /*4a40*/  ISETP.GE.AND P1, PT, R33, RZ, PT ;  /* 0x000000ff2100720c */ /* 0x000fe40003f26270 */
[C---:B------:R-:W-:Y:S02]  /*4a50*/  IADD3 R31, R0.reuse, -0x20, RZ ;  /* 0xffffffe0001f7810 */ /* 0x040fe40007ffe0ff */
[C---:B------:R-:W-:Y:S03]  /*4a60*/  IADD3 R30, R0.reuse, -0x21, RZ ;  /* 0xffffffdf001e7810 */ /* 0x040fe60007ffe0ff */
[----:B------:R-:W-:Y:S01]  /*4a70*/  MUFU.TANH R168, R187 ;  /* 0x000000bb00a87308 */ /* 0x000fe20000002400 */
[C---:B------:R-:W-:Y:S02]  /*4a80*/  IADD3 R29, R0.reuse, -0x28, RZ ;  /* 0xffffffd8001d7810 */ /* 0x040fe40007ffe0ff */
[C---:B------:R-:W-:Y:S02]  /*4a90*/  @!P5 IADD3 R34, -R0.reuse, 0x11, RZ ;  /* 0x000000110022d810 */ /* 0x040fe40007ffe1ff */
[C---:B------:R-:W-:Y:S02]  /*4aa0*/  @!P4 IADD3 R17, -R0.reuse, -0x30, RZ ;  /* 0xffffffd00011c810 */ /* 0x040fe40007ffe1ff */
[C---:B------:R-:W-:Y:S03]  /*4ab0*/  @!P0 IADD3 R32, -R0.reuse, 0x19, RZ ;  /* 0x0000001900208810 */ /* 0x040fe60007ffe1ff */
[----:B------:R-:W-:Y:S01]  /*4ac0*/  MUFU.TANH R12, R12 ;  /* 0x0000000c000c7308 */ /* 0x000fe20000002400 */
[C---:B------:R-:W-:Y:S02]  /*4ad0*/  IADD3 R11, R0.reuse, 0x20, RZ ;  /* 0x00000020000b7810 */ /* 0x040fe40007ffe0ff */
[C---:B------:R-:W-:Y:S02]  /*4ae0*/  IADD3 R10, R0.reuse, 0x1f, RZ ;  /* 0x0000001f000a7810 */ /* 0x040fe40007ffe0ff */
[C---:B------:R-:W-:Y:S02]  /*4af0*/  IADD3 R9, R0.reuse, 0x18, RZ ;  /* 0x0000001800097810 */ /* 0x040fe40007ffe0ff */
[----:B------:R-:W-:Y:S03]  /*4b00*/  IADD3 R8, R0, 0x17, RZ ;  /* 0x0000001700087810 */ /* 0x000fe60007ffe0ff */
[----:B------:R-:W2:Y:S01]  /*4b10*/  MUFU.TANH R178, R165 ;  /* 0x000000a500b27308 */ /* 0x000ea20000002400 */
[----:B------:R-:W-:Y:S02]  /*4b20*/  ISETP.GE.AND P5, PT, R31, RZ, PT ;  /* 0x000000ff1f00720c */ /* 0x000fe40003fa6270 */
[----:B------:R-:W-:Y:S02]  /*4b30*/  ISETP.GE.AND P4, PT, R30, RZ, PT ;  /* 0x000000ff1e00720c */ /* 0x000fe40003f86270 */
[----:B------:R-:W-:Y:S02]  /*4b40*/  ISETP.GE.AND P0, PT, R29, RZ, PT ;  /* 0x000000ff1d00720c */ /* 0x000fe40003f06270 */
[C---:B------:R-:W-:Y:S03]  /*4b50*/  @!P3 IADD3 R16, -R0.reuse, -0x2f, RZ ;  /* 0xffffffd10010b810 */ /* 0x040fe60007ffe1ff */
[----:B------:R-:W-:Y:S01]  /*4b60*/  MUFU.TANH R107, R182 ;  /* 0x000000b6006b7308 */ /* 0x000fe20000002400 */
[C---:B------:R-:W-:Y:S02]  /*4b70*/  @!P2 IADD3 R15, -R0.reuse, -0x28, RZ ;  /* 0xffffffd8000fa810 */ /* 0x040fe40007ffe1ff */
[C---:B------:R-:W-:Y:S02]  /*4b80*/  @!P6 IADD3 R14, -R0.reuse, -0x27, RZ ;  /* 0xffffffd9000ee810 */ /* 0x040fe40007ffe1ff */
[----:B------:R-:W-:Y:S02]  /*4b90*/  @!P1 IADD3 R33, -R0, 0x18, RZ ;  /* 0x0000001800219810 */ /* 0x000fe40007ffe1ff */
[----:B------:R-:W-:Y:S03]  /*4ba0*/  ISETP.GE.AND P3, PT, R11, RZ, PT ;  /* 0x000000ff0b00720c */ /* 0x000fe60003f66270 */
[----:B------:R-:W-:Y:S01]  /*4bb0*/  MUFU.TANH R36, R170 ;  /* 0x000000aa00247308 */ /* 0x000fe20000002400 */
[----:B------:R-:W-:Y:S02]  /*4bc0*/  ISETP.GE.AND P2, PT, R10, RZ, PT ;  /* 0x000000ff0a00720c */ /* 0x000fe40003f46270 */
[----:B------:R-:W-:Y:S02]  /*4bd0*/  ISETP.GE.AND P6, PT, R9, RZ, PT ;  /* 0x000000ff0900720c */ /* 0x000fe40003fc6270 */
[----:B------:R-:W-:Y:S02]  /*4be0*/  ISETP.GE.AND P1, PT, R8, RZ, PT ;  /* 0x000000ff0800720c */ /* 0x000fe40003f26270 */
[C---:B-1----:R-:W-:Y:S03]  /*4bf0*/  IADD3 R27, R0.reuse, -0x30, RZ ;  /* 0xffffffd0001b7810 */ /* 0x042fe60007ffe0ff */
[----:B------:R-:W-:Y:S01]  /*4c00*/  MUFU.TANH R13, R13 ;  /* 0x0000000d000d7308 */ /* 0x000fe20000002400 */
[C---:B------:R-:W-:Y:S02]  /*4c10*/  IADD3 R24, R0.reuse, -0x39, RZ ;  /* 0xffffffc700187810 */ /* 0x040fe40007ffe0ff */
[C---:B------:R-:W-:Y:S02]  /*4c20*/  @!P5 IADD3 R31, -R0.reuse, 0x20, RZ ;  /* 0x00000020001fd810 */ /* 0x040fe40007ffe1ff */
[C---:B------:R-:W-:Y:S02]  /*4c30*/  @!P4 IADD3 R30, -R0.reuse, 0x21, RZ ;  /* 0x00000021001ec810 */ /* 0x040fe40007ffe1ff */
[C---:B------:R-:W-:Y:S03]  /*4c40*/  @!P0 IADD3 R29, -R0.reuse, 0x28, RZ ;  /* 0x00000028001d8810 */ /* 0x040fe60007ffe1ff */
[----:B------:R-:W1:Y:S01]  /*4c50*/  MUFU.TANH R179, R164 ;  /* 0x000000a400b37308 */ /* 0x000e620000002400 */
[C---:B------:R-:W-:Y:S02]  /*4c60*/  IADD3 R28, R0.reuse, -0x29, RZ ;  /* 0xffffffd7001c7810 */ /* 0x040fe40007ffe0ff */
[C---:B---3--:R-:W-:Y:S02]  /*4c70*/  IADD3 R26, R0.reuse, -0x31, RZ ;  /* 0xffffffcf001a7810 */ /* 0x048fe40007ffe0ff */
[C---:B------:R-:W-:Y:S02]  /*4c80*/  IADD3 R7, R0.reuse, 0x10, RZ ;  /* 0x0000001000077810 */ /* 0x040fe40007ffe0ff */
[C---:B------:R-:W-:Y:S03]  /*4c90*/  IADD3 R6, R0.reuse, 0xf, RZ ;  /* 0x0000000f00067810 */ /* 0x040fe60007ffe0ff */
[----:B------:R-:W-:Y:S01]  /*4ca0*/  MUFU.TANH R170, R43 ;  /* 0x0000002b00aa7308 */ /* 0x000fe20000002400 */
[----:B------:R-:W-:Y:S02]  /*4cb0*/  IADD3 R25, R0, -0x38, RZ ;  /* 0xffffffc800197810 */ /* 0x000fe40007ffe0ff */
[----:B------:R-:W-:Y:S02]  /*4cc0*/  ISETP.GE.AND P4, PT, R27, RZ, PT ;  /* 0x000000ff1b00720c */ /* 0x000fe40003f86270 */
[----:B------:R-:W-:Y:S02]  /*4cd0*/  ISETP.GE.AND P0, PT, R24, RZ, PT ;  /* 0x000000ff1800720c */ /* 0x000fe40003f06270 */
[C---:B------:R-:W-:Y:S03]  /*4ce0*/  @!P3 IADD3 R11, -R0.reuse, -0x20, RZ ;  /* 0xffffffe0000bb810 */ /* 0x040fe60007ffe1ff */
[----:B------:R-:W-:Y:S01]  /*4cf0*/  MUFU.TANH R164, R194 ;  /* 0x000000c200a47308 */ /* 0x000fe20000002400 */
[C---:B------:R-:W-:Y:S02]  /*4d00*/  @!P2 IADD3 R10, -R0.reuse, -0x1f, RZ ;  /* 0xffffffe1000aa810 */ /* 0x040fe40007ffe1ff */
[C---:B------:R-:W-:Y:S02]  /*4d10*/  @!P6 IADD3 R9, -R0.reuse, -0x18, RZ ;  /* 0xffffffe80009e810 */ /* 0x040fe40007ffe1ff */
[----:B------:R-:W-:Y:S02]  /*4d20*/  @!P1 IADD3 R8, -R0, -0x17, RZ ;  /* 0xffffffe900089810 */ /* 0x000fe40007ffe1ff */
[----:B------:R-:W-:Y:S03]  /*4d30*/  I2FP.F32.S32 R47, R32 ;  /* 0x00000020002f7245 */ /* 0x000fe60000201400 */
[----:B------:R-:W-:Y:S01]  /*4d40*/  MUFU.TANH R57, R200 ;  /* 0x000000c800397308 */ /* 0x000fe20000002400 */
[----:B------:R-:W-:Y:S02]  /*4d50*/  I2FP.F32.S32 R46, R31 ;  /* 0x0000001f002e7245 */ /* 0x000fe40000201400 */
[----:B------:R-:W-:Y:S01]  /*4d60*/  ISETP.GE.AND P5, PT, R28, RZ, PT ;  /* 0x000000ff1c00720c */ /* 0x000fe20003fa6270 */
[C---:B----4-:R-:W-:Y:S01]  /*4d70*/  FFMA.FTZ R61, R47.reuse, -UR5, R180 ;  /* 0x800000052f3d7c23 */ /* 0x050fe200080100b4 */
[----:B------:R-:W-:Y:S01]  /*4d80*/  ISETP.GE.AND P3, PT, R26, RZ, PT ;  /* 0x000000ff1a00720c */ /* 0x000fe20003f66270 */
[----:B------:R-:W-:Y:S01]  /*4d90*/  FFMA.FTZ R47, R47, -UR5, R176 ;  /* 0x800000052f2f7c23 */ /* 0x000fe200080100b0 */
[----:B------:R-:W-:Y:S03]  /*4da0*/  ISETP.GE.AND P2, PT, R7, RZ, PT ;  /* 0x000000ff0700720c */ /* 0x000fe60003f46270 */
[----:B------:R-:W-:Y:S01]  /*4db0*/  MUFU.TANH R32, R189 ;  /* 0x000000bd00207308 */ /* 0x000fe20000002400 */
[----:B------:R-:W-:Y:S02]  /*4dc0*/  ISETP.GE.AND P6, PT, R6, RZ, PT ;  /* 0x000000ff0600720c */ /* 0x000fe40003fc6270 */
[----:B------:R-:W-:Y:S02]  /*4dd0*/  ISETP.GE.AND P1, PT, R25, RZ, PT ;  /* 0x000000ff1900720c */ /* 0x000fe40003f26270 */
[----:B------:R-:W-:Y:S02]  /*4de0*/  I2FP.F32.S32 R49, R34 ;  /* 0x0000002200317245 */ /* 0x000fe40000201400 */
[C---:B------:R-:W-:Y:S03]  /*4df0*/  @!P4 IADD3 R27, -R0.reuse, 0x30, RZ ;  /* 0x00000030001bc810 */ /* 0x040fe60007ffe1ff */
[----:B------:R3:W-:Y:S01]  /*4e00*/  MUFU.TANH R31, R195 ;  /* 0x000000c3001f7308 */ /* 0x0007e20000002400 */
[C---:B------:R-:W-:Y:S01]  /*4e10*/  @!P0 IADD3 R24, -R0.reuse, 0x39, RZ ;  /* 0x0000003900188810 */ /* 0x040fe20007ffe1ff */
[C---:B------:R-:W-:Y:S01]  /*4e20*/  FFMA.FTZ R63, R49.reuse, -UR5, R112 ;  /* 0x80000005313f7c23 */ /* 0x040fe20008010070 */
[----:B------:R-:W-:Y:S01]  /*4e30*/  I2FP.F32.S32 R48, R33 ;  /* 0x0000002100307245 */ /* 0x000fe20000201400 */
[----:B--2---:R-:W-:Y:S01]  /*4e40*/  FFMA.FTZ R49, R49, -UR5, R178 ;  /* 0x8000000531317c23 */ /* 0x004fe200080100b2 */
[C---:B------:R-:W-:Y:S02]  /*4e50*/  @!P5 IADD3 R28, -R0.reuse, 0x29, RZ ;  /* 0x00000029001cd810 */ /* 0x040fe40007ffe1ff */
[C---:B------:R-:W-:Y:S03]  /*4e60*/  @!P3 IADD3 R26, -R0.reuse, 0x31, RZ ;  /* 0x00000031001ab810 */ /* 0x040fe60007ffe1ff */
[----:B------:R2:W-:Y:S01]  /*4e70*/  MUFU.TANH R34, R181 ;  /* 0x000000b500227308 */ /* 0x0005e20000002400 */
[----:B------:R-:W-:Y:S01]  /*4e80*/  @!P2 IADD3 R7, -R0, -0x10, RZ ;  /* 0xfffffff00007a810 */ /* 0x000fe20007ffe1ff */
[----:B-1----:R-:W-:Y:S01]  /*4e90*/  FFMA.FTZ R62, R48, -UR5, R179 ;  /* 0x80000005303e7c23 */ /* 0x002fe200080100b3 */
[----:B------:R-:W-:Y:S01]  /*4ea0*/  @!P6 IADD3 R6, -R0, -0xf, RZ ;  /* 0xfffffff10006e810 */ /* 0x000fe20007ffe1ff */
[----:B------:R-:W-:Y:S01]  /*4eb0*/  FFMA.FTZ R48, R48, -UR5, R175 ;  /* 0x8000000530307c23 */ /* 0x000fe200080100af */
[----:B------:R-:W-:Y:S02]  /*4ec0*/  @!P1 IADD3 R25, -R0, 0x38, RZ ;  /* 0x0000003800199810 */ /* 0x000fe40007ffe1ff */
[----:B------:R-:W-:Y:S03]  /*4ed0*/  I2FP.F32.S32 R103, R27 ;  /* 0x0000001b00677245 */ /* 0x000fe60000201400 */
[----:B------:R1:W-:Y:S01]  /*4ee0*/  MUFU.TANH R33, R183 ;  /* 0x000000b700217308 */ /* 0x0003e20000002400 */
[----:B------:R-:W-:Y:S01]  /*4ef0*/  I2FP.F32.S32 R166, R24 ;  /* 0x0000001800a67245 */ /* 0x000fe20000201400 */
[----:B------:R-:W-:Y:S01]  /*4f00*/  FFMA.FTZ R24, -R212, R212, 1 ;  /* 0x3f800000d4187423 */ /* 0x000fe200000101d4 */
[----:B------:R-:W-:Y:S01]  /*4f10*/  IABS R0, R0 ;  /* 0x0000000000007213 */ /* 0x000fe20000000000 */
[----:B------:R-:W-:Y:S01]  /*4f20*/  FFMA.FTZ R27, -R214, R214, 1 ;  /* 0x3f800000d61b7423 */ /* 0x000fe200000101d6 */
[----:B------:R-:W-:Y:S01]  /*4f30*/  I2FP.F32.S32 R65, R23 ;  /* 0x0000001700417245 */ /* 0x000fe20000201400 */
[----:B------:R-:W-:Y:S01]  /*4f40*/  FFMA.FTZ R23, -R219, R219, 1 ;  /* 0x3f800000db177423 */ /* 0x000fe200000101db */
[----:B------:R-:W-:Y:S01]  /*4f50*/  I2FP.F32.S32 R100, R4 ;  /* 0x0000000400647245 */ /* 0x000fe20000201400 */
[----:B---3--:R-:W-:Y:S01]  /*4f60*/  FMUL.FTZ R195, R24, UR6 ;  /* 0x0000000618c37c20 */ /* 0x008fe20008410000 */
[----:B------:R-:W-:Y:S01]  /*4f70*/  I2FP.F32.S32 R21, R21 ;  /* 0x0000001500157245 */ /* 0x000fe20000201400 */
[----:B------:R-:W-:Y:S01]  /*4f80*/  FMUL.FTZ R189, R27, UR6 ;  /* 0x000000061bbd7c20 */ /* 0x000fe20008410000 */
[----:B------:R-:W-:Y:S01]  /*4f90*/  I2FP.F32.S32 R67, R8 ;  /* 0x0000000800437245 */ /* 0x000fe20000201400 */
[----:B------:R-:W-:Y:S01]  /*4fa0*/  FFMA.FTZ R8, -R216, R216, 1 ;  /* 0x3f800000d8087423 */ /* 0x000fe200000101d8 */
[----:B------:R-:W-:Y:S01]  /*4fb0*/  I2FP.F32.S32 R20, R20 ;  /* 0x0000001400147245 */ /* 0x000fe20000201400 */
[----:B--2---:R-:W-:Y:S01]  /*4fc0*/  FMUL.FTZ R181, R23, UR6 ;  /* 0x0000000617b57c20 */ /* 0x004fe20008410000 */
[----:B------:R-:W-:Y:S01]  /*4fd0*/  I2FP.F32.S32 R54, R9 ;  /* 0x0000000900367245 */ /* 0x000fe20000201400 */
[----:B------:R-:W-:Y:S01]  /*4fe0*/  FFMA.FTZ R9, -R217, R217, 1 ;  /* 0x3f800000d9097423 */ /* 0x000fe200000101d9 */
[----:B------:R-:W-:Y:S01]  /*4ff0*/  I2FP.F32.S32 R0, R0 ;  /* 0x0000000000007245 */ /* 0x000fe20000201400 */
[----:B------:R-:W-:Y:S01]  /*5000*/  FFMA.FTZ R24, -R188, R188, 1 ;  /* 0x3f800000bc187423 */ /* 0x000fe200000101bc */
[----:B------:R-:W-:Y:S01]  /*5010*/  I2FP.F32.S32 R19, R19 ;  /* 0x0000001300137245 */ /* 0x000fe20000201400 */
[----:B------:R-:W-:Y:S01]  /*5020*/  FFMA.FTZ R27, -R184, R184, 1 ;  /* 0x3f800000b81b7423 */ /* 0x000fe200000101b8 */
[----:B------:R-:W-:Y:S01]  /*5030*/  I2FP.F32.S32 R44, R15 ;  /* 0x0000000f002c7245 */ /* 0x000fe20000201400 */
[----:B------:R-:W-:Y:S01]  /*5040*/  FFMA.FTZ R100, R100, -UR5, R212 ;  /* 0x8000000564647c23 */ /* 0x000fe200080100d4 */
[----:B------:R-:W-:Y:S01]  /*5050*/  I2FP.F32.S32 R104, R26 ;  /* 0x0000001a00687245 */ /* 0x000fe20000201400 */
[C---:B------:R-:W-:Y:S01]  /*5060*/  FFMA.FTZ R15, R21.reuse, -UR5, R214 ;  /* 0x80000005150f7c23 */ /* 0x040fe200080100d6 */
[----:B------:R-:W-:Y:S01]  /*5070*/  I2FP.F32.S32 R18, R18 ;  /* 0x0000001200127245 */ /* 0x000fe20000201400 */
[----:B------:R-:W-:Y:S01]  /*5080*/  FFMA.FTZ R26, R21, -UR5, R202 ;  /* 0x80000005151a7c23 */ /* 0x000fe200080100ca */
[----:B------:R-:W-:Y:S01]  /*5090*/  I2FP.F32.S32 R51, R40 ;  /* 0x0000002800337245 */ /* 0x000fe20000201400 */
[----:B------:R-:W-:Y:S01]  /*50a0*/  FFMA.FTZ R23, -R202, R202, 1 ;  /* 0x3f800000ca177423 */ /* 0x000fe200000101ca */
[----:B------:R-:W-:Y:S01]  /*50b0*/  FMUL.FTZ R212, R8, UR6 ;  /* 0x0000000608d47c20 */ /* 0x000fe20008410000 */
[----:B------:R-:W-:Y:S01]  /*50c0*/  FFMA.FTZ R21, -R198, R198, 1 ;  /* 0x3f800000c6157423 */ /* 0x000fe200000101c6 */
[----:B------:R-:W2:Y:S01]  /*50d0*/  MUFU.TANH R174, R174 ;  /* 0x000000ae00ae7308 */ /* 0x000ea20000002400 */
[----:B------:R-:W-:Y:S01]  /*50e0*/  I2FP.F32.S32 R66, R7 ;  /* 0x0000000700427245 */ /* 0x000fe20000201400 */
[----:B------:R-:W-:Y:S01]  /*50f0*/  FFMA.FTZ R8, -R213, R213, 1 ;  /* 0x3f800000d5087423 */ /* 0x000fe200000101d5 */
[----:B------:R-:W-:Y:S01]  /*5100*/  FFMA.FTZ R102, R20, -UR5, R213 ;  /* 0x8000000514667c23 */ /* 0x000fe200080100d5 */
[----:B------:R-:W-:Y:S01]  /*5110*/  FMUL.FTZ R186, R9, UR6 ;  /* 0x0000000609ba7c20 */ /* 0x000fe20008410000 */
[----:B------:R-:W-:Y:S01]  /*5120*/  I2FP.F32.S32 R101, R5 ;  /* 0x0000000500657245 */ /* 0x000fe20000201400 */
[C---:B------:R-:W-:Y:S01]  /*5130*/  FFMA.FTZ R7, R0.reuse, -UR5, R219 ;  /* 0x8000000500077c23 */ /* 0x040fe200080100db */
[----:B------:R-:W-:Y:S03]  /*5140*/  FFMA.FTZ R9, R0, -UR5, R184 ;  /* 0x8000000500097c23 */ /* 0x000fe600080100b8 */
[----:B------:R-:W3:Y:S01]  /*5150*/  MUFU.TANH R177, R177 ;  /* 0x000000b100b17308 */ /* 0x000ee20000002400 */
[----:B------:R-:W-:Y:S01]  /*5160*/  FMUL.FTZ R213, R24, UR6 ;  /* 0x0000000618d57c20 */ /* 0x000fe20008410000 */
[----:B------:R-:W-:Y:S01]  /*5170*/  FMUL.FTZ R187, R27, UR6 ;  /* 0x000000061bbb7c20 */ /* 0x000fe20008410000 */
[----:B------:R-:W-:Y:S01]  /*5180*/  I2FP.F32.S32 R105, R22 ;  /* 0x0000001600697245 */ /* 0x000fe20000201400 */
[----:B------:R-:W-:Y:S01]  /*5190*/  FFMA.FTZ R40, R19, -UR5, R198 ;  /* 0x8000000513287c23 */ /* 0x000fe200080100c6 */
[----:B------:R-:W-:Y:S01]  /*51a0*/  FMUL.FTZ R202, R23, UR6 ;  /* 0x0000000617ca7c20 */ /* 0x000fe20008410000 */
[----:B------:R-:W-:Y:S01]  /*51b0*/  FFMA.FTZ R0, -R12, R12, 1 ;  /* 0x3f8000000c007423 */ /* 0x000fe2000001010c */
[----:B------:R-:W-:Y:S03]  /*51c0*/  FFMA.FTZ R24, R19, -UR5, R113 ;  /* 0x8000000513187c23 */ /* 0x000fe60008010071 */
[----:B------:R4:W-:Y:S01]  /*51d0*/  MUFU.TANH R58, R197 ;  /* 0x000000c5003a7308 */ /* 0x0009e20000002400 */
[----:B------:R-:W-:Y:S01]  /*51e0*/  FFMA.FTZ R27, -R113, R113, 1 ;  /* 0x3f800000711b7423 */ /* 0x000fe20000010171 */
[----:B------:R-:W-:Y:S01]  /*51f0*/  FFMA.FTZ R22, -R218, R218, 1 ;  /* 0x3f800000da167423 */ /* 0x000fe200000101da */
[----:B------:R-:W-:Y:S01]  /*5200*/  FMUL.FTZ R184, R21, UR6 ;  /* 0x0000000615b87c20 */ /* 0x000fe20008410000 */
[C---:B------:R-:W-:Y:S01]  /*5210*/  FFMA.FTZ R12, R51.reuse, -UR5, R12 ;  /* 0x80000005330c7c23 */ /* 0x040fe2000801000c */
[----:B------:R-:W-:Y:S01]  /*5220*/  FFMA.FTZ R23, R18, -UR5, R114 ;  /* 0x8000000512177c23 */ /* 0x000fe20008010072 */
[----:B------:R-:W-:Y:S01]  /*5230*/  FFMA.FTZ R19, -R114, R114, 1 ;  /* 0x3f80000072137423 */ /* 0x000fe20000010172 */
[----:B------:R-:W-:Y:S03]  /*5240*/  I2FP.F32.S32 R42, R42 ;  /* 0x0000002a002a7245 */ /* 0x000fe60000201400 */
[----:B------:R-:W3:Y:S01]  /*5250*/  MUFU.TANH R171, R171 ;  /* 0x000000ab00ab7308 */ /* 0x000ee20000002400 */
[----:B------:R-:W-:Y:S01]  /*5260*/  FFMA.FTZ R51, R51, -UR5, R115 ;  /* 0x8000000533337c23 */ /* 0x000fe20008010073 */
[----:B------:R-:W-:Y:S01]  /*5270*/  FFMA.FTZ R21, -R115, R115, 1 ;  /* 0x3f80000073157423 */ /* 0x000fe20000010173 */
[----:B------:R-:W-:Y:S01]  /*5280*/  I2FP.F32.S32 R53, R29 ;  /* 0x0000001d00357245 */ /* 0x000fe20000201400 */
[----:B------:R-:W-:Y:S01]  /*5290*/  FFMA.FTZ R101, R101, -UR5, R211 ;  /* 0x8000000565657c23 */ /* 0x000fe200080100d3 */
[----:B------:R-:W-:Y:S01]  /*52a0*/  FFMA.FTZ R29, -R211, R211, 1 ;  /* 0x3f800000d31d7423 */ /* 0x000fe200000101d3 */
[----:B------:R-:W-:Y:S01]  /*52b0*/  I2FP.F32.S32 R165, R25 ;  /* 0x0000001900a57245 */ /* 0x000fe20000201400 */
[----:B------:R-:W-:Y:S03]  /*52c0*/  FMUL.FTZ R211, R22, UR6 ;  /* 0x0000000616d37c20 */ /* 0x000fe60008410000 */
[----:B------:R3:W-:Y:S01]  /*52d0*/  MUFU.TANH R113, R215 ;  /* 0x000000d700717308 */ /* 0x0007e20000002400 */
[----:B------:R-:W-:Y:S01]  /*52e0*/  I2FP.F32.S32 R41, R41 ;  /* 0x0000002900297245 */ /* 0x000fe20000201400 */
[----:B------:R-:W-:Y:S01]  /*52f0*/  FFMA.FTZ R25, R20, -UR5, R201 ;  /* 0x8000000514197c23 */ /* 0x000fe200080100c9 */
[----:B-1----:R-:W-:Y:S01]  /*5300*/  FMUL.FTZ R183, R8, UR6 ;  /* 0x0000000608b77c20 */ /* 0x002fe20008410000 */
[----:B------:R-:W-:Y:S01]  /*5310*/  FFMA.FTZ R22, -R192, R192, 1 ;  /* 0x3f800000c0167423 */ /* 0x000fe200000101c0 */
[----:B------:R-:W-:Y:S01]  /*5320*/  FFMA.FTZ R20, -R201, R201, 1 ;  /* 0x3f800000c9147423 */ /* 0x000fe200000101c9 */
[----:B------:R-:W-:Y:S01]  /*5330*/  FFMA.FTZ R8, R42, -UR5, R188 ;  /* 0x800000052a087c23 */ /* 0x000fe200080100bc */
[----:B------:R-:W-:Y:S03]  /*5340*/  FMUL.FTZ R188, R0, UR6 ;  /* 0x0000000600bc7c20 */ /* 0x000fe60008410000 */
[----:B------:R1:W-:Y:S01]  /*5350*/  MUFU.TANH R114, R199 ;  /* 0x000000c700727308 */ /* 0x0003e20000002400 */
[----:B------:R-:W-:Y:S01]  /*5360*/  I2FP.F32.S32 R50, R39 ;  /* 0x0000002700327245 */ /* 0x000fe20000201400 */
[----:B------:R-:W-:Y:S01]  /*5370*/  FFMA.FTZ R0, -R106, R106, 1 ;  /* 0x3f8000006a007423 */ /* 0x000fe2000001016a */
[----:B------:R-:W-:Y:S01]  /*5380*/  I2FP.F32.S32 R16, R16 ;  /* 0x0000001000107245 */ /* 0x000fe20000201400 */
[----:B------:R-:W-:Y:S01]  /*5390*/  FFMA.FTZ R39, R18, -UR5, R192 ;  /* 0x8000000512277c23 */ /* 0x000fe200080100c0 */
[----:B------:R-:W-:Y:S01]  /*53a0*/  FMUL.FTZ R182, R22, UR6 ;  /* 0x0000000616b67c20 */ /* 0x000fe20008410000 */
[----:B------:R-:W-:Y:S01]  /*53b0*/  FMUL.FTZ R198, R20, UR6 ;  /* 0x0000000614c67c20 */ /* 0x000fe20008410000 */
[----:B------:R-:W-:Y:S03]  /*53c0*/  FFMA.FTZ R52, R41, -UR5, R167 ;  /* 0x8000000529347c23 */ /* 0x000fe600080100a7 */
[----:B------:R1:W-:Y:S01]  /*53d0*/  MUFU.TANH R115, R185 ;  /* 0x000000b900737308 */ /* 0x0003e20000002400 */
[----:B------:R-:W-:Y:S01]  /*53e0*/  FFMA.FTZ R22, -R167, R167, 1 ;  /* 0x3f800000a7167423 */ /* 0x000fe200000101a7 */
[----:B------:R-:W-:Y:S01]  /*53f0*/  FFMA.FTZ R18, -R38, R38, 1 ;  /* 0x3f80000026127423 */ /* 0x000fe20000010126 */
[----:B------:R-:W-:Y:S01]  /*5400*/  I2FP.F32.S32 R43, R14 ;  /* 0x0000000e002b7245 */ /* 0x000fe20000201400 */
[----:B------:R-:W-:Y:S01]  /*5410*/  FFMA.FTZ R20, -R13, R13, 1 ;  /* 0x3f8000000d147423 */ /* 0x000fe2000001010d */
[----:B------:R-:W-:Y:S01]  /*5420*/  I2FP.F32.S32 R17, R17 ;  /* 0x0000001100117245 */ /* 0x000fe20000201400 */
[----:B------:R-:W-:Y:S01]  /*5430*/  FFMA.FTZ R14, R42, -UR5, R216 ;  /* 0x800000052a0e7c23 */ /* 0x000fe200080100d8 */
[----:B------:R-:W-:Y:S03]  /*5440*/  FMUL.FTZ R194, R0, UR6 ;  /* 0x0000000600c27c20 */ /* 0x000fe60008410000 */
[----:B------:R-:W-:Y:S01]  /*5450*/  MUFU.TANH R167, R55 ;  /* 0x0000003700a77308 */ /* 0x000fe20000002400 */
[----:B------:R-:W-:Y:S01]  /*5460*/  FMUL.FTZ R200, R21, UR6 ;  /* 0x0000000615c87c20 */ /* 0x000fe20008410000 */
[----:B------:R-:W-:Y:S01]  /*5470*/  FFMA.FTZ R0, -R37, R37, 1 ;  /* 0x3f80000025007423 */ /* 0x000fe20000010125 */
[----:B------:R-:W-:Y:S01]  /*5480*/  FMUL.FTZ R216, R19, UR6 ;  /* 0x0000000613d87c20 */ /* 0x000fe20008410000 */
[C---:B------:R-:W-:Y:S01]  /*5490*/  FFMA.FTZ R37, R16.reuse, -UR5, R37 ;  /* 0x8000000510257c23 */ /* 0x040fe20008010025 */
[----:B--2---:R-:W-:Y:S01]  /*54a0*/  FFMA.FTZ R21, R16, -UR5, R174 ;  /* 0x8000000510157c23 */ /* 0x004fe200080100ae */
[----:B----4-:R-:W-:Y:S01]  /*54b0*/  FMUL.FTZ R197, R18, UR6 ;  /* 0x0000000612c57c20 */ /* 0x010fe20008410000 */
[----:B---3--:R-:W-:Y:S03]  /*54c0*/  FFMA.FTZ R19, -R177, R177, 1 ;  /* 0x3f800000b1137423 */ /* 0x008fe600000101b1 */
[----:B------:R2:W-:Y:S01]  /*54d0*/  MUFU.TANH R55, R196 ;  /* 0x000000c400377308 */ /* 0x0005e20000002400 */
[----:B------:R-:W-:Y:S01]  /*54e0*/  I2FP.F32.S32 R5, R11 ;  /* 0x0000000b00057245 */ /* 0x000fe20000201400 */
[----:B------:R-:W-:Y:S01]  /*54f0*/  FMUL.FTZ R192, R20, UR6 ;  /* 0x0000000614c07c20 */ /* 0x000fe20008410000 */
[----:B------:R-:W-:Y:S01]  /*5500*/  FFMA.FTZ R16, -R174, R174, 1 ;  /* 0x3f800000ae107423 */ /* 0x000fe200000101ae */
[----:B------:R-:W-:Y:S01]  /*5510*/  FFMA.FTZ R18, -R178, R178, 1 ;  /* 0x3f800000b2127423 */ /* 0x000fe200000101b2 */
[----:B------:R-:W-:Y:S01]  /*5520*/  I2FP.F32.S32 R45, R30 ;  /* 0x0000001e002d7245 */ /* 0x000fe20000201400 */
[----:B------:R-:W-:Y:S01]  /*5530*/  FMUL.FTZ R201, R29, UR6 ;  /* 0x000000061dc97c20 */ /* 0x000fe20008410000 */
[----:B------:R-:W-:Y:S03]  /*5540*/  FFMA.FTZ R20, -R112, R112, 1 ;  /* 0x3f80000070147423 */ /* 0x000fe60000010170 */
[----:B------:R-:W3:Y:S01]  /*5550*/  MUFU.TANH R173, R173 ;  /* 0x000000ad00ad7308 */ /* 0x000ee20000002400 */
[----:B------:R-:W-:Y:S01]  /*5560*/  FMUL.FTZ R214, R22, UR6 ;  /* 0x0000000616d67c20 */ /* 0x000fe20008410000 */
[C---:B------:R-:W-:Y:S01]  /*5570*/  FFMA.FTZ R38, R17.reuse, -UR5, R38 ;  /* 0x8000000511267c23 */ /* 0x040fe20008010026 */
[----:B------:R-:W-:Y:S01]  /*5580*/  FFMA.FTZ R22, R17, -UR5, R171 ;  /* 0x8000000511167c23 */ /* 0x000fe200080100ab */
[----:B------:R-:W-:Y:S01]  /*5590*/  FMUL.FTZ R174, R0, UR6 ;  /* 0x0000000600ae7c20 */ /* 0x000fe20008410000 */
[----:B------:R-:W-:Y:S01]  /*55a0*/  FFMA.FTZ R0, -R36, R36, 1 ;  /* 0x3f80000024007423 */ /* 0x000fe20000010124 */
[----:B------:R-:W-:Y:S01]  /*55b0*/  FFMA.FTZ R17, -R35, R35, 1 ;  /* 0x3f80000023117423 */ /* 0x000fe20000010123 */
[----:B------:R-:W-:Y:S03]  /*55c0*/  FMUL.FTZ R215, R19, UR6 ;  /* 0x0000000613d77c20 */ /* 0x000fe60008410000 */
[----:B------:R4:W-:Y:S01]  /*55d0*/  MUFU.TANH R30, R220 ;  /* 0x000000dc001e7308 */ /* 0x0009e20000002400 */
[C---:B------:R-:W-:Y:S01]  /*55e0*/  FFMA.FTZ R35, R43.reuse, -UR5, R35 ;  /* 0x800000052b237c23 */ /* 0x040fe20008010023 */
[----:B------:R-:W-:Y:S01]  /*55f0*/  FMUL.FTZ R178, R16, UR6 ;  /* 0x0000000610b27c20 */ /* 0x000fe20008410000 */
[----:B-1----:R-:W-:Y:S01]  /*5600*/  FMUL.FTZ R199, R18, UR6 ;  /* 0x0000000612c77c20 */ /* 0x002fe20008410000 */
[----:B------:R-:W-:Y:S01]  /*5610*/  FFMA.FTZ R19, R43, -UR5, R170 ;  /* 0x800000052b137c23 */ /* 0x000fe200080100aa */
[----:B------:R-:W-:Y:S01]  /*5620*/  FFMA.FTZ R64, R50, -UR5, R106 ;  /* 0x8000000532407c23 */ /* 0x000fe2000801006a */
[----:B------:R-:W-:Y:S01]  /*5630*/  FMUL.FTZ R185, R20, UR6 ;  /* 0x0000000614b97c20 */ /* 0x000fe20008410000 */
[----:B------:R-:W-:Y:S03]  /*5640*/  FFMA.FTZ R16, -R179, R179, 1 ;  /* 0x3f800000b3107423 */ /* 0x000fe600000101b3 */
[----:B------:R1:W-:Y:S01]  /*5650*/  MUFU.TANH R29, R222 ;  /* 0x000000de001d7308 */ /* 0x0003e20000002400 */
[----:B------:R-:W-:Y:S01]  /*5660*/  FFMA.FTZ R18, R5, -UR5, R107 ;  /* 0x8000000505127c23 */ /* 0x000fe2000801006b */
[----:B------:R-:W-:Y:S01]  /*5670*/  FFMA.FTZ R43, -R107, R107, 1 ;  /* 0x3f8000006b2b7423 */ /* 0x000fe2000001016b */
[----:B------:R-:W-:Y:S01]  /*5680*/  FFMA.FTZ R20, -R171, R171, 1 ;  /* 0x3f800000ab147423 */ /* 0x000fe200000101ab */
[----:B------:R-:W-:Y:S01]  /*5690*/  FFMA.FTZ R50, R50, -UR5, R177 ;  /* 0x8000000532327c23 */ /* 0x000fe200080100b1 */
[----:B------:R-:W-:Y:S01]  /*56a0*/  FMUL.FTZ R177, R0, UR6 ;  /* 0x0000000600b17c20 */ /* 0x000fe20008410000 */
[----:B------:R-:W-:Y:S01]  /*56b0*/  FMUL.FTZ R171, R17, UR6 ;  /* 0x0000000611ab7c20 */ /* 0x000fe20008410000 */
[----:B------:R-:W-:Y:S03]  /*56c0*/  I2FP.F32.S32 R4, R10 ;  /* 0x0000000a00047245 */ /* 0x000fe60000201400 */
[----:B------:R1:W-:Y:S01]  /*56d0*/  MUFU.TANH R107, R223 ;  /* 0x000000df006b7308 */ /* 0x0003e20000002400 */
[----:B------:R-:W-:Y:S01]  /*56e0*/  FFMA.FTZ R0, -R180, R180, 1 ;  /* 0x3f800000b4007423 */ /* 0x000fe200000101b4 */
[----:B------:R-:W-:Y:S01]  /*56f0*/  FFMA.FTZ R17, -R176, R176, 1 ;  /* 0x3f800000b0117423 */ /* 0x000fe200000101b0 */
[----:B------:R-:W-:Y:S01]  /*5700*/  FFMA.FTZ R10, R105, -UR5, R217 ;  /* 0x80000005690a7c23 */ /* 0x000fe200080100d9 */
[----:B------:R-:W-:Y:S01]  /*5710*/  FMUL.FTZ R176, R16, UR6 ;  /* 0x0000000610b07c20 */ /* 0x000fe20008410000 */
[----:B------:R-:W-:Y:S01]  /*5720*/  FMUL.FTZ R217, R27, UR6 ;  /* 0x000000061bd97c20 */ /* 0x000fe20008410000 */
[----:B------:R-:W-:Y:S01]  /*5730*/  FFMA.FTZ R16, -R59, R59, 1 ;  /* 0x3f8000003b107423 */ /* 0x000fe2000001013b */
[----:B------:R-:W-:Y:S01]  /*5740*/  FFMA.FTZ R27, -R175, R175, 1 ;  /* 0x3f800000af1b7423 */ /* 0x000fe200000101af */
[----:B------:R-:W-:Y:S01]  /*5750*/  FFMA.FTZ R13, R41, -UR5, R13 ;  /* 0x80000005290d7c23 */ /* 0x000fe2000801000d */
[----:B------:R-:W-:Y:S01]  /*5760*/  FMUL.FTZ R175, R0, UR6 ;  /* 0x0000000600af7c20 */ /* 0x000fe20008410000 */
[----:B------:R-:W-:Y:S01]  /*5770*/  FFMA.FTZ R0, -R60, R60, 1 ;  /* 0x3f8000003c007423 */ /* 0x000fe2000001013c */
[----:B------:R-:W-:Y:S01]  /*5780*/  FFMA.FTZ R41, -R170, R170, 1 ;  /* 0x3f800000aa297423 */ /* 0x000fe200000101aa */
[C---:B------:R-:W-:Y:S01]  /*5790*/  FFMA.FTZ R59, R45.reuse, -UR5, R59 ;  /* 0x800000052d3b7c23 */ /* 0x040fe2000801003b */
[----:B------:R-:W-:Y:S01]  /*57a0*/  FMUL.FTZ R170, R16, UR6 ;  /* 0x0000000610aa7c20 */ /* 0x000fe20008410000 */
[----:B--2---:R-:W-:Y:S01]  /*57b0*/  FMUL.FTZ R196, R20, UR6 ;  /* 0x0000000614c47c20 */ /* 0x004fe20008410000 */
[----:B------:R-:W-:Y:S01]  /*57c0*/  FFMA.FTZ R45, R45, -UR5, R164 ;  /* 0x800000052d2d7c23 */ /* 0x000fe200080100a4 */
[----:B------:R-:W-:Y:S01]  /*57d0*/  FFMA.FTZ R16, -R164, R164, 1 ;  /* 0x3f800000a4107423 */ /* 0x000fe200000101a4 */
[----:B---3--:R-:W-:Y:S01]  /*57e0*/  FFMA.FTZ R20, R44, -UR5, R173 ;  /* 0x800000052c147c23 */ /* 0x008fe200080100ad */
[----:B------:R-:W-:Y:S01]  /*57f0*/  FFMA.FTZ R42, -R173, R173, 1 ;  /* 0x3f800000ad2a7423 */ /* 0x000fe200000101ad */
[----:B------:R-:W-:Y:S01]  /*5800*/  FMUL.FTZ R173, R0, UR6 ;  /* 0x0000000600ad7c20 */ /* 0x000fe20008410000 */
[----:B------:R2:W-:Y:S01]  /*5810*/  MUFU.TANH R164, R225 ;  /* 0x000000e100a47308 */ /* 0x0005e20000002400 */
[----:B------:R-:W-:Y:S01]  /*5820*/  FMUL.FTZ R219, R17, UR6 ;  /* 0x0000000611db7c20 */ /* 0x000fe20008410000 */
[----:B------:R-:W-:Y:S01]  /*5830*/  FFMA.FTZ R0, -R33, R33, 1 ;  /* 0x3f80000021007423 */ /* 0x000fe20000010121 */
[C---:B------:R-:W-:Y:S01]  /*5840*/  FFMA.FTZ R33, R4.reuse, -UR5, R33 ;  /* 0x8000000504217c23 */ /* 0x040fe20008010021 */
[----:B------:R-:W-:Y:S01]  /*5850*/  FFMA.FTZ R17, R4, -UR5, R169 ;  /* 0x8000000504117c23 */ /* 0x000fe200080100a9 */
[----:B----4-:R-:W-:Y:S01]  /*5860*/  FMUL.FTZ R220, R27, UR6 ;  /* 0x000000061bdc7c20 */ /* 0x010fe20008410000 */
[----:B------:R-:W-:Y:S01]  /*5870*/  FFMA.FTZ R4, -R169, R169, 1 ;  /* 0x3f800000a9047423 */ /* 0x000fe200000101a9 */
[----:B-1----:R-:W-:Y:S03]  /*5880*/  FMUL.FTZ R222, R41, UR6 ;  /* 0x0000000629de7c20 */ /* 0x002fe60008410000 */
[----:B------:R-:W1:Y:S01]  /*5890*/  MUFU.TANH R56, R190 ;  /* 0x000000be00387308 */ /* 0x000e620000002400 */
[----:B------:R-:W-:Y:S01]  /*58a0*/  FFMA.FTZ R27, -R34, R34, 1 ;  /* 0x3f800000221b7423 */ /* 0x000fe20000010122 */
[----:B------:R-:W-:Y:S01]  /*58b0*/  FFMA.FTZ R41, -R168, R168, 1 ;  /* 0x3f800000a8297423 */ /* 0x000fe200000101a8 */
[----:B------:R-:W-:Y:S01]  /*58c0*/  FFMA.FTZ R34, R5, -UR5, R34 ;  /* 0x8000000505227c23 */ /* 0x000fe20008010022 */
[----:B------:R-:W-:Y:S01]  /*58d0*/  FMUL.FTZ R179, R0, UR6 ;  /* 0x0000000600b37c20 */ /* 0x000fe20008410000 */
[----:B------:R-:W-:Y:S01]  /*58e0*/  FFMA.FTZ R5, -R31, R31, 1 ;  /* 0x3f8000001f057423 */ /* 0x000fe2000001011f */
[----:B------:R-:W-:Y:S01]  /*58f0*/  FMUL.FTZ R223, R4, UR6 ;  /* 0x0000000604df7c20 */ /* 0x000fe20008410000 */
[----:B------:R-:W-:Y:S03]  /*5900*/  FFMA.FTZ R36, R44, -UR5, R36 ;  /* 0x800000052c247c23 */ /* 0x000fe60008010024 */
[----:B------:R3:W4:Y:S01]  /*5910*/  MUFU.TANH R112, R221 ;  /* 0x000000dd00707308 */ /* 0x0007220000002400 */
[----:B------:R-:W-:Y:S01]  /*5920*/  FMUL.FTZ R234, R42, UR6 ;  /* 0x000000062aea7c20 */ /* 0x000fe20008410000 */
[----:B------:R-:W-:Y:S01]  /*5930*/  FMUL.FTZ R180, R27, UR6 ;  /* 0x000000061bb47c20 */ /* 0x000fe20008410000 */
[----:B------:R-:W-:Y:S01]  /*5940*/  FFMA.FTZ R0, -R32, R32, 1 ;  /* 0x3f80000020007423 */ /* 0x000fe20000010120 */
[----:B------:R-:W-:Y:S01]  /*5950*/  FFMA.FTZ R31, R67, -UR5, R31 ;  /* 0x80000005431f7c23 */ /* 0x000fe2000801001f */
[----:B------:R-:W-:Y:S01]  /*5960*/  FFMA.FTZ R4, -R58, R58, 1 ;  /* 0x3f8000003a047423 */ /* 0x000fe2000001013a */
[----:B------:R-:W-:Y:S01]  /*5970*/  FMUL.FTZ R236, R41, UR6 ;  /* 0x0000000629ec7c20 */ /* 0x000fe20008410000 */
[----:B------:R-:W-:Y:S03]  /*5980*/  FMUL.FTZ R235, R16, UR6 ;  /* 0x0000000610eb7c20 */ /* 0x000fe60008410000 */
[----:B------:R4:W4:Y:S01]  /*5990*/  MUFU.TANH R106, R224 ;  /* 0x000000e0006a7308 */ /* 0x0009220000002400 */
[C---:B------:R-:W-:Y:S01]  /*59a0*/  FFMA.FTZ R58, R53.reuse, -UR5, R58 ;  /* 0x80000005353a7c23 */ /* 0x040fe2000801003a */
[----:B------:R-:W-:Y:S01]  /*59b0*/  FFMA.FTZ R44, R53, -UR5, R115 ;  /* 0x80000005352c7c23 */ /* 0x000fe20008010073 */
[----:B------:R-:W-:Y:S01]  /*59c0*/  FFMA.FTZ R27, -R115, R115, 1 ;  /* 0x3f800000731b7423 */ /* 0x000fe20000010173 */
[----:B------:R-:W-:Y:S01]  /*59d0*/  FFMA.FTZ R16, R54, -UR5, R114 ;  /* 0x8000000536107c23 */ /* 0x000fe20008010072 */
[----:B------:R-:W-:Y:S01]  /*59e0*/  FFMA.FTZ R42, -R114, R114, 1 ;  /* 0x3f800000722a7423 */ /* 0x000fe20000010172 */
[----:B------:R-:W-:Y:S01]  /*59f0*/  FFMA.FTZ R67, R67, -UR5, R113 ;  /* 0x8000000543437c23 */ /* 0x000fe20008010071 */
[----:B------:R-:W-:Y:S01]  /*5a00*/  FFMA.FTZ R41, -R113, R113, 1 ;  /* 0x3f80000071297423 */ /* 0x000fe20000010171 */
[----:B------:R-:W-:Y:S02]  /*5a10*/  FFMA.FTZ R11, R65, -UR5, R218 ;  /* 0x80000005410b7c23 */ /* 0x000fe400080100da */
[----:B------:R-:W4:Y:S01]  /*5a20*/  MUFU.TANH R115, R230 ;  /* 0x000000e600737308 */ /* 0x000f220000002400 */
[----:B------:R-:W-:Y:S01]  /*5a30*/  FMUL.FTZ R218, R0, UR6 ;  /* 0x0000000600da7c20 */ /* 0x000fe20008410000 */
[----:B------:R-:W-:Y:S01]  /*5a40*/  FFMA.FTZ R0, -R57, R57, 1 ;  /* 0x3f80000039007423 */ /* 0x000fe20000010139 */
[----:B------:R-:W-:Y:S01]  /*5a50*/  PLOP3.LUT P0, PT, PT, PT, UP0, 0x80, 0x0 ;  /* 0x000000000000781c */ /* 0x000fe20003f0f008 */
[----:B------:R-:W-:Y:S01]  /*5a60*/  FMUL.FTZ R169, R5, UR6 ;  /* 0x0000000605a97c20 */ /* 0x000fe20008410000 */
[----:B------:R-:W-:Y:S01]  /*5a70*/  FFMA.FTZ R5, -R167, R167, 1 ;  /* 0x3f800000a7057423 */ /* 0x000fe200000101a7 */
[----:B--2---:R-:W-:Y:S01]  /*5a80*/  FMUL.FTZ R225, R0, UR6 ;  /* 0x0000000600e17c20 */ /* 0x004fe20008410000 */
[----:B-1----:R-:W-:Y:S03]  /*5a90*/  FFMA.FTZ R0, -R56, R56, 1 ;  /* 0x3f80000038007423 */ /* 0x002fe60000010138 */
[----:B------:R-:W1:Y:S01]  /*5aa0*/  MUFU.TANH R53, R231 ;  /* 0x000000e700357308 */ /* 0x000e620000002400 */
[----:B------:R-:W-:Y:S01]  /*5ab0*/  I2FP.F32.S32 R28, R28 ;  /* 0x0000001c001c7245 */ /* 0x000fe20000201400 */
[----:B---3--:R-:W-:Y:S01]  /*5ac0*/  FMUL.FTZ R221, R4, UR6 ;  /* 0x0000000604dd7c20 */ /* 0x008fe20008410000 */
[----:B------:R-:W-:Y:S01]  /*5ad0*/  I2FP.F32.S32 R6, R6 ;  /* 0x0000000600067245 */ /* 0x000fe20000201400 */
[----:B------:R-:W-:Y:S01]  /*5ae0*/  FMUL.FTZ R247, R5, UR6 ;  /* 0x0000000605f77c20 */ /* 0x000fe20008410000 */
[----:B------:R-:W-:Y:S01]  /*5af0*/  FMUL.FTZ R243, R0, UR6 ;  /* 0x0000000600f37c20 */ /* 0x000fe20008410000 */
[----:B------:R-:W-:Y:S01]  /*5b00*/  FFMA.FTZ R4, -R55, R55, 1 ;  /* 0x3f80000037047423 */ /* 0x000fe20000010137 */
[----:B------:R-:W-:Y:S03]  /*5b10*/  FFMA.FTZ R5, -R30, R30, 1 ;  /* 0x3f8000001e057423 */ /* 0x000fe6000001011e */
[----:B------:R-:W2:Y:S01]  /*5b20*/  MUFU.TANH R114, R232 ;  /* 0x000000e800727308 */ /* 0x000ea20000002400 */
[----:B------:R-:W-:Y:S01]  /*5b30*/  FFMA.FTZ R0, -R29, R29, 1 ;  /* 0x3f8000001d007423 */ /* 0x000fe2000001011d */
[----:B----4-:R-:W-:Y:S01]  /*5b40*/  FMUL.FTZ R224, R43, UR6 ;  /* 0x000000062be07c20 */ /* 0x010fe20008410000 */
[C---:B------:R-:W-:Y:S01]  /*5b50*/  FFMA.FTZ R57, R28.reuse, -UR5, R57 ;  /* 0x800000051c397c23 */ /* 0x040fe20008010039 */
[----:B------:R-:W-:Y:S01]  /*5b60*/  FFMA.FTZ R43, R28, -UR5, R167 ;  /* 0x800000051c2b7c23 */ /* 0x000fe200080100a7 */
[----:B------:R-:W-:Y:S01]  /*5b70*/  FMUL.FTZ R248, R27, UR6 ;  /* 0x000000061bf87c20 */ /* 0x000fe20008410000 */
[----:B------:R-:W-:Y:S01]  /*5b80*/  FFMA.FTZ R30, R66, -UR5, R30 ;  /* 0x80000005421e7c23 */ /* 0x000fe2000801001e */
[----:B------:R-:W-:Y:S03]  /*5b90*/  FFMA.FTZ R28, R65, -UR5, R112 ;  /* 0x80000005411c7c23 */ /* 0x000fe60008010070 */
[----:B------:R-:W3:Y:S01]  /*5ba0*/  MUFU.TANH R113, R233 ;  /* 0x000000e900717308 */ /* 0x000ee20000002400 */
[----:B------:R-:W-:Y:S01]  /*5bb0*/  FMUL.FTZ R238, R4, UR6 ;  /* 0x0000000604ee7c20 */ /* 0x000fe20008410000 */
[----:B------:R-:W-:Y:S01]  /*5bc0*/  FFMA.FTZ R29, R6, -UR5, R29 ;  /* 0x80000005061d7c23 */ /* 0x000fe2000801001d */
[----:B------:R-:W-:Y:S01]  /*5bd0*/  FFMA.FTZ R66, R66, -UR5, R107 ;  /* 0x8000000542427c23 */ /* 0x000fe2000801006b */
[----:B------:R-:W-:Y:S01]  /*5be0*/  FFMA.FTZ R27, R105, -UR5, R106 ;  /* 0x80000005691b7c23 */ /* 0x000fe2000801006a */
[----:B------:R-:W-:Y:S01]  /*5bf0*/  FFMA.FTZ R65, R6, -UR5, R164 ;  /* 0x8000000506417c23 */ /* 0x000fe200080100a4 */
[----:B------:R-:W-:Y:S01]  /*5c00*/  FMUL.FTZ R239, R5, UR6 ;  /* 0x0000000605ef7c20 */ /* 0x000fe20008410000 */
[----:B------:R-:W-:Y:S01]  /*5c10*/  FMUL.FTZ R237, R0, UR6 ;  /* 0x0000000600ed7c20 */ /* 0x000fe20008410000 */
[----:B------:R-:W-:Y:S01]  /*5c20*/  FFMA.FTZ R112, -R112, R112, 1 ;  /* 0x3f80000070707423 */ /* 0x000fe20000010170 */
[----:B------:R-:W-:Y:S01]  /*5c30*/  FFMA.FTZ R107, -R107, R107, 1 ;  /* 0x3f8000006b6b7423 */ /* 0x000fe2000001016b */
[----:B------:R-:W-:Y:S01]  /*5c40*/  FFMA.FTZ R106, -R106, R106, 1 ;  /* 0x3f8000006a6a7423 */ /* 0x000fe2000001016a */
[----:B------:R-:W-:Y:S01]  /*5c50*/  FFMA.FTZ R105, -R164, R164, 1 ;  /* 0x3f800000a4697423 */ /* 0x000fe200000101a4 */
[----:B------:R-:W-:Y:S01]  /*5c60*/  FMUL.FTZ R246, R42, UR6 ;  /* 0x000000062af67c20 */ /* 0x000fe20008410000 */
[----:B------:R-:W-:Y:S01]  /*5c70*/  FFMA.FTZ R6, -R115, R115, 1 ;  /* 0x3f80000073067423 */ /* 0x000fe20000010173 */
[----:B-1----:R-:W-:Y:S01]  /*5c80*/  FFMA.FTZ R5, -R53, R53, 1 ;  /* 0x3f80000035057423 */ /* 0x002fe20000010135 */
[----:B--2---:R-:W-:Y:S01]  /*5c90*/  FFMA.FTZ R4, -R114, R114, 1 ;  /* 0x3f80000072047423 */ /* 0x004fe20000010172 */
[----:B------:R-:W-:Y:S01]  /*5ca0*/  FFMA.FTZ R60, R46, -UR5, R60 ;  /* 0x800000052e3c7c23 */ /* 0x000fe2000801003c */
[----:B---3--:R-:W-:Y:S01]  /*5cb0*/  FFMA.FTZ R0, -R113, R113, 1 ;  /* 0x3f80000071007423 */ /* 0x008fe20000010171 */
[----:B------:R-:W-:Y:S01]  /*5cc0*/  FFMA.FTZ R32, R54, -UR5, R32 ;  /* 0x8000000536207c23 */ /* 0x000fe20008010020 */
[----:B------:R-:W-:Y:S01]  /*5cd0*/  FMUL.FTZ R245, R41, UR6 ;  /* 0x0000000629f57c20 */ /* 0x000fe20008410000 */
[C---:B------:R-:W-:Y:S01]  /*5ce0*/  FFMA.FTZ R42, R103.reuse, -UR5, R53 ;  /* 0x80000005672a7c23 */ /* 0x040fe20008010035 */
[----:B------:R-:W-:Y:S01]  /*5cf0*/  FFMA.FTZ R46, R46, -UR5, R168 ;  /* 0x800000052e2e7c23 */ /* 0x000fe200080100a8 */
[----:B------:R-:W-:Y:S01]  /*5d00*/  FFMA.FTZ R56, R103, -UR5, R56 ;  /* 0x8000000567387c23 */ /* 0x000fe20008010038 */
[----:B------:R-:W-:Y:S01]  /*5d10*/  FFMA.FTZ R55, R104, -UR5, R55 ;  /* 0x8000000568377c23 */ /* 0x000fe20008010037 */
[----:B------:R-:W-:Y:S01]  /*5d20*/  FFMA.FTZ R54, R165, -UR5, R115 ;  /* 0x80000005a5367c23 */ /* 0x000fe20008010073 */
[----:B------:R-:W-:Y:S01]  /*5d30*/  FFMA.FTZ R53, R166, -UR5, R114 ;  /* 0x80000005a6357c23 */ /* 0x000fe20008010072 */
[----:B------:R-:W-:Y:S01]  /*5d40*/  FFMA.FTZ R41, R104, -UR5, R113 ;  /* 0x8000000568297c23 */ /* 0x000fe20008010071 */
[----:B------:R-:W-:Y:S01]  /*5d50*/  FMUL.FTZ R233, R112, UR6 ;  /* 0x0000000670e97c20 */ /* 0x000fe20008410000 */
[----:B------:R-:W-:Y:S01]  /*5d60*/  FMUL.FTZ R241, R107, UR6 ;  /* 0x000000066bf17c20 */ /* 0x000fe20008410000 */
[----:B------:R-:W-:Y:S01]  /*5d70*/  FMUL.FTZ R230, R106, UR6 ;  /* 0x000000066ae67c20 */ /* 0x000fe20008410000 */
[----:B------:R-:W-:Y:S01]  /*5d80*/  FMUL.FTZ R231, R105, UR6 ;  /* 0x0000000669e77c20 */ /* 0x000fe20008410000 */
[----:B------:R-:W-:Y:S01]  /*5d90*/  FMUL.FTZ R242, R6, UR6 ;  /* 0x0000000606f27c20 */ /* 0x000fe20008410000 */
[----:B------:R-:W-:Y:S01]  /*5da0*/  FMUL.FTZ R244, R5, UR6 ;  /* 0x0000000605f47c20 */ /* 0x000fe20008410000 */
[----:B------:R-:W-:Y:S01]  /*5db0*/  FMUL.FTZ R232, R4, UR6 ;  /* 0x0000000604e87c20 */ /* 0x000fe20008410000 */
[----:B------:R-:W-:Y:S01]  /*5dc0*/  MOV R190, R193 ;  /* 0x000000c100be7202 */ /* 0x000fe20000000f00 */
[----:B------:R-:W-:Y:S01]  /*5dd0*/  FMUL.FTZ R240, R0, UR6 ;  /* 0x0000000600f07c20 */ /* 0x000fe20008410000 */
[----:B------:R-:W-:Y:S06]  /*5de0*/  @!P0 BRA `(.L_x_771) ;  /* 0x0000000000248947 */ /* 0x000fec0003800000 */
[----:B------:R-:W-:Y:S01]  /*5df0*/  UIADD3 UR20, UR11, UR38, -UR7 ;  /* 0x000000260b147290 */ /* 0x000fe2000fffe807 */
[----:B------:R-:W-:Y:S01]  /*5e00*/  IMAD.U32 R0, RZ, RZ, UR40 ;  /* 0x00000028ff007e24 */ /* 0x000fe2000f8e00ff */
[----:B------:R-:W-:Y:S04]  /*5e10*/  UIADD3 UR12, UR10, 0x80, URZ ;  /* 0x000000800a0c7890 */ /* 0x000fe8000fffe03f */
[----:B------:R-:W-:Y:S01]  /*5e20*/  ISETP.LT.AND P0, PT, R0, UR7, PT ;  /* 0x0000000700007c0c */ /* 0x000fe2000bf01270 */
[----:B------:R-:W-:Y:S03]  /*5e30*/  UISETP.GE.AND UP0, UPT, UR12, UR20, UPT ;  /* 0x000000140c00728c */ /* 0x000fe6000bf06270 */
[----:B------:R-:W-:Y:S03]  /*5e40*/  UMOV UR12, UR11 ;  /* 0x0000000b000c7c82 */ /* 0x000fe60008000000 */
[----:B------:R-:W-:Y:S11]  /*5e50*/  PLOP3.LUT P1, PT, PT, PT, UP0, 0x80, 0x0 ;  /* 0x000000000000781c */ /* 0x000ff60003f2f008 */
[----:B------:R-:W-:Y:S02]  /*5e60*/  @!UPT UIADD3 URZ, URZ, URZ, URZ ;  /* 0x0000003f3f3ff290 */ /* 0x000fe4000fffe03f */
[----:B------:R-:W-:Y:S05]  /*5e70*/  @!P1 BRA P0, `(.L_x_772) ;  /* 0x0000000c00989947 */ /* 0x000fea0000000000 */
.L_x_771:
        /* <DEDUP_REMOVED lines=8> */
[C---:B------:R-:W-:Y:S02]  /*5f00*/  VIADD R165, R163.reuse, 0x10 ;  /* 0x00000010a3a57836 */ /* 0x040fe40000000000 */
[----:B------:R-:W-:Y:S01]  /*5f10*/  IMAD.U32 R0, RZ, RZ, UR10 ;  /* 0x0000000aff007e24 */ /* 0x000fe2000f8e00ff */
[CC--:B------:R-:W-:Y:S01]  /*5f20*/  ISETP.GE.AND P6, PT, R163.reuse, R4.reuse, PT ;  /* 0x00000004a300720c */ /* 0x0c0fe20003fc6270 */
[C---:B------:R-:W-:Y:S01]  /*5f30*/  VIADD R164, R163.reuse, 0x11 ;  /* 0x00000011a3a47836 */ /* 0x040fe20000000000 */
[C---:B------:R-:W-:Y:S01]  /*5f40*/  ISETP.GE.AND P5, PT, R168.reuse, R4, PT ;  /* 0x00000004a800720c */ /* 0x040fe20003fa6270 */
[----:B------:R-:W-:Y:S01]  /*5f50*/  VIADD R115, R163, 0x18 ;  /* 0x00000018a3737836 */ /* 0x000fe20000000000 */
[----:B------:R-:W-:Y:S01]  /*5f60*/  VIADDMNMX R0, R5, R0, UR7, PT ;  /* 0x0000000705007e46 */ /* 0x000fe2000b800100 */
[----:B------:R-:W-:Y:S01]  /*5f70*/  VIADD R114, R163, 0x19 ;  /* 0x00000019a3727836 */ /* 0x000fe20000000000 */
[----:B------:R-:W-:Y:S01]  /*5f80*/  ISETP.GE.AND P4, PT, R167, R4, PT ;  /* 0x00000004a700720c */ /* 0x000fe20003f86270 */
[C---:B------:R-:W-:Y:S01]  /*5f90*/  VIADD R113, R163.reuse, 0x20 ;  /* 0x00000020a3717836 */ /* 0x040fe20000000000 */
[CC--:B------:R-:W-:Y:S01]  /*5fa0*/  ISETP.GE.OR P6, PT, R163.reuse, R0.reuse, !P6 ;  /* 0x00000000a300720c */ /* 0x0c0fe200077c6670 */
[C---:B------:R-:W-:Y:S01]  /*5fb0*/  VIADD R112, R163.reuse, 0x21 ;  /* 0x00000021a3707836 */ /* 0x040fe20000000000 */
[----:B------:R-:W-:Y:S01]  /*5fc0*/  ISETP.GE.OR P5, PT, R168, R0, !P5 ;  /* 0x00000000a800720c */ /* 0x000fe20006fa6670 */
[----:B------:R-:W-:Y:S01]  /*5fd0*/  VIADD R107, R163, 0x28 ;  /* 0x00000028a36b7836 */ /* 0x000fe20000000000 */
[----:B------:R-:W-:Y:S01]  /*5fe0*/  FSEL R7, R7, -INF , !P6 ;  /* 0xff80000007077808 */ /* 0x000fe20007000000 */
[C---:B------:R-:W-:Y:S01]  /*5ff0*/  VIADD R106, R163.reuse, 0x29 ;  /* 0x00000029a36a7836 */ /* 0x040fe20000000000 */
[----:B------:R-:W-:Y:S01]  /*6000*/  FSEL R14, R14, -INF , !P5 ;  /* 0xff8000000e0e7808 */ /* 0x000fe20006800000 */
[C---:B------:R-:W-:Y:S01]  /*6010*/  VIADD R105, R163.reuse, 0x30 ;  /* 0x00000030a3697836 */ /* 0x040fe20000000000 */
[-C--:B------:R-:W-:Y:S01]  /*6020*/  ISETP.GE.AND P3, PT, R166, R4.reuse, PT ;  /* 0x00000004a600720c */ /* 0x080fe20003f66270 */
[----:B------:R-:W-:Y:S01]  /*6030*/  VIADD R104, R163, 0x31 ;  /* 0x00000031a3687836 */ /* 0x000fe20000000000 */
[-C--:B------:R-:W-:Y:S01]  /*6040*/  ISETP.GE.AND P2, PT, R165, R4.reuse, PT ;  /* 0x00000004a500720c */ /* 0x080fe20003f46270 */
[C---:B------:R-:W-:Y:S01]  /*6050*/  VIADD R103, R163.reuse, 0x38 ;  /* 0x00000038a3677836 */ /* 0x040fe20000000000 */
[-C--:B------:R-:W-:Y:S01]  /*6060*/  ISETP.GE.AND P1, PT, R164, R4.reuse, PT ;  /* 0x00000004a400720c */ /* 0x080fe20003f26270 */
[----:B------:R-:W-:Y:S01]  /*6070*/  VIADD R6, R163, 0x39 ;  /* 0x00000039a3067836 */ /* 0x000fe20000000000 */
        /* <DEDUP_REMOVED lines=38> */
[----:B------:R-:W-:Y:S02]  /*62e0*/  ISETP.GE.AND P3, PT, R168, R4, PT ;  /* 0x00000004a800720c */ /* 0x000fe40003f66270 */
[----:B------:R-:W-:Y:S02]  /*62f0*/  VIMNMX R0, R0, UR7, PT ;  /* 0x0000000700007c48 */ /* 0x000fe4000bfe0100 */
[----:B------:R-:W-:Y:S02]  /*6300*/  FSEL R57, R57, -INF , !P2 ;  /* 0xff80000039397808 */ /* 0x000fe40005000000 */
        /* <DEDUP_REMOVED lines=98> */
[----:B------:R-:W-:Y:S01]  /*6930*/  VIADDMNMX R4, R4, UR11, RZ, !PT ;  /* 0x0000000b04047c46 */ /* 0x000fe2000f8001ff */
[----:B------:R-:W-:Y:S01]  /*6940*/  UMOV UR11, UR12 ;  /* 0x0000000c000b7c82 */ /* 0x000fe20008000000 */
[----:B------:R-:W-:Y:S02]  /*6950*/  FSEL R33, R33, -INF , !P0 ;  /* 0xff80000021217808 */ /* 0x000fe40004000000 */
[----:B------:R-:W-:Y:S02]  /*6960*/  IADD3 R0, R0, 0x48, R5 ;  /* 0x0000004800007810 */ /* 0x000fe40007ffe005 */
[----:B------:R-:W-:Y:S02]  /*6970*/  FSEL R32, R32, -INF , !P6 ;  /* 0xff80000020207808 */ /* 0x000fe40007000000 */
[-C--:B------:R-:W-:Y:S02]  /*6980*/  ISETP.GE.AND P0, PT, R168, R4.reuse, PT ;  /* 0x00000004a800720c */ /* 0x080fe40003f06270 */
[----:B------:R-:W-:Y:S02]  /*6990*/  VIMNMX R0, R0, UR7, PT ;  /* 0x0000000700007c48 */ /* 0x000fe4000bfe0100 */
[C---:B------:R-:W-:Y:S02]  /*69a0*/  ISETP.GE.AND P6, PT, R167.reuse, R4, PT ;  /* 0x00000004a700720c */ /* 0x040fe40003fc6270 */
        /* <DEDUP_REMOVED lines=51> */
.L_x_772:
        /* <DEDUP_REMOVED lines=49> */
[----:B------:R-:W-:Y:S04]  /*6ff0*/  STL [R1+0x54], R72 ;  /* 0x0000544801007387 */ /* 0x000fe80000100800 */
[----:B------:R1:W-:Y:S04]  /*7000*/  STL [R1+0x50], R71 ;  /* 0x0000504701007387 */ /* 0x0003e80000100800 */
[----:B------:R-:W-:Y:S04]  /*7010*/  STL [R1+0x4c], R70 ;  /* 0x00004c4601007387 */ /* 0x000fe80000100800 */
[----:B------:R-:W-:Y:S04]  /*7020*/  STL [R1+0x48], R69 ;  /* 0x0000484501007387 */ /* 0x000fe80000100800 */
[----:B------:R1:W-:Y:S04]  /*7030*/  STL [R1+0x44], R68 ;  /* 0x0000444401007387 */ /* 0x0003e80000100800 */
[----:B------:R-:W-:Y:S04]  /*7040*/  STL [R1+0x40], R3 ;  /* 0x0000400301007387 */ /* 0x000fe80000100800 */
[----:B------:R1:W-:Y:S01]  /*7050*/  STL [R1+0x3c], R2 ;  /* 0x00003c0201007387 */ /* 0x0003e20000100800 */
[C---:B--2---:R-:W-:Y:S01]  /*7060*/  FMUL.FTZ R6, R5.reuse, 1.4426950216293334961 ;  /* 0x3fb8aa3b05067820 */ /* 0x044fe20000410000 */
[----:B------:R-:W-:Y:S01]  /*7070*/  FSETP.NEU.FTZ.AND P0, PT, R5, -INF , PT ;  /* 0xff8000000500780b */ /* 0x000fe20003f1d000 */
[----:B---3--:R-:W-:Y:S03]  /*7080*/  FMUL.FTZ R5, R4, 1.4426950216293334961 ;  /* 0x3fb8aa3b04057820 */ /* 0x008fe60000410000 */
[----:B------:R-:W-:Y:S02]  /*7090*/  FSEL R6, R6, RZ, P0 ;  /* 0x000000ff06067208 */ /* 0x000fe40000000000 */
[----:B------:R-:W-:Y:S01]  /*70a0*/  FSETP.NEU.FTZ.AND P0, PT, R4, -INF , PT ;  /* 0xff8000000400780b */ /* 0x000fe20003f1d000 */
[----:B----4-:R-:W-:Y:S02]  /*70b0*/  FMUL.FTZ R4, R0, 1.4426950216293334961 ;  /* 0x3fb8aa3b00047820 */ /* 0x010fe40000410000 */
[--C-:B------:R-:W-:Y:S01]  /*70c0*/  FFMA.FTZ R64, R64, UR8, -R6.reuse ;  /* 0x0000000840407c23 */ /* 0x100fe20008010806 */
[--C-:B------:R-:W-:Y:S01]  /*70d0*/  FFMA.FTZ R63, R63, UR8, -R6.reuse ;  /* 0x000000083f3f7c23 */ /* 0x100fe20008010806 */
[--C-:B------:R-:W-:Y:S01]  /*70e0*/  FFMA.FTZ R62, R62, UR8, -R6.reuse ;  /* 0x000000083e3e7c23 */ /* 0x100fe20008010806 */
[--C-:B------:R-:W-:Y:S01]  /*70f0*/  FFMA.FTZ R61, R61, UR8, -R6.reuse ;  /* 0x000000083d3d7c23 */ /* 0x100fe20008010806 */
[----:B-1----:R-:W-:Y:S01]  /*7100*/  MUFU.EX2 R161, R64 ;  /* 0x0000004000a17308 */ /* 0x002fe20000000800 */
        /* <DEDUP_REMOVED lines=12> */
[----:B------:R-:W-:Y:S01]  /*71d0*/  FFMA.FTZ R6, R53, UR8, -R6 ;  /* 0x0000000835067c23 */ /* 0x000fe20008010806 */
[----:B------:R-:W-:Y:S04]  /*71e0*/  FSEL R5, R5, RZ, P0 ;  /* 0x000000ff05057208 */ /* 0x000fe80000000000 */
[----:B------:R-:W-:Y:S01]  /*71f0*/  MUFU.EX2 R149, R62 ;  /* 0x0000003e00957308 */ /* 0x000fe20000000800 */
[----:B------:R-:W-:Y:S01]  /*7200*/  FSETP.NEU.FTZ.AND P0, PT, R0, -INF , PT ;  /* 0xff8000000000780b */ /* 0x000fe20003f1d000 */
[----:B------:R-:W-:Y:S01]  /*7210*/  FMUL.FTZ R0, R103, 1.4426950216293334961 ;  /* 0x3fb8aa3b67007820 */ /* 0x000fe20000410000 */
[--C-:B------:R-:W-:Y:S01]  /*7220*/  FFMA.FTZ R9, R9, UR8, -R5.reuse ;  /* 0x0000000809097c23 */ /* 0x100fe20008010805 */
[--C-:B------:R-:W-:Y:S01]  /*7230*/  FFMA.FTZ R8, R8, UR8, -R5.reuse ;  /* 0x0000000808087c23 */ /* 0x100fe20008010805 */
[----:B------:R-:W-:Y:S01]  /*7240*/  FSEL R4, R4, RZ, P0 ;  /* 0x000000ff04047208 */ /* 0x000fe20000000000 */
[--C-:B------:R-:W-:Y:S01]  /*7250*/  FFMA.FTZ R52, R52, UR8, -R5.reuse ;  /* 0x0000000834347c23 */ /* 0x100fe20008010805 */
[----:B------:R-:W-:Y:S03]  /*7260*/  FSETP.NEU.FTZ.AND P0, PT, R103, -INF , PT ;  /* 0xff8000006700780b */ /* 0x000fe60003f1d000 */
[----:B------:R-:W-:Y:S01]  /*7270*/  MUFU.EX2 R148, R61 ;  /* 0x0000003d00947308 */ /* 0x000fe20000000800 */
[--C-:B------:R-:W-:Y:S01]  /*7280*/  FFMA.FTZ R51, R51, UR8, -R5.reuse ;  /* 0x0000000833337c23 */ /* 0x100fe20008010805 */
[----:B------:R-:W-:Y:S01]  /*7290*/  FFMA.FTZ R102, R102, UR8, -R4 ;  /* 0x0000000866667c23 */ /* 0x000fe20008010804 */
[----:B------:R-:W-:Y:S01]  /*72a0*/  FSEL R0, R0, RZ, P0 ;  /* 0x000000ff00007208 */ /* 0x000fe20000000000 */
        /* <DEDUP_REMOVED lines=48> */
[----:B------:R-:W-:Y:S06]  /*75b0*/  FFMA.FTZ R4, R27, UR8, -R4 ;  /* 0x000000081b047c23 */ /* 0x000fec0008010804 */
[----:B------:R-:W-:Y:S10]  /*75c0*/  MUFU.EX2 R250, R7 ;  /* 0x0000000700fa7308 */ /* 0x000ff40000000800 */
[----:B------:R-:W1:Y:S10]  /*75d0*/  MUFU.EX2 R249, R14 ;  /* 0x0000000e00f97308 */ /* 0x000e740000000800 */
[----:B------:R1:W-:Y:S10]  /*75e0*/  MUFU.EX2 R68, R6 ;  /* 0x0000000600447308 */ /* 0x0003f40000000800 */
[----:B------:R-:W-:Y:S10]  /*75f0*/  MUFU.EX2 R193, R11 ;  /* 0x0000000b00c17308 */ /* 0x000ff40000000800 */
[----:B------:R-:W2:Y:S01]  /*7600*/  MUFU.EX2 R168, R10 ;  /* 0x0000000a00a87308 */ /* 0x000ea20000000800 */
[----:B-1----:R-:W-:Y:S05]  /*7610*/  F2FP.BF16.F32.PACK_AB R6, R249, R250 ;  /* 0x000000faf906723e */ /* 0x002fea00000010ff */
[----:B------:R1:W-:Y:S04]  /*7620*/  STS [R209+0x10000], R6 ;  /* 0x01000006d1007388 */ /* 0x0003e80000000800 */
[----:B------:R2:W-:Y:S10]  /*7630*/  MUFU.EX2 R2, R5 ;  /* 0x0000000500027308 */ /* 0x0005f40000000800 */
[----:B------:R-:W-:Y:S10]  /*7640*/  MUFU.EX2 R190, R13 ;  /* 0x0000000d00be7308 */ /* 0x000ff40000000800 */
[----:B------:R-:W3:Y:S01]  /*7650*/  MUFU.EX2 R172, R12 ;  /* 0x0000000c00ac7308 */ /* 0x000ee20000000800 */
[----:B--2---:R-:W-:Y:S05]  /*7660*/  F2FP.BF16.F32.PACK_AB R5, R168, R193 ;  /* 0x000000c1a805723e */ /* 0x004fea00000010ff */
[----:B------:R2:W-:Y:S04]  /*7670*/  STS [R209+0x10400], R5 ;  /* 0x01040005d1007388 */ /* 0x0005e80000000800 */
[----:B------:R-:W-:Y:S10]  /*7680*/  MUFU.EX2 R163, R9 ;  /* 0x0000000900a37308 */ /* 0x000ff40000000800 */
[----:B------:R-:W1:Y:S01]  /*7690*/  MUFU.EX2 R162, R8 ;  /* 0x0000000800a27308 */ /* 0x000e620000000800 */
[----:B---3--:R-:W-:Y:S05]  /*76a0*/  F2FP.BF16.F32.PACK_AB R7, R172, R190 ;  /* 0x000000beac07723e */ /* 0x008fea00000010ff */
[----:B------:R-:W-:Y:S04]  /*76b0*/  STS [R208+0x10000], R7 ;  /* 0x01000007d0007388 */ /* 0x000fe80000000800 */
[----:B------:R-:W3:Y:S10]  /*76c0*/  MUFU.EX2 R164, R15 ;  /* 0x0000000f00a47308 */ /* 0x000ef40000000800 */
[----:B------:R-:W-:Y:S01]  /*76d0*/  MUFU.EX2 R167, R40 ;  /* 0x0000002800a77308 */ /* 0x000fe20000000800 */
[----:B-1----:R-:W-:Y:S02]  /*76e0*/  F2FP.BF16.F32.PACK_AB R6, R162, R163 ;  /* 0x000000a3a206723e */ /* 0x002fe400000010ff */
[----:B------:R-:W-:Y:S03]  /*76f0*/  F2FP.BF16.F32.PACK_AB R8, R112, R113 ;  /* 0x000000717008723e */ /* 0x000fe600000010ff */
[----:B------:R1:W-:Y:S04]  /*7700*/  STS [R208+0x10400], R6 ;  /* 0x01040006d0007388 */ /* 0x0003e80000000800 */
[----:B------:R-:W2:Y:S01]  /*7710*/  MUFU.EX2 R166, R39 ;  /* 0x0000002700a67308 */ /* 0x000ea20000000800 */
[----:B---3--:R-:W-:Y:S01]  /*7720*/  F2FP.BF16.F32.PACK_AB R9, R114, R164 ;  /* 0x000000a47209723e */ /* 0x008fe200000010ff */
[----:B------:R3:W-:Y:S04]  /*7730*/  STS [R209+0x12400], R8 ;  /* 0x01240008d1007388 */ /* 0x0007e80000000800 */
[----:B------:R4:W-:Y:S04]  /*7740*/  STS [R209+0x12000], R9 ;  /* 0x01200009d1007388 */ /* 0x0009e80000000800 */
[----:B------:R-:W-:Y:S10]  /*7750*/  MUFU.EX2 R165, R26 ;  /* 0x0000001a00a57308 */ /* 0x000ff40000000800 */
[----:B------:R-:W4:Y:S01]  /*7760*/  MUFU.EX2 R115, R25 ;  /* 0x0000001900737308 */ /* 0x000f220000000800 */
[----:B--2---:R-:W-:Y:S05]  /*7770*/  F2FP.BF16.F32.PACK_AB R5, R166, R167 ;  /* 0x000000a7a605723e */ /* 0x004fea00000010ff */
[----:B------:R2:W-:Y:S01]  /*7780*/  STS [R208+0x12000], R5 ;  /* 0x01200005d0007388 */ /* 0x0005e20000000800 */
[----:B-1----:R-:W-:Y:S03]  /*7790*/  F2FP.BF16.F32.PACK_AB R6, R148, R149 ;  /* 0x000000959406723e */ /* 0x002fe600000010ff */
[----:B------:R-:W-:Y:S01]  /*77a0*/  MUFU.EX2 R159, R52 ;  /* 0x00000034009f7308 */ /* 0x000fe20000000800 */
[----:B---3--:R-:W-:Y:S09]  /*77b0*/  F2FP.BF16.F32.PACK_AB R8, R160, R161 ;  /* 0x000000a1a008723e */ /* 0x008ff200000010ff */
[----:B------:R-:W1:Y:S01]  /*77c0*/  MUFU.EX2 R158, R51 ;  /* 0x00000033009e7308 */ /* 0x000e620000000800 */
[----:B----4-:R-:W-:Y:S05]  /*77d0*/  F2FP.BF16.F32.PACK_AB R9, R115, R165 ;  /* 0x000000a57309723e */ /* 0x010fea00000010ff */
[----:B------:R-:W-:Y:S04]  /*77e0*/  STS [R208+0x12400], R9 ;  /* 0x01240009d0007388 */ /* 0x000fe80000000800 */
[----:B------:R-:W-:Y:S01]  /*77f0*/  MUFU.EX2 R99, R50 ;  /* 0x0000003200637308 */ /* 0x000fe20000000800 */
[----:B------:R-:W-:Y:S09]  /*7800*/  STS [R210+0x10000], R8 ;  /* 0x01000008d2007388 */ /* 0x000ff20000000800 */
[----:B------:R-:W2:Y:S01]  /*7810*/  MUFU.EX2 R98, R49 ;  /* 0x0000003100627308 */ /* 0x000ea20000000800 */
[----:B-1----:R-:W-:Y:S05]  /*7820*/  F2FP.BF16.F32.PACK_AB R7, R158, R159 ;  /* 0x0000009f9e07723e */ /* 0x002fea00000010ff */
[----:B------:R-:W-:Y:S04]  /*7830*/  STS [R210+0x10400], R7 ;  /* 0x01040007d2007388 */ /* 0x000fe80000000800 */
[----:B------:R-:W-:Y:S01]  /*7840*/  MUFU.EX2 R157, R38 ;  /* 0x00000026009d7308 */ /* 0x000fe20000000800 */
[----:B------:R-:W-:Y:S09]  /*7850*/  STS [R207+0x10000], R6 ;  /* 0x01000006cf007388 */ /* 0x000ff20000000800 */
[----:B------:R-:W1:Y:S01]  /*7860*/  MUFU.EX2 R156, R37 ;  /* 0x00000025009c7308 */ /* 0x000e620000000800 */
[----:B--2---:R-:W-:Y:S05]  /*7870*/  F2FP.BF16.F32.PACK_AB R5, R98, R99 ;  /* 0x000000636205723e */ /* 0x004fea00000010ff */
[----:B------:R1:W-:Y:S04]  /*7880*/  STS [R207+0x10400], R5 ;  /* 0x01040005cf007388 */ /* 0x0003e80000000800 */
[----:B------:R-:W-:Y:S10]  /*7890*/  MUFU.EX2 R252, R24 ;  /* 0x0000001800fc7308 */ /* 0x000ff40000000800 */
[----:B------:R-:W2:Y:S10]  /*78a0*/  MUFU.EX2 R251, R23 ;  /* 0x0000001700fb7308 */ /* 0x000eb40000000800 */
[----:B------:R-:W-:Y:S01]  /*78b0*/  MUFU.EX2 R151, R22 ;  /* 0x0000001600977308 */ /* 0x000fe20000000800 */
[----:B-1----:R-:W-:Y:S09]  /*78c0*/  F2FP.BF16.F32.PACK_AB R5, R156, R157 ;  /* 0x0000009d9c05723e */ /* 0x002ff200000010ff */
[----:B------:R-:W1:Y:S01]  /*78d0*/  MUFU.EX2 R150, R21 ;  /* 0x0000001500967308 */ /* 0x000e620000000800 */
[----:B--2---:R-:W-:Y:S01]  /*78e0*/  F2FP.BF16.F32.PACK_AB R7, R251, R252 ;  /* 0x000000fcfb07723e */ /* 0x004fe200000010ff */
[----:B------:R2:W-:Y:S04]  /*78f0*/  STS [R210+0x12000], R5 ;  /* 0x01200005d2007388 */ /* 0x0005e80000000800 */
[----:B------:R-:W-:Y:S04]  /*7900*/  STS [R210+0x12400], R7 ;  /* 0x01240007d2007388 */ /* 0x000fe80000000800 */
[----:B------:R1:W-:Y:S10]  /*7910*/  MUFU.EX2 R72, R4 ;  /* 0x0000000400487308 */ /* 0x0003f40000000800 */
[----:B------:R-:W-:Y:S10]  /*7920*/  MUFU.EX2 R153, R36 ;  /* 0x0000002400997308 */ /* 0x000ff40000000800 */
[----:B------:R-:W3:Y:S01]  /*7930*/  MUFU.EX2 R152, R35 ;  /* 0x0000002300987308 */ /* 0x000ee20000000800 */
[----:B-1----:R-:W-:Y:S05]  /*7940*/  F2FP.BF16.F32.PACK_AB R4, R150, R151 ;  /* 0x000000979604723e */ /* 0x002fea00000010ff */
[----:B------:R1:W-:Y:S04]  /*7950*/  STS [R207+0x12400], R4 ;  /* 0x01240004cf007388 */ /* 0x0003e80000000800 */
[----:B------:R-:W2:Y:S10]  /*7960*/  MUFU.EX2 R96, R59 ;  /* 0x0000003b00607308 */ /* 0x000eb40000000800 */
[----:B------:R-:W-:Y:S01]  /*7970*/  MUFU.EX2 R95, R48 ;  /* 0x00000030005f7308 */ /* 0x000fe20000000800 */
[----:B---3--:R-:W-:Y:S05]  /*7980*/  F2FP.BF16.F32.PACK_AB R6, R152, R153 ;  /* 0x000000999806723e */ /* 0x008fea00000010ff */
[----:B------:R3:W-:Y:S04]  /*7990*/  STS [R207+0x12000], R6 ;  /* 0x01200006cf007388 */ /* 0x0007e80000000800 */
[----:B------:R-:W1:Y:S01]  /*79a0*/  MUFU.EX2 R94, R47 ;  /* 0x0000002f005e7308 */ /* 0x000e620000000800 */
[----:B--2---:R-:W-:Y:S05]  /*79b0*/  F2FP.BF16.F32.PACK_AB R5, R96, R97 ;  /* 0x000000616005723e */ /* 0x004fea00000010ff */
[----:B------:R2:W-:Y:S04]  /*79c0*/  STS [R204+0x10000], R5 ;  /* 0x01000005cc007388 */ /* 0x0005e80000000800 */
[----:B------:R-:W-:Y:S10]  /*79d0*/  MUFU.EX2 R85, R58 ;  /* 0x0000003a00557308 */ /* 0x000ff40000000800 */
[----:B------:R-:W4:Y:S01]  /*79e0*/  MUFU.EX2 R84, R57 ;  /* 0x0000003900547308 */ /* 0x000f220000000800 */
[----:B-1----:R-:W-:Y:S05]  /*79f0*/  F2FP.BF16.F32.PACK_AB R4, R94, R95 ;  /* 0x0000005f5e04723e */ /* 0x002fea00000010ff */
[----:B------:R1:W-:Y:S04]  /*7a00*/  STS [R204+0x10400], R4 ;  /* 0x01040004cc007388 */ /* 0x0003e80000000800 */
[----:B------:R-:W-:Y:S10]  /*7a10*/  MUFU.EX2 R83, R46 ;  /* 0x0000002e00537308 */ /* 0x000ff40000000800 */
[----:B------:R-:W3:Y:S01]  /*7a20*/  MUFU.EX2 R82, R45 ;  /* 0x0000002d00527308 */ /* 0x000ee20000000800 */
[----:B----4-:R-:W-:Y:S05]  /*7a30*/  F2FP.BF16.F32.PACK_AB R7, R84, R85 ;  /* 0x000000555407723e */ /* 0x010fea00000010ff */
[----:B------:R4:W-:Y:S04]  /*7a40*/  STS [R203+0x10000], R7 ;  /* 0x01000007cb007388 */ /* 0x0009e80000000800 */
[----:B------:R-:W-:Y:S10]  /*7a50*/  MUFU.EX2 R93, R34 ;  /* 0x00000022005d7308 */ /* 0x000ff40000000800 */
[----:B------:R-:W2:Y:S01]  /*7a60*/  MUFU.EX2 R92, R33 ;  /* 0x00000021005c7308 */ /* 0x000ea20000000800 */
[----:B---3--:R-:W-:Y:S05]  /*7a70*/  F2FP.BF16.F32.PACK_AB R6, R82, R83 ;  /* 0x000000535206723e */ /* 0x008fea00000010ff */
[----:B------:R3:W-:Y:S04]  /*7a80*/  STS [R203+0x10400], R6 ;  /* 0x01040006cb007388 */ /* 0x0007e80000000800 */
[----:B------:R-:W-:Y:S10]  /*7a90*/  MUFU.EX2 R91, R20 ;  /* 0x00000014005b7308 */ /* 0x000ff40000000800 */
        /* <DEDUP_REMOVED lines=10> */
[----:B------:R-:W-:Y:S04]  /*7b40*/  STS [R203+0x12000], R7 ;  /* 0x01200007cb007388 */ /* 0x000fe80000000800 */
[----:B------:R-:W-:Y:S10]  /*7b50*/  MUFU.EX2 R81, R56 ;  /* 0x0000003800517308 */ /* 0x000ff40000000800 */
[----:B------:R-:W2:Y:S01]  /*7b60*/  MUFU.EX2 R80, R55 ;  /* 0x0000003700507308 */ /* 0x000ea20000000800 */
[----:B---3--:R-:W-:Y:S05]  /*7b70*/  F2FP.BF16.F32.PACK_AB R6, R86, R87 ;  /* 0x000000575606723e */ /* 0x008fea00000010ff */
[----:B------:R-:W-:Y:S04]  /*7b80*/  STS [R203+0x12400], R6 ;  /* 0x01240006cb007388 */ /* 0x000fe80000000800 */
[----:B------:R-:W-:Y:S10]  /*7b90*/  MUFU.EX2 R79, R44 ;  /* 0x0000002c004f7308 */ /* 0x000ff40000000800 */
[----:B------:R-:W1:Y:S01]  /*7ba0*/  MUFU.EX2 R78, R43 ;  /* 0x0000002b004e7308 */ /* 0x000e620000000800 */
[----:B--2---:R-:W-:Y:S05]  /*7bb0*/  F2FP.BF16.F32.PACK_AB R5, R80, R81 ;  /* 0x000000515005723e */ /* 0x004fea00000010ff */
[----:B------:R2:W-:Y:S04]  /*7bc0*/  STS [R206+0x10000], R5 ;  /* 0x01000005ce007388 */ /* 0x0005e80000000800 */
[----:B------:R-:W3:Y:S10]  /*7bd0*/  MUFU.EX2 R69, R54 ;  /* 0x0000003600457308 */ /* 0x000ef40000000800 */
[----:B------:R3:W-:Y:S01]  /*7be0*/  MUFU.EX2 R70, R0 ;  /* 0x0000000000467308 */ /* 0x0007e20000000800 */
[----:B-1----:R-:W-:Y:S05]  /*7bf0*/  F2FP.BF16.F32.PACK_AB R4, R78, R79 ;  /* 0x0000004f4e04723e */ /* 0x002fea00000010ff */
[----:B------:R-:W-:Y:S04]  /*7c00*/  STS [R206+0x10400], R4 ;  /* 0x01040004ce007388 */ /* 0x000fe80000000800 */
[----:B------:R-:W2:Y:S10]  /*7c10*/  MUFU.EX2 R3, R42 ;  /* 0x0000002a00037308 */ /* 0x000eb40000000800 */
[----:B------:R-:W-:Y:S01]  /*7c20*/  MUFU.EX2 R77, R30 ;  /* 0x0000001e004d7308 */ /* 0x000fe20000000800 */
[----:B---3--:R-:W-:Y:S05]  /*7c30*/  F2FP.BF16.F32.PACK_AB R0, R68, R69 ;  /* 0x000000454400723e */ /* 0x008fea00000010ff */
[----:B------:R1:W-:Y:S04]  /*7c40*/  STS [R205+0x10000], R0 ;  /* 0x01000000cd007388 */ /* 0x0003e80000000800 */
[----:B------:R-:W3:Y:S01]  /*7c50*/  MUFU.EX2 R76, R29 ;  /* 0x0000001d004c7308 */ /* 0x000ee20000000800 */
[----:B--2---:R-:W-:Y:S05]  /*7c60*/  F2FP.BF16.F32.PACK_AB R5, R2, R3 ;  /* 0x000000030205723e */ /* 0x004fea00000010ff */
[----:B------:R-:W-:Y:S04]  /*7c70*/  STS [R205+0x10400], R5 ;  /* 0x01040005cd007388 */ /* 0x000fe80000000800 */
[----:B------:R-:W2:Y:S10]  /*7c80*/  MUFU.EX2 R75, R16 ;  /* 0x00000010004b7308 */ /* 0x000eb40000000800 */
[----:B------:R-:W4:Y:S01]  /*7c90*/  MUFU.EX2 R73, R28 ;  /* 0x0000001c00497308 */ /* 0x000f220000000800 */
[----:B---3--:R-:W-:Y:S05]  /*7ca0*/  F2FP.BF16.F32.PACK_AB R7, R76, R77 ;  /* 0x0000004d4c07723e */ /* 0x008fea00000010ff */
[----:B------:R-:W-:Y:S01]  /*7cb0*/  STS [R206+0x12000], R7 ;  /* 0x01200007ce007388 */ /* 0x000fe20000000800 */
[----:B-1----:R-:W-:Y:S02]  /*7cc0*/  F2FP.BF16.F32.PACK_AB R0, R70, R71 ;  /* 0x000000474600723e */ /* 0x002fe400000010ff */
[----:B--2---:R-:W-:Y:S05]  /*7cd0*/  F2FP.BF16.F32.PACK_AB R6, R74, R75 ;  /* 0x0000004b4a06723e */ /* 0x004fea00000010ff */
[----:B------:R-:W-:Y:S01]  /*7ce0*/  STS [R206+0x12400], R6 ;  /* 0x01240006ce007388 */ /* 0x000fe20000000800 */
[----:B----4-:R-:W-:Y:S03]  /*7cf0*/  F2FP.BF16.F32.PACK_AB R4, R72, R73 ;  /* 0x000000494804723e */ /* 0x010fe600000010ff */
[----:B------:R-:W-:Y:S04]  /*7d00*/  STS [R205+0x12400], R0 ;  /* 0x01240000cd007388 */ /* 0x000fe80000000800 */
[----:B------:R-:W-:Y:S04]  /*7d10*/  STS [R205+0x12000], R4 ;  /* 0x01200004cd007388 */ /* 0x000fe80000000800 */
[----:B------:R-:W1:Y:S04]  /*7d20*/  LDSM.16.M88.4 R64, [R154+UR4+0x4000] ;  /* 0x004000049a40783b */ /* 0x000e680008000200 */
[----:B------:R-:W2:Y:S04]  /*7d30*/  LDSM.16.M88.4 R60, [R154+UR4+0x5000] ;  /* 0x005000049a3c783b */ /* 0x000ea80008000200 */
[----:B------:R-:W3:Y:S04]  /*7d40*/  LDSM.16.M88.4 R100, [R155] ;  /* 0x000000009b64783b */ /* 0x000ee80000000200 */
        /* <DEDUP_REMOVED lines=22> */
[----:B-----5:R-:W-:Y:S01]  /*7eb0*/  FADD.FTZ R5, -R111, R5 ;  /* 0x000000056f057221 */ /* 0x020fe20000010100 */
[C---:B------:R-:W-:Y:S05]  /*7ec0*/  HMMA.16816.F32.BF16 R24, R104.reuse, R136, R24 ;  /* 0x000000886818723c */ /* 0x040fea0000041818 */
[C---:B------:R-:W-:Y:S01]  /*7ed0*/  FADD.FTZ R8, -R109.reuse, R8 ;  /* 0x000000086d087221 */ /* 0x040fe20000010100 */
[-C--:B------:R-:W-:Y:S05]  /*7ee0*/  HMMA.16816.F32.BF16 R28, R104, R138.reuse, R28 ;  /* 0x0000008a681c723c */ /* 0x080fea000004181c */
[----:B------:R-:W-:Y:S01]  /*7ef0*/  FADD.FTZ R12, -R109, R12 ;  /* 0x0000000c6d0c7221 */ /* 0x000fe20000010100 */
[C---:B------:R-:W-:Y:S05]  /*7f00*/  HMMA.16816.F32.BF16 R32, R100.reuse, R138, R32 ;  /* 0x0000008a6420723c */ /* 0x040fea0000041820 */
[C---:B------:R-:W-:Y:S01]  /*7f10*/  FADD.FTZ R16, -R111.reuse, R16 ;  /* 0x000000106f107221 */ /* 0x040fe20000010100 */
[-C--:B------:R-:W-:Y:S05]  /*7f20*/  HMMA.16816.F32.BF16 R36, R100, R140.reuse, R36 ;  /* 0x0000008c6424723c */ /* 0x080fea0000041824 */
[----:B------:R-:W-:Y:S01]  /*7f30*/  FADD.FTZ R11, -R108, R11 ;  /* 0x0000000b6c0b7221 */ /* 0x000fe20000010100 */
[C---:B------:R-:W-:Y:S05]  /*7f40*/  HMMA.16816.F32.BF16 R40, R104.reuse, R140, R40 ;  /* 0x0000008c6828723c */ /* 0x040fea0000041828 */
[----:B------:R-:W-:Y:S01]  /*7f50*/  FADD.FTZ R17, -R111, R17 ;  /* 0x000000116f117221 */ /* 0x000fe20000010100 */
[-C--:B------:R-:W-:Y:S05]  /*7f60*/  HMMA.16816.F32.BF16 R44, R104, R142.reuse, R44 ;  /* 0x0000008e682c723c */ /* 0x080fea000004182c */
[C---:B------:R-:W-:Y:S01]  /*7f70*/  FADD.FTZ R18, -R110.reuse, R18 ;  /* 0x000000126e127221 */ /* 0x040fe20000010100 */
        /* <DEDUP_REMOVED lines=8> */
[----:B------:R-:W-:Y:S01]  /*8000*/  FADD.FTZ R10, -R108, R10 ;  /* 0x0000000a6c0a7221 */ /* 0x000fe20000010100 */
[----:B------:R-:W-:Y:S01]  /*8010*/  FMUL.FTZ R105, R249, R5 ;  /* 0x00000005f9697220 */ /* 0x000fe20000410000 */
[----:B------:R-:W-:Y:S01]  /*8020*/  FMUL.FTZ R104, R164, R8 ;  /* 0x00000008a4687220 */ /* 0x000fe20000410000 */
[----:B------:R-:W-:Y:S04]  /*8030*/  HMMA.16816.F32.BF16 R64, R100, R146, R64 ;  /* 0x000000926440723c */ /* 0x000fe80000041840 */
[----:B------:R-:W-:Y:S01]  /*8040*/  FMUL.FTZ R8, R212, R105 ;  /* 0x00000069d4087220 */ /* 0x000fe20000410000 */
[----:B------:R-:W-:Y:S01]  /*8050*/  FMUL.FTZ R105, R167, R12 ;  /* 0x0000000ca7697220 */ /* 0x000fe20000410000 */
[----:B------:R-:W-:Y:S01]  /*8060*/  FMUL.FTZ R12, R190, R16 ;  /* 0x00000010be0c7220 */ /* 0x000fe20000410000 */
[----:B------:R-:W-:Y:S01]  /*8070*/  FMUL.FTZ R19, R162, R19 ;  /* 0x00000013a2137220 */ /* 0x000fe20000410000 */
[----:B------:R1:W5:Y:S03]  /*8080*/  LDL.LU R190, [R1+0x100] ;  /* 0x0001000001be7983 */ /* 0x0003660000300800 */
[----:B------:R-:W-:Y:S01]  /*8090*/  FMUL.FTZ R5, R112, R11 ;  /* 0x0000000b70057220 */ /* 0x000fe20000410000 */
[----:B------:R-:W-:Y:S01]  /*80a0*/  FMUL.FTZ R11, R172, R17 ;  /* 0x00000011ac0b7220 */ /* 0x000fe20000410000 */
[C---:B------:R-:W-:Y:S01]  /*80b0*/  FADD.FTZ R20, -R111.reuse, R20 ;  /* 0x000000146f147221 */ /* 0x040fe20000010100 */
[----:B------:R1:W5:Y:S01]  /*80c0*/  LDL.LU R172, [R1+0xfc] ;  /* 0x0000fc0001ac7983 */ /* 0x0003620000300800 */
[----:B------:R-:W-:Y:S01]  /*80d0*/  FADD.FTZ R21, -R111, R21 ;  /* 0x000000156f157221 */ /* 0x000fe20000010100 */
[----:B------:R-:W-:Y:S01]  /*80e0*/  FMUL.FTZ R5, R195, R5 ;  /* 0x00000005c3057220 */ /* 0x000fe20000410000 */
[----:B------:R-:W-:Y:S01]  /*80f0*/  FMUL.FTZ R20, R161, R20 ;  /* 0x00000014a1147220 */ /* 0x000fe20000410000 */
[----:B------:R1:W5:Y:S01]  /*8100*/  LDL.LU R163, [R1+0xf8] ;  /* 0x0000f80001a37983 */ /* 0x0003620000300800 */
[----:B------:R-:W-:Y:S01]  /*8110*/  FMUL.FTZ R106, R250, R4 ;  /* 0x00000004fa6a7220 */ /* 0x000fe20000410000 */
[----:B------:R-:W-:Y:S01]  /*8120*/  FMUL.FTZ R4, R193, R6 ;  /* 0x00000006c1047220 */ /* 0x000fe20000410000 */
[----:B------:R-:W-:Y:S01]  /*8130*/  FMUL.FTZ R21, R160, R21 ;  /* 0x00000015a0157220 */ /* 0x000fe20000410000 */
[----:B------:R1:W5:Y:S01]  /*8140*/  LDL.LU R162, [R1+0xf4] ;  /* 0x0000f40001a27983 */ /* 0x0003620000300800 */
[----:B------:R-:W-:Y:S01]  /*8150*/  FMUL.FTZ R6, R113, R10 ;  /* 0x0000000a71067220 */ /* 0x000fe20000410000 */
[C---:B------:R-:W-:Y:S01]  /*8160*/  FADD.FTZ R22, -R110.reuse, R22 ;  /* 0x000000166e167221 */ /* 0x040fe20000010100 */
[C---:B------:R-:W-:Y:S01]  /*8170*/  FADD.FTZ R23, -R110.reuse, R23 ;  /* 0x000000176e177221 */ /* 0x040fe20000010100 */
[----:B------:R1:W5:Y:S01]  /*8180*/  LDL.LU R161, [R1+0xf0] ;  /* 0x0000f00001a17983 */ /* 0x0003620000300800 */
[----:B------:R-:W-:Y:S01]  /*8190*/  FMUL.FTZ R6, R201, R6 ;  /* 0x00000006c9067220 */ /* 0x000fe20000410000 */
[C---:B------:R-:W-:Y:S01]  /*81a0*/  FADD.FTZ R24, -R109.reuse, R24 ;  /* 0x000000186d187221 */ /* 0x040fe20000010100 */
[----:B------:R-:W-:Y:S01]  /*81b0*/  FADD.FTZ R25, -R109, R25 ;  /* 0x000000196d197221 */ /* 0x000fe20000010100 */
[----:B------:R1:W5:Y:S01]  /*81c0*/  LDL.LU R160, [R1+0xec] ;  /* 0x0000ec0001a07983 */ /* 0x0003620000300800 */
[----:B------:R-:W-:Y:S01]  /*81d0*/  FADD.FTZ R7, -R110, R7 ;  /* 0x000000076e077221 */ /* 0x000fe20000010100 */
[----:B------:R-:W-:Y:S01]  /*81e0*/  F2FP.BF16.F32.PACK_AB R112, R5, R6 ;  /* 0x000000060570723e */ /* 0x000fe200000010ff */
[----:B------:R-:W-:Y:S01]  /*81f0*/  FMUL.FTZ R6, R159, R22 ;  /* 0x000000169f067220 */ /* 0x000fe20000410000 */
[----:B------:R-:W-:Y:S01]  /*8200*/  FMUL.FTZ R5, R158, R23 ;  /* 0x000000179e057220 */ /* 0x000fe20000410000 */
[----:B------:R1:W5:Y:S01]  /*8210*/  LDL.LU R159, [R1+0xe8] ;  /* 0x0000e800019f7983 */ /* 0x0003620000300800 */
        /* <DEDUP_REMOVED lines=8> */
[----:B------:R-:W-:Y:S01]  /*82a0*/  FADD.FTZ R9, -R109, R9 ;  /* 0x000000096d097221 */ /* 0x000fe20000010100 */
[----:B------:R-:W-:Y:S01]  /*82b0*/  FMUL.FTZ R29, R152, R29 ;  /* 0x0000001d981d7220 */ /* 0x000fe20000410000 */
[----:B------:R-:W-:Y:S01]  /*82c0*/  FMUL.FTZ R11, R188, R11 ;  /* 0x0000000bbc0b7220 */ /* 0x000fe20000410000 */
[----:B------:R1:W5:Y:S01]  /*82d0*/  LDL.LU R156, [R1+0xdc] ;  /* 0x0000dc00019c7983 */ /* 0x0003620000300800 */
[----:B------:R-:W-:Y:S01]  /*82e0*/  FMUL.FTZ R0, R168, R7 ;  /* 0x00000007a8007220 */ /* 0x000fe20000410000 */
[----:B------:R-:W-:Y:S01]  /*82f0*/  FMUL.FTZ R7, R114, R9 ;  /* 0x0000000972077220 */ /* 0x000fe20000410000 */
[C---:B------:R-:W-:Y:S01]  /*8300*/  FADD.FTZ R15, -R108.reuse, R15 ;  /* 0x0000000f6c0f7221 */ /* 0x040fe20000010100 */
[----:B------:R1:W5:Y:S01]  /*8310*/  LDL.LU R153, [R1+0xd8] ;  /* 0x0000d80001997983 */ /* 0x0003620000300800 */
[----:B------:R-:W-:Y:S01]  /*8320*/  FMUL.FTZ R9, R181, R106 ;  /* 0x0000006ab5097220 */ /* 0x000fe20000410000 */
[C---:B------:R-:W-:Y:S01]  /*8330*/  FADD.FTZ R30, -R108.reuse, R30 ;  /* 0x0000001e6c1e7221 */ /* 0x040fe20000010100 */
[----:B------:R-:W-:Y:S01]  /*8340*/  FMUL.FTZ R15, R115, R15 ;  /* 0x0000000f730f7220 */ /* 0x000fe20000410000 */
[----:B------:R1:W5:Y:S01]  /*8350*/  LDL.LU R152, [R1+0xd4] ;  /* 0x0000d40001987983 */ /* 0x0003620000300800 */
[----:B------:R-:W-:Y:S01]  /*8360*/  FADD.FTZ R31, -R108, R31 ;  /* 0x0000001f6c1f7221 */ /* 0x000fe20000010100 */
[----:B------:R-:W-:Y:S01]  /*8370*/  F2FP.BF16.F32.PACK_AB R115, R8, R9 ;  /* 0x000000090873723e */ /* 0x000fe200000010ff */
[----:B------:R-:W-:Y:S01]  /*8380*/  FMUL.FTZ R9, R184, R105 ;  /* 0x00000069b8097220 */ /* 0x000fe20000410000 */
[----:B------:R-:W-:Y:S01]  /*8390*/  F2FP.BF16.F32.PACK_AB R105, R11, R12 ;  /* 0x0000000c0b69723e */ /* 0x000fe200000010ff */
[----:B------:R-:W-:Y:S01]  /*83a0*/  FMUL.FTZ R12, R151, R30 ;  /* 0x0000001e970c7220 */ /* 0x000fe20000410000 */
[----:B------:R-:W-:Y:S01]  /*83b0*/  FMUL.FTZ R11, R150, R31 ;  /* 0x0000001f960b7220 */ /* 0x000fe20000410000 */
[----:B------:R1:W5:Y:S01]  /*83c0*/  LDL.LU R151, [R1+0xd0] ;  /* 0x0000d00001977983 */ /* 0x0003620000300800 */
[C---:B------:R-:W-:Y:S01]  /*83d0*/  FADD.FTZ R32, -R111.reuse, R32 ;  /* 0x000000206f207221 */ /* 0x040fe20000010100 */
[----:B------:R-:W-:Y:S01]  /*83e0*/  FADD.FTZ R33, -R111, R33 ;  /* 0x000000216f217221 */ /* 0x000fe20000010100 */
[----:B------:R-:W-:Y:S01]  /*83f0*/  FADD.FTZ R34, -R110, R34 ;  /* 0x000000226e227221 */ /* 0x000fe20000010100 */
[----:B------:R1:W5:Y:S01]  /*8400*/  LDL.LU R150, [R1+0xcc] ;  /* 0x0000cc0001967983 */ /* 0x0003620000300800 */
[----:B------:R-:W-:Y:S01]  /*8410*/  FMUL.FTZ R10, R189, R104 ;  /* 0x00000068bd0a7220 */ /* 0x000fe20000410000 */
[----:B------:R-:W-:Y:S01]  /*8420*/  FMUL.FTZ R7, R183, R7 ;  /* 0x00000007b7077220 */ /* 0x000fe20000410000 */
[----:B------:R-:W-:Y:S01]  /*8430*/  FMUL.FTZ R32, R149, R32 ;  /* 0x0000002095207220 */ /* 0x000fe20000410000 */
[----:B------:R-:W-:Y:S01]  /*8440*/  FMUL.FTZ R33, R148, R33 ;  /* 0x0000002194217220 */ /* 0x000fe20000410000 */
[----:B------:R1:W5:Y:S01]  /*8450*/  LDL.LU R149, [R1+0xc8] ;  /* 0x0000c80001957983 */ /* 0x0003620000300800 */
[----:B------:R-:W-:Y:S01]  /*8460*/  FADD.FTZ R13, -R109, R13 ;  /* 0x0000000d6d0d7221 */ /* 0x000fe20000010100 */
[----:B------:R-:W-:Y:S01]  /*8470*/  F2FP.BF16.F32.PACK_AB R113, R7, R10 ;  /* 0x0000000a0771723e */ /* 0x000fe200000010ff */
[----:B------:R-:W-:Y:S01]  /*8480*/  FMUL.FTZ R10, R187, R18 ;  /* 0x00000012bb0a7220 */ /* 0x000fe20000410000 */
[----:B------:R1:W5:Y:S01]  /*8490*/  LDL.LU R148, [R1+0xc4] ;  /* 0x0000c40001947983 */ /* 0x0003620000300800 */
[----:B------:R-:W-:Y:S01]  /*84a0*/  FMUL.FTZ R7, R213, R19 ;  /* 0x00000013d5077220 */ /* 0x000fe20000410000 */
[----:B------:R-:W-:Y:S01]  /*84b0*/  FMUL.FTZ R34, R99, R34 ;  /* 0x0000002263227220 */ /* 0x000fe20000410000 */
[----:B------:R-:W-:Y:S01]  /*84c0*/  FADD.FTZ R35, -R110, R35 ;  /* 0x000000236e237221 */ /* 0x000fe20000010100 */
[----:B------:R1:W5:Y:S01]  /*84d0*/  LDL.LU R99, [R1+0xc0] ;  /* 0x0000c00001637983 */ /* 0x0003620000300800 */
[----:B------:R-:W-:Y:S01]  /*84e0*/  FMUL.FTZ R13, R166, R13 ;  /* 0x0000000da60d7220 */ /* 0x000fe20000410000 */
[----:B------:R-:W-:Y:S01]  /*84f0*/  F2FP.BF16.F32.PACK_AB R104, R7, R10 ;  /* 0x0000000a0768723e */ /* 0x000fe200000010ff */
[----:B------:R-:W-:Y:S01]  /*8500*/  FMUL.FTZ R10, R197, R24 ;  /* 0x00000018c50a7220 */ /* 0x000fe20000410000 */
[----:B------:R-:W-:Y:S01]  /*8510*/  FMUL.FTZ R24, R98, R35 ;  /* 0x0000002362187220 */ /* 0x000fe20000410000 */
[C---:B------:R-:W-:Y:S01]  /*8520*/  FADD.FTZ R36, -R111.reuse, R36 ;  /* 0x000000246f247221 */ /* 0x040fe20000010100 */
[----:B------:R1:W5:Y:S01]  /*8530*/  LDL.LU R98, [R1+0xbc] ;  /* 0x0000bc0001627983 */ /* 0x0003620000300800 */
[----:B------:R-:W-:Y:S01]  /*8540*/  FMUL.FTZ R8, R182, R13 ;  /* 0x0000000db6087220 */ /* 0x000fe20000410000 */
[----:B------:R-:W-:Y:S01]  /*8550*/  FADD.FTZ R37, -R111, R37 ;  /* 0x000000256f257221 */ /* 0x000fe20000010100 */
[----:B------:R-:W-:Y:S01]  /*8560*/  FMUL.FTZ R36, R97, R36 ;  /* 0x0000002461247220 */ /* 0x000fe20000410000 */
[----:B------:R-:W-:Y:S01]  /*8570*/  FADD.FTZ R38, -R110, R38 ;  /* 0x000000266e267221 */ /* 0x000fe20000010100 */
[----:B------:R1:W5:Y:S01]  /*8580*/  LDL.LU R97, [R1+0xb8] ;  /* 0x0000b80001617983 */ /* 0x0003620000300800 */
[----:B------:R-:W-:Y:S01]  /*8590*/  F2FP.BF16.F32.PACK_AB R107, R8, R9 ;  /* 0x00000009086b723e */ /* 0x000fe200000010ff */
[----:B------:R-:W-:Y:S01]  /*85a0*/  FMUL.FTZ R9, R194, R20 ;  /* 0x00000014c2097220 */ /* 0x000fe20000410000 */
[----:B------:R-:W-:Y:S01]  /*85b0*/  FMUL.FTZ R20, R96, R37 ;  /* 0x0000002560147220 */ /* 0x000fe20000410000 */
[----:B------:R-:W-:Y:S01]  /*85c0*/  FMUL.FTZ R38, R95, R38 ;  /* 0x000000265f267220 */ /* 0x000fe20000410000 */
[----:B------:R1:W5:Y:S01]  /*85d0*/  LDL.LU R96, [R1+0xb4] ;  /* 0x0000b40001607983 */ /* 0x0003620000300800 */
[----:B------:R-:W-:Y:S01]  /*85e0*/  FADD.FTZ R39, -R110, R39 ;  /* 0x000000276e277221 */ /* 0x000fe20000010100 */
[C---:B------:R-:W-:Y:S01]  /*85f0*/  FADD.FTZ R40, -R109.reuse, R40 ;  /* 0x000000286d287221 */ /* 0x040fe20000010100 */
[----:B------:R-:W-:Y:S01]  /*8600*/  FADD.FTZ R41, -R109, R41 ;  /* 0x000000296d297221 */ /* 0x000fe20000010100 */
[----:B------:R1:W5:Y:S01]  /*8610*/  LDL.LU R95, [R1+0xb0] ;  /* 0x0000b000015f7983 */ /* 0x0003620000300800 */
[----:B------:R-:W-:Y:S01]  /*8620*/  FMUL.FTZ R19, R94, R39 ;  /* 0x000000275e137220 */ /* 0x000fe20000410000 */
        /* <DEDUP_REMOVED lines=10> */
[----:B------:R1:W5:Y:S01]  /*86d0*/  LDL.LU R92, [R1+0xa4] ;  /* 0x0000a400015c7983 */ /* 0x0003620000300800 */
[----:B------:R-:W-:Y:S01]  /*86e0*/  FADD.FTZ R45, -R109, R45 ;  /* 0x0000002d6d2d7221 */ /* 0x000fe20000010100 */
        /* <DEDUP_REMOVED lines=12> */
[----:B------:R-:W-:Y:S01]  /*87b0*/  FADD.FTZ R47, -R108, R47 ;  /* 0x0000002f6c2f7221 */ /* 0x000fe20000010100 */
[----:B------:R-:W-:Y:S01]  /*87c0*/  F2FP.BF16.F32.PACK_AB R114, R0, R4 ;  /* 0x000000040072723e */ /* 0x000fe200000010ff */
[----:B------:R1:W5:Y:S01]  /*87d0*/  LDL.LU R88, [R1+0x94] ;  /* 0x0000940001587983 */ /* 0x0003620000300800 */
[----:B------:R-:W-:Y:S01]  /*87e0*/  FMUL.FTZ R4, R202, R14 ;  /* 0x0000000eca047220 */ /* 0x000fe20000410000 */
[----:B------:R-:W-:Y:S01]  /*87f0*/  FMUL.FTZ R0, R198, R15 ;  /* 0x0000000fc6007220 */ /* 0x000fe20000410000 */
[----:B------:R-:W-:Y:S01]  /*8800*/  FADD.FTZ R27, -R108, R27 ;  /* 0x0000001b6c1b7221 */ /* 0x000fe20000010100 */
[----:B------:R1:W5:Y:S01]  /*8810*/  LDL.LU R87, [R1+0x90] ;  /* 0x0000900001577983 */ /* 0x0003620000300800 */
[----:B------:R-:W-:Y:S01]  /*8820*/  FMUL.FTZ R15, R86, R47 ;  /* 0x0000002f560f7220 */ /* 0x000fe20000410000 */
[----:B------:R-:W-:Y:S01]  /*8830*/  FADD.FTZ R26, -R108, R26 ;  /* 0x0000001a6c1a7221 */ /* 0x000fe20000010100 */
[----:B------:R-:W-:Y:S01]  /*8840*/  F2FP.BF16.F32.PACK_AB R31, R8, R9 ;  /* 0x00000009081f723e */ /* 0x000fe200000010ff */
[----:B------:R1:W5:Y:S01]  /*8850*/  LDL.LU R86, [R1+0x8c] ;  /* 0x00008c0001567983 */ /* 0x0003620000300800 */
[----:B------:R-:W-:Y:S01]  /*8860*/  FMUL.FTZ R8, R171, R29 ;  /* 0x0000001dab087220 */ /* 0x000fe20000410000 */
[----:B------:R-:W-:Y:S01]  /*8870*/  F2FP.BF16.F32.PACK_AB R29, R7, R10 ;  /* 0x0000000a071d723e */ /* 0x000fe200000010ff */
[----:B------:R-:W-:Y:S01]  /*8880*/  FMUL.FTZ R7, R215, R34 ;  /* 0x00000022d7077220 */ /* 0x000fe20000410000 */
[----:B------:R-:W-:Y:S01]  /*8890*/  F2FP.BF16.F32.PACK_AB R106, R0, R4 ;  /* 0x00000004006a723e */ /* 0x000fe200000010ff */
[----:B------:R-:W-:Y:S01]  /*88a0*/  FADD.FTZ R48, -R111, R48 ;  /* 0x000000306f307221 */ /* 0x000fe20000010100 */
[----:B------:R-:W-:Y:S01]  /*88b0*/  FMUL.FTZ R0, R251, R27 ;  /* 0x0000001bfb007220 */ /* 0x000fe20000410000 */
[----:B------:R-:W-:Y:S01]  /*88c0*/  FMUL.FTZ R24, R199, R24 ;  /* 0x00000018c7187220 */ /* 0x000fe20000410000 */
[----:B------:R-:W-:Y:S01]  /*88d0*/  FMUL.FTZ R4, R252, R26 ;  /* 0x0000001afc047220 */ /* 0x000fe20000410000 */
[----:B------:R-:W-:Y:S01]  /*88e0*/  FADD.FTZ R49, -R111, R49 ;  /* 0x000000316f317221 */ /* 0x000fe20000010100 */
[----:B------:R-:W-:Y:S01]  /*88f0*/  FMUL.FTZ R0, R216, R0 ;  /* 0x00000000d8007220 */ /* 0x000fe20000410000 */
[----:B------:R-:W-:Y:S01]  /*8900*/  FMUL.FTZ R9, R177, R28 ;  /* 0x0000001cb1097220 */ /* 0x000fe20000410000 */
[----:B------:R-:W-:Y:S01]  /*8910*/  FMUL.FTZ R4, R217, R4 ;  /* 0x00000004d9047220 */ /* 0x000fe20000410000 */
[----:B------:R-:W-:Y:S01]  /*8920*/  F2FP.BF16.F32.PACK_AB R24, R24, R7 ;  /* 0x000000071818723e */ /* 0x000fe200000010ff */
[----:B------:R-:W-:Y:S01]  /*8930*/  FMUL.FTZ R7, R85, R48 ;  /* 0x0000003055077220 */ /* 0x000fe20000410000 */
[----:B------:R-:W-:Y:S01]  /*8940*/  FMUL.FTZ R14, R84, R49 ;  /* 0x00000031540e7220 */ /* 0x000fe20000410000 */
[----:B------:R1:W5:Y:S01]  /*8950*/  LDL.LU R85, [R1+0x88] ;  /* 0x0000880001557983 */ /* 0x0003620000300800 */
[----:B------:R-:W-:Y:S01]  /*8960*/  F2FP.BF16.F32.PACK_AB R28, R0, R4 ;  /* 0x00000004001c723e */ /* 0x000fe200000010ff */
[----:B------:R-:W-:Y:S01]  /*8970*/  FADD.FTZ R50, -R110, R50 ;  /* 0x000000326e327221 */ /* 0x000fe20000010100 */
        /* <DEDUP_REMOVED lines=12> */
[----:B------:R-:W-:Y:S01]  /*8a40*/  FADD.FTZ R53, -R111, R53 ;  /* 0x000000356f357221 */ /* 0x000fe20000010100 */
[----:B------:R-:W-:Y:S01]  /*8a50*/  F2FP.BF16.F32.PACK_AB R17, R17, R4 ;  /* 0x000000041111723e */ /* 0x000fe200000010ff */
[----:B------:R-:W-:Y:S01]  /*8a60*/  FMUL.FTZ R4, R81, R52 ;  /* 0x0000003451047220 */ /* 0x000fe20000410000 */
[----:B------:R-:W-:Y:S01]  /*8a70*/  FADD.FTZ R54, -R110, R54 ;  /* 0x000000366e367221 */ /* 0x000fe20000010100 */
[----:B------:R1:W5:Y:S01]  /*8a80*/  LDL.LU R81, [R1+0x78] ;  /* 0x0000780001517983 */ /* 0x0003620000300800 */
[----:B------:R-:W-:Y:S01]  /*8a90*/  FMUL.FTZ R10, R80, R53 ;  /* 0x00000035500a7220 */ /* 0x000fe20000410000 */
[----:B------:R-:W-:Y:S01]  /*8aa0*/  FADD.FTZ R55, -R110, R55 ;  /* 0x000000376e377221 */ /* 0x000fe20000010100 */
[----:B------:R-:W-:Y:S01]  /*8ab0*/  FMUL.FTZ R54, R79, R54 ;  /* 0x000000364f367220 */ /* 0x000fe20000410000 */
[----:B------:R1:W5:Y:S01]  /*8ac0*/  LDL.LU R80, [R1+0x74] ;  /* 0x0000740001507983 */ /* 0x0003620000300800 */
[----:B------:R-:W-:Y:S01]  /*8ad0*/  F2FP.BF16.F32.PACK_AB R27, R8, R9 ;  /* 0x00000009081b723e */ /* 0x000fe200000010ff */
[----:B------:R-:W-:Y:S01]  /*8ae0*/  FMUL.FTZ R9, R78, R55 ;  /* 0x000000374e097220 */ /* 0x000fe20000410000 */
[C---:B------:R-:W-:Y:S01]  /*8af0*/  FADD.FTZ R56, -R109.reuse, R56 ;  /* 0x000000386d387221 */ /* 0x040fe20000010100 */
[----:B------:R1:W5:Y:S01]  /*8b00*/  LDL.LU R79, [R1+0x70] ;  /* 0x00007000014f7983 */ /* 0x0003620000300800 */
[----:B------:R-:W-:Y:S01]  /*8b10*/  FADD.FTZ R57, -R109, R57 ;  /* 0x000000396d397221 */ /* 0x000fe20000010100 */
[----:B------:R-:W-:Y:S01]  /*8b20*/  FADD.FTZ R58, -R108, R58 ;  /* 0x0000003a6c3a7221 */ /* 0x000fe20000010100 */
[----:B------:R-:W-:Y:S01]  /*8b30*/  FMUL.FTZ R56, R77, R56 ;  /* 0x000000384d387220 */ /* 0x000fe20000410000 */
[----:B------:R1:W5:Y:S01]  /*8b40*/  LDL.LU R78, [R1+0x6c] ;  /* 0x00006c00014e7983 */ /* 0x0003620000300800 */
[----:B------:R-:W-:Y:S01]  /*8b50*/  FMUL.FTZ R8, R76, R57 ;  /* 0x000000394c087220 */ /* 0x000fe20000410000 */
[----:B------:R-:W-:Y:S01]  /*8b60*/  FMUL.FTZ R23, R75, R58 ;  /* 0x0000003a4b177220 */ /* 0x000fe20000410000 */
[----:B------:R-:W-:Y:S01]  /*8b70*/  FADD.FTZ R59, -R108, R59 ;  /* 0x0000003b6c3b7221 */ /* 0x000fe20000010100 */
[----:B------:R1:W5:Y:S01]  /*8b80*/  LDL.LU R77, [R1+0x68] ;  /* 0x00006800014d7983 */ /* 0x0003620000300800 */
[C---:B------:R-:W-:Y:S01]  /*8b90*/  FADD.FTZ R60, -R109.reuse, R60 ;  /* 0x0000003c6d3c7221 */ /* 0x040fe20000010100 */
[----:B------:R-:W-:Y:S01]  /*8ba0*/  FADD.FTZ R61, -R109, R61 ;  /* 0x0000003d6d3d7221 */ /* 0x000fe20000010100 */
[----:B------:R-:W-:Y:S01]  /*8bb0*/  FMUL.FTZ R59, R74, R59 ;  /* 0x0000003b4a3b7220 */ /* 0x000fe20000410000 */
[----:B------:R1:W5:Y:S01]  /*8bc0*/  LDL.LU R76, [R1+0x64] ;  /* 0x00006400014c7983 */ /* 0x0003620000300800 */
[----:B------:R-:W-:Y:S01]  /*8bd0*/  FMUL.FTZ R60, R73, R60 ;  /* 0x0000003c493c7220 */ /* 0x000fe20000410000 */
[C---:B------:R-:W-:Y:S01]  /*8be0*/  FADD.FTZ R62, -R108.reuse, R62 ;  /* 0x0000003e6c3e7221 */ /* 0x040fe20000010100 */
[----:B------:R-:W-:Y:S01]  /*8bf0*/  FADD.FTZ R63, -R108, R63 ;  /* 0x0000003f6c3f7221 */ /* 0x000fe20000010100 */
[----:B------:R1:W5:Y:S01]  /*8c00*/  LDL.LU R75, [R1+0x60] ;  /* 0x00006000014b7983 */ /* 0x0003620000300800 */
[----:B------:R-:W-:Y:S01]  /*8c10*/  FADD.FTZ R64, -R111, R64 ;  /* 0x000000406f407221 */ /* 0x000fe20000010100 */
[----:B------:R-:W-:Y:S01]  /*8c20*/  FMUL.FTZ R62, R71, R62 ;  /* 0x0000003e473e7220 */ /* 0x000fe20000410000 */
[----:B------:R-:W-:Y:S01]  /*8c30*/  FADD.FTZ R65, -R111, R65 ;  /* 0x000000416f417221 */ /* 0x000fe20000010100 */
[----:B------:R1:W5:Y:S01]  /*8c40*/  LDL.LU R74, [R1+0x5c] ;  /* 0x00005c00014a7983 */ /* 0x0003620000300800 */
[----:B------:R-:W-:Y:S01]  /*8c50*/  FMUL.FTZ R64, R69, R64 ;  /* 0x0000004045407220 */ /* 0x000fe20000410000 */
[C---:B------:R-:W-:Y:S01]  /*8c60*/  FADD.FTZ R66, -R110.reuse, R66 ;  /* 0x000000426e427221 */ /* 0x040fe20000010100 */
[----:B------:R-:W-:Y:S01]  /*8c70*/  FADD.FTZ R67, -R110, R67 ;  /* 0x000000436e437221 */ /* 0x000fe20000010100 */
[----:B------:R1:W5:Y:S01]  /*8c80*/  LDL.LU R73, [R1+0x58] ;  /* 0x0000580001497983 */ /* 0x0003620000300800 */
        /* <DEDUP_REMOVED lines=12> */
[----:B------:R1:W5:Y:S01]  /*8d50*/  LDL.LU R72, [R1+0x54] ;  /* 0x0000540001487983 */ /* 0x0003620000300800 */
[----:B------:R-:W-:Y:S01]  /*8d60*/  F2FP.BF16.F32.PACK_AB R18, R18, R0 ;  /* 0x000000001212723e */ /* 0x000fe200000010ff */
[----:B------:R-:W-:Y:S01]  /*8d70*/  FMUL.FTZ R11, R70, R63 ;  /* 0x0000003f460b7220 */ /* 0x000fe20000410000 */
[----:B------:R-:W-:Y:S01]  /*8d80*/  FMUL.FTZ R20, R170, R20 ;  /* 0x00000014aa147220 */ /* 0x000fe20000410000 */
[----:B------:R-:W-:Y:S01]  /*8d90*/  F2FP.BF16.F32.PACK_AB R26, R5, R6 ;  /* 0x00000006051a723e */ /* 0x000fe200000010ff */
[----:B------:R1:W5:Y:S01]  /*8da0*/  LDL.LU R71, [R1+0x50] ;  /* 0x0000500001477983 */ /* 0x0003620000300800 */
[----:B------:R-:W-:Y:S01]  /*8db0*/  FMUL.FTZ R6, R220, R38 ;  /* 0x00000026dc067220 */ /* 0x000fe20000410000 */
[----:B------:R-:W-:Y:S01]  /*8dc0*/  FMUL.FTZ R5, R173, R36 ;  /* 0x00000024ad057220 */ /* 0x000fe20000410000 */
[----:B------:R-:W-:Y:S01]  /*8dd0*/  FMUL.FTZ R0, R236, R50 ;  /* 0x00000032ec007220 */ /* 0x000fe20000410000 */
[----:B------:R1:W5:Y:S01]  /*8de0*/  LDL.64 R100, [R1+0x8] ;  /* 0x0000080001647983 */ /* 0x0003620000100a00 */
[----:B------:R-:W-:Y:S01]  /*8df0*/  FMUL.FTZ R13, R235, R13 ;  /* 0x0000000deb0d7220 */ /* 0x000fe20000410000 */
[----:B------:R-:W-:Y:S01]  /*8e00*/  F2FP.BF16.F32.PACK_AB R19, R19, R6 ;  /* 0x000000061313723e */ /* 0x000fe200000010ff */
[----:B------:R-:W-:Y:S01]  /*8e10*/  FMUL.FTZ R6, R224, R46 ;  /* 0x0000002ee0067220 */ /* 0x000fe20000410000 */
[----:B------:R-:W-:Y:S01]  /*8e20*/  F2FP.BF16.F32.PACK_AB R20, R20, R5 ;  /* 0x000000051414723e */ /* 0x000fe200000010ff */
[----:B------:R1:W5:Y:S01]  /*8e30*/  LDL.LU R70, [R1+0x4c] ;  /* 0x00004c0001467983 */ /* 0x0003620000300800 */
[----:B------:R-:W-:Y:S01]  /*8e40*/  F2FP.BF16.F32.PACK_AB R13, R13, R0 ;  /* 0x000000000d0d723e */ /* 0x000fe200000010ff */
[----:B------:R-:W-:Y:S01]  /*8e50*/  FMUL.FTZ R5, R218, R44 ;  /* 0x0000002cda057220 */ /* 0x000fe20000410000 */
[----:B------:R-:W-:Y:S01]  /*8e60*/  F2FP.BF16.F32.PACK_AB R15, R15, R6 ;  /* 0x000000060f0f723e */ /* 0x000fe200000010ff */
[----:B------:R1:W5:Y:S01]  /*8e70*/  LDL.LU R69, [R1+0x48] ;  /* 0x0000480001457983 */ /* 0x0003620000300800 */
[----:B------:R-:W-:Y:S01]  /*8e80*/  FMUL.FTZ R6, R68, R65 ;  /* 0x0000004144067220 */ /* 0x000fe20000410000 */
[----:B------:R-:W-:Y:S01]  /*8e90*/  FMUL.FTZ R16, R169, R16 ;  /* 0x00000010a9107220 */ /* 0x000fe20000410000 */
[----:B------:R-:W-:Y:S01]  /*8ea0*/  FMUL.FTZ R0, R239, R56 ;  /* 0x00000038ef007220 */ /* 0x000fe20000410000 */
[----:B------:R1:W5:Y:S01]  /*8eb0*/  LDL.LU R68, [R1+0x44] ;  /* 0x0000440001447983 */ /* 0x0003620000300800 */
[----:B------:R-:W-:Y:S01]  /*8ec0*/  FMUL.FTZ R8, R237, R8 ;  /* 0x00000008ed087220 */ /* 0x000fe20000410000 */
[----:B------:R-:W-:Y:S01]  /*8ed0*/  FMUL.FTZ R7, R221, R7 ;  /* 0x00000007dd077220 */ /* 0x000fe20000410000 */
[----:B------:R-:W-:Y:S01]  /*8ee0*/  F2FP.BF16.F32.PACK_AB R16, R16, R5 ;  /* 0x000000051010723e */ /* 0x000fe200000010ff */
[----:B------:R1:W5:Y:S01]  /*8ef0*/  LDL.LU R3, [R1+0x40] ;  /* 0x0000400001037983 */ /* 0x0003620000300800 */
[----:B------:R-:W-:Y:S01]  /*8f00*/  FMUL.FTZ R14, R225, R14 ;  /* 0x0000000ee10e7220 */ /* 0x000fe20000410000 */
[----:B------:R-:W-:Y:S01]  /*8f10*/  F2FP.BF16.F32.PACK_AB R8, R8, R0 ;  /* 0x000000000808723e */ /* 0x000fe200000010ff */
[----:B------:R-:W-:Y:S01]  /*8f20*/  FMUL.FTZ R4, R243, R4 ;  /* 0x00000004f3047220 */ /* 0x000fe20000410000 */
[----:B------:R1:W5:Y:S01]  /*8f30*/  LDL.LU R2, [R1+0x3c] ;  /* 0x00003c0001027983 */ /* 0x0003620000300800 */
        /* <DEDUP_REMOVED lines=57> */
.L_x_773:
[----:B----4-:R-:W2:Y:S04]  /*92d0*/  LDL R32, [R1+0x30] ;  /* 0x0000300001207983 */ /* 0x010ea80000100800 */
        /* <DEDUP_REMOVED lines=34> */
[----:B------:R-:W-:Y:S04]  /*9500*/  LDSM.16.MT88.4 R4, [R2+0x10000] ;  /* 0x010000000204783b */ /* 0x000fe80000004200 */
        /* <DEDUP_REMOVED lines=84> */
.L_x_774:
[----:B------:R-:W3:Y:S01]  /*9a50*/  LDL R57, [R1+0x20] ;  /* 0x0000200001397983 */ /* 0x000ee20000100800 */
[----:B------:R-:W-:Y:S01]  /*9a60*/  IMAD.U32 R58, RZ, RZ, UR29 ;  /* 0x0000001dff3a7e24 */ /* 0x000fe2000f8e00ff */
[----:B------:R-:W-:Y:S02]  /*9a70*/  ULOP3.LUT UR10, UR9, 0x1, URZ, 0xc0, !UPT ;  /* 0x00000001090a7892 */ /* 0x000fe4000f8ec03f */
[----:B------:R-:W4:Y:S01]  /*9a80*/  LDL R56, [R1+0x24] ;  /* 0x0000240001387983 */ /* 0x000f220000100800 */
[----:B------:R-:W-:Y:S02]  /*9a90*/  UISETP.GT.AND UP3, UPT, UR9, UR21, UPT ;  /* 0x000000150900728c */ /* 0x000fe4000bf64270 */
[----:B------:R-:W-:Y:S01]  /*9aa0*/  UISETP.NE.U32.AND UP1, UPT, UR10, 0x1, UPT ;  /* 0x000000010a00788c */ /* 0x000fe2000bf25070 */
[----:B------:R-:W5:Y:S01]  /*9ab0*/  LDL R55, [R1+0x14] ;  /* 0x0000140001377983 */ /* 0x000f620000100800 */
[----:B------:R-:W-:Y:S03]  /*9ac0*/  UIADD3 UR9, UR9, -0x1, URZ ;  /* 0xffffffff09097890 */ /* 0x000fe6000fffe03f */
        /* <DEDUP_REMOVED lines=71> */
[----:B------:R-:W-:Y:S03]  /*9f40*/  IMAD.U32 R23, RZ, RZ, UR35 ;  /* 0x00000023ff177e24 */ /* 0x000fe6000f8e00ff */
[----:B------:R-:W-:Y:S01]  /*9f50*/  LEA.HI.X.SX32 R191, R0, R191, 0x2, P0 ;  /* 0x000000bf00bf7211 */ /* 0x000fe200000f16ff */
        /* <DEDUP_REMOVED lines=14> */
[----:B------:R-:W-:Y:S01]  /*a040*/  IMAD.U32 R57, RZ, RZ, UR28 ;  /* 0x0000001cff397e24 */ /* 0x000fe2000f8e00ff */
[----:B------:R-:W-:Y:S02]  /*a050*/  @UP0 UIADD3 UR17, UP2, UR17, -0x200, URZ ;  /* 0xfffffe0011110890 */ /* 0x000fe4000ff5e03f */
[----:B----4-:R-:W-:Y:S01]  /*a060*/  @P1 IADD3.X R21, R56, UR16, RZ, P2, !PT ;  /* 0x0000001038151c10 */ /* 0x010fe200097fe4ff */
[----:B------:R-:W-:Y:S01]  /*a070*/  IMAD.U32 R56, RZ, RZ, UR27 ;  /* 0x0000001bff387e24 */ /* 0x000fe2000f8e00ff */
[----:B------:R-:W-:Y:S03]  /*a080*/  @UP0 UIADD3.X UR16, UR16, -0x1, URZ, UP2, !UPT ;  /* 0xffffffff10100890 */ /* 0x000fe600097fe43f */
[----:B-----5:R-:W2:Y:S04]  /*a090*/  @P1 LDG.E R55, desc[UR14][R20.64] ;  /* 0x0000000e14371981 */ /* 0x020ea8000c1e1900 */
        /* <DEDUP_REMOVED lines=201> */
.L_x_776:
[----:B------:R-:W-:Y:S01]  /*ad30*/  @UP0 UIADD3 UR5, UR41, UR45, URZ ;  /* 0x0000002d29050290 */ /* 0x000fe2000fffe03f */
[----:B------:R-:W-:-:S03]  /*ad40*/  @UP0 ULDC.64 UR10, c[0x0][0x458] ;  /* 0x00011600000a0ab9 */ /* 0x000fc60000000a00 */
        /* <DEDUP_REMOVED lines=16> */
.L_x_777:
        /* <DEDUP_REMOVED lines=43> */
.L_x_779:
[----:B------:R-:W-:Y:S05]  /*b100*/  BSYNC B0 ;  /* 0x0000000000007941 */ /* 0x000fea0003800000 */
.L_x_778:
        /* <DEDUP_REMOVED lines=13> */
.L_x_781:
[----:B------:R-:W-:Y:S05]  /*b1e0*/  BSYNC B0 ;  /* 0x0000000000007941 */ /* 0x000fea0003800000 */
.L_x_780:
        /* <DEDUP_REMOVED lines=27> */
.L_x_783:
[----:B------:R-:W-:Y:S05]  /*b3a0*/  BSYNC B0 ;  /* 0x0000000000007941 */ /* 0x000fea0003800000 */
.L_x_782:
        /* <DEDUP_REMOVED lines=13> */
.L_x_754:
[----:B------:R-:W-:Y:S05]  /*b480*/  BSYNC B1 ;  /* 0x0000000000017941 */ /* 0x000fea0003800000 */
.L_x_740:
        /* <DEDUP_REMOVED lines=11> */
.L_x_784:
[----:B------:R-:W-:Y:S05]  /*b540*/  EXIT ;  /* 0x000000000000794d */ /* 0x000fea0003800000 */
.L_x_786:
        /* <DEDUP_REMOVED lines=11> */
.L_x_1349:


//--------------------- .text._ZN5flash25flash_bwd_dot_do_o_kernelILb0E23Flash_bwd_kernel_traitsILi32ELi128ELi128ELi8ELi4ELi4ELi4ELb1ELb0EN7cutlass10bfloat16_tE19Flash_kernel_traitsILi32ELi128ELi128ELi8ES3_EEEEvNS_16Flash_bwd_paramsE --------------------------
	.section	.text._ZN5flash25flash_bwd_dot_do_o_kernelILb0E23Flash_bwd_kernel_traitsILi32ELi128ELi128ELi8ELi4ELi4ELi4ELb1ELb0EN7cutlass10bfloat16_tE19Flash_kernel_traitsILi32ELi128ELi128ELi8ES3_EEEEvNS_16Flash_bwd_paramsE,"ax",@progbits
	.align	128
        .global         _ZN5flash25flash_bwd_dot_do_o_kernelILb0E23Flash_bwd_kernel_traitsILi32ELi128ELi128ELi8ELi4ELi4ELi4ELb1ELb0EN7cutlass10bfloat16_tE19Flash_kernel_traitsILi32ELi128ELi128ELi8ES3_EEEEvNS_16Flash_bwd_paramsE
        .type           _ZN5flash25flash_bwd_dot_do_o_kernelILb0E23Flash_bwd_kernel_traitsILi32ELi128ELi128ELi8ELi4ELi4ELi4ELb1ELb0EN7cutlass10bfloat16_tE19Flash_kernel_traitsILi32ELi128ELi128ELi8ES3_EEEEvNS_16Flash_bwd_paramsE,@function
        .size           _ZN5flash25flash_bwd_dot_do_o_kernelILb0E23Flash_bwd_kernel_traitsILi32ELi128ELi128ELi8ELi4ELi4ELi4ELb1ELb0EN7cutlass10bfloat16_tE19Flash_kernel_traitsILi32ELi128ELi128ELi8ES3_EEEEvNS_16Flash_bwd_paramsE,(.L_x_1350 - _ZN5flash25flash_bwd_dot_do_o_kernelILb0E23Flash_bwd_kernel_traitsILi32ELi128ELi128ELi8ELi4ELi4ELi4ELb1ELb0EN7cutlass10bfloat16_tE19Flash_kernel_traitsILi32ELi128ELi128ELi8ES3_EEEEvNS_16Flash_bwd_paramsE)
        .other          _ZN5flash25flash_bwd_dot_do_o_kernelILb0E23Flash_bwd_kernel_traitsILi32ELi128ELi128ELi8ELi4ELi4ELi4ELb1ELb0EN7cutlass10bfloat16_tE19Flash_kernel_traitsILi32ELi128ELi128ELi8ES3_EEEEvNS_16Flash_bwd_paramsE,@"STO_CUDA_ENTRY STV_DEFAULT"
_ZN5flash25flash_bwd_dot_do_o_kernelILb0E23Flash_bwd_kernel_traitsILi32ELi128ELi128ELi8ELi4ELi4ELi4ELb1ELb0EN7cutlass10bfloat16_tE19Flash_kernel_traitsILi32ELi128ELi128ELi8ES3_EEEEvNS_16Flash_bwd_paramsE:
.text._ZN5flash25flash_bwd_dot_do_o_kernelILb0E23Flash_bwd_kernel_traitsILi32ELi128ELi128ELi8ELi4ELi4ELi4ELb1ELb0EN7cutlass10bfloat16_tE19Flash_kernel_traitsILi32ELi128ELi128ELi8ES3_EEEEvNS_16Flash_bwd_paramsE:
[----:B------:R-:W-:Y:S08]  /*0000*/  LDC R1, c[0x0][0x28] ;  /* 0x00000a00ff017b82 */ /* 0x000ff00000000800 */
[----:B------:R-:W0:Y:S01]  /*0010*/  LDC.64 R2, c[0x0][0x2f0] ;  /* 0x0000bc00ff027b82 */ /* 0x000e220000000a00 */
[----:B------:R-:W1:Y:S01]  /*0020*/  S2R R5, SR_CTAID.Y ;  /* 0x0000000000057919 */ /* 0x000e620000002600 */
[----:B------:R-:W-:Y:S01]  /*0030*/  ULDC.64 UR6, c[0x0][0x208] ;  /* 0x0000820000067ab9 */ /* 0x000fe20000000a00 */
[----:B0-----:R-:W-:Y:S01]  /*0040*/  ISETP.NE.U32.AND P0, PT, R2, RZ, PT ;  /* 0x000000ff0200720c */ /* 0x001fe20003f05070 */
[----:B------:R-:W-:-:S03]  /*0050*/  IMAD.MOV.U32 R2, RZ, RZ, -0x1 ;  /* 0xffffffffff027424 */ /* 0x000fc600078e00ff */
[----:B------:R-:W-:-:S13]  /*0060*/  ISETP.NE.AND.EX P0, PT, R3, RZ, PT, P0 ;  /* 0x000000ff0300720c */ /* 0x000fda0003f05300 */
[----:B------:R-:W0:Y:S01]  /*0070*/  @P0 LDC.64 R8, c[0x0][0x2f0] ;  /* 0x0000bc00ff080b82 */ /* 0x000e220000000a00 */
[----:B-1----:R-:W-:-:S07]  /*0080*/  @P0 VIADD R3, R5, 0x1 ;  /* 0x0000000105030836 */ /* 0x002fce0000000000 */
[----:B------:R-:W1:Y:S01]  /*0090*/  @P0 LDC.64 R6, c[0x0][0x2f0] ;  /* 0x0000bc00ff060b82 */ /* 0x000e620000000a00 */
[----:B0-----:R-:W-:-:S06]  /*00a0*/  @P0 IMAD.WIDE R8, R3, 0x4, R8 ;  /* 0x0000000403080825 */ /* 0x001fcc00078e0208 */
[----:B------:R-:W2:Y:S01]  /*00b0*/  @P0 LDG.E R9, desc[UR6][R8.64] ;  /* 0x0000000608090981 */ /* 0x000ea2000c1e1900 */
[----:B-1----:R-:W-:-:S05]  /*00c0*/  @P0 IMAD.WIDE R6, R5, 0x4, R6 ;  /* 0x0000000405060825 */ /* 0x002fca00078e0206 */
[----:B------:R-:W2:Y:S01]  /*00d0*/  @P0 LDG.E R2, desc[UR6][R6.64] ;  /* 0x0000000606020981 */ /* 0x000ea2000c1e1900 */
[----:B------:R-:W0:Y:S02]  /*00e0*/  S2UR UR4, SR_CTAID.X ;  /* 0x00000000000479c3 */ /* 0x000e240000002500 */
[----:B0-----:R-:W-:Y:S01]  /*00f0*/  USHF.L.U32 UR4, UR4, 0x7, URZ ;  /* 0x0000000704047899 */ /* 0x001fe2000800063f */
[----:B--2---:R-:W-:-:S06]  /*0100*/  @P0 IADD3 R4, R9, -R2, RZ ;  /* 0x8000000209040210 */ /* 0x004fcc0007ffe0ff */
[----:B------:R-:W0:Y:S02]  /*0110*/  @!P0 LDC R4, c[0x0][0x2c4] ;  /* 0x0000b100ff048b82 */ /* 0x000e240000000800 */
[----:B0-----:R-:W-:-:S13]  /*0120*/  ISETP.GT.AND P0, PT, R4, UR4, PT ;  /* 0x0000000404007c0c */ /* 0x001fda000bf04270 */
[----:B------:R-:W-:Y:S05]  /*0130*/  @!P0 EXIT ;  /* 0x000000000000894d */ /* 0x000fea0003800000 */
[----:B------:R-:W-:Y:S01]  /*0140*/  ISETP.NE.AND P1, PT, R2, -0x1, PT ;  /* 0xffffffff0200780c */ /* 0x000fe20003f25270 */
[----:B------:R-:W0:Y:S01]  /*0150*/  S2R R0, SR_TID.X ;  /* 0x0000000000007919 */ /* 0x000e220000002100 */
[----:B------:R-:W-:Y:S01]  /*0160*/  ULDC.U8 UR8, c[0x0][0x3d8] ;  /* 0x0000f60000087ab9 */ /* 0x000fe20000000000 */
[----:B------:R-:W1:Y:S01]  /*0170*/  S2UR UR5, SR_CTAID.Z ;  /* 0x00000000000579c3 */ /* 0x000e620000002700 */
[----:B------:R-:W-:-:S09]  /*0180*/  ISETP.NE.AND P0, PT, RZ, UR8, PT ;  /* 0x00000008ff007c0c */ /* 0x000fd2000bf05270 */
[----:B------:R-:W2:Y:S01]  /*0190*/  @P1 LDC.64 R16, c[0x0][0x420] ;  /* 0x00010800ff101b82 */ /* 0x000ea20000000a00 */
[--C-:B------:R-:W-:Y:S02]  /*01a0*/  @!P1 SHF.R.S32.HI R3, RZ, 0x1f, R5.reuse ;  /* 0x0000001fff039819 */ /* 0x100fe40000011405 */
[----:B------:R-:W-:-:S05]  /*01b0*/  @!P1 SHF.R.S32.HI R13, RZ, 0x1f, R5 ;  /* 0x0000001fff0d9819 */ /* 0x000fca0000011405 */
[----:B------:R-:W3:Y:S08]  /*01c0*/  @!P1 LDC.64 R8, c[0x0][0x418] ;  /* 0x00010600ff089b82 */ /* 0x000ef00000000a00 */
[----:B------:R-:W4:Y:S08]  /*01d0*/  @!P1 LDC.64 R6, c[0x0][0x290] ;  /* 0x0000a400ff069b82 */ /* 0x000f300000000a00 */
[----:B------:R-:W5:Y:S01]  /*01e0*/  @P1 LDC.64 R22, c[0x0][0x298] ;  /* 0x0000a600ff161b82 */ /* 0x000f620000000a00 */
[----:B--2---:R-:W-:-:S04]  /*01f0*/  @P1 IMAD.WIDE.U32 R10, R2, R16, RZ ;  /* 0x00000010020a1225 */ /* 0x004fc800078e00ff */
[-C--:B---3--:R-:W-:Y:S02]  /*0200*/  @!P1 IMAD R12, R3, R8.reuse, RZ ;  /* 0x00000008030c9224 */ /* 0x088fe400078e02ff */
[----:B------:R-:W-:Y:S02]  /*0210*/  @P1 IMAD R3, R2, R17, R11 ;  /* 0x0000001102031224 */ /* 0x000fe400078e020b */
[C---:B------:R-:W-:Y:S02]  /*0220*/  @!P1 IMAD R15, R5.reuse, R9, R12 ;  /* 0x00000009050f9224 */ /* 0x040fe400078e020c */
[----:B------:R-:W-:-:S04]  /*0230*/  @!P1 IMAD.WIDE.U32 R8, R5, R8, RZ ;  /* 0x0000000805089225 */ /* 0x000fc800078e00ff */
[----:B----4-:R-:W-:Y:S01]  /*0240*/  @!P1 IMAD R14, R13, R6, RZ ;  /* 0x000000060d0e9224 */ /* 0x010fe200078e02ff */
[----:B------:R-:W-:Y:S01]  /*0250*/  @!P1 IADD3 R3, R9, R15, RZ ;  /* 0x0000000f09039210 */ /* 0x000fe20007ffe0ff */
[----:B------:R-:W-:Y:S02]  /*0260*/  @!P1 IMAD.MOV.U32 R10, RZ, RZ, R8 ;  /* 0x000000ffff0a9224 */ /* 0x000fe400078e0008 */
[----:B------:R-:W-:Y:S02]  /*0270*/  @!P1 IMAD R11, R5, R7, R14 ;  /* 0x00000007050b9224 */ /* 0x000fe400078e020e */
[----:B-----5:R-:W-:-:S04]  /*0280*/  @P1 IMAD.WIDE.U32 R12, R2, R22, RZ ;  /* 0x00000016020c1225 */ /* 0x020fc800078e00ff */
[----:B------:R-:W-:-:S04]  /*0290*/  @!P1 IMAD.WIDE.U32 R6, R5, R6, RZ ;  /* 0x0000000605069225 */ /* 0x000fc800078e00ff */
[----:B------:R-:W-:Y:S01]  /*02a0*/  @P1 IMAD R23, R2, R23, R13 ;  /* 0x0000001702171224 */ /* 0x000fe200078e020d */
[----:B------:R-:W-:Y:S01]  /*02b0*/  @!P1 IADD3 R23, R7, R11, RZ ;  /* 0x0000000b07179210 */ /* 0x000fe20007ffe0ff */
[----:B------:R-:W-:Y:S02]  /*02c0*/  @P1 IMAD.MOV.U32 R22, RZ, RZ, R12 ;  /* 0x000000ffff161224 */ /* 0x000fe400078e000c */
[----:B------:R-:W-:Y:S01]  /*02d0*/  @!P1 IMAD.MOV.U32 R22, RZ, RZ, R6 ;  /* 0x000000ffff169224 */ /* 0x000fe200078e0006 */
[----:B01----:R-:W-:Y:S06]  /*02e0*/  @!P0 BRA `(.L_x_787) ;  /* 0x0000000000208947 */ /* 0x003fec0003800000 */
[----:B------:R-:W0:Y:S08]  /*02f0*/  LDC R8, c[0x0][0x2d4] ;  /* 0x0000b500ff087b82 */ /* 0x000e300000000800 */
[----:B------:R-:W1:Y:S08]  /*0300*/  LDC R6, c[0x0][0x2c0] ;  /* 0x0000b000ff067b82 */ /* 0x000e700000000800 */
[----:B------:R-:W1:Y:S01]  /*0310*/  LDC R7, c[0x0][0x2e4] ;  /* 0x0000b900ff077b82 */ /* 0x000e620000000800 */
[----:B0-----:R-:W-:-:S04]  /*0320*/  @!P1 IMAD R2, R5, R8, RZ ;  /* 0x0000000805029224 */ /* 0x001fc800078e02ff */
[----:B------:R-:W-:Y:S01]  /*0330*/  IMAD R5, R5, 0x80, R2 ;  /* 0x0000008005057824 */ /* 0x000fe200078e0202 */
[----:B-1----:R-:W-:-:S05]  /*0340*/  LEA R6, R6, R7, 0x7 ;  /* 0x0000000706067211 */ /* 0x002fca00078e38ff */
[----:B------:R-:W-:Y:S01]  /*0350*/  IMAD R2, R6, UR5, R5 ;  /* 0x0000000506027c24 */ /* 0x000fe2000f8e0205 */
[----:B------:R-:W-:Y:S06]  /*0360*/  BRA `(.L_x_788) ;  /* 0x0000000000107947 */ /* 0x000fec0003800000 */
.L_x_787:
[----:B------:R-:W0:Y:S08]  /*0370*/  LDC R2, c[0x0][0x270] ;  /* 0x00009c00ff027b82 */ /* 0x000e300000000800 */
[----:B------:R-:W1:Y:S01]  /*0380*/  LDC R7, c[0x0][0x2d4] ;  /* 0x0000b500ff077b82 */ /* 0x000e620000000800 */
[----:B0-----:R-:W-:-:S04]  /*0390*/  IMAD R2, R5, R2, UR5 ;  /* 0x0000000505027e24 */ /* 0x001fc8000f8e0202 */
[----:B-1----:R-:W-:-:S07]  /*03a0*/  IMAD R2, R2, R7, RZ ;  /* 0x0000000702027224 */ /* 0x002fce00078e02ff */
.L_x_788:
[--C-:B------:R-:W-:Y:S01]  /*03b0*/  SHF.R.S32.HI R5, RZ, 0x1f, R0.reuse ;  /* 0x0000001fff057819 */ /* 0x100fe20000011400 */
[----:B------:R-:W0:Y:S01]  /*03c0*/  LDC.64 R8, c[0x0][0x420] ;  /* 0x00010800ff087b82 */ /* 0x000e220000000a00 */
[----:B------:R-:W-:Y:S01]  /*03d0*/  USHF.R.S32.HI UR8, URZ, 0x1f, UR4 ;  /* 0x0000001f3f087899 */ /* 0x000fe20008011404 */
[----:B------:R-:W-:Y:S01]  /*03e0*/  SHF.R.S32.HI R11, RZ, 0x1f, R0 ;  /* 0x0000001fff0b7819 */ /* 0x000fe20000011400 */
[----:B------:R-:W-:Y:S01]  /*03f0*/  ULDC UR10, c[0x0][0x2d0] ;  /* 0x0000b400000a7ab9 */ /* 0x000fe20000000800 */
[-C--:B------:R-:W-:Y:S01]  /*0400*/  LEA.HI R5, R5, R0.reuse, RZ, 0x2 ;  /* 0x0000000005057211 */ /* 0x080fe200078f10ff */
[----:B------:R-:W-:Y:S01]  /*0410*/  USHF.R.S32.HI UR9, URZ, 0x1f, UR5 ;  /* 0x0000001f3f097899 */ /* 0x000fe20008011405 */
[----:B------:R-:W-:Y:S02]  /*0420*/  LEA.HI R11, R11, R0, RZ, 0x2 ;  /* 0x000000000b0b7211 */ /* 0x000fe400078f10ff */
[----:B------:R-:W-:Y:S02]  /*0430*/  LOP3.LUT R7, R5, 0x1ffffffc, RZ, 0xc0, !PT ;  /* 0x1ffffffc05077812 */ /* 0x000fe400078ec0ff */
[----:B------:R-:W-:-:S02]  /*0440*/  IADD3 R14, R4, -UR4, RZ ;  /* 0x80000004040e7c10 */ /* 0x000fc4000fffe0ff */
[----:B------:R-:W-:Y:S02]  /*0450*/  IADD3 R20, -R7, R0, RZ ;  /* 0x0000000007147210 */ /* 0x000fe40007ffe1ff */
[----:B------:R-:W1:Y:S01]  /*0460*/  LDC.64 R6, c[0x0][0x428] ;  /* 0x00010a00ff067b82 */ /* 0x000e620000000a00 */
[----:B------:R-:W-:Y:S02]  /*0470*/  SHF.R.S32.HI R15, RZ, 0x2, R5 ;  /* 0x00000002ff0f7819 */ /* 0x000fe40000011405 */
[----:B------:R-:W-:Y:S01]  /*0480*/  IMAD.SHL.U32 R20, R20, 0x8, RZ ;  /* 0x0000000814147824 */ /* 0x000fe200078e00ff */
[----:B------:R-:W-:Y:S02]  /*0490*/  SHF.R.S32.HI R13, RZ, 0x2, R11 ;  /* 0x00000002ff0d7819 */ /* 0x000fe4000001140b */
[----:B------:R-:W-:Y:S02]  /*04a0*/  SHF.R.S32.HI R19, RZ, 0x1f, R15 ;  /* 0x0000001fff137819 */ /* 0x000fe4000001140f */
[--C-:B------:R-:W-:Y:S01]  /*04b0*/  SHF.R.S32.HI R21, RZ, 0x1f, R20.reuse ;  /* 0x0000001fff157819 */ /* 0x100fe20000011414 */
[----:B------:R-:W2:Y:S01]  /*04c0*/  LDC.64 R4, c[0x0][0x298] ;  /* 0x0000a600ff047b82 */ /* 0x000ea20000000a00 */
[----:B0-----:R-:W-:Y:S01]  /*04d0*/  IMAD R12, R8, UR8, RZ ;  /* 0x00000008080c7c24 */ /* 0x001fe2000f8e02ff */
[----:B------:R-:W-:Y:S01]  /*04e0*/  ISETP.GE.AND P0, PT, R20, UR10, PT ;  /* 0x0000000a14007c0c */ /* 0x000fe2000bf06270 */
[----:B------:R-:W-:-:S03]  /*04f0*/  IMAD.WIDE.U32 R16, R8, UR4, R20 ;  /* 0x0000000408107c25 */ /* 0x000fc6000f8e0014 */
[----:B------:R-:W-:Y:S01]  /*0500*/  ISETP.LT.AND P1, PT, R15, R14, !P0 ;  /* 0x0000000e0f00720c */ /* 0x000fe20004721270 */
[----:B------:R-:W-:Y:S01]  /*0510*/  IMAD R12, R9, UR4, R12 ;  /* 0x00000004090c7c24 */ /* 0x000fe2000f8e020c */
[----:B------:R-:W-:-:S04]  /*0520*/  IADD3 R10, P2, R10, R16, RZ ;  /* 0x000000100a0a7210 */ /* 0x000fc80007f5e0ff */
[----:B------:R-:W-:Y:S01]  /*0530*/  IADD3.X R11, R3, R17, R12, P2, !PT ;  /* 0x00000011030b7210 */ /* 0x000fe200017fe40c */
[----:B------:R-:W-:Y:S02]  /*0540*/  VIADD R3, R13, 0x40 ;  /* 0x000000400d037836 */ /* 0x000fe40000000000 */
[----:B-1----:R-:W-:-:S03]  /*0550*/  IMAD R12, R6, UR9, RZ ;  /* 0x00000009060c7c24 */ /* 0x002fc6000f8e02ff */
[----:B------:R-:W-:Y:S01]  /*0560*/  ISETP.LT.AND P0, PT, R3, R14, !P0 ;  /* 0x0000000e0300720c */ /* 0x000fe20004701270 */
[----:B------:R-:W-:Y:S01]  /*0570*/  IMAD R3, R7, UR5, R12 ;  /* 0x0000000507037c24 */ /* 0x000fe2000f8e020c */
[----:B------:R-:W0:Y:S01]  /*0580*/  @P1 LDC.64 R16, c[0x0][0x3e0] ;  /* 0x0000f800ff101b82 */ /* 0x000e220000000a00 */
[----:B------:R-:W-:-:S04]  /*0590*/  IMAD.WIDE.U32 R6, R6, UR5, R10 ;  /* 0x0000000506067c25 */ /* 0x000fc8000f8e000a */
[C---:B--2---:R-:W-:Y:S01]  /*05a0*/  IMAD R18, R4.reuse, UR8, RZ ;  /* 0x0000000804127c24 */ /* 0x044fe2000f8e02ff */
[----:B------:R-:W-:Y:S01]  /*05b0*/  IADD3 R7, R7, R3, RZ ;  /* 0x0000000307077210 */ /* 0x000fe20007ffe0ff */
[----:B------:R-:W-:Y:S01]  /*05c0*/  IMAD.WIDE.U32 R20, R4, UR4, R20 ;  /* 0x0000000404147c25 */ /* 0x000fe2000f8e0014 */
[----:B------:R-:W1:Y:S03]  /*05d0*/  LDC.64 R10, c[0x0][0x2a0] ;  /* 0x0000a800ff0a7b82 */ /* 0x000e660000000a00 */
[----:B------:R-:W-:Y:S01]  /*05e0*/  @P0 IADD3 R3, P2, R13, 0x40, RZ ;  /* 0x000000400d030810 */ /* 0x000fe20007f5e0ff */
[----:B------:R-:W-:Y:S01]  /*05f0*/  @P1 IMAD R12, R19, R8, RZ ;  /* 0x00000008130c1224 */ /* 0x000fe200078e02ff */
[----:B------:R-:W-:Y:S01]  /*0600*/  IADD3 R22, P3, R22, R20, RZ ;  /* 0x0000001416167210 */ /* 0x000fe20007f7e0ff */
[----:B------:R-:W-:Y:S02]  /*0610*/  IMAD R18, R5, UR4, R18 ;  /* 0x0000000405127c24 */ /* 0x000fe4000f8e0212 */
[----:B------:R-:W-:-:S02]  /*0620*/  @P0 IMAD.X R27, RZ, RZ, R19, P2 ;  /* 0x000000ffff1b0224 */ /* 0x000fc400010e0613 */
[----:B------:R-:W-:Y:S01]  /*0630*/  @P1 IMAD R25, R15, R9, R12 ;  /* 0x000000090f191224 */ /* 0x000fe200078e020c */
[----:B------:R-:W-:Y:S01]  /*0640*/  IADD3.X R23, R23, R21, R18, P3, !PT ;  /* 0x0000001517177210 */ /* 0x000fe20001ffe412 */
[-C--:B------:R-:W-:Y:S01]  /*0650*/  @P1 IMAD.WIDE.U32 R14, R15, R8.reuse, R6 ;  /* 0x000000080f0e1225 */ /* 0x080fe200078e0006 */
[----:B------:R-:W2:Y:S03]  /*0660*/  @P0 LDC.64 R20, c[0x0][0x3e0] ;  /* 0x0000f800ff140b82 */ /* 0x000ea60000000a00 */
[----:B------:R-:W-:Y:S01]  /*0670*/  @P0 IMAD R12, R27, R8, RZ ;  /* 0x000000081b0c0224 */ /* 0x000fe200078e02ff */
[----:B------:R-:W-:Y:S02]  /*0680*/  @P1 IADD3 R25, R15, R25, RZ ;  /* 0x000000190f191210 */ /* 0x000fe40007ffe0ff */
[----:B0-----:R-:W-:Y:S01]  /*0690*/  @P1 LEA R16, P2, R14, R16, 0x1 ;  /* 0x000000100e101211 */ /* 0x001fe200078408ff */
[----:B------:R-:W-:-:S03]  /*06a0*/  @P0 IMAD R15, R3, R9, R12 ;  /* 0x00000009030f0224 */ /* 0x000fc600078e020c */
[----:B------:R-:W-:Y:S01]  /*06b0*/  @P1 LEA.HI.X R17, R14, R17, R25, 0x1, P2 ;  /* 0x000000110e111211 */ /* 0x000fe200010f0c19 */
[C---:B-1----:R-:W-:Y:S01]  /*06c0*/  IMAD R18, R10.reuse, UR9, RZ ;  /* 0x000000090a127c24 */ /* 0x042fe2000f8e02ff */
[----:B------:R-:W0:Y:S01]  /*06d0*/  @P0 LDC.64 R24, c[0x0][0x280] ;  /* 0x0000a000ff180b82 */ /* 0x000e220000000a00 */
[----:B------:R-:W-:Y:S01]  /*06e0*/  @P0 IADD3 R12, P2, R13, 0x40, RZ ;  /* 0x000000400d0c0810 */ /* 0x000fe20007f5e0ff */
[----:B------:R-:W-:Y:S02]  /*06f0*/  @P1 IMAD R14, R19, R4, RZ ;  /* 0x00000004130e1224 */ /* 0x000fe400078e02ff */
[----:B------:R-:W-:Y:S02]  /*0700*/  IMAD R9, R11, UR5, R18 ;  /* 0x000000050b097c24 */ /* 0x000fe4000f8e0212 */
[----:B------:R-:W-:Y:S02]  /*0710*/  IMAD.WIDE.U32 R10, R10, UR5, R22 ;  /* 0x000000050a0a7c25 */ /* 0x000fe4000f8e0016 */
[----:B------:R-:W1:Y:S02]  /*0720*/  @P1 LDC.64 R22, c[0x0][0x280] ;  /* 0x0000a000ff161b82 */ /* 0x000e640000000a00 */
[----:B------:R-:W-:Y:S01]  /*0730*/  @P0 IMAD.X R27, RZ, RZ, R19, P2 ;  /* 0x000000ffff1b0224 */ /* 0x000fe200010e0613 */
[----:B------:R-:W-:Y:S01]  /*0740*/  IADD3 R11, R11, R9, RZ ;  /* 0x000000090b0b7210 */ /* 0x000fe20007ffe0ff */
[----:B------:R-:W-:-:S03]  /*0750*/  @P0 IMAD.WIDE.U32 R8, R3, R8, R6 ;  /* 0x0000000803080225 */ /* 0x000fc600078e0006 */
[----:B------:R-:W-:Y:S01]  /*0760*/  @P0 MOV R7, R11 ;  /* 0x0000000b00070202 */ /* 0x000fe20000000f00 */
[----:B------:R-:W-:Y:S01]  /*0770*/  @P0 IMAD R18, R27, R4, RZ ;  /* 0x000000041b120224 */ /* 0x000fe200078e02ff */
[----:B--2---:R-:W-:Y:S01]  /*0780*/  @P0 LEA R20, P2, R8, R20, 0x1 ;  /* 0x0000001408140211 */ /* 0x004fe200078408ff */
[----:B------:R-:W-:Y:S02]  /*0790*/  @P0 IMAD.MOV.U32 R6, RZ, RZ, R10 ;  /* 0x000000ffff060224 */ /* 0x000fe400078e000a */
[C---:B------:R-:W-:Y:S02]  /*07a0*/  @P1 IMAD R3, R13.reuse, R5, R14 ;  /* 0x000000050d031224 */ /* 0x040fe400078e020e */
[----:B------:R-:W-:-:S04]  /*07b0*/  @P1 IMAD.WIDE.U32 R10, R13, R4, R10 ;  /* 0x000000040d0a1225 */ /* 0x000fc800078e000a */
[C---:B------:R-:W-:Y:S02]  /*07c0*/  @P0 IMAD R5, R12.reuse, R5, R18 ;  /* 0x000000050c050224 */ /* 0x040fe400078e0212 */
[----:B------:R-:W-:Y:S01]  /*07d0*/  @P0 IMAD.WIDE.U32 R12, R12, R4, R6 ;  /* 0x000000040c0c0225 */ /* 0x000fe200078e0006 */
[----:B------:R-:W-:-:S03]  /*07e0*/  CS2R R6, SRZ ;  /* 0x0000000000067805 */ /* 0x000fc6000001ff00 */
[----:B------:R-:W-:Y:S01]  /*07f0*/  @P0 IMAD.IADD R15, R9, 0x1, R15 ;  /* 0x00000001090f0824 */ /* 0x000fe200078e020f */
[----:B------:R-:W-:Y:S01]  /*0800*/  @P1 IADD3 R9, R11, R3, RZ ;  /* 0x000000030b091210 */ /* 0x000fe20007ffe0ff */
[----:B------:R-:W-:Y:S01]  /*0810*/  @P0 IMAD.IADD R3, R13, 0x1, R5 ;  /* 0x000000010d030824 */ /* 0x000fe200078e0205 */
[----:B-1----:R-:W-:Y:S02]  /*0820*/  @P1 LEA R22, P3, R10, R22, 0x1 ;  /* 0x000000160a161211 */ /* 0x002fe400078608ff */
[----:B------:R-:W-:Y:S02]  /*0830*/  CS2R R4, SRZ ;  /* 0x0000000000047805 */ /* 0x000fe4000001ff00 */
[----:B0-----:R-:W-:Y:S02]  /*0840*/  @P0 LEA R24, P4, R12, R24, 0x1 ;  /* 0x000000180c180211 */ /* 0x001fe400078808ff */
[----:B------:R-:W-:Y:S02]  /*0850*/  @P0 LEA.HI.X R21, R8, R21, R15, 0x1, P2 ;  /* 0x0000001508150211 */ /* 0x000fe400010f0c0f */
[----:B------:R-:W-:-:S02]  /*0860*/  @P1 LEA.HI.X R23, R10, R23, R9, 0x1, P3 ;  /* 0x000000170a171211 */ /* 0x000fc400018f0c09 */
[----:B------:R-:W-:Y:S02]  /*0870*/  CS2R R10, SRZ ;  /* 0x00000000000a7805 */ /* 0x000fe4000001ff00 */
[----:B------:R-:W-:Y:S02]  /*0880*/  CS2R R8, SRZ ;  /* 0x0000000000087805 */ /* 0x000fe4000001ff00 */
[----:B------:R-:W-:Y:S01]  /*0890*/  @P0 LEA.HI.X R25, R12, R25, R3, 0x1, P4 ;  /* 0x000000190c190211 */ /* 0x000fe200020f0c03 */
[----:B------:R0:W2:Y:S01]  /*08a0*/  @P1 LDG.E.128 R4, desc[UR6][R16.64] ;  /* 0x0000000610041981 */ /* 0x0000a2000c1e1d00 */
[----:B------:R-:W-:Y:S02]  /*08b0*/  CS2R R14, SRZ ;  /* 0x00000000000e7805 */ /* 0x000fe4000001ff00 */
[----:B------:R-:W-:Y:S02]  /*08c0*/  CS2R R12, SRZ ;  /* 0x00000000000c7805 */ /* 0x000fe4000001ff00 */
[----:B------:R-:W-:Y:S01]  /*08d0*/  CS2R R18, SRZ ;  /* 0x0000000000127805 */ /* 0x000fe2000001ff00 */
[----:B------:R-:W3:Y:S04]  /*08e0*/  @P1 LDG.E.128 R8, desc[UR6][R22.64] ;  /* 0x0000000616081981 */ /* 0x000ee8000c1e1d00 */
[----:B------:R-:W4:Y:S01]  /*08f0*/  @P0 LDG.E.128 R12, desc[UR6][R20.64] ;  /* 0x00000006140c0981 */ /* 0x000f22000c1e1d00 */
[----:B0-----:R-:W-:-:S06]  /*0900*/  CS2R R16, SRZ ;  /* 0x0000000000107805 */ /* 0x001fcc000001ff00 */
[----:B------:R-:W5:Y:S01]  /*0910*/  @P0 LDG.E.128 R16, desc[UR6][R24.64] ;  /* 0x0000000618100981 */ /* 0x000f62000c1e1d00 */
[----:B------:R-:W-:Y:S02]  /*0920*/  LOP3.LUT P0, RZ, R0, 0x3, RZ, 0xc0, !PT ;  /* 0x0000000300ff7812 */ /* 0x000fe4000780c0ff */
[----:B--2---:R-:W-:Y:S02]  /*0930*/  LOP3.LUT R26, R4, 0xffff0000, RZ, 0xc0, !PT ;  /* 0xffff0000041a7812 */ /* 0x004fe400078ec0ff */
[----:B---3--:R-:W-:Y:S02]  /*0940*/  LOP3.LUT R3, R8, 0xffff0000, RZ, 0xc0, !PT ;  /* 0xffff000008037812 */ /* 0x008fe400078ec0ff */
[----:B------:R-:W-:Y:S02]  /*0950*/  SHF.L.U32 R27, R4, 0x10, RZ ;  /* 0x00000010041b7819 */ /* 0x000fe400000006ff */
[----:B----4-:R-:W-:Y:S01]  /*0960*/  LOP3.LUT R29, R12, 0xffff0000, RZ, 0xc0, !PT ;  /* 0xffff00000c1d7812 */ /* 0x010fe200078ec0ff */
[----:B------:R-:W-:Y:S01]  /*0970*/  FMUL.FTZ R26, R26, R3 ;  /* 0x000000031a1a7220 */ /* 0x000fe20000410000 */
[----:B------:R-:W-:Y:S01]  /*0980*/  SHF.L.U32 R20, R8, 0x10, RZ ;  /* 0x0000001008147819 */ /* 0x000fe200000006ff */
[----:B------:R-:W-:Y:S01]  /*0990*/  IMAD.U32 R12, R12, 0x10000, RZ ;  /* 0x000100000c0c7824 */ /* 0x000fe200078e00ff */
[----:B-----5:R-:W-:-:S02]  /*09a0*/  LOP3.LUT R28, R16, 0xffff0000, RZ, 0xc0, !PT ;  /* 0xffff0000101c7812 */ /* 0x020fc400078ec0ff */
[----:B------:R-:W-:Y:S01]  /*09b0*/  SHF.L.U32 R21, R16, 0x10, RZ ;  /* 0x0000001010157819 */ /* 0x000fe200000006ff */
[----:B------:R-:W-:Y:S02]  /*09c0*/  IMAD.U32 R3, R5, 0x10000, RZ ;  /* 0x0001000005037824 */ /* 0x000fe400078e00ff */
[----:B------:R-:W-:Y:S01]  /*09d0*/  FMUL.FTZ R28, R28, R29 ;  /* 0x0000001d1c1c7220 */ /* 0x000fe20000410000 */
[----:B------:R-:W-:Y:S01]  /*09e0*/  FFMA.FTZ R26, R27, R20, R26 ;  /* 0x000000141b1a7223 */ /* 0x000fe2000001001a */
[----:B------:R-:W-:Y:S01]  /*09f0*/  IMAD.U32 R16, R9, 0x10000, RZ ;  /* 0x0001000009107824 */ /* 0x000fe200078e00ff */
[----:B------:R-:W-:Y:S01]  /*0a00*/  SHF.L.U32 R20, R13, 0x10, RZ ;  /* 0x000000100d147819 */ /* 0x000fe200000006ff */
[----:B------:R-:W-:Y:S01]  /*0a10*/  FFMA.FTZ R28, R21, R12, R28 ;  /* 0x0000000c151c7223 */ /* 0x000fe2000001001c */
[----:B------:R-:W-:Y:S01]  /*0a20*/  LOP3.LUT R5, R5, 0xffff0000, RZ, 0xc0, !PT ;  /* 0xffff000005057812 */ /* 0x000fe200078ec0ff */
[----:B------:R-:W-:Y:S01]  /*0a30*/  IMAD.U32 R25, R17, 0x10000, RZ ;  /* 0x0001000011197824 */ /* 0x000fe200078e00ff */
[----:B------:R-:W-:Y:S01]  /*0a40*/  LOP3.LUT R12, R9, 0xffff0000, RZ, 0xc0, !PT ;  /* 0xffff0000090c7812 */ /* 0x000fe200078ec0ff */
[----:B------:R-:W-:Y:S01]  /*0a50*/  FFMA.FTZ R16, R3, R16, R26 ;  /* 0x0000001003107223 */ /* 0x000fe2000001001a */
[----:B------:R-:W-:Y:S01]  /*0a60*/  LOP3.LUT R13, R13, 0xffff0000, RZ, 0xc0, !PT ;  /* 0xffff00000d0d7812 */ /* 0x000fe200078ec0ff */
[----:B------:R-:W-:Y:S01]  /*0a70*/  FFMA.FTZ R20, R25, R20, R28 ;  /* 0x0000001419147223 */ /* 0x000fe2000001001c */
[----:B------:R-:W-:Y:S01]  /*0a80*/  LOP3.LUT R17, R17, 0xffff0000, RZ, 0xc0, !PT ;  /* 0xffff000011117812 */ /* 0x000fe200078ec0ff */
[----:B------:R-:W-:Y:S01]  /*0a90*/  IMAD.U32 R4, R6, 0x10000, RZ ;  /* 0x0001000006047824 */ /* 0x000fe200078e00ff */
[----:B------:R-:W-:Y:S01]  /*0aa0*/  SHF.L.U32 R23, R10, 0x10, RZ ;  /* 0x000000100a177819 */ /* 0x000fe200000006ff */
[----:B------:R-:W-:Y:S01]  /*0ab0*/  FFMA.FTZ R5, R5, R12, R16 ;  /* 0x0000000c05057223 */ /* 0x000fe20000010010 */
[----:B------:R-:W-:Y:S01]  /*0ac0*/  SHF.L.U32 R3, R14, 0x10, RZ ;  /* 0x000000100e037819 */ /* 0x000fe200000006ff */
[----:B------:R-:W-:Y:S01]  /*0ad0*/  IMAD.U32 R12, R18, 0x10000, RZ ;  /* 0x00010000120c7824 */ /* 0x000fe200078e00ff */
[----:B------:R-:W-:Y:S01]  /*0ae0*/  LOP3.LUT R8, R6, 0xffff0000, RZ, 0xc0, !PT ;  /* 0xffff000006087812 */ /* 0x000fe200078ec0ff */
[----:B------:R-:W-:Y:S01]  /*0af0*/  FFMA.FTZ R13, R17, R13, R20 ;  /* 0x0000000d110d7223 */ /* 0x000fe20000010014 */
        /* <DEDUP_REMOVED lines=17> */
[----:B------:R-:W-:-:S04]  /*0c10*/  FFMA.FTZ R6, R7, R10, R6 ;  /* 0x0000000a07067223 */ /* 0x000fc80000010006 */
[----:B------:R-:W-:Y:S02]  /*0c20*/  FFMA.FTZ R12, R12, R15, R3 ;  /* 0x0000000f0c0c7223 */ /* 0x000fe40000010003 */
[----:B------:R-:W0:Y:S04]  /*0c30*/  SHFL.BFLY PT, R3, R6, 0x2, 0x1f ;  /* 0x0c401f0006037f89 */ /* 0x000e2800000e0000 */
[----:B------:R-:W1:Y:S01]  /*0c40*/  SHFL.BFLY PT, R5, R12, 0x2, 0x1f ;  /* 0x0c401f000c057f89 */ /* 0x000e6200000e0000 */
[----:B------:R-:W-:Y:S01]  /*0c50*/  IADD3 R7, R2, UR4, RZ ;  /* 0x0000000402077c10 */ /* 0x000fe2000fffe0ff */
[----:B------:R-:W-:Y:S01]  /*0c60*/  ULDC.64 UR4, c[0x0][0x478] ;  /* 0x00011e0000047ab9 */ /* 0x000fe20000000a00 */
[----:B0-----:R-:W-:Y:S01]  /*0c70*/  FADD.FTZ R8, R6, R3 ;  /* 0x0000000306087221 */ /* 0x001fe20000010000 */
[----:B-1----:R-:W-:-:S04]  /*0c80*/  FADD.FTZ R5, R12, R5 ;  /* 0x000000050c057221 */ /* 0x002fc80000010000 */
[----:B------:R-:W0:Y:S04]  /*0c90*/  SHFL.BFLY PT, R9, R8, 0x1, 0x1f ;  /* 0x0c201f0008097f89 */ /* 0x000e2800000e0000 */
[----:B------:R-:W1:Y:S01]  /*0ca0*/  SHFL.BFLY PT, R4, R5, 0x1, 0x1f ;  /* 0x0c201f0005047f89 */ /* 0x000e6200000e0000 */
[----:B------:R-:W-:Y:S02]  /*0cb0*/  LEA.HI R3, P1, R0, R7, RZ, 0x1e ;  /* 0x0000000700037211 */ /* 0x000fe4000783f0ff */
[----:B------:R-:W-:-:S04]  /*0cc0*/  SHF.R.S32.HI R7, RZ, 0x1f, R7 ;  /* 0x0000001fff077819 */ /* 0x000fc80000011407 */
[----:B------:R-:W-:Y:S02]  /*0cd0*/  IADD3.X R6, RZ, R7, RZ, P1, !PT ;  /* 0x00000007ff067210 */ /* 0x000fe40000ffe4ff */
[----:B------:R-:W-:Y:S01]  /*0ce0*/  LEA R2, P1, R3, UR4, 0x2 ;  /* 0x0000000403027c11 */ /* 0x000fe2000f8210ff */
[----:B------:R-:W-:-:S03]  /*0cf0*/  ULDC UR4, c[0x0][0x384] ;  /* 0x0000e10000047ab9 */ /* 0x000fc60000000800 */
[----:B------:R-:W-:Y:S01]  /*0d00*/  LEA.HI.X R3, R3, UR5, R6, 0x2, P1 ;  /* 0x0000000503037c11 */ /* 0x000fe200088f1406 */
[----:B0-----:R-:W-:Y:S01]  /*0d10*/  @!P0 FADD.FTZ R0, R8, R9 ;  /* 0x0000000908008221 */ /* 0x001fe20000010000 */
[----:B-1----:R-:W-:-:S03]  /*0d20*/  FADD.FTZ R4, R5, R4 ;  /* 0x0000000405047221 */ /* 0x002fc60000010000 */
[----:B------:R-:W-:Y:S01]  /*0d30*/  @!P0 FMUL.FTZ R5, R0, UR4 ;  /* 0x0000000400058c20 */ /* 0x000fe20008410000 */
[----:B------:R-:W-:-:S04]  /*0d40*/  FMUL.FTZ R7, R4, UR4 ;  /* 0x0000000404077c20 */ /* 0x000fc80008410000 */
[----:B------:R0:W-:Y:S01]  /*0d50*/  @!P0 STG.E desc[UR6][R2.64], R5 ;  /* 0x0000000502008986 */ /* 0x0001e2000c101906 */
[----:B------:R-:W-:Y:S05]  /*0d60*/  @P0 EXIT ;  /* 0x000000000000094d */ /* 0x000fea0003800000 */
[----:B------:R-:W-:Y:S01]  /*0d70*/  STG.E desc[UR6][R2.64+0x100], R7 ;  /* 0x0001000702007986 */ /* 0x000fe2000c101906 */
[----:B------:R-:W-:Y:S05]  /*0d80*/  EXIT ;  /* 0x000000000000794d */ /* 0x000fea0003800000 */
.L_x_789:
        /* <DEDUP_REMOVED lines=15> */
.L_x_1350:


//--------------------- .text._ZN5flash25flash_bwd_dot_do_o_kernelILb1E23Flash_bwd_kernel_traitsILi32ELi128ELi128ELi8ELi4ELi4ELi4ELb1ELb0EN7cutlass10bfloat16_tE19Flash_kernel_traitsILi32ELi128ELi128ELi8ES3_EEEEvNS_16Flash_bwd_paramsE --------------------------
	.section	.text._ZN5flash25flash_bwd_dot_do_o_kernelILb1E23Flash_bwd_kernel_traitsILi32ELi128ELi128ELi8ELi4ELi4ELi4ELb1ELb0EN7cutlass10bfloat16_tE19Flash_kernel_traitsILi32ELi128ELi128ELi8ES3_EEEEvNS_16Flash_bwd_paramsE,"ax",@progbits
	.align	128
        .global         _ZN5flash25flash_bwd_dot_do_o_kernelILb1E23Flash_bwd_kernel_traitsILi32ELi128ELi128ELi8ELi4ELi4ELi4ELb1ELb0EN7cutlass10bfloat16_tE19Flash_kernel_traitsILi32ELi128ELi128ELi8ES3_EEEEvNS_16Flash_bwd_paramsE
        .type           _ZN5flash25flash_bwd_dot_do_o_kernelILb1E23Flash_bwd_kernel_traitsILi32ELi128ELi128ELi8ELi4ELi4ELi4ELb1ELb0EN7cutlass10bfloat16_tE19Flash_kernel_traitsILi32ELi128ELi128ELi8ES3_EEEEvNS_16Flash_bwd_paramsE,@function
        .size           _ZN5flash25flash_bwd_dot_do_o_kernelILb1E23Flash_bwd_kernel_traitsILi32ELi128ELi128ELi8ELi4ELi4ELi4ELb1ELb0EN7cutlass10bfloat16_tE19Flash_kernel_traitsILi32ELi128ELi128ELi8ES3_EEEEvNS_16Flash_bwd_paramsE,(.L_x_1351 - _ZN5flash25flash_bwd_dot_do_o_kernelILb1E23Flash_bwd_kernel_traitsILi32ELi128ELi128ELi8ELi4ELi4ELi4ELb1ELb0EN7cutlass10bfloat16_tE19Flash_kernel_traitsILi32ELi128ELi128ELi8ES3_EEEEvNS_16Flash_bwd_paramsE)
        .other          _ZN5flash25flash_bwd_dot_do_o_kernelILb1E23Flash_bwd_kernel_traitsILi32ELi128ELi128ELi8ELi4ELi4ELi4ELb1ELb0EN7cutlass10bfloat16_tE19Flash_kernel_traitsILi32ELi128ELi128ELi8ES3_EEEEvNS_16Flash_bwd_paramsE,@"STO_CUDA_ENTRY STV_DEFAULT"
_ZN5flash25flash_bwd_dot_do_o_kernelILb1E23Flash_bwd_kernel_traitsILi32ELi128ELi128ELi8ELi4ELi4ELi4ELb1ELb0EN7cutlass10bfloat16_tE19Flash_kernel_traitsILi32ELi128ELi128ELi8ES3_EEEEvNS_16Flash_bwd_paramsE:
.text._ZN5flash25flash_bwd_dot_do_o_kernelILb1E23Flash_bwd_kernel_traitsILi32ELi128ELi128ELi8ELi4ELi4ELi4ELb1ELb0EN7cutlass10bfloat16_tE19Flash_kernel_traitsILi32ELi128ELi128ELi8ES3_EEEEvNS_16Flash_bwd_paramsE:
[----:B------:R-:W-:Y:S08]  /*0000*/  LDC R1, c[0x0][0x28] ;  /* 0x00000a00ff017b82 */ /* 0x000ff00000000800 */
[----:B------:R-:W0:Y:S01]  /*0010*/  LDC.64 R2, c[0x0][0x2f0] ;  /* 0x0000bc00ff027b82 */ /* 0x000e220000000a00 */
[----:B------:R-:W1:Y:S01]  /*0020*/  S2R R0, SR_CTAID.Y ;  /* 0x0000000000007919 */ /* 0x000e620000002600 */
[----:B------:R-:W-:Y:S01]  /*0030*/  IMAD.MOV.U32 R11, RZ, RZ, -0x1 ;  /* 0xffffffffff0b7424 */ /* 0x000fe200078e00ff */
[----:B------:R-:W-:Y:S01]  /*0040*/  ULDC.64 UR4, c[0x0][0x208] ;  /* 0x0000820000047ab9 */ /* 0x000fe20000000a00 */
[----:B0-----:R-:W-:-:S04]  /*0050*/  ISETP.NE.U32.AND P0, PT, R2, RZ, PT ;  /* 0x000000ff0200720c */ /* 0x001fc80003f05070 */
        /* <DEDUP_REMOVED lines=8> */
[----:B------:R-:W0:Y:S02]  /*00e0*/  S2R R27, SR_CTAID.X ;  /* 0x00000000001b7919 */ /* 0x000e240000002500 */
[----:B0-----:R-:W-:Y:S01]  /*00f0*/  IMAD.SHL.U32 R27, R27, 0x80, RZ ;  /* 0x000000801b1b7824 */ /* 0x001fe200078e00ff */
[----:B--2---:R-:W-:-:S06]  /*0100*/  @P0 IADD3 R12, R4, -R11, RZ ;  /* 0x8000000b040c0210 */ /* 0x004fcc0007ffe0ff */
[----:B------:R-:W0:Y:S02]  /*0110*/  @!P0 LDC R12, c[0x0][0x2c4] ;  /* 0x0000b100ff0c8b82 */ /* 0x000e240000000800 */
[----:B0-----:R-:W-:-:S13]  /*0120*/  ISETP.GT.AND P1, PT, R12, R27, PT ;  /* 0x0000001b0c00720c */ /* 0x001fda0003f24270 */
[----:B------:R-:W-:Y:S05]  /*0130*/  @!P1 EXIT ;  /* 0x000000000000994d */ /* 0x000fea0003800000 */
[----:B------:R-:W-:Y:S01]  /*0140*/  ISETP.NE.AND P1, PT, R11, -0x1, PT ;  /* 0xffffffff0b00780c */ /* 0x000fe20003f25270 */
[----:B------:R-:W0:Y:S01]  /*0150*/  LDC R19, c[0x0][0x2d4] ;  /* 0x0000b500ff137b82 */ /* 0x000e220000000800 */
[----:B------:R-:W1:Y:S01]  /*0160*/  S2R R20, SR_TID.X ;  /* 0x0000000000147919 */ /* 0x000e620000002100 */
[----:B------:R-:W-:Y:S01]  /*0170*/  SHF.R.S32.HI R16, RZ, 0x1f, R27 ;  /* 0x0000001fff107819 */ /* 0x000fe2000001141b */
[----:B------:R-:W-:-:S05]  /*0180*/  IMAD.MOV.U32 R23, RZ, RZ, RZ ;  /* 0x000000ffff177224 */ /* 0x000fca00078e00ff */
[----:B------:R-:W2:Y:S04]  /*0190*/  LDC R21, c[0x0][0x270] ;  /* 0x00009c00ff157b82 */ /* 0x000ea80000000800 */
[----:B------:R-:W-:-:S04]  /*01a0*/  @!P1 SHF.R.S32.HI R5, RZ, 0x1f, R0 ;  /* 0x0000001fff059819 */ /* 0x000fc80000011400 */
[----:B------:R-:W3:Y:S08]  /*01b0*/  @!P1 LDC.64 R6, c[0x0][0x418] ;  /* 0x00010600ff069b82 */ /* 0x000ef00000000a00 */
[----:B------:R-:W4:Y:S08]  /*01c0*/  @P1 LDC.64 R14, c[0x0][0x420] ;  /* 0x00010800ff0e1b82 */ /* 0x000f300000000a00 */
[----:B------:R-:W5:Y:S01]  /*01d0*/  @P1 LDC.64 R2, c[0x0][0x298] ;  /* 0x0000a600ff021b82 */ /* 0x000f620000000a00 */
[----:B---3--:R-:W-:-:S07]  /*01e0*/  @!P1 IMAD R10, R5, R6, RZ ;  /* 0x00000006050a9224 */ /* 0x008fce00078e02ff */
[----:B------:R-:W3:Y:S01]  /*01f0*/  LDC R24, c[0x0][0x2dc] ;  /* 0x0000b700ff187b82 */ /* 0x000ee20000000800 */
[----:B------:R-:W-:-:S04]  /*0200*/  IMAD.WIDE R4, R0, 0x80, RZ ;  /* 0x0000008000047825 */ /* 0x000fc800078e02ff */
[----:B------:R-:W-:Y:S01]  /*0210*/  @!P1 IMAD R13, R0, R7, R10 ;  /* 0x00000007000d9224 */ /* 0x000fe200078e020a */
[----:B------:R-:W-:Y:S01]  /*0220*/  SEL R10, R4, RZ, P0 ;  /* 0x000000ff040a7207 */ /* 0x000fe20000000000 */
[----:B----4-:R-:W-:Y:S01]  /*0230*/  @P1 IMAD.WIDE.U32 R8, R11, R14, RZ ;  /* 0x0000000e0b081225 */ /* 0x010fe200078e00ff */
[----:B------:R-:W-:Y:S02]  /*0240*/  SEL R17, R5, RZ, P0 ;  /* 0x000000ff05117207 */ /* 0x000fe40000000000 */
[----:B------:R-:W-:Y:S01]  /*0250*/  IADD3 R25, P0, R27, R10, RZ ;  /* 0x0000000a1b197210 */ /* 0x000fe20007f1e0ff */
[----:B------:R-:W-:-:S03]  /*0260*/  @!P1 IMAD.WIDE.U32 R6, R0, R6, RZ ;  /* 0x0000000600069225 */ /* 0x000fc600078e00ff */
[----:B------:R-:W-:Y:S01]  /*0270*/  IADD3.X R29, R16, R17, RZ, P0, !PT ;  /* 0x00000011101d7210 */ /* 0x000fe200007fe4ff */
[----:B------:R-:W-:Y:S01]  /*0280*/  @P1 IMAD R9, R11, R15, R9 ;  /* 0x0000000f0b091224 */ /* 0x000fe200078e0209 */
[----:B------:R-:W-:Y:S01]  /*0290*/  @!P1 IADD3 R9, R7, R13, RZ ;  /* 0x0000000d07099210 */ /* 0x000fe20007ffe0ff */
[----:B0-----:R-:W-:Y:S01]  /*02a0*/  IMAD.WIDE R4, R0, R19, RZ ;  /* 0x0000001300047225 */ /* 0x001fe200078e02ff */
[----:B------:R-:W0:Y:S01]  /*02b0*/  S2R R13, SR_CTAID.Z ;  /* 0x00000000000d7919 */ /* 0x000e220000002700 */
[----:B--2---:R-:W-:Y:S02]  /*02c0*/  SHF.R.S32.HI R7, RZ, 0x1f, R21 ;  /* 0x0000001fff077819 */ /* 0x004fe40000011415 */
[----:B------:R-:W-:Y:S02]  /*02d0*/  IMAD R5, R5, R21, RZ ;  /* 0x0000001505057224 */ /* 0x000fe400078e02ff */
[----:B-----5:R-:W-:Y:S01]  /*02e0*/  @P1 IMAD.WIDE.U32 R14, R11, R2, RZ ;  /* 0x000000020b0e1225 */ /* 0x020fe200078e00ff */
[----:B---3--:R-:W-:-:S03]  /*02f0*/  SHF.R.S32.HI R18, RZ, 0x1f, R24 ;  /* 0x0000001fff127819 */ /* 0x008fc60000011418 */
[C---:B------:R-:W-:Y:S02]  /*0300*/  IMAD R7, R4.reuse, R7, R5 ;  /* 0x0000000704077224 */ /* 0x040fe400078e0205 */
[----:B------:R-:W-:-:S04]  /*0310*/  IMAD.WIDE.U32 R4, R4, R21, RZ ;  /* 0x0000001504047225 */ /* 0x000fc800078e00ff */
[----:B------:R-:W-:Y:S01]  /*0320*/  @P1 IMAD R15, R11, R3, R15 ;  /* 0x000000030b0f1224 */ /* 0x000fe200078e020f */
[----:B------:R-:W-:Y:S01]  /*0330*/  IADD3 R3, R5, R7, RZ ;  /* 0x0000000705037210 */ /* 0x000fe20007ffe0ff */
[----:B------:R-:W-:Y:S02]  /*0340*/  @!P1 IMAD.MOV.U32 R8, RZ, RZ, R6 ;  /* 0x000000ffff089224 */ /* 0x000fe400078e0006 */
[----:B------:R-:W-:-:S04]  /*0350*/  IMAD.WIDE R6, R21, R24, RZ ;  /* 0x0000001815067225 */ /* 0x000fc800078e02ff */
[----:B------:R-:W-:Y:S02]  /*0360*/  IMAD R17, R3, R24, RZ ;  /* 0x0000001803117224 */ /* 0x000fe400078e02ff */
[----:B------:R-:W-:Y:S01]  /*0370*/  @P1 IMAD.MOV.U32 R10, RZ, RZ, R11 ;  /* 0x000000ffff0a1224 */ /* 0x000fe200078e000b */
[----:B01----:R-:W-:Y:S06]  /*0380*/  @P1 BRA `(.L_x_790) ;  /* 0x00000000001c1947 */ /* 0x003fec0003800000 */
[----:B------:R-:W0:Y:S01]  /*0390*/  LDC.64 R2, c[0x0][0x290] ;  /* 0x0000a400ff027b82 */ /* 0x000e220000000a00 */
[----:B------:R-:W-:-:S05]  /*03a0*/  SHF.R.S32.HI R15, RZ, 0x1f, R0 ;  /* 0x0000001fff0f7819 */ /* 0x000fca0000011400 */
[-C--:B0-----:R-:W-:Y:S02]  /*03b0*/  IMAD R10, R15, R2.reuse, RZ ;  /* 0x000000020f0a7224 */ /* 0x081fe400078e02ff */
[----:B------:R-:W-:-:S04]  /*03c0*/  IMAD.WIDE.U32 R14, R0, R2, RZ ;  /* 0x00000002000e7225 */ /* 0x000fc800078e00ff */
[----:B------:R-:W-:Y:S02]  /*03d0*/  IMAD R3, R0, R3, R10 ;  /* 0x0000000300037224 */ /* 0x000fe400078e020a */
[----:B------:R-:W-:-:S03]  /*03e0*/  IMAD.MOV.U32 R10, RZ, RZ, -0x1 ;  /* 0xffffffffff0a7424 */ /* 0x000fc600078e00ff */
[----:B------:R-:W-:-:S07]  /*03f0*/  IADD3 R15, R15, R3, RZ ;  /* 0x000000030f0f7210 */ /* 0x000fce0007ffe0ff */
.L_x_790:
[----:B------:R-:W-:Y:S01]  /*0400*/  ULDC.U8 UR6, c[0x0][0x3d8] ;  /* 0x0000f60000067ab9 */ /* 0x000fe20000000000 */
[----:B------:R-:W-:Y:S01]  /*0410*/  IMAD R2, R7, R10, RZ ;  /* 0x0000000a07027224 */ /* 0x000fe200078e02ff */
[----:B------:R-:W-:Y:S01]  /*0420*/  ISETP.NE.AND P0, PT, RZ, UR6, PT ;  /* 0x00000006ff007c0c */ /* 0x000fe2000bf05270 */
[----:B------:R-:W-:Y:S02]  /*0430*/  IMAD R17, R18, R4, R17 ;  /* 0x0000000412117224 */ /* 0x000fe400078e0211 */
[----:B------:R-:W-:Y:S02]  /*0440*/  IMAD R23, R6, R23, R2 ;  /* 0x0000001706177224 */ /* 0x000fe400078e0202 */
[----:B------:R-:W-:Y:S02]  /*0450*/  IMAD R29, R29, R6, RZ ;  /* 0x000000061d1d7224 */ /* 0x000fe400078e02ff */
[----:B------:R-:W-:-:S04]  /*0460*/  IMAD.WIDE.U32 R2, R4, R24, RZ ;  /* 0x0000001804027225 */ /* 0x000fc800078e00ff */
[----:B------:R-:W-:Y:S02]  /*0470*/  IMAD R29, R7, R25, R29 ;  /* 0x00000019071d7224 */ /* 0x000fe400078e021d */
[----:B------:R-:W-:Y:S01]  /*0480*/  IMAD.WIDE.U32 R4, R25, R6, RZ ;  /* 0x0000000619047225 */ /* 0x000fe200078e00ff */
[----:B------:R-:W-:-:S03]  /*0490*/  IADD3 R25, R3, R17, RZ ;  /* 0x0000001103197210 */ /* 0x000fc60007ffe0ff */
[----:B------:R-:W-:Y:S01]  /*04a0*/  IMAD.WIDE.U32 R6, R6, R10, RZ ;  /* 0x0000000a06067225 */ /* 0x000fe200078e00ff */
[----:B------:R-:W-:-:S03]  /*04b0*/  IADD3 R22, R5, R29, RZ ;  /* 0x0000001d05167210 */ /* 0x000fc60007ffe0ff */
[----:B------:R-:W-:Y:S01]  /*04c0*/  IMAD R3, R13, R24, RZ ;  /* 0x000000180d037224 */ /* 0x000fe200078e02ff */
[----:B------:R-:W-:Y:S01]  /*04d0*/  SEL R17, R2, R6, !P1 ;  /* 0x0000000602117207 */ /* 0x000fe20004800000 */
[----:B------:R-:W-:Y:S01]  /*04e0*/  @P1 IMAD.IADD R25, R7, 0x1, R23 ;  /* 0x0000000107191824 */ /* 0x000fe200078e0217 */
[----:B------:R-:W-:Y:S02]  /*04f0*/  SHF.R.S32.HI R6, RZ, 0x1f, R13 ;  /* 0x0000001fff067819 */ /* 0x000fe4000001140d */
[----:B------:R-:W-:Y:S01]  /*0500*/  SHF.R.S32.HI R2, RZ, 0x1f, R3 ;  /* 0x0000001fff027819 */ /* 0x000fe20000011403 */
[----:B------:R-:W-:Y:S06]  /*0510*/  @!P0 BRA `(.L_x_791) ;  /* 0x00000000001c8947 */ /* 0x000fec0003800000 */
[----:B------:R-:W0:Y:S01]  /*0520*/  LDC R7, c[0x0][0x2c0] ;  /* 0x0000b000ff077b82 */ /* 0x000e220000000800 */
[----:B------:R-:W-:-:S04]  /*0530*/  @!P1 IMAD R11, R0, R19, RZ ;  /* 0x00000013000b9224 */ /* 0x000fc800078e02ff */
[----:B------:R-:W-:-:S03]  /*0540*/  IMAD R11, R0, 0x80, R11 ;  /* 0x00000080000b7824 */ /* 0x000fc600078e020b */
[----:B------:R-:W0:Y:S02]  /*0550*/  LDC R10, c[0x0][0x2e4] ;  /* 0x0000b900ff0a7b82 */ /* 0x000e240000000800 */
[----:B0-----:R-:W-:-:S05]  /*0560*/  LEA R0, R7, R10, 0x7 ;  /* 0x0000000a07007211 */ /* 0x001fca00078e38ff */
[----:B------:R-:W-:Y:S01]  /*0570*/  IMAD R0, R0, R13, R11 ;  /* 0x0000000d00007224 */ /* 0x000fe200078e020b */
[----:B------:R-:W-:Y:S06]  /*0580*/  BRA `(.L_x_792) ;  /* 0x0000000000087947 */ /* 0x000fec0003800000 */
.L_x_791:
[----:B------:R-:W-:-:S04]  /*0590*/  IMAD R0, R0, R21, R13 ;  /* 0x0000001500007224 */ /* 0x000fc800078e020d */
[----:B------:R-:W-:-:S07]  /*05a0*/  IMAD R0, R0, R19, RZ ;  /* 0x0000001300007224 */ /* 0x000fce00078e02ff */
.L_x_792:
[----:B------:R-:W-:Y:S01]  /*05b0*/  SHF.R.S32.HI R23, RZ, 0x1f, R20 ;  /* 0x0000001fff177819 */ /* 0x000fe20000011414 */
[----:B------:R-:W-:Y:S01]  /*05c0*/  ULDC UR6, c[0x0][0x2d0] ;  /* 0x0000b40000067ab9 */ /* 0x000fe20000000800 */
[----:B------:R-:W-:Y:S01]  /*05d0*/  ULDC.64 UR8, c[0x0][0x420] ;  /* 0x0001080000087ab9 */ /* 0x000fe20000000a00 */
[----:B------:R-:W-:Y:S01]  /*05e0*/  IADD3 R3, P1, P2, R4, R17, R3 ;  /* 0x0000001104037210 */ /* 0x000fe20007a3e003 */
[----:B------:R-:W-:Y:S01]  /*05f0*/  IMAD R16, R16, UR8, RZ ;  /* 0x0000000810107c24 */ /* 0x000fe2000f8e02ff */
[----:B------:R-:W-:Y:S01]  /*0600*/  LEA.HI R5, R23, R20, RZ, 0x2 ;  /* 0x0000001417057211 */ /* 0x000fe200078f10ff */
[----:B------:R-:W-:Y:S02]  /*0610*/  ULDC.64 UR10, c[0x0][0x298] ;  /* 0x0000a600000a7ab9 */ /* 0x000fe40000000a00 */
[----:B------:R-:W-:Y:S01]  /*0620*/  IMAD R17, R27, UR9, R16 ;  /* 0x000000091b117c24 */ /* 0x000fe2000f8e0210 */
[----:B------:R-:W-:-:S05]  /*0630*/  LOP3.LUT R7, R5, 0x1ffffffc, RZ, 0xc0, !PT ;  /* 0x1ffffffc05077812 */ /* 0x000fca00078ec0ff */
[----:B------:R-:W-:-:S05]  /*0640*/  IMAD.IADD R7, R20, 0x1, -R7 ;  /* 0x0000000114077824 */ /* 0x000fca00078e0a07 */
[----:B------:R-:W-:Y:S01]  /*0650*/  SHF.L.U32 R10, R7, 0x3, RZ ;  /* 0x00000003070a7819 */ /* 0x000fe200000006ff */
[----:B------:R-:W-:Y:S01]  /*0660*/  IMAD.IADD R7, R12, 0x1, -R27 ;  /* 0x000000010c077824 */ /* 0x000fe200078e0a1b */
[----:B------:R-:W-:Y:S02]  /*0670*/  SHF.R.S32.HI R12, RZ, 0x2, R5 ;  /* 0x00000002ff0c7819 */ /* 0x000fe40000011405 */
[----:B------:R-:W-:Y:S01]  /*0680*/  ISETP.GE.AND P0, PT, R10, UR6, PT ;  /* 0x000000060a007c0c */ /* 0x000fe2000bf06270 */
[----:B------:R-:W-:Y:S01]  /*0690*/  ULDC.64 UR6, c[0x0][0x428] ;  /* 0x00010a0000067ab9 */ /* 0x000fe20000000a00 */
[--C-:B------:R-:W-:Y:S01]  /*06a0*/  SHF.R.S32.HI R11, RZ, 0x1f, R10.reuse ;  /* 0x0000001fff0b7819 */ /* 0x100fe2000001140a */
[----:B------:R-:W-:Y:S01]  /*06b0*/  IMAD R6, R6, UR6, RZ ;  /* 0x0000000606067c24 */ /* 0x000fe2000f8e02ff */
[C---:B------:R-:W-:Y:S02]  /*06c0*/  ISETP.LT.AND P3, PT, R12.reuse, R7, !P0 ;  /* 0x000000070c00720c */ /* 0x040fe40004761270 */
[----:B------:R-:W-:Y:S01]  /*06d0*/  IADD3 R16, R12, 0x40, RZ ;  /* 0x000000400c107810 */ /* 0x000fe20007ffe0ff */
[----:B------:R-:W-:-:S03]  /*06e0*/  IMAD.WIDE.U32 R4, R27, UR8, R10 ;  /* 0x000000081b047c25 */ /* 0x000fc6000f8e000a */
[----:B------:R-:W-:Y:S01]  /*06f0*/  ISETP.LT.AND P0, PT, R16, R7, !P0 ;  /* 0x000000071000720c */ /* 0x000fe20004701270 */
[----:B------:R-:W-:Y:S01]  /*0700*/  IMAD.WIDE.U32 R10, R27, UR10, R10 ;  /* 0x0000000a1b0a7c25 */ /* 0x000fe2000f8e000a */
[----:B------:R-:W-:Y:S02]  /*0710*/  IADD3 R4, P4, R8, R4, RZ ;  /* 0x0000000408047210 */ /* 0x000fe40007f9e0ff */
[----:B------:R-:W-:Y:S01]  /*0720*/  SHF.R.S32.HI R16, RZ, 0x1f, R27 ;  /* 0x0000001fff107819 */ /* 0x000fe2000001141b */
[----:B------:R-:W-:Y:S01]  /*0730*/  IMAD R7, R13, UR7, R6 ;  /* 0x000000070d077c24 */ /* 0x000fe2000f8e0206 */
[----:B------:R-:W-:Y:S02]  /*0740*/  IADD3.X R5, R9, R5, R17, P4, !PT ;  /* 0x0000000509057210 */ /* 0x000fe400027fe411 */
[----:B------:R-:W0:Y:S01]  /*0750*/  @P3 LDC.64 R8, c[0x0][0x3e0] ;  /* 0x0000f800ff083b82 */ /* 0x000e220000000a00 */
[----:B------:R-:W-:Y:S01]  /*0760*/  IMAD R16, R16, UR10, RZ ;  /* 0x0000000a10107c24 */ /* 0x000fe2000f8e02ff */
[----:B------:R-:W-:Y:S01]  /*0770*/  SHF.R.S32.HI R6, RZ, 0x1f, R12 ;  /* 0x0000001fff067819 */ /* 0x000fe2000001140c */
[----:B------:R-:W-:Y:S01]  /*0780*/  IMAD.WIDE.U32 R4, R13, UR6, R4 ;  /* 0x000000060d047c25 */ /* 0x000fe2000f8e0004 */
[----:B------:R-:W-:Y:S01]  /*0790*/  IADD3 R14, P4, R14, R10, RZ ;  /* 0x0000000a0e0e7210 */ /* 0x000fe20007f9e0ff */
[----:B------:R-:W-:Y:S01]  /*07a0*/  ULDC.64 UR6, c[0x0][0x2a0] ;  /* 0x0000a80000067ab9 */ /* 0x000fe20000000a00 */
[----:B------:R-:W-:Y:S01]  /*07b0*/  SHF.R.S32.HI R10, RZ, 0x1f, R13 ;  /* 0x0000001fff0a7819 */ /* 0x000fe2000001140d */
[----:B------:R-:W-:Y:S01]  /*07c0*/  IMAD R16, R27, UR11, R16 ;  /* 0x0000000b1b107c24 */ /* 0x000fe2000f8e0210 */
[----:B------:R-:W1:Y:S01]  /*07d0*/  @P0 LDC.64 R28, c[0x0][0x3e0] ;  /* 0x0000f800ff1c0b82 */ /* 0x000e620000000a00 */
[----:B------:R-:W-:Y:S01]  /*07e0*/  @P3 IMAD R17, R6, UR8, RZ ;  /* 0x0000000806113c24 */ /* 0x000fe2000f8e02ff */
[----:B------:R-:W-:Y:S01]  /*07f0*/  @P0 MOV R18, R4 ;  /* 0x0000000400120202 */ /* 0x000fe20000000f00 */
[----:B------:R-:W-:Y:S01]  /*0800*/  IMAD.IADD R5, R5, 0x1, R7 ;  /* 0x0000000105057824 */ /* 0x000fe200078e0207 */
[----:B------:R-:W-:Y:S01]  /*0810*/  IADD3.X R15, R15, R11, R16, P4, !PT ;  /* 0x0000000b0f0f7210 */ /* 0x000fe200027fe410 */
[C---:B------:R-:W-:Y:S01]  /*0820*/  @P3 IMAD R17, R12.reuse, UR9, R17 ;  /* 0x000000090c113c24 */ /* 0x040fe2000f8e0211 */
[----:B------:R-:W-:Y:S01]  /*0830*/  SHF.R.S32.HI R11, RZ, 0x1f, R20 ;  /* 0x0000001fff0b7819 */ /* 0x000fe20000011414 */
[----:B------:R-:W-:-:S03]  /*0840*/  @P3 IMAD.WIDE.U32 R6, R12, UR8, R4 ;  /* 0x000000080c063c25 */ /* 0x000fc6000f8e0004 */
[----:B------:R-:W-:Y:S01]  /*0850*/  LEA.HI R11, R11, R20, RZ, 0x2 ;  /* 0x000000140b0b7211 */ /* 0x000fe200078f10ff */
[----:B------:R-:W-:Y:S01]  /*0860*/  @P0 IMAD.MOV.U32 R19, RZ, RZ, R5 ;  /* 0x000000ffff130224 */ /* 0x000fe200078e0005 */
[----:B------:R-:W-:Y:S01]  /*0870*/  @P3 IADD3 R7, R7, R17, RZ ;  /* 0x0000001107073210 */ /* 0x000fe20007ffe0ff */
[----:B------:R-:W2:Y:S01]  /*0880*/  @P3 LDC.64 R4, c[0x0][0x280] ;  /* 0x0000a000ff043b82 */ /* 0x000ea20000000a00 */
[----:B------:R-:W-:Y:S01]  /*0890*/  SHF.R.S32.HI R11, RZ, 0x2, R11 ;  /* 0x00000002ff0b7819 */ /* 0x000fe2000001140b */
[----:B------:R-:W-:Y:S01]  /*08a0*/  IMAD R10, R10, UR6, RZ ;  /* 0x000000060a0a7c24 */ /* 0x000fe2000f8e02ff */
[C---:B0-----:R-:W-:Y:S01]  /*08b0*/  @P3 LEA R8, P4, R6.reuse, R8, 0x1 ;  /* 0x0000000806083211 */ /* 0x041fe200078808ff */
[C---:B------:R-:W-:Y:S01]  /*08c0*/  IMAD.WIDE.U32 R14, R13.reuse, UR6, R14 ;  /* 0x000000060d0e7c25 */ /* 0x040fe2000f8e000e */
[----:B------:R-:W-:Y:S02]  /*08d0*/  SHF.R.S32.HI R16, RZ, 0x1f, R11 ;  /* 0x0000001fff107819 */ /* 0x000fe4000001140b */
[----:B------:R-:W-:Y:S01]  /*08e0*/  @P3 LEA.HI.X R9, R6, R9, R7, 0x1, P4 ;  /* 0x0000000906093211 */ /* 0x000fe200020f0c07 */
[----:B------:R-:W-:Y:S01]  /*08f0*/  IMAD R11, R13, UR7, R10 ;  /* 0x000000070d0b7c24 */ /* 0x000fe2000f8e020a */
[----:B------:R-:W-:Y:S01]  /*0900*/  @P0 IADD3 R6, P4, R12, 0x40, RZ ;  /* 0x000000400c060810 */ /* 0x000fe20007f9e0ff */
[----:B------:R-:W-:Y:S01]  /*0910*/  IMAD R21, R21, R24, RZ ;  /* 0x0000001815157224 */ /* 0x000fe200078e02ff */
[----:B------:R-:W-:Y:S01]  /*0920*/  LEA.HI R23, R23, R20, RZ, 0x3 ;  /* 0x0000001417177211 */ /* 0x000fe200078f18ff */
[----:B------:R-:W-:Y:S01]  /*0930*/  ULDC.64 UR6, c[0x0][0x400] ;  /* 0x0001000000067ab9 */ /* 0x000fe20000000a00 */
[----:B------:R-:W-:Y:S01]  /*0940*/  IADD3 R15, R15, R11, RZ ;  /* 0x0000000b0f0f7210 */ /* 0x000fe20007ffe0ff */
[----:B------:R-:W-:-:S02]  /*0950*/  @P0 IMAD.X R7, RZ, RZ, R16, P4 ;  /* 0x000000ffff070224 */ /* 0x000fc400020e0610 */
[----:B------:R-:W-:Y:S02]  /*0960*/  @P3 IMAD R11, R16, UR10, RZ ;  /* 0x0000000a100b3c24 */ /* 0x000fe4000f8e02ff */
[----:B------:R-:W-:Y:S02]  /*0970*/  @P0 IMAD R7, R7, UR8, RZ ;  /* 0x0000000807070c24 */ /* 0x000fe4000f8e02ff */
[----:B------:R-:W-:Y:S02]  /*0980*/  @P3 IMAD R11, R12, UR11, R11 ;  /* 0x0000000b0c0b3c24 */ /* 0x000fe4000f8e020b */
[C---:B------:R-:W-:Y:S02]  /*0990*/  @P0 IMAD R13, R6.reuse, UR9, R7 ;  /* 0x00000009060d0c24 */ /* 0x040fe4000f8e0207 */
[----:B------:R-:W-:-:S04]  /*09a0*/  @P0 IMAD.WIDE.U32 R6, R6, UR8, R18 ;  /* 0x0000000806060c25 */ /* 0x000fc8000f8e0012 */
[----:B------:R-:W-:Y:S01]  /*09b0*/  @P0 IMAD.IADD R7, R7, 0x1, R13 ;  /* 0x0000000107070824 */ /* 0x000fe200078e020d */
[----:B-1----:R-:W-:-:S04]  /*09c0*/  @P0 LEA R28, P4, R6, R28, 0x1 ;  /* 0x0000001c061c0211 */ /* 0x002fc800078808ff */
[----:B------:R-:W-:Y:S01]  /*09d0*/  @P0 LEA.HI.X R29, R6, R29, R7, 0x1, P4 ;  /* 0x0000001d061d0211 */ /* 0x000fe200020f0c07 */
[----:B------:R-:W-:-:S05]  /*09e0*/  @P3 IMAD.WIDE.U32 R6, R12, UR10, R14 ;  /* 0x0000000a0c063c25 */ /* 0x000fca000f8e000e */
[----:B------:R-:W-:Y:S02]  /*09f0*/  @P3 IADD3 R7, R7, R11, RZ ;  /* 0x0000000b07073210 */ /* 0x000fe40007ffe0ff */
[----:B--2---:R-:W-:-:S04]  /*0a00*/  @P3 LEA R18, P4, R6, R4, 0x1 ;  /* 0x0000000406123211 */ /* 0x004fc800078808ff */
[----:B------:R-:W-:Y:S02]  /*0a10*/  @P3 LEA.HI.X R19, R6, R5, R7, 0x1, P4 ;  /* 0x0000000506133211 */ /* 0x000fe400020f0c07 */
[----:B------:R-:W-:Y:S02]  /*0a20*/  CS2R R4, SRZ ;  /* 0x0000000000047805 */ /* 0x000fe4000001ff00 */
[----:B------:R-:W-:Y:S02]  /*0a30*/  CS2R R6, SRZ ;  /* 0x0000000000067805 */ /* 0x000fe4000001ff00 */
[----:B------:R-:W-:-:S04]  /*0a40*/  CS2R R10, SRZ ;  /* 0x00000000000a7805 */ /* 0x000fc8000001ff00 */
[----:B------:R0:W2:Y:S02]  /*0a50*/  @P3 LDG.E.128 R4, desc[UR4][R8.64] ;  /* 0x0000000408043981 */ /* 0x0000a4000c1e1d00 */
[----:B0-----:R-:W-:-:S06]  /*0a60*/  CS2R R8, SRZ ;  /* 0x0000000000087805 */ /* 0x001fcc000001ff00 */
[----:B------:R0:W3:Y:S01]  /*0a70*/  @P3 LDG.E.128 R8, desc[UR4][R18.64] ;  /* 0x0000000412083981 */ /* 0x0000e2000c1e1d00 */
[C---:B--2---:R-:W-:Y:S01]  /*0a80*/  LOP3.LUT R13, R4.reuse, 0xffff0000, RZ, 0xc0, !PT ;  /* 0xffff0000040d7812 */ /* 0x044fe200078ec0ff */
[----:B------:R-:W-:Y:S01]  /*0a90*/  IMAD.U32 R4, R4, 0x10000, RZ ;  /* 0x0001000004047824 */ /* 0x000fe200078e00ff */
[C---:B0-----:R-:W-:Y:S02]  /*0aa0*/  SHF.L.U32 R19, R5.reuse, 0x10, RZ ;  /* 0x0000001005137819 */ /* 0x041fe400000006ff */
[----:B------:R-:W-:Y:S02]  /*0ab0*/  LOP3.LUT R5, R5, 0xffff0000, RZ, 0xc0, !PT ;  /* 0xffff000005057812 */ /* 0x000fe400078ec0ff */
[----:B---3--:R-:W-:-:S05]  /*0ac0*/  LOP3.LUT R26, R8, 0xffff0000, RZ, 0xc0, !PT ;  /* 0xffff0000081a7812 */ /* 0x008fca00078ec0ff */
[----:B------:R-:W-:Y:S01]  /*0ad0*/  FMUL.FTZ R17, R13, R26 ;  /* 0x0000001a0d117220 */ /* 0x000fe20000410000 */
[----:B------:R-:W-:Y:S02]  /*0ae0*/  SHF.L.U32 R13, R8, 0x10, RZ ;  /* 0x00000010080d7819 */ /* 0x000fe400000006ff */
[----:B------:R-:W-:-:S03]  /*0af0*/  @P0 IADD3 R8, P3, R12, 0x40, RZ ;  /* 0x000000400c080810 */ /* 0x000fc60007f7e0ff */
[----:B------:R-:W-:Y:S02]  /*0b00*/  FFMA.FTZ R4, R4, R13, R17 ;  /* 0x0000000d04047223 */ /* 0x000fe40000010011 */
[----:B------:R-:W0:Y:S01]  /*0b10*/  @P0 LDC.64 R12, c[0x0][0x280] ;  /* 0x0000a000ff0c0b82 */ /* 0x000e220000000a00 */
[----:B------:R-:W-:Y:S02]  /*0b20*/  @P0 IMAD.X R17, RZ, RZ, R16, P3 ;  /* 0x000000ffff110224 */ /* 0x000fe400018e0610 */
[----:B------:R-:W-:-:S04]  /*0b30*/  @P0 IMAD.WIDE.U32 R14, R8, UR10, R14 ;  /* 0x0000000a080e0c25 */ /* 0x000fc8000f8e000e */
[----:B------:R-:W-:-:S04]  /*0b40*/  @P0 IMAD R17, R17, UR10, RZ ;  /* 0x0000000a11110c24 */ /* 0x000fc8000f8e02ff */
[----:B------:R-:W-:Y:S02]  /*0b50*/  @P0 IMAD R17, R8, UR11, R17 ;  /* 0x0000000b08110c24 */ /* 0x000fe4000f8e0211 */
[----:B------:R-:W-:-:S04]  /*0b60*/  IMAD.U32 R8, R9, 0x10000, RZ ;  /* 0x0001000009087824 */ /* 0x000fc800078e00ff */
[----:B------:R-:W-:Y:S01]  /*0b70*/  FFMA.FTZ R16, R19, R8, R4 ;  /* 0x0000000813107223 */ /* 0x000fe20000010004 */
[----:B------:R-:W-:Y:S02]  /*0b80*/  LOP3.LUT R8, R9, 0xffff0000, RZ, 0xc0, !PT ;  /* 0xffff000009087812 */ /* 0x000fe400078ec0ff */
[----:B------:R-:W-:-:S03]  /*0b90*/  @P0 IADD3 R9, R15, R17, RZ ;  /* 0x000000110f090210 */ /* 0x000fc60007ffe0ff */
[----:B------:R-:W-:Y:S01]  /*0ba0*/  FFMA.FTZ R17, R5, R8, R16 ;  /* 0x0000000805117223 */ /* 0x000fe20000010010 */
[----:B0-----:R-:W-:Y:S01]  /*0bb0*/  @P0 LEA R4, P3, R14, R12, 0x1 ;  /* 0x0000000c0e040211 */ /* 0x001fe200078608ff */
[----:B------:R-:W-:-:S03]  /*0bc0*/  IMAD.U32 R8, R6, 0x10000, RZ ;  /* 0x0001000006087824 */ /* 0x000fc600078e00ff */
[----:B------:R-:W-:Y:S02]  /*0bd0*/  @P0 LEA.HI.X R5, R14, R13, R9, 0x1, P3 ;  /* 0x0000000d0e050211 */ /* 0x000fe400018f0c09 */
[----:B------:R-:W-:Y:S02]  /*0be0*/  CS2R R12, SRZ ;  /* 0x00000000000c7805 */ /* 0x000fe4000001ff00 */
[----:B------:R-:W-:Y:S02]  /*0bf0*/  SHF.L.U32 R9, R10, 0x10, RZ ;  /* 0x000000100a097819 */ /* 0x000fe400000006ff */
[----:B------:R-:W-:Y:S02]  /*0c00*/  CS2R R14, SRZ ;  /* 0x00000000000e7805 */ /* 0x000fe4000001ff00 */
[----:B------:R-:W-:Y:S01]  /*0c10*/  CS2R R18, SRZ ;  /* 0x0000000000127805 */ /* 0x000fe2000001ff00 */
[----:B------:R-:W-:Y:S01]  /*0c20*/  FFMA.FTZ R8, R8, R9, R17 ;  /* 0x0000000908087223 */ /* 0x000fe20000010011 */
[----:B------:R-:W-:-:S02]  /*0c30*/  CS2R R16, SRZ ;  /* 0x0000000000107805 */ /* 0x000fc4000001ff00 */
[----:B------:R-:W2:Y:S04]  /*0c40*/  @P0 LDG.E.128 R12, desc[UR4][R28.64] ;  /* 0x000000041c0c0981 */ /* 0x000ea8000c1e1d00 */
[----:B------:R0:W3:Y:S01]  /*0c50*/  @P0 LDG.E.128 R16, desc[UR4][R4.64] ;  /* 0x0000000404100981 */ /* 0x0000e2000c1e1d00 */
[----:B------:R-:W-:Y:S01]  /*0c60*/  LOP3.LUT R10, R10, 0xffff0000, RZ, 0xc0, !PT ;  /* 0xffff00000a0a7812 */ /* 0x000fe200078ec0ff */
[----:B------:R-:W-:Y:S01]  /*0c70*/  IMAD.IADD R27, R27, 0x1, R0 ;  /* 0x000000011b1b7824 */ /* 0x000fe200078e0200 */
[----:B------:R-:W-:Y:S02]  /*0c80*/  IADD3.X R25, R22, R25, R2, P1, P2 ;  /* 0x0000001916197210 */ /* 0x000fe40000fe4402 */
[----:B0-----:R-:W-:Y:S02]  /*0c90*/  LOP3.LUT R5, R6, 0xffff0000, RZ, 0xc0, !PT ;  /* 0xffff000006057812 */ /* 0x001fe400078ec0ff */
[C---:B--2---:R-:W-:Y:S01]  /*0ca0*/  LOP3.LUT R26, R12.reuse, 0xffff0000, RZ, 0xc0, !PT ;  /* 0xffff00000c1a7812 */ /* 0x044fe200078ec0ff */
[----:B------:R-:W-:Y:S01]  /*0cb0*/  IMAD.U32 R12, R12, 0x10000, RZ ;  /* 0x000100000c0c7824 */ /* 0x000fe200078e00ff */
[----:B---3--:R-:W-:-:S02]  /*0cc0*/  LOP3.LUT R9, R16, 0xffff0000, RZ, 0xc0, !PT ;  /* 0xffff000010097812 */ /* 0x008fc400078ec0ff */
[----:B------:R-:W-:Y:S02]  /*0cd0*/  SHF.L.U32 R16, R16, 0x10, RZ ;  /* 0x0000001010107819 */ /* 0x000fe400000006ff */
[----:B------:R-:W-:Y:S01]  /*0ce0*/  LOP3.LUT R4, R17, 0xffff0000, RZ, 0xc0, !PT ;  /* 0xffff000011047812 */ /* 0x000fe200078ec0ff */
[----:B------:R-:W-:Y:S01]  /*0cf0*/  FMUL.FTZ R9, R9, R26 ;  /* 0x0000001a09097220 */ /* 0x000fe20000410000 */
[----:B------:R-:W-:-:S03]  /*0d00*/  SHF.L.U32 R6, R18, 0x10, RZ ;  /* 0x0000001012067819 */ /* 0x000fc600000006ff */
[----:B------:R-:W-:Y:S01]  /*0d10*/  FFMA.FTZ R9, R16, R12, R9 ;  /* 0x0000000c10097223 */ /* 0x000fe20000010009 */
[----:B------:R-:W-:Y:S01]  /*0d20*/  SHF.L.U32 R12, R17, 0x10, RZ ;  /* 0x00000010110c7819 */ /* 0x000fe200000006ff */
[C---:B------:R-:W-:Y:S01]  /*0d30*/  IMAD.U32 R16, R13.reuse, 0x10000, RZ ;  /* 0x000100000d107824 */ /* 0x040fe200078e00ff */
[----:B------:R-:W-:-:S03]  /*0d40*/  LOP3.LUT R13, R13, 0xffff0000, RZ, 0xc0, !PT ;  /* 0xffff00000d0d7812 */ /* 0x000fc600078ec0ff */
[----:B------:R-:W-:Y:S01]  /*0d50*/  FFMA.FTZ R9, R12, R16, R9 ;  /* 0x000000100c097223 */ /* 0x000fe20000010009 */
[C---:B------:R-:W-:Y:S01]  /*0d60*/  IMAD.U32 R12, R14.reuse, 0x10000, RZ ;  /* 0x000100000e0c7824 */ /* 0x040fe200078e00ff */
[----:B------:R-:W-:Y:S02]  /*0d70*/  LOP3.LUT R14, R14, 0xffff0000, RZ, 0xc0, !PT ;  /* 0xffff00000e0e7812 */ /* 0x000fe400078ec0ff */
[----:B------:R-:W-:Y:S01]  /*0d80*/  FFMA.FTZ R13, R4, R13, R9 ;  /* 0x0000000d040d7223 */ /* 0x000fe20000010009 */
[----:B------:R-:W-:Y:S01]  /*0d90*/  FFMA.FTZ R9, R5, R10, R8 ;  /* 0x0000000a05097223 */ /* 0x000fe20000010008 */
[----:B------:R-:W-:Y:S01]  /*0da0*/  SHF.L.U32 R5, R11, 0x10, RZ ;  /* 0x000000100b057819 */ /* 0x000fe200000006ff */
[----:B------:R-:W-:Y:S02]  /*0db0*/  IMAD.U32 R4, R7, 0x10000, RZ ;  /* 0x0001000007047824 */ /* 0x000fe400078e00ff */
[----:B------:R-:W-:Y:S01]  /*0dc0*/  FFMA.FTZ R12, R6, R12, R13 ;  /* 0x0000000c060c7223 */ /* 0x000fe2000001000d */
[----:B------:R-:W-:Y:S01]  /*0dd0*/  LOP3.LUT R13, R18, 0xffff0000, RZ, 0xc0, !PT ;  /* 0xffff0000120d7812 */ /* 0x000fe200078ec0ff */
[----:B------:R-:W-:Y:S01]  /*0de0*/  IMAD.U32 R8, R15, 0x10000, RZ ;  /* 0x000100000f087824 */ /* 0x000fe200078e00ff */
[----:B------:R-:W-:Y:S01]  /*0df0*/  LOP3.LUT R6, R11, 0xffff0000, RZ, 0xc0, !PT ;  /* 0xffff00000b067812 */ /* 0x000fe200078ec0ff */
[----:B------:R-:W-:Y:S01]  /*0e00*/  FFMA.FTZ R4, R4, R5, R9 ;  /* 0x0000000504047223 */ /* 0x000fe20000010009 */
[----:B------:R-:W-:Y:S01]  /*0e10*/  SHF.L.U32 R11, R19, 0x10, RZ ;  /* 0x00000010130b7819 */ /* 0x000fe200000006ff */
[----:B------:R-:W-:Y:S01]  /*0e20*/  FFMA.FTZ R12, R13, R14, R12 ;  /* 0x0000000e0d0c7223 */ /* 0x000fe2000001000c */
[----:B------:R-:W-:-:S02]  /*0e30*/  LOP3.LUT R7, R7, 0xffff0000, RZ, 0xc0, !PT ;  /* 0xffff000007077812 */ /* 0x000fc400078ec0ff */
[----:B------:R-:W-:Y:S01]  /*0e40*/  LOP3.LUT R15, R15, 0xffff0000, RZ, 0xc0, !PT ;  /* 0xffff00000f0f7812 */ /* 0x000fe200078ec0ff */
[----:B------:R-:W-:Y:S01]  /*0e50*/  FFMA.FTZ R11, R11, R8, R12 ;  /* 0x000000080b0b7223 */ /* 0x000fe2000001000c */
[----:B------:R-:W-:Y:S01]  /*0e60*/  LOP3.LUT R10, R19, 0xffff0000, RZ, 0xc0, !PT ;  /* 0xffff0000130a7812 */ /* 0x000fe200078ec0ff */
[----:B------:R-:W-:Y:S01]  /*0e70*/  FFMA.FTZ R8, R7, R6, R4 ;  /* 0x0000000607087223 */ /* 0x000fe20000010004 */
[----:B------:R-:W-:Y:S02]  /*0e80*/  LOP3.LUT R5, R23, 0x3ffffff8, RZ, 0xc0, !PT ;  /* 0x3ffffff817057812 */ /* 0x000fe400078ec0ff */
[----:B------:R-:W-:Y:S01]  /*0e90*/  SHF.R.S32.HI R23, RZ, 0x3, R23 ;  /* 0x00000003ff177819 */ /* 0x000fe20000011417 */
[----:B------:R-:W-:Y:S01]  /*0ea0*/  FFMA.FTZ R10, R10, R15, R11 ;  /* 0x0000000f0a0a7223 */ /* 0x000fe2000001000b */
[----:B------:R-:W0:Y:S01]  /*0eb0*/  SHFL.BFLY PT, R7, R8, 0x2, 0x1f ;  /* 0x0c401f0008077f89 */ /* 0x000e2200000e0000 */
[----:B------:R-:W-:-:S03]  /*0ec0*/  IMAD.IADD R5, R20, 0x1, -R5 ;  /* 0x0000000114057824 */ /* 0x000fc600078e0a05 */
[----:B------:R-:W1:Y:S02]  /*0ed0*/  SHFL.BFLY PT, R9, R10, 0x2, 0x1f ;  /* 0x0c401f000a097f89 */ /* 0x000e6400000e0000 */
[----:B------:R-:W-:Y:S02]  /*0ee0*/  SHF.L.U32 R4, R5, 0x2, RZ ;  /* 0x0000000205047819 */ /* 0x000fe400000006ff */
[----:B------:R-:W-:-:S03]  /*0ef0*/  SHF.R.S32.HI R5, RZ, 0x1f, R27 ;  /* 0x0000001fff057819 */ /* 0x000fc6000001141b */
[----:B------:R-:W-:-:S05]  /*0f00*/  IMAD R4, R23, R21, R4 ;  /* 0x0000001517047224 */ /* 0x000fca00078e0204 */
[----:B------:R-:W-:-:S04]  /*0f10*/  IADD3 R3, P0, R4, R3, RZ ;  /* 0x0000000304037210 */ /* 0x000fc80007f1e0ff */
[----:B------:R-:W-:Y:S02]  /*0f20*/  LEA.HI.X.SX32 R4, R4, R25, 0x1, P0 ;  /* 0x0000001904047211 */ /* 0x000fe400000f0eff */
[----:B------:R-:W-:Y:S01]  /*0f30*/  LOP3.LUT P0, RZ, R20, 0x3, RZ, 0xc0, !PT ;  /* 0x0000000314ff7812 */ /* 0x000fe2000780c0ff */
[----:B0-----:R-:W-:Y:S01]  /*0f40*/  FADD.FTZ R6, R8, R7 ;  /* 0x0000000708067221 */ /* 0x001fe20000010000 */
[C---:B------:R-:W-:Y:S02]  /*0f50*/  LEA R2, P1, R3.reuse, UR6, 0x2 ;  /* 0x0000000603027c11 */ /* 0x040fe4000f8210ff */
[----:B------:R-:W-:Y:S01]  /*0f60*/  LEA.HI R20, P2, R20, R27, RZ, 0x1e ;  /* 0x0000001b14147211 */ /* 0x000fe2000785f0ff */
[----:B-1----:R-:W-:Y:S01]  /*0f70*/  FADD.FTZ R7, R10, R9 ;  /* 0x000000090a077221 */ /* 0x002fe20000010000 */
[----:B------:R-:W0:Y:S01]  /*0f80*/  SHFL.BFLY PT, R11, R6, 0x1, 0x1f ;  /* 0x0c201f00060b7f89 */ /* 0x000e2200000e0000 */
[----:B------:R-:W-:Y:S01]  /*0f90*/  LEA.HI.X R3, R3, UR7, R4, 0x2, P1 ;  /* 0x0000000703037c11 */ /* 0x000fe200088f1404 */
[----:B------:R-:W-:Y:S01]  /*0fa0*/  ULDC.64 UR6, c[0x0][0x478] ;  /* 0x00011e0000067ab9 */ /* 0x000fe20000000a00 */
[----:B------:R-:W-:Y:S01]  /*0fb0*/  SHF.L.U32 R9, R21, 0x3, RZ ;  /* 0x0000000315097819 */ /* 0x000fe200000006ff */
[----:B------:R-:W1:Y:S01]  /*0fc0*/  SHFL.BFLY PT, R10, R7, 0x1, 0x1f ;  /* 0x0c201f00070a7f89 */ /* 0x000e6200000e0000 */
[----:B------:R-:W-:-:S02]  /*0fd0*/  IADD3.X R5, RZ, R5, RZ, P2, !PT ;  /* 0x00000005ff057210 */ /* 0x000fc400017fe4ff */
[C---:B------:R-:W-:Y:S01]  /*0fe0*/  LEA R4, P1, R20.reuse, UR6, 0x2 ;  /* 0x0000000614047c11 */ /* 0x040fe2000f8210ff */
[----:B------:R-:W-:Y:S01]  /*0ff0*/  IMAD.WIDE R8, R9, 0x10, R2 ;  /* 0x0000001009087825 */ /* 0x000fe200078e0202 */
[----:B------:R-:W-:Y:S02]  /*1000*/  ULDC UR6, c[0x0][0x384] ;  /* 0x0000e10000067ab9 */ /* 0x000fe40000000800 */
[----:B------:R-:W-:Y:S01]  /*1010*/  LEA.HI.X R5, R20, UR7, R5, 0x2, P1 ;  /* 0x0000000714057c11 */ /* 0x000fe200088f1405 */
[----:B0-----:R-:W-:Y:S01]  /*1020*/  @!P0 FADD.FTZ R0, R6, R11 ;  /* 0x0000000b06008221 */ /* 0x001fe20000010000 */
[----:B-1----:R-:W-:Y:S01]  /*1030*/  FADD.FTZ R10, R7, R10 ;  /* 0x0000000a070a7221 */ /* 0x002fe20000010000 */
[----:B------:R-:W-:-:S04]  /*1040*/  IMAD.WIDE R6, R21, 0x80, R8 ;  /* 0x0000008015067825 */ /* 0x000fc800078e0208 */
[----:B------:R-:W-:Y:S01]  /*1050*/  @!P0 FMUL.FTZ R13, R0, UR6 ;  /* 0x00000006000d8c20 */ /* 0x000fe20008410000 */
[----:B------:R-:W-:Y:S01]  /*1060*/  FMUL.FTZ R15, R10, UR6 ;  /* 0x000000060a0f7c20 */ /* 0x000fe20008410000 */
[----:B------:R-:W-:-:S03]  /*1070*/  IMAD.WIDE R10, R21, 0x80, R6 ;  /* 0x00000080150a7825 */ /* 0x000fc600078e0206 */
[----:B------:R-:W-:Y:S04]  /*1080*/  @!P0 STG.E desc[UR4][R4.64], R13 ;  /* 0x0000000d04008986 */ /* 0x000fe8000c101904 */
[----:B------:R-:W-:Y:S04]  /*1090*/  @!P0 STG.E desc[UR4][R4.64+0x100], R15 ;  /* 0x0001000f04008986 */ /* 0x000fe8000c101904 */
[----:B------:R-:W-:Y:S04]  /*10a0*/  STG.E.128 desc[UR4][R2.64], RZ ;  /* 0x000000ff02007986 */ /* 0x000fe8000c101d04 */
[----:B------:R-:W-:Y:S04]  /*10b0*/  STG.E.128 desc[UR4][R8.64], RZ ;  /* 0x000000ff08007986 */ /* 0x000fe8000c101d04 */
[----:B------:R-:W-:Y:S04]  /*10c0*/  STG.E.128 desc[UR4][R6.64], RZ ;  /* 0x000000ff06007986 */ /* 0x000fe8000c101d04 */
[----:B------:R-:W-:Y:S01]  /*10d0*/  STG.E.128 desc[UR4][R10.64], RZ ;  /* 0x000000ff0a007986 */ /* 0x000fe2000c101d04 */
[----:B------:R-:W-:Y:S05]  /*10e0*/  EXIT ;  /* 0x000000000000794d */ /* 0x000fea0003800000 */
.L_x_793:
        /* <DEDUP_REMOVED lines=9> */
.L_x_1351:


//--------------------- .text._ZN5flash27flash_bwd_convert_dq_kernelI23Flash_bwd_kernel_traitsILi32ELi128ELi128ELi8ELi4ELi4ELi4ELb0ELb0EN7cutlass10bfloat16_tE19Flash_kernel_traitsILi32ELi128ELi128ELi8ES3_EEEEvNS_16Flash_bwd_paramsEi --------------------------
	.section	.text._ZN5flash27flash_bwd_convert_dq_kernelI23Flash_bwd_kernel_traitsILi32ELi128ELi128ELi8ELi4ELi4ELi4ELb0ELb0EN7cutlass10bfloat16_tE19Flash_kernel_traitsILi32ELi128ELi128ELi8ES3_EEEEvNS_16Flash_bwd_paramsEi,"ax",@progbits
	.align	128
        .global         _ZN5flash27flash_bwd_convert_dq_kernelI23Flash_bwd_kernel_traitsILi32ELi128ELi128ELi8ELi4ELi4ELi4ELb0ELb0EN7cutlass10bfloat16_tE19Flash_kernel_traitsILi32ELi128ELi128ELi8ES3_EEEEvNS_16Flash_bwd_paramsEi
        .type           _ZN5flash27flash_bwd_convert_dq_kernelI23Flash_bwd_kernel_traitsILi32ELi128ELi128ELi8ELi4ELi4ELi4ELb0ELb0EN7cutlass10bfloat16_tE19Flash_kernel_traitsILi32ELi128ELi128ELi8ES3_EEEEvNS_16Flash_bwd_paramsEi,@function
        .size           _ZN5flash27flash_bwd_convert_dq_kernelI23Flash_bwd_kernel_traitsILi32ELi128ELi128ELi8ELi4ELi4ELi4ELb0ELb0EN7cutlass10bfloat16_tE19Flash_kernel_traitsILi32ELi128ELi128ELi8ES3_EEEEvNS_16Flash_bwd_paramsEi,(.L_x_1352 - _ZN5flash27flash_bwd_convert_dq_kernelI23Flash_bwd_kernel_traitsILi32ELi128ELi128ELi8ELi4ELi4ELi4ELb0ELb0EN7cutlass10bfloat16_tE19Flash_kernel_traitsILi32ELi128ELi128ELi8ES3_EEEEvNS_16Flash_bwd_paramsEi)
        .other          _ZN5flash27flash_bwd_convert_dq_kernelI23Flash_bwd_kernel_traitsILi32ELi128ELi128ELi8ELi4ELi4ELi4ELb0ELb0EN7cutlass10bfloat16_tE19Flash_kernel_traitsILi32ELi128ELi128ELi8ES3_EEEEvNS_16Flash_bwd_paramsEi,@"STO_CUDA_ENTRY STV_DEFAULT"
_ZN5flash27flash_bwd_convert_dq_kernelI23Flash_bwd_kernel_traitsILi32ELi128ELi128ELi8ELi4ELi4ELi4ELb0ELb0EN7cutlass10bfloat16_tE19Flash_kernel_traitsILi32ELi128ELi128ELi8ES3_EEEEvNS_16Flash_bwd_paramsEi:
.text._ZN5flash27flash_bwd_convert_dq_kernelI23Flash_bwd_kernel_traitsILi32ELi128ELi128ELi8ELi4ELi4ELi4ELb0ELb0EN7cutlass10bfloat16_tE19Flash_kernel_traitsILi32ELi128ELi128ELi8ES3_EEEEvNS_16Flash_bwd_paramsEi:
        /* <DEDUP_REMOVED lines=58> */
.L_x_794:
        /* <DEDUP_REMOVED lines=78> */
.L_x_797:
        /* <DEDUP_REMOVED lines=108> */
.L_x_796:
        /* <DEDUP_REMOVED lines=49> */
.L_x_795:
        /* <DEDUP_REMOVED lines=104> */
.L_x_799:
[----:B------:R-:W-:Y:S05]  /*18d0*/  BSYNC B0 ;  /* 0x0000000000007941 */ /* 0x000fea0003800000 */
.L_x_798:
        /* <DEDUP_REMOVED lines=14> */
.L_x_800:
        /* <DEDUP_REMOVED lines=12> */
.L_x_1352:


//--------------------- .text._ZN5flash44flash_bwd_dq_dk_dv_loop_seqk_parallel_kernelI23Flash_bwd_kernel_traitsILi32ELi128ELi128ELi8ELi4ELi4ELi4ELb0ELb0EN7cutlass10bfloat16_tE19Flash_kernel_traitsILi32ELi128ELi128ELi8ES3_EELb1ELb0ELb0ELb0ELb0ELb1ELb0EEEvNS_16Flash_bwd_paramsE --------------------------
	.section	.text._ZN5flash44flash_bwd_dq_dk_dv_loop_seqk_parallel_kernelI23Flash_bwd_kernel_traitsILi32ELi128ELi128ELi8ELi4ELi4ELi4ELb0ELb0EN7cutlass10bfloat16_tE19Flash_kernel_traitsILi32ELi128ELi128ELi8ES3_EELb1ELb0ELb0ELb0ELb0ELb1ELb0EEEvNS_16Flash_bwd_paramsE,"ax",@progbits
	.align	128
        .global         _ZN5flash44flash_bwd_dq_dk_dv_loop_seqk_parallel_kernelI23Flash_bwd_kernel_traitsILi32ELi128ELi128ELi8ELi4ELi4ELi4ELb0ELb0EN7cutlass10bfloat16_tE19Flash_kernel_traitsILi32ELi128ELi128ELi8ES3_EELb1ELb0ELb0ELb0ELb0ELb1ELb0EEEvNS_16Flash_bwd_paramsE
        .type           _ZN5flash44flash_bwd_dq_dk_dv_loop_seqk_parallel_kernelI23Flash_bwd_kernel_traitsILi32ELi128ELi128ELi8ELi4ELi4ELi4ELb0ELb0EN7cutlass10bfloat16_tE19Flash_kernel_traitsILi32ELi128ELi128ELi8ES3_EELb1ELb0ELb0ELb0ELb0ELb1ELb0EEEvNS_16Flash_bwd_paramsE,@function
        .size           _ZN5flash44flash_bwd_dq_dk_dv_loop_seqk_parallel_kernelI23Flash_bwd_kernel_traitsILi32ELi128ELi128ELi8ELi4ELi4ELi4ELb0ELb0EN7cutlass10bfloat16_tE19Flash_kernel_traitsILi32ELi128ELi128ELi8ES3_EELb1ELb0ELb0ELb0ELb0ELb1ELb0EEEvNS_16Flash_bwd_paramsE,(.L_x_1353 - _ZN5flash44flash_bwd_dq_dk_dv_loop_seqk_parallel_kernelI23Flash_bwd_kernel_traitsILi32ELi128ELi128ELi8ELi4ELi4ELi4ELb0ELb0EN7cutlass10bfloat16_tE19Flash_kernel_traitsILi32ELi128ELi128ELi8ES3_EELb1ELb0ELb0ELb0ELb0ELb1ELb0EEEvNS_16Flash_bwd_paramsE)
        .other          _ZN5flash44flash_bwd_dq_dk_dv_loop_seqk_parallel_kernelI23Flash_bwd_kernel_traitsILi32ELi128ELi128ELi8ELi4ELi4ELi4ELb0ELb0EN7cutlass10bfloat16_tE19Flash_kernel_traitsILi32ELi128ELi128ELi8ES3_EELb1ELb0ELb0ELb0ELb0ELb1ELb0EEEvNS_16Flash_bwd_paramsE,@"STO_CUDA_ENTRY STV_DEFAULT"
_ZN5flash44flash_bwd_dq_dk_dv_loop_seqk_parallel_kernelI23Flash_bwd_kernel_traitsILi32ELi128ELi128ELi8ELi4ELi4ELi4ELb0ELb0EN7cutlass10bfloat16_tE19Flash_kernel_traitsILi32ELi128ELi128ELi8ES3_EELb1ELb0ELb0ELb0ELb0ELb1ELb0EEEvNS_16Flash_bwd_paramsE:
.text._ZN5flash44flash_bwd_dq_dk_dv_loop_seqk_parallel_kernelI23Flash_bwd_kernel_traitsILi32ELi128ELi128ELi8ELi4ELi4ELi4ELb0ELb0EN7cutlass10bfloat16_tE19Flash_kernel_traitsILi32ELi128ELi128ELi8ES3_EELb1ELb0ELb0ELb0ELb0ELb1ELb0EEEvNS_16Flash_bwd_paramsE:
        /* <DEDUP_REMOVED lines=17> */
[----:B------:R-:W-:Y:S01]  /*0110*/  UMOV UR60, 0xffffe000 ;  /* 0xffffe000003c7882 */ /* 0x000fe20000000000 */
[----:B------:R-:W-:Y:S02]  /*0120*/  IMAD.MOV.U32 R136, RZ, RZ, 0x40 ;  /* 0x00000040ff887424 */ /* 0x000fe400078e00ff */
[----:B------:R-:W3:Y:S08]  /*0130*/  S2UR UR4, SR_CgaCtaId ;  /* 0x00000000000479c3 */ /* 0x000ef00000008800 */
[----:B------:R-:W4:Y:S01]  /*0140*/  S2UR UR57, SR_CTAID.Z ;  /* 0x00000000003979c3 */ /* 0x000f220000002700 */
[----:B--2---:R-:W-:-:S06]  /*0150*/  USHF.L.U32 UR6, UR45, 0x7, URZ ;  /* 0x000000072d067899 */ /* 0x004fcc000800063f */
[----:B------:R-:W-:Y:S01]  /*0160*/  IMAD.U32 R155, RZ, RZ, UR6 ;  /* 0x00000006ff9b7e24 */ /* 0x000fe2000f8e00ff */
[----:B-1----:R-:W-:Y:S01]  /*0170*/  SHF.R.S32.HI R0, RZ, 0x1f, R143 ;  /* 0x0000001fff007819 */ /* 0x002fe2000001148f */
[----:B---3--:R-:W-:-:S03]  /*0180*/  ULEA UR4, UR4, UR5, 0x18 ;  /* 0x0000000504047291 */ /* 0x008fc6000f8ec03f */
[CC--:B------:R-:W-:Y:S02]  /*0190*/  LEA.HI R2, R0.reuse, R143.reuse, RZ, 0x4 ;  /* 0x0000008f00027211 */ /* 0x0c0fe400078f20ff */
[-C--:B------:R-:W-:Y:S02]  /*01a0*/  LEA.HI R7, R0, R143.reuse, RZ, 0x2 ;  /* 0x0000008f00077211 */ /* 0x080fe400078f10ff */
[----:B------:R-:W-:Y:S01]  /*01b0*/  LOP3.LUT R6, R2, 0xfffffff0, RZ, 0xc0, !PT ;  /* 0xfffffff002067812 */ /* 0x000fe200078ec0ff */
[----:B----4-:R-:W-:Y:S01]  /*01c0*/  USHF.R.S32.HI UR5, URZ, 0x1f, UR57 ;  /* 0x0000001f3f057899 */ /* 0x010fe20008011439 */
[CC--:B------:R-:W-:Y:S01]  /*01d0*/  LEA.HI R8, R0.reuse, R143.reuse, RZ, 0x3 ;  /* 0x0000008f00087211 */ /* 0x0c0fe200078f18ff */
[----:B------:R-:W-:Y:S01]  /*01e0*/  USHF.R.S32.HI UR6, URZ, 0x1f, UR57 ;  /* 0x0000001f3f067899 */ /* 0x000fe20008011439 */
[CC--:B------:R-:W-:Y:S01]  /*01f0*/  LEA.HI R153, R0.reuse, R143.reuse, RZ, 0x5 ;  /* 0x0000008f00997211 */ /* 0x0c0fe200078f28ff */
[----:B------:R-:W-:Y:S01]  /*0200*/  IMAD.IADD R9, R143, 0x1, -R6 ;  /* 0x000000018f097824 */ /* 0x000fe200078e0a06 */
[----:B------:R-:W-:Y:S01]  /*0210*/  SHF.R.S32.HI R6, RZ, 0x2, R7 ;  /* 0x00000002ff067819 */ /* 0x000fe20000011407 */
[----:B------:R-:W-:Y:S01]  /*0220*/  IMAD.U32 R156, RZ, RZ, UR5 ;  /* 0x00000005ff9c7e24 */ /* 0x000fe2000f8e00ff */
[----:B------:R-:W-:Y:S01]  /*0230*/  LEA.HI R151, R0, R143, RZ, 0x7 ;  /* 0x0000008f00977211 */ /* 0x000fe200078f38ff */
[----:B------:R-:W-:Y:S01]  /*0240*/  USHF.R.S32.HI UR5, URZ, 0x1f, UR45 ;  /* 0x0000001f3f057899 */ /* 0x000fe2000801142d */
[----:B------:R-:W-:Y:S01]  /*0250*/  LOP3.LUT R10, R7, 0xfffffffc, RZ, 0xc0, !PT ;  /* 0xfffffffc070a7812 */ /* 0x000fe200078ec0ff */
[----:B------:R-:W-:Y:S01]  /*0260*/  IMAD.U32 R161, RZ, RZ, UR6 ;  /* 0x00000006ffa17e24 */ /* 0x000fe2000f8e00ff */
[----:B------:R-:W-:Y:S01]  /*0270*/  LOP3.LUT R0, R153, 0xffffffe0, RZ, 0xc0, !PT ;  /* 0xffffffe099007812 */ /* 0x000fe200078ec0ff */
[----:B------:R-:W-:Y:S01]  /*0280*/  IMAD.U32 R159, RZ, RZ, UR6 ;  /* 0x00000006ff9f7e24 */ /* 0x000fe2000f8e00ff */
[--C-:B------:R-:W-:Y:S01]  /*0290*/  SHF.R.S32.HI R152, RZ, 0x5, R153.reuse ;  /* 0x00000005ff987819 */ /* 0x100fe20000011499 */
[C---:B------:R-:W-:Y:S01]  /*02a0*/  IMAD.IADD R10, R143.reuse, 0x1, -R10 ;  /* 0x000000018f0a7824 */ /* 0x040fe200078e0a0a */
[----:B------:R-:W-:Y:S01]  /*02b0*/  SHF.R.S32.HI R3, RZ, 0x3, R8 ;  /* 0x00000003ff037819 */ /* 0x000fe20000011408 */
[----:B------:R-:W-:Y:S01]  /*02c0*/  IMAD.IADD R0, R143, 0x1, -R0 ;  /* 0x000000018f007824 */ /* 0x000fe200078e0a00 */
[----:B------:R-:W-:Y:S01]  /*02d0*/  SHF.R.S32.HI R153, RZ, 0x1f, R153 ;  /* 0x0000001fff997819 */ /* 0x000fe20000011499 */
[----:B------:R-:W-:Y:S01]  /*02e0*/  UIADD3 UR6, UR4, 0xa000, URZ ;  /* 0x0000a00004067890 */ /* 0x000fe2000fffe03f */
[----:B------:R-:W-:Y:S01]  /*02f0*/  SHF.R.S32.HI R13, RZ, 0x1f, R7 ;  /* 0x0000001fff0d7819 */ /* 0x000fe20000011407 */
[----:B------:R-:W-:Y:S01]  /*0300*/  IMAD.SHL.U32 R3, R3, 0x40, RZ ;  /* 0x0000004003037824 */ /* 0x000fe200078e00ff */
[----:B------:R-:W-:Y:S01]  /*0310*/  LEA.HI R7, R7, R6, RZ, 0x1 ;  /* 0x0000000607077211 */ /* 0x000fe200078f08ff */
[----:B------:R-:W-:Y:S01]  /*0320*/  IMAD.U32 R154, RZ, RZ, UR5 ;  /* 0x00000005ff9a7e24 */ /* 0x000fe2000f8e00ff */
[----:B------:R-:W-:Y:S01]  /*0330*/  LOP3.LUT R4, R8, 0xfffffff8, RZ, 0xc0, !PT ;  /* 0xfffffff808047812 */ /* 0x000fe200078ec0ff */
[----:B------:R-:W-:Y:S01]  /*0340*/  IMAD.U32 R160, RZ, RZ, UR5 ;  /* 0x00000005ffa07e24 */ /* 0x000fe2000f8e00ff */
[----:B------:R-:W-:Y:S01]  /*0350*/  LEA.HI R153, R153, R152, RZ, 0x2 ;  /* 0x0000009899997211 */ /* 0x000fe200078f10ff */
[----:B------:R-:W-:Y:S01]  /*0360*/  UIADD3 UR5, UR4, 0x6000, URZ ;  /* 0x0000600004057890 */ /* 0x000fe2000fffe03f */
[----:B------:R-:W-:Y:S01]  /*0370*/  LOP3.LUT R7, R7, 0x7fffffe, RZ, 0xc0, !PT ;  /* 0x07fffffe07077812 */ /* 0x000fe200078ec0ff */
[----:B------:R-:W-:Y:S01]  /*0380*/  IMAD.IADD R143, R143, 0x1, -R4 ;  /* 0x000000018f8f7824 */ /* 0x000fe200078e0a04 */
[----:B------:R-:W-:Y:S01]  /*0390*/  LOP3.LUT R153, R153, 0xfffffffc, RZ, 0xc0, !PT ;  /* 0xfffffffc99997812 */ /* 0x000fe200078ec0ff */
[----:B------:R-:W-:Y:S01]  /*03a0*/  IMAD.SHL.U32 R4, R10, 0x8, RZ ;  /* 0x000000080a047824 */ /* 0x000fe200078e00ff */
[----:B------:R-:W-:Y:S01]  /*03b0*/  LOP3.LUT R3, R3, 0xc0, RZ, 0xc0, !PT ;  /* 0x000000c003037812 */ /* 0x000fe200078ec0ff */
[----:B------:R-:W-:Y:S01]  /*03c0*/  IMAD.IADD R7, R6, 0x1, -R7 ;  /* 0x0000000106077824 */ /* 0x000fe200078e0a07 */
[----:B------:R-:W-:Y:S01]  /*03d0*/  SHF.R.S32.HI R5, RZ, 0x4, R2 ;  /* 0x00000004ff057819 */ /* 0x000fe20000011402 */
[C---:B------:R-:W-:Y:S01]  /*03e0*/  IMAD.IADD R153, R152.reuse, 0x1, -R153 ;  /* 0x0000000198997824 */ /* 0x040fe200078e0a99 */
[----:B------:R-:W-:Y:S01]  /*03f0*/  LOP3.LUT R4, R3, 0x18, R4, 0xf8, !PT ;  /* 0x0000001803047812 */ /* 0x000fe200078ef804 */
[----:B------:R-:W-:Y:S01]  /*0400*/  IMAD R152, R152, 0x8, R7 ;  /* 0x0000000898987824 */ /* 0x000fe200078e0207 */
[----:B------:R-:W-:Y:S01]  /*0410*/  SHF.R.U32.HI R3, RZ, 0x3, R3 ;  /* 0x00000003ff037819 */ /* 0x000fe20000011603 */
[----:B------:R-:W-:Y:S01]  /*0420*/  IMAD.SHL.U32 R10, R10, 0x2, RZ ;  /* 0x000000020a0a7824 */ /* 0x000fe200078e00ff */
[----:B------:R-:W-:-:S02]  /*0430*/  LEA.HI R2, R2, R5, RZ, 0x1 ;  /* 0x0000000502027211 */ /* 0x000fc400078f08ff */
[----:B------:R-:W-:Y:S01]  /*0440*/  LEA.HI R7, R143, R143, RZ, 0x1 ;  /* 0x0000008f8f077211 */ /* 0x000fe200078f08ff */
[----:B------:R-:W-:Y:S01]  /*0450*/  IMAD R169, R153, 0x200, R10 ;  /* 0x0000020099a97824 */ /* 0x000fe200078e020a */
[----:B------:R-:W-:Y:S02]  /*0460*/  SHF.R.S32.HI R11, RZ, 0x1f, R0 ;  /* 0x0000001fff0b7819 */ /* 0x000fe40000011400 */
[----:B------:R-:W-:Y:S02]  /*0470*/  LOP3.LUT R3, R4, R3, RZ, 0x3c, !PT ;  /* 0x0000000304037212 */ /* 0x000fe400078e3cff */
[----:B------:R-:W-:Y:S02]  /*0480*/  LOP3.LUT R2, R2, 0xfffffffe, RZ, 0xc0, !PT ;  /* 0xfffffffe02027812 */ /* 0x000fe400078ec0ff */
[----:B------:R-:W-:Y:S01]  /*0490*/  LOP3.LUT R4, R7, 0x7fffffe, RZ, 0xc0, !PT ;  /* 0x07fffffe07047812 */ /* 0x000fe200078ec0ff */
[----:B------:R-:W-:Y:S01]  /*04a0*/  IMAD.U32 R152, R152, 0x20, R3 ;  /* 0x0000002098987824 */ /* 0x000fe200078e0003 */
[----:B------:R-:W-:Y:S01]  /*04b0*/  LEA.HI R11, R11, R0, RZ, 0x2 ;  /* 0x000000000b0b7211 */ /* 0x000fe200078f10ff */
[----:B------:R-:W-:Y:S01]  /*04c0*/  IMAD.IADD R2, R5, 0x1, -R2 ;  /* 0x0000000105027824 */ /* 0x000fe200078e0a02 */
[----:B------:R-:W-:Y:S01]  /*04d0*/  LEA.HI R0, R9, R9, RZ, 0x1 ;  /* 0x0000000909007211 */ /* 0x000fe200078f08ff */
[----:B------:R-:W-:Y:S01]  /*04e0*/  IMAD.IADD R15, R143, 0x1, -R4 ;  /* 0x000000018f0f7824 */ /* 0x000fe200078e0a04 */
[----:B------:R-:W-:Y:S01]  /*04f0*/  LEA.HI R13, R13, R6, RZ, 0x3 ;  /* 0x000000060d0d7211 */ /* 0x000fe200078f18ff */
[----:B------:R-:W-:Y:S01]  /*0500*/  IMAD.SHL.U32 R143, R143, 0x40, RZ ;  /* 0x000000408f8f7824 */ /* 0x000fe200078e00ff */
[--C-:B------:R-:W-:Y:S01]  /*0510*/  SHF.R.S32.HI R4, RZ, 0x1, R0.reuse ;  /* 0x00000001ff047819 */ /* 0x100fe20000011400 */
[C---:B------:R-:W-:Y:S01]  /*0520*/  IMAD.SHL.U32 R148, R2.reuse, 0x8, RZ ;  /* 0x0000000802947824 */ /* 0x040fe200078e00ff */
[----:B------:R-:W-:Y:S01]  /*0530*/  SHF.R.S32.HI R5, RZ, 0x1f, R0 ;  /* 0x0000001fff057819 */ /* 0x000fe20000011400 */
[----:B------:R-:W-:Y:S01]  /*0540*/  IMAD.SHL.U32 R147, R2, 0x10, RZ ;  /* 0x0000001002937824 */ /* 0x000fe200078e00ff */
[----:B------:R-:W-:-:S02]  /*0550*/  LOP3.LUT R13, R13, 0xfffffff8, RZ, 0xc0, !PT ;  /* 0xfffffff80d0d7812 */ /* 0x000fc400078ec0ff */
[----:B------:R-:W-:Y:S02]  /*0560*/  LEA.HI R5, R5, R4, RZ, 0x2 ;  /* 0x0000000405057211 */ /* 0x000fe400078f10ff */
[----:B------:R-:W-:Y:S01]  /*0570*/  SHF.R.S32.HI R7, RZ, 0x1, R7 ;  /* 0x00000001ff077819 */ /* 0x000fe20000011407 */
[----:B------:R-:W-:Y:S01]  /*0580*/  IMAD.IADD R13, R6, 0x1, -R13 ;  /* 0x00000001060d7824 */ /* 0x000fe200078e0a0d */
[----:B------:R-:W-:Y:S02]  /*0590*/  SHF.R.S32.HI R6, RZ, 0x1f, R9 ;  /* 0x0000001fff067819 */ /* 0x000fe40000011409 */
[----:B------:R-:W-:Y:S02]  /*05a0*/  LOP3.LUT R5, R5, 0xfffffffc, RZ, 0xc0, !PT ;  /* 0xfffffffc05057812 */ /* 0x000fe400078ec0ff */
[----:B------:R-:W-:Y:S02]  /*05b0*/  LEA.HI R3, R6, R9, RZ, 0x3 ;  /* 0x0000000906037211 */ /* 0x000fe400078f18ff */
[----:B------:R-:W-:Y:S01]  /*05c0*/  LOP3.LUT R0, R0, 0x7fffffe, RZ, 0xc0, !PT ;  /* 0x07fffffe00007812 */ /* 0x000fe200078ec0ff */
[----:B------:R-:W-:Y:S01]  /*05d0*/  IMAD.IADD R5, R4, 0x1, -R5 ;  /* 0x0000000104057824 */ /* 0x000fe200078e0a05 */
[----:B------:R-:W-:Y:S01]  /*05e0*/  LOP3.LUT R142, R3, 0xfffffff8, RZ, 0xc0, !PT ;  /* 0xfffffff8038e7812 */ /* 0x000fe200078ec0ff */
[----:B------:R-:W-:Y:S01]  /*05f0*/  IMAD.SHL.U32 R4, R153, 0x10, RZ ;  /* 0x0000001099047824 */ /* 0x000fe200078e00ff */
[C---:B------:R-:W-:Y:S01]  /*0600*/  LOP3.LUT P0, RZ, R7.reuse, 0x2, RZ, 0xc0, !PT ;  /* 0x0000000207ff7812 */ /* 0x040fe2000780c0ff */
[----:B------:R-:W-:Y:S01]  /*0610*/  IMAD.SHL.U32 R7, R7, 0x40, RZ ;  /* 0x0000004007077824 */ /* 0x000fe200078e00ff */
[----:B------:R-:W-:Y:S01]  /*0620*/  LOP3.LUT R143, R143, 0x1c0, RZ, 0xc0, !PT ;  /* 0x000001c08f8f7812 */ /* 0x000fe200078ec0ff */
[----:B------:R-:W-:Y:S01]  /*0630*/  IMAD.IADD R0, R9, 0x1, -R0 ;  /* 0x0000000109007824 */ /* 0x000fe200078e0a00 */
[----:B------:R-:W-:Y:S01]  /*0640*/  LOP3.LUT R6, R13, 0x1, RZ, 0xc0, !PT ;  /* 0x000000010d067812 */ /* 0x000fe200078ec0ff */
[----:B------:R-:W-:Y:S01]  /*0650*/  IMAD.IADD R142, R9, 0x1, -R142 ;  /* 0x00000001098e7824 */ /* 0x000fe200078e0a8e */
[----:B------:R-:W-:-:S02]  /*0660*/  LEA.HI.SX32 R150, R11, R4, 0x1e ;  /* 0x000000040b967211 */ /* 0x000fc400078ff2ff */
[----:B------:R-:W-:Y:S02]  /*0670*/  LOP3.LUT R11, R143, 0x30, R4, 0xf8, !PT ;  /* 0x000000308f0b7812 */ /* 0x000fe400078ef804 */
[----:B------:R-:W-:Y:S02]  /*0680*/  LEA.HI R9, R13, R13, RZ, 0x1 ;  /* 0x0000000d0d097211 */ /* 0x000fe400078f08ff */
[----:B------:R-:W-:Y:S02]  /*0690*/  LOP3.LUT R7, R7, 0xc0, RZ, 0xc0, !PT ;  /* 0x000000c007077812 */ /* 0x000fe400078ec0ff */
[----:B------:R-:W-:Y:S02]  /*06a0*/  SHF.R.S32.HI R151, RZ, 0x7, R151 ;  /* 0x00000007ff977819 */ /* 0x000fe40000011497 */
[----:B------:R-:W-:Y:S02]  /*06b0*/  ISETP.NE.U32.AND P6, PT, R6, 0x1, PT ;  /* 0x000000010600780c */ /* 0x000fe40003fc5070 */
[----:B------:R-:W-:Y:S01]  /*06c0*/  LOP3.LUT P5, RZ, R13, 0x2, RZ, 0xc0, !PT ;  /* 0x000000020dff7812 */ /* 0x000fe200078ac0ff */
[----:B------:R-:W-:Y:S01]  /*06d0*/  IMAD R146, R151, 0x8, R2 ;  /* 0x0000000897927824 */ /* 0x000fe200078e0202 */
[----:B------:R-:W-:Y:S01]  /*06e0*/  LOP3.LUT P4, RZ, R13, 0x4, RZ, 0xc0, !PT ;  /* 0x000000040dff7812 */ /* 0x000fe2000788c0ff */
[----:B------:R-:W-:Y:S01]  /*06f0*/  IMAD R158, R151, 0x2000, R10 ;  /* 0x00002000979e7824 */ /* 0x000fe200078e020a */
[--C-:B------:R-:W-:Y:S01]  /*0700*/  LOP3.LUT R6, R11, 0x8, R8.reuse, 0xf8, !PT ;  /* 0x000000080b067812 */ /* 0x100fe200078ef808 */
[----:B------:R-:W-:Y:S01]  /*0710*/  IMAD.SHL.U32 R11, R13, 0x40, RZ ;  /* 0x000000400d0b7824 */ /* 0x000fe200078e00ff */
[----:B------:R-:W-:Y:S01]  /*0720*/  LOP3.LUT R4, R9, 0x3fffffe, RZ, 0xc0, !PT ;  /* 0x03fffffe09047812 */ /* 0x000fe200078ec0ff */
[----:B------:R-:W-:Y:S01]  /*0730*/  IMAD R146, R146, 0x8, R15 ;  /* 0x0000000892927824 */ /* 0x000fe200078e020f */
[----:B------:R-:W-:-:S02]  /*0740*/  LOP3.LUT R8, R7, 0x8, R8, 0xf8, !PT ;  /* 0x0000000807087812 */ /* 0x000fc400078ef808 */
[----:B------:R-:W-:Y:S01]  /*0750*/  SHF.R.U32.HI R7, RZ, 0x3, R7 ;  /* 0x00000003ff077819 */ /* 0x000fe20000011607 */
[----:B------:R-:W-:Y:S01]  /*0760*/  IMAD.IADD R4, R13, 0x1, -R4 ;  /* 0x000000010d047824 */ /* 0x000fe200078e0a04 */
[----:B------:R-:W-:Y:S02]  /*0770*/  SHF.R.S32.HI R9, RZ, 0x1, R9 ;  /* 0x00000001ff097819 */ /* 0x000fe40000011409 */
[C---:B------:R-:W-:Y:S01]  /*0780*/  R2P PR, R142.reuse, 0x6 ;  /* 0x000000068e007804 */ /* 0x040fe20000000000 */
[----:B------:R-:W-:Y:S01]  /*0790*/  IMAD.SHL.U32 R142, R142, 0x40, RZ ;  /* 0x000000408e8e7824 */ /* 0x000fe200078e00ff */
[----:B------:R-:W-:Y:S01]  /*07a0*/  LOP3.LUT R7, R8, R7, RZ, 0x3c, !PT ;  /* 0x0000000708077212 */ /* 0x000fe200078e3cff */
[----:B------:R-:W-:Y:S01]  /*07b0*/  IMAD.SHL.U32 R8, R153, 0x400, RZ ;  /* 0x0000040099087824 */ /* 0x000fe200078e00ff */
[----:B------:R-:W-:Y:S01]  /*07c0*/  SHF.R.U32.HI R143, RZ, 0x3, R143 ;  /* 0x00000003ff8f7819 */ /* 0x000fe2000001168f */
[----:B------:R-:W-:Y:S01]  /*07d0*/  IMAD R169, R4, 0x20, R169 ;  /* 0x0000002004a97824 */ /* 0x000fe200078e02a9 */
[C---:B------:R-:W-:Y:S01]  /*07e0*/  LOP3.LUT P3, RZ, R9.reuse, 0x2, RZ, 0xc0, !PT ;  /* 0x0000000209ff7812 */ /* 0x040fe2000786c0ff */
[----:B------:R-:W-:Y:S01]  /*07f0*/  IMAD.SHL.U32 R9, R9, 0x40, RZ ;  /* 0x0000004009097824 */ /* 0x000fe200078e00ff */
[----:B------:R-:W-:Y:S01]  /*0800*/  LOP3.LUT R142, R142, 0x1c0, RZ, 0xc0, !PT ;  /* 0x000001c08e8e7812 */ /* 0x000fe200078ec0ff */
[----:B------:R-:W-:Y:S01]  /*0810*/  IMAD.U32 R146, R146, 0x20, R7 ;  /* 0x0000002092927824 */ /* 0x000fe200078e0007 */
[----:B------:R-:W-:-:S02]  /*0820*/  LOP3.LUT R11, R11, 0x1c0, RZ, 0xc0, !PT ;  /* 0x000001c00b0b7812 */ /* 0x000fc400078ec0ff */
[----:B------:R-:W-:Y:S01]  /*0830*/  LOP3.LUT R143, R6, R143, RZ, 0x3c, !PT ;  /* 0x0000008f068f7212 */ /* 0x000fe200078e3cff */
[----:B------:R-:W-:Y:S01]  /*0840*/  IMAD.SHL.U32 R6, R151, 0x8, RZ ;  /* 0x0000000897067824 */ /* 0x000fe200078e00ff */
[----:B------:R-:W-:Y:S01]  /*0850*/  SHF.R.S32.HI R3, RZ, 0x3, R3 ;  /* 0x00000003ff037819 */ /* 0x000fe20000011403 */
[----:B------:R-:W-:Y:S01]  /*0860*/  IMAD.SHL.U32 R146, R146, 0x2, RZ ;  /* 0x0000000292927824 */ /* 0x000fe200078e00ff */
[----:B------:R-:W-:Y:S01]  /*0870*/  LOP3.LUT R9, R9, 0xc0, RZ, 0xc0, !PT ;  /* 0x000000c009097812 */ /* 0x000fe200078ec0ff */
[----:B------:R-:W-:Y:S01]  /*0880*/  IMAD R143, R2, 0x200, R143 ;  /* 0x00000200028f7824 */ /* 0x000fe200078e028f */
[----:B------:R-:W-:Y:S01]  /*0890*/  LOP3.LUT R148, R148, 0x8, RZ, 0xc0, !PT ;  /* 0x0000000894947812 */ /* 0x000fe200078ec0ff */
[C---:B------:R-:W-:Y:S01]  /*08a0*/  IMAD R0, R3.reuse, 0x8, R0 ;  /* 0x0000000803007824 */ /* 0x040fe200078e0200 */
[----:B------:R-:W-:Y:S01]  /*08b0*/  SHF.R.U32.HI R7, RZ, 0x3, R142 ;  /* 0x00000003ff077819 */ /* 0x000fe2000001168e */
[----:B------:R-:W-:Y:S01]  /*08c0*/  IMAD R3, R3, 0x200, R8 ;  /* 0x0000020003037824 */ /* 0x000fe200078e0208 */
[----:B------:R-:W-:Y:S01]  /*08d0*/  LEA.HI R11, R11, R11, RZ, 0x1d ;  /* 0x0000000b0b0b7211 */ /* 0x000fe200078fe8ff */
[----:B------:R-:W-:Y:S01]  /*08e0*/  IMAD.SHL.U32 R0, R0, 0x20, RZ ;  /* 0x0000002000007824 */ /* 0x000fe200078e00ff */
[----:B------:R-:W-:-:S02]  /*08f0*/  SEL R145, R144, 0xffffffe0, !P0 ;  /* 0xffffffe090917807 */ /* 0x000fc40004000000 */
[----:B------:R-:W-:Y:S02]  /*0900*/  LOP3.LUT R6, R6, 0x8, RZ, 0xc0, !PT ;  /* 0x0000000806067812 */ /* 0x000fe400078ec0ff */
[C---:B------:R-:W-:Y:S01]  /*0910*/  LOP3.LUT P0, RZ, R5.reuse, 0x2, RZ, 0xc0, !PT ;  /* 0x0000000205ff7812 */ /* 0x040fe2000780c0ff */
[----:B------:R-:W-:Y:S01]  /*0920*/  IMAD.SHL.U32 R5, R5, 0x40, RZ ;  /* 0x0000004005057824 */ /* 0x000fe200078e00ff */
[----:B------:R-:W-:Y:S02]  /*0930*/  SHF.R.U32.HI R2, RZ, 0x3, R9 ;  /* 0x00000003ff027819 */ /* 0x000fe40000011609 */
[----:B------:R-:W-:Y:S02]  /*0940*/  LOP3.LUT R142, R7, R142, R148, 0x1e, !PT ;  /* 0x0000008e078e7212 */ /* 0x000fe400078e1e94 */
[----:B------:R-:W-:Y:S02]  /*0950*/  IADD3 R158, R11, R158, R8 ;  /* 0x0000009e0b9e7210 */ /* 0x000fe40007ffe008 */
[----:B------:R-:W-:Y:S01]  /*0960*/  LOP3.LUT R2, R2, R9, R6, 0x1e, !PT ;  /* 0x0000000902027212 */ /* 0x000fe200078e1e06 */
[----:B------:R-:W-:Y:S01]  /*0970*/  IMAD.IADD R142, R3, 0x1, R142 ;  /* 0x00000001038e7824 */ /* 0x000fe200078e028e */
[----:B------:R-:W-:Y:S01]  /*0980*/  LOP3.LUT R5, R5, 0xc0, RZ, 0xc0, !PT ;  /* 0x000000c005057812 */ /* 0x000fe200078ec0ff */
[----:B------:R-:W-:Y:S01]  /*0990*/  IMAD R3, R153, 0x200, R0 ;  /* 0x0000020099037824 */ /* 0x000fe200078e0200 */
[----:B------:R-:W-:Y:S01]  /*09a0*/  LEA R158, R158, UR4, 0x1 ;  /* 0x000000049e9e7c11 */ /* 0x000fe2000f8e08ff */
[----:B------:R-:W-:Y:S01]  /*09b0*/  IMAD.IADD R169, R2, 0x1, R169 ;  /* 0x0000000102a97824 */ /* 0x000fe200078e02a9 */
[----:B------:R-:W-:-:S02]  /*09c0*/  SHF.R.U32.HI R4, RZ, 0x3, R5 ;  /* 0x00000003ff047819 */ /* 0x000fc40000011605 */
[----:B------:R-:W-:Y:S01]  /*09d0*/  SEL R167, R167, 0x10, !P6 ;  /* 0x00000010a7a77807 */ /* 0x000fe20007000000 */
[----:B------:R-:W-:Y:S01]  /*09e0*/  VIADD R162, R158, 0x40 ;  /* 0x000000409ea27836 */ /* 0x000fe20000000000 */
[----:B------:R-:W-:Y:S01]  /*09f0*/  LEA R142, R142, UR6, 0x1 ;  /* 0x000000068e8e7c11 */ /* 0x000fe2000f8e08ff */
[----:B------:R-:W-:Y:S01]  /*0a00*/  @P4 VIADD R162, R158, 0xffffffc0 ;  /* 0xffffffc09ea24836 */ /* 0x000fe20000000000 */
[----:B------:R-:W-:Y:S01]  /*0a10*/  LOP3.LUT R147, R6, 0x10, R147, 0xf8, !PT ;  /* 0x0000001006937812 */ /* 0x000fe200078ef893 */
        /* <DEDUP_REMOVED lines=9> */
[----:B------:R-:W-:Y:S01]  /*0ab0*/  LOP3.LUT R147, R4, R147, R5, 0x1e, !PT ;  /* 0x0000009304937212 */ /* 0x000fe200078e1e05 */
[--C-:B------:R-:W-:Y:S01]  /*0ac0*/  IMAD.IADD R163, R158, 0x1, R165.reuse ;  /* 0x000000019ea37824 */ /* 0x100fe200078e02a5 */
[----:B------:R-:W-:Y:S01]  /*0ad0*/  SEL R144, R144, 0xffffffe0, !P0 ;  /* 0xffffffe090907807 */ /* 0x000fe20004000000 */
[----:B------:R-:W-:Y:S01]  /*0ae0*/  IMAD.IADD R170, R164, 0x1, R165 ;  /* 0x00000001a4aa7824 */ /* 0x000fe200078e02a5 */
[----:B------:R-:W-:Y:S01]  /*0af0*/  LEA R143, R143, UR4, 0x1 ;  /* 0x000000048f8f7c11 */ /* 0x000fe2000f8e08ff */
[----:B------:R-:W-:Y:S01]  /*0b00*/  IMAD.IADD R166, R165, 0x1, R162 ;  /* 0x00000001a5a67824 */ /* 0x000fe200078e02a2 */
[----:B------:R-:W-:Y:S01]  /*0b10*/  IADD3 R145, R145, UR5, R146 ;  /* 0x0000000591917c10 */ /* 0x000fe2000fffe092 */
[----:B------:R-:W-:-:S02]  /*0b20*/  VIADD R168, R169, 0x20 ;  /* 0x00000020a9a87836 */ /* 0x000fc40000000000 */
[----:B------:R-:W-:Y:S02]  /*0b30*/  IMAD.IADD R140, R142, 0x1, R136 ;  /* 0x000000018e8c7824 */ /* 0x000fe400078e0288 */
[----:B------:R-:W-:Y:S02]  /*0b40*/  IMAD.IADD R147, R0, 0x1, R147 ;  /* 0x0000000100937824 */ /* 0x000fe400078e0293 */
[----:B------:R-:W-:Y:S02]  /*0b50*/  IMAD.IADD R165, R165, 0x1, R167 ;  /* 0x00000001a5a57824 */ /* 0x000fe400078e02a7 */
[----:B------:R-:W-:Y:S02]  /*0b60*/  @P3 VIADD R168, R169, 0xffffffe0 ;  /* 0xffffffe0a9a83836 */ /* 0x000fe40000000000 */
[----:B------:R-:W-:Y:S02]  /*0b70*/  IMAD.IADD R136, R136, 0x1, R141 ;  /* 0x0000000188887824 */ /* 0x000fe400078e028d */
[----:B------:R-:W-:-:S02]  /*0b80*/  VIADD R137, R141, 0x2000 ;  /* 0x000020008d897836 */ /* 0x000fc40000000000 */
[C---:B------:R-:W-:Y:S02]  /*0b90*/  VIADD R3, R141.reuse, 0x4000 ;  /* 0x000040008d037836 */ /* 0x040fe40000000000 */
[----:B------:R-:W-:-:S07]  /*0ba0*/  VIADD R2, R141, 0x6000 ;  /* 0x000060008d027836 */ /* 0x000fce0000000000 */
.L_x_829:
        /* <DEDUP_REMOVED lines=13> */
[----:B------:R-:W-:Y:S02]  /*0c80*/  UIADD3 UR13, UP2, UR16, UR10, URZ ;  /* 0x0000000a100d7290 */ /* 0x000fe4000ff5e03f */
[----:B------:R-:W-:Y:S02]  /*0c90*/  @UP3 UIADD3.X UR7, UR5, UR7, URZ, UP0, !UPT ;  /* 0x0000000705073290 */ /* 0x000fe400087fe43f */
[----:B------:R-:W-:Y:S01]  /*0ca0*/  UISETP.NE.U32.AND UP0, UPT, UR10, URZ, UPT ;  /* 0x0000003f0a00728c */ /* 0x000fe2000bf05070 */
[----:B--2---:R-:W-:Y:S01]  /*0cb0*/  IMAD.U32 R12, RZ, RZ, UR6 ;  /* 0x00000006ff0c7e24 */ /* 0x004fe2000f8e00ff */
[----:B------:R-:W-:-:S02]  /*0cc0*/  @UP4 UIADD3 UR8, UP1, UR16, UR8, URZ ;  /* 0x0000000810084290 */ /* 0x000fc4000ff3e03f */
[----:B------:R-:W-:Y:S01]  /*0cd0*/  UIADD3.X UR12, UR5, UR11, URZ, UP2, !UPT ;  /* 0x0000000b050c7290 */ /* 0x000fe200097fe43f */
[----:B------:R-:W-:Y:S01]  /*0ce0*/  IMAD.U32 R13, RZ, RZ, UR7 ;  /* 0x00000007ff0d7e24 */ /* 0x000fe2000f8e00ff */
[----:B------:R-:W-:Y:S01]  /*0cf0*/  UISETP.NE.AND.EX UP2, UPT, UR11, URZ, UPT, UP0 ;  /* 0x0000003f0b00728c */ /* 0x000fe2000bf45300 */
[----:B------:R-:W-:Y:S02]  /*0d00*/  ULDC.U8 UR17, c[0x0][0x3c2] ;  /* 0x0000f08000117ab9 */ /* 0x000fe40000000000 */
[----:B------:R-:W-:Y:S01]  /*0d10*/  ULDC.64 UR10, c[0x0][0x2f8] ;  /* 0x0000be00000a7ab9 */ /* 0x000fe20000000a00 */
[----:B------:R-:W-:Y:S01]  /*0d20*/  @UP4 UIADD3.X UR9, UR5, UR9, URZ, UP1, !UPT ;  /* 0x0000000905094290 */ /* 0x000fe20008ffe43f */
[----:B-1----:R-:W-:Y:S01]  /*0d30*/  IMAD.U32 R14, RZ, RZ, UR8 ;  /* 0x00000008ff0e7e24 */ /* 0x002fe2000f8e00ff */
[----:B------:R-:W-:Y:S01]  /*0d40*/  UISETP.NE.AND UP1, UPT, UR17, URZ, UPT ;  /* 0x0000003f1100728c */ /* 0x000fe2000bf25270 */
[----:B------:R-:W2:Y:S01]  /*0d50*/  @P0 LDG.E R0, desc[UR14][R12.64] ;  /* 0x0000000e0c000981 */ /* 0x000ea2000c1e1900 */
[----:B------:R-:W-:Y:S01]  /*0d60*/  UISETP.EQ.U32.AND UP4, UPT, UR10, URZ, UPT ;  /* 0x0000003f0a00728c */ /* 0x000fe2000bf82070 */
[----:B------:R-:W-:Y:S01]  /*0d70*/  PLOP3.LUT P3, PT, PT, PT, UP2, 0x80, 0x0 ;  /* 0x000000000000781c */ /* 0x000fe20003f6f028 */
[----:B------:R-:W-:-:S02]  /*0d80*/  IMAD.U32 R15, RZ, RZ, UR9 ;  /* 0x00000009ff0f7e24 */ /* 0x000fc4000f8e00ff */
[----:B------:R-:W-:Y:S02]  /*0d90*/  UISETP.EQ.OR.EX UP4, UPT, UR11, URZ, !UP1, UP4 ;  /* 0x0000003f0b00728c */ /* 0x000fe4000cf82740 */
[----:B------:R-:W-:Y:S01]  /*0da0*/  UIADD3 UR6, UP0, UR16, UR10, URZ ;  /* 0x0000000a10067290 */ /* 0x000fe2000ff1e03f */
[----:B---3--:R-:W3:Y:S03]  /*0db0*/  @P1 LDG.E R5, desc[UR14][R14.64] ;  /* 0x0000000e0e051981 */ /* 0x008ee6000c1e1900 */
[----:B------:R-:W-:Y:S01]  /*0dc0*/  PLOP3.LUT P2, PT, PT, PT, UP4, 0x80, 0x0 ;  /* 0x000000000000781c */ /* 0x000fe20003f4f048 */
[----:B------:R-:W-:Y:S01]  /*0dd0*/  UIADD3.X UR5, UR5, UR11, URZ, UP0, !UPT ;  /* 0x0000000b05057290 */ /* 0x000fe200087fe43f */
[----:B----4-:R-:W-:Y:S02]  /*0de0*/  IMAD.U32 R10, RZ, RZ, UR13 ;  /* 0x0000000dff0a7e24 */ /* 0x010fe4000f8e00ff */
[----:B------:R-:W-:-:S02]  /*0df0*/  IMAD.U32 R11, RZ, RZ, UR12 ;  /* 0x0000000cff0b7e24 */ /* 0x000fc4000f8e00ff */
[----:B------:R-:W-:Y:S01]  /*0e00*/  IMAD.U32 R8, RZ, RZ, UR6 ;  /* 0x00000006ff087e24 */ /* 0x000fe2000f8e00ff */
[----:B------:R-:W-:Y:S01]  /*0e10*/  UMOV UR37, URZ ;  /* 0x0000003f00257c82 */ /* 0x000fe20008000000 */
[----:B------:R-:W-:Y:S01]  /*0e20*/  IMAD.U32 R9, RZ, RZ, UR5 ;  /* 0x00000005ff097e24 */ /* 0x000fe2000f8e00ff */
[----:B------:R-:W4:Y:S01]  /*0e30*/  @P3 LDG.E R7, desc[UR14][R10.64] ;  /* 0x0000000e0a073981 */ /* 0x000f22000c1e1900 */
[----:B------:R-:W-:Y:S01]  /*0e40*/  @!UP3 ULDC.64 UR6, c[0x0][0x318] ;  /* 0x0000c6000006bab9 */ /* 0x000fe20000000a00 */
[----:B------:R-:W-:Y:S02]  /*0e50*/  @!UP3 ULDC UR5, c[0x0][0x2cc] ;  /* 0x0000b3000005bab9 */ /* 0x000fe40000000800 */
[----:B-----5:R-:W5:Y:S04]  /*0e60*/  @P3 LDG.E R4, desc[UR14][R10.64+0x4] ;  /* 0x0000040e0a043981 */ /* 0x020f68000c1e1900 */
[----:B------:R-:W5:Y:S01]  /*0e70*/  @!P2 LDG.E R6, desc[UR14][R8.64] ;  /* 0x0000000e0806a981 */ /* 0x000f62000c1e1900 */
[----:B------:R-:W-:-:S04]  /*0e80*/  @!UP3 UISETP.NE.U32.AND UP0, UPT, UR6, URZ, UPT ;  /* 0x0000003f0600b28c */ /* 0x000fc8000bf05070 */
[----:B------:R-:W-:Y:S01]  /*0e90*/  @!UP3 UISETP.NE.AND.EX UP0, UPT, UR7, URZ, UPT, UP0 ;  /* 0x0000003f0700b28c */ /* 0x000fe2000bf05300 */
[----:B------:R-:W-:Y:S01]  /*0ea0*/  UMOV UR18, 0xffffffff ;  /* 0xffffffff00127882 */ /* 0x000fe20000000000 */
[----:B------:R-:W-:Y:S02]  /*0eb0*/  UMOV UR38, 0xffffffff ;  /* 0xffffffff00267882 */ /* 0x000fe40000000000 */
[----:B------:R-:W-:Y:S02]  /*0ec0*/  @!UP3 USEL UR7, UR5, URZ, UP0 ;  /* 0x0000003f0507b287 */ /* 0x000fe40008000000 */
[----:B------:R-:W-:Y:S01]  /*0ed0*/  USHF.L.U32 UR28, UR36, 0x7, URZ ;  /* 0x00000007241c7899 */ /* 0x000fe2000800063f */
[----:B------:R-:W-:Y:S01]  /*0ee0*/  ULDC UR5, c[0x0][0x2c8] ;  /* 0x0000b20000057ab9 */ /* 0x000fe20000000800 */
[----:B--2---:R-:W-:Y:S02]  /*0ef0*/  @P0 R2UR UR8, R0 ;  /* 0x00000000000802ca */ /* 0x004fe400000e0000 */
[----:B------:R-:W-:-:S04]  /*0f00*/  ISETP.NE.U32.AND P0, PT, RZ, UR10, PT ;  /* 0x0000000aff007c0c */ /* 0x000fc8000bf05070 */
[----:B------:R-:W-:Y:S02]  /*0f10*/  ISETP.NE.AND.EX P0, PT, RZ, UR11, PT, P0 ;  /* 0x0000000bff007c0c */ /* 0x000fe4000bf05300 */
[----:B---3--:R-:W-:Y:S02]  /*0f20*/  @P1 R2UR UR37, R5 ;  /* 0x00000000052512ca */ /* 0x008fe400000e0000 */
[----:B----4-:R-:W-:-:S11]  /*0f30*/  @P3 R2UR UR18, R7 ;  /* 0x00000000071232ca */ /* 0x010fd600000e0000 */
        /* <DEDUP_REMOVED lines=10> */
.L_x_801:
        /* <DEDUP_REMOVED lines=26> */
[----:B------:R-:W-:Y:S01]  /*1180*/  ULDC UR39, c[0x0][0x2dc] ;  /* 0x0000b70000277ab9 */ /* 0x000fe20000000800 */
[----:B------:R-:W1:Y:S01]  /*1190*/  I2F.RP R8, R6 ;  /* 0x0000000600087306 */ /* 0x000e620000209400 */
[----:B------:R-:W-:Y:S01]  /*11a0*/  ULDC UR61, c[0x0][0x270] ;  /* 0x00009c00003d7ab9 */ /* 0x000fe20000000800 */
[----:B------:R-:W-:-:S02]  /*11b0*/  @UP0 UIADD3 UR7, UR37, UR38, URZ ;  /* 0x0000002625070290 */ /* 0x000fc4000fffe03f */
[----:B--2---:R-:W-:Y:S02]  /*11c0*/  UIMAD.WIDE.U32 UR26, UR5, UR10, URZ ;  /* 0x0000000a051a72a5 */ /* 0x004fe4000f8e003f */
[----:B------:R-:W-:Y:S02]  /*11d0*/  @!UP1 UIMAD.WIDE.U32 UR40, UR45, UR8, URZ ;  /* 0x000000082d2892a5 */ /* 0x000fe4000f8e003f */
[----:B------:R-:W-:Y:S02]  /*11e0*/  UIMAD UR49, UR5, UR11, UR27 ;  /* 0x0000000b053172a4 */ /* 0x000fe4000f8e021b */
[----:B------:R-:W-:Y:S01]  /*11f0*/  @!UP1 UIMAD UR5, UR58, UR8, URZ ;  /* 0x000000083a0592a4 */ /* 0x000fe2000f8e023f */
[----:B------:R-:W-:Y:S01]  /*1200*/  @UP1 ULDC.64 UR10, c[0x0][0x420] ;  /* 0x00010800000a1ab9 */ /* 0x000fe20000000a00 */
[----:B------:R-:W-:Y:S01]  /*1210*/  UISETP.NE.AND UP4, UPT, UR25, URZ, UPT ;  /* 0x0000003f1900728c */ /* 0x000fe2000bf85270 */
[----:B-1----:R-:W1:Y:S01]  /*1220*/  MUFU.RCP R8, R8 ;  /* 0x0000000800087308 */ /* 0x002e620000001000 */
[----:B------:R-:W-:-:S02]  /*1230*/  @!UP1 UIMAD UR27, UR45, UR9, UR5 ;  /* 0x000000092d1b92a4 */ /* 0x000fc4000f8e0205 */
[----:B------:R-:W-:Y:S02]  /*1240*/  UIADD3 UR5, UR29, 0x7f, URZ ;  /* 0x0000007f1d057890 */ /* 0x000fe4000fffe03f */
[----:B------:R-:W-:Y:S02]  /*1250*/  @UP1 UIMAD.WIDE.U32 UR42, UR18, UR10, URZ ;  /* 0x0000000a122a12a5 */ /* 0x000fe4000f8e003f */
[----:B------:R-:W-:Y:S02]  /*1260*/  USHF.R.S32.HI UR20, URZ, 0x1f, UR5 ;  /* 0x0000001f3f147899 */ /* 0x000fe40008011405 */
[----:B------:R-:W-:Y:S02]  /*1270*/  UISETP.NE.AND UP3, UPT, UR24, URZ, UPT ;  /* 0x0000003f1800728c */ /* 0x000fe4000bf65270 */
[----:B------:R-:W-:Y:S02]  /*1280*/  ULEA.HI UR20, UR20, UR5, URZ, 0x7 ;  /* 0x0000000514147291 */ /* 0x000fe4000f8f383f */
[----:B------:R-:W-:-:S02]  /*1290*/  UIMAD.WIDE UR8, UR39, UR61, URZ ;  /* 0x0000003d270872a5 */ /* 0x000fc4000f8e023f */
[----:B------:R-:W-:Y:S01]  /*12a0*/  UIMAD UR50, UR57, UR39, URZ ;  /* 0x00000027393272a4 */ /* 0x000fe2000f8e023f */
[----:B-1----:R-:W-:Y:S01]  /*12b0*/  VIADD R8, R8, 0xffffffe ;  /* 0x0ffffffe08087836 */ /* 0x002fe20000000000 */
[----:B------:R-:W-:Y:S01]  /*12c0*/  @UP0 ULDC.64 UR24, c[0x0][0x248] ;  /* 0x0000920000180ab9 */ /* 0x000fe20000000a00 */
[----:B------:R-:W-:Y:S02]  /*12d0*/  UIMAD UR5, UR32, UR45, URZ ;  /* 0x0000002d200572a4 */ /* 0x000fe4000f8e023f */
[----:B------:R-:W1:Y:S01]  /*12e0*/  F2I.FTZ.U32.TRUNC.NTZ R9, R8 ;  /* 0x0000000800097305 */ /* 0x000e62000021f000 */
[----:B------:R-:W-:Y:S02]  /*12f0*/  USEL UR55, UR16, UR12, !UP1 ;  /* 0x0000000c10377287 */ /* 0x000fe4000c800000 */
[----:B------:R-:W-:Y:S02]  /*1300*/  UIADD3 UR39, UR17, UR22, URZ ;  /* 0x0000001611277290 */ /* 0x000fe4000fffe03f */
[----:B------:R-:W-:-:S02]  /*1310*/  @UP0 UIMAD.WIDE.U32 UR16, UR7, UR24, URZ ;  /* 0x00000018071002a5 */ /* 0x000fc4000f8e003f */
[----:B------:R-:W-:Y:S02]  /*1320*/  @UP1 UIMAD UR47, UR18, UR11, UR43 ;  /* 0x0000000b122f12a4 */ /* 0x000fe4000f8e022b */
[----:B------:R-:W-:Y:S02]  /*1330*/  @UP0 UIMAD UR7, UR7, UR25, URZ ;  /* 0x00000019070702a4 */ /* 0x000fe4000f8e023f */
[----:B------:R-:W-:Y:S02]  /*1340*/  UIMAD.WIDE.U32 UR10, UR45, UR59, URZ ;  /* 0x0000003b2d0a72a5 */ /* 0x000fe4000f8e003f */
[----:B------:R-:W-:Y:S01]  /*1350*/  UIMAD UR5, UR58, UR59, UR5 ;  /* 0x0000003b3a0572a4 */ /* 0x000fe2000f8e0205 */
[----:B-1----:R-:W-:Y:S01]  /*1360*/  IMAD.MOV R4, RZ, RZ, -R9 ;  /* 0x000000ffff047224 */ /* 0x002fe200078e0a09 */
[----:B------:R-:W-:Y:S01]  /*1370*/  UIMAD UR21, UR18, UR35, URZ ;  /* 0x00000023121572a4 */ /* 0x000fe2000f8e023f */
[----:B------:R-:W-:Y:S01]  /*1380*/  IMAD.MOV.U32 R8, RZ, RZ, RZ ;  /* 0x000000ffff087224 */ /* 0x000fe200078e00ff */
[----:B------:R-:W-:Y:S01]  /*1390*/  @UP0 UIADD3 UR48, UR17, UR7, URZ ;  /* 0x0000000711300290 */ /* 0x000fe2000fffe03f */
[----:B------:R-:W-:Y:S01]  /*13a0*/  IMAD R5, R4, R6, RZ ;  /* 0x0000000604057224 */ /* 0x000fe200078e02ff */
[----:B------:R-:W-:Y:S01]  /*13b0*/  IABS R4, UR57 ;  /* 0x0000003900047c13 */ /* 0x000fe20008000000 */
[----:B------:R-:W-:-:S02]  /*13c0*/  UIMAD UR7, UR9, UR10, URZ ;  /* 0x0000000a090772a4 */ /* 0x000fc4000f8e023f */
[----:B------:R-:W-:Y:S01]  /*13d0*/  IMAD.HI.U32 R5, R9, R5, R8 ;  /* 0x0000000509057227 */ /* 0x000fe200078e0008 */
[----:B------:R-:W-:Y:S02]  /*13e0*/  UIADD3 UR5, UR11, UR5, URZ ;  /* 0x000000050b057290 */ /* 0x000fe4000fffe03f */
[----:B------:R-:W-:Y:S02]  /*13f0*/  @UP1 UIADD3 UR39, UR13, UR21, URZ ;  /* 0x000000150d271290 */ /* 0x000fe4000fffe03f */
[----:B------:R-:W-:Y:S01]  /*1400*/  UIMAD.WIDE.U32 UR12, UR8, UR10, URZ ;  /* 0x0000000a080c72a5 */ /* 0x000fe2000f8e003f */
[----:B------:R-:W-:Y:S01]  /*1410*/  IMAD.HI.U32 R7, R5, R4, RZ ;  /* 0x0000000405077227 */ /* 0x000fe200078e00ff */
[----:B------:R-:W-:Y:S02]  /*1420*/  UIMAD UR5, UR8, UR5, UR7 ;  /* 0x00000005080572a4 */ /* 0x000fe4000f8e0207 */
[----:B------:R-:W-:Y:S02]  /*1430*/  UIMAD.WIDE.U32 UR10, UR8, UR18, URZ ;  /* 0x00000012080a72a5 */ /* 0x000fe4000f8e003f */
[----:B------:R-:W-:Y:S01]  /*1440*/  IADD3 R5, -R7, RZ, RZ ;  /* 0x000000ff07057210 */ /* 0x000fe20007ffe1ff */
[----:B------:R-:W-:-:S02]  /*1450*/  UIADD3 UR44, UR13, UR5, URZ ;  /* 0x000000050d2c7290 */ /* 0x000fc4000fffe03f */
[----:B------:R-:W-:Y:S02]  /*1460*/  ULOP3.LUT UR5, UR20, 0xffffff80, URZ, 0xc0, !UPT ;  /* 0xffffff8014057892 */ /* 0x000fe4000f8ec03f */
[----:B------:R-:W-:Y:S01]  /*1470*/  IMAD R5, R6, R5, R4 ;  /* 0x0000000506057224 */ /* 0x000fe200078e0204 */
[----:B------:R-:W-:Y:S01]  /*1480*/  ULDC UR33, c[0x0][0x2c4] ;  /* 0x0000b10000217ab9 */ /* 0x000fe20000000800 */
[----:B------:R-:W-:Y:S01]  /*1490*/  USHF.L.U64.HI UR19, UR45, 0x7, UR58 ;  /* 0x000000072d137899 */ /* 0x000fe2000801023a */
[----:B------:R-:W-:Y:S01]  /*14a0*/  LOP3.LUT R4, R0, UR57, RZ, 0x3c, !PT ;  /* 0x0000003900047c12 */ /* 0x000fe2000f8e3cff */
[----:B------:R-:W-:Y:S01]  /*14b0*/  @UP3 UIMAD UR7, UR45, UR33, URZ ;  /* 0x000000212d0732a4 */ /* 0x000fe2000f8e023f */
[----:B------:R-:W-:Y:S01]  /*14c0*/  ISETP.GT.U32.AND P1, PT, R6, R5, PT ;  /* 0x000000050600720c */ /* 0x000fe20003f24070 */
[----:B------:R-:W-:Y:S01]  /*14d0*/  USEL UR56, UR12, UR10, !UP1 ;  /* 0x0000000a0c387287 */ /* 0x000fe2000c800000 */
[----:B------:R-:W-:Y:S01]  /*14e0*/  ISETP.GE.AND P2, PT, R4, RZ, PT ;  /* 0x000000ff0400720c */ /* 0x000fe20003f46270 */
[----:B------:R-:W-:-:S02]  /*14f0*/  UIADD3 UR12, UR5, -0x80, URZ ;  /* 0xffffff80050c7890 */ /* 0x000fc4000fffe03f */
[----:B------:R-:W-:Y:S02]  /*1500*/  USEL UR31, UR19, URZ, UP2 ;  /* 0x0000003f131f7287 */ /* 0x000fe40009000000 */
[----:B------:R-:W-:Y:S01]  /*1510*/  @UP3 USEL UR7, UR7, UR18, !UP1 ;  /* 0x0000001207073287 */ /* 0x000fe2000c800000 */
[----:B------:R-:W-:Y:S01]  /*1520*/  @UP0 UMOV UR46, UR16 ;  /* 0x00000010002e0c82 */ /* 0x000fe20008000000 */
[----:B------:R-:W-:Y:S02]  /*1530*/  USHF.R.S32.HI UR19, URZ, 0x1f, UR12 ;  /* 0x0000001f3f137899 */ /* 0x000fe4000801140c */
[----:B------:R-:W-:Y:S02]  /*1540*/  UIADD3 UR5, UP2, UR12, UR30, URZ ;  /* 0x0000001e0c057290 */ /* 0x000fe4000ff5e03f */
[----:B------:R-:W-:Y:S01]  /*1550*/  @!P1 IMAD.IADD R5, R5, 0x1, -R6 ;  /* 0x0000000105059824 */ /* 0x000fe200078e0a06 */
[----:B------:R-:W-:Y:S01]  /*1560*/  @UP3 ULDC UR16, c[0x0][0x2e4] ;  /* 0x0000b90000103ab9 */ /* 0x000fe20000000800 */
[----:B------:R-:W-:Y:S01]  /*1570*/  @!UP3 UIMAD UR10, UR45, UR61, UR57 ;  /* 0x0000003d2d0ab2a4 */ /* 0x000fe2000f8e0239 */
[----:B------:R-:W-:Y:S01]  /*1580*/  @!P1 VIADD R7, R7, 0x1 ;  /* 0x0000000107079836 */ /* 0x000fe20000000000 */
[----:B------:R-:W-:Y:S01]  /*1590*/  @UP3 UIMAD UR22, UR57, UR16, UR7 ;  /* 0x00000010391632a4 */ /* 0x000fe2000f8e0207 */
[----:B------:R-:W-:Y:S01]  /*15a0*/  ISETP.GE.U32.AND P0, PT, R5, R6, PT ;  /* 0x000000060500720c */ /* 0x000fe20003f06070 */
[----:B------:R-:W-:Y:S01]  /*15b0*/  UIADD3.X UR13, UR19, UR31, URZ, UP2, !UPT ;  /* 0x0000001f130d7290 */ /* 0x000fe200097fe43f */
[----:B------:R-:W-:Y:S01]  /*15c0*/  PLOP3.LUT P1, PT, PT, PT, UP0, 0x80, 0x0 ;  /* 0x000000000000781c */ /* 0x000fe20003f2f008 */
[----:B------:R-:W-:-:S02]  /*15d0*/  UIMAD UR7, UR9, UR5, URZ ;  /* 0x00000005090772a4 */ /* 0x000fc4000f8e023f */
[----:B------:R-:W-:Y:S02]  /*15e0*/  @UP0 UIADD3 UR23, UR37, UR38, URZ ;  /* 0x0000002625170290 */ /* 0x000fe4000fffe03f */
[----:B------:R-:W-:Y:S01]  /*15f0*/  @!UP3 UIMAD UR22, UR10, UR33, URZ ;  /* 0x000000210a16b2a4 */ /* 0x000fe2000f8e023f */
[----:B------:R-:W-:Y:S01]  /*1600*/  @UP0 ULDC.64 UR16, c[0x0][0x250] ;  /* 0x0000940000100ab9 */ /* 0x000fe20000000a00 */
[----:B------:R-:W-:Y:S02]  /*1610*/  UIMAD.WIDE.U32 UR30, UR8, UR5, URZ ;  /* 0x00000005081e72a5 */ /* 0x000fe4000f8e003f */
[----:B------:R-:W-:Y:S02]  /*1620*/  UIMAD UR10, UR9, UR18, URZ ;  /* 0x00000012090a72a4 */ /* 0x000fe4000f8e023f */
[----:B------:R-:W-:Y:S01]  /*1630*/  @P0 IADD3 R7, R7, 0x1, RZ ;  /* 0x0000000107070810 */ /* 0x000fe20007ffe0ff */
[----:B------:R-:W-:Y:S01]  /*1640*/  UIMAD UR5, UR8, UR13, UR7 ;  /* 0x0000000d080572a4 */ /* 0x000fe2000f8e0207 */
[----:B------:R-:W-:Y:S01]  /*1650*/  PLOP3.LUT P0, PT, PT, PT, UP3, 0x80, 0x0 ;  /* 0x000000000000781c */ /* 0x000fe20003f0f038 */
[----:B------:R-:W-:-:S02]  /*1660*/  @UP0 UIMAD.WIDE.U32 UR8, UR23, UR16, URZ ;  /* 0x00000010170802a5 */ /* 0x000fc4000f8e003f */
[----:B------:R-:W-:Y:S01]  /*1670*/  @UP0 UIMAD UR7, UR23, UR17, URZ ;  /* 0x00000011170702a4 */ /* 0x000fe2000f8e023f */
[----:B------:R-:W-:Y:S01]  /*1680*/  IMAD.MOV.U32 R6, RZ, RZ, R7 ;  /* 0x000000ffff067224 */ /* 0x000fe200078e0007 */
[----:B------:R-:W-:Y:S02]  /*1690*/  USEL UR51, UR49, URZ, UP4 ;  /* 0x0000003f31337287 */ /* 0x000fe4000a000000 */
[----:B------:R-:W-:Y:S02]  /*16a0*/  USHF.R.S32.HI UR52, URZ, 0x1f, UR28 ;  /* 0x0000001f3f347899 */ /* 0x000fe4000801141c */
[----:B------:R-:W-:Y:S01]  /*16b0*/  @!UP1 UIADD3 UR47, UR41, UR27, URZ ;  /* 0x0000001b292f9290 */ /* 0x000fe2000fffe03f */
[----:B------:R-:W-:Y:S01]  /*16c0*/  @!P2 IADD3 R6, -R6, RZ, RZ ;  /* 0x000000ff0606a210 */ /* 0x000fe20007ffe1ff */
[----:B------:R-:W-:Y:S01]  /*16d0*/  @UP1 UIADD3 UR44, UR11, UR10, URZ ;  /* 0x0000000a0b2c1290 */ /* 0x000fe2000fffe03f */
[----:B------:R-:W-:Y:S01]  /*16e0*/  @!P3 LOP3.LUT R6, RZ, R0, RZ, 0x33, !PT ;  /* 0x00000000ff06b212 */ /* 0x000fe200078e33ff */
[----:B------:R-:W-:-:S02]  /*16f0*/  USHF.R.S32.HI UR54, URZ, 0x1f, UR50 ;  /* 0x0000001f3f367899 */ /* 0x000fc40008011432 */
        /* <DEDUP_REMOVED lines=17> */
.L_x_803:
        /* <DEDUP_REMOVED lines=13> */
.L_x_804:
        /* <DEDUP_REMOVED lines=11> */
.L_x_805:
[----:B------:R-:W-:-:S04]  /*1990*/  UIMAD UR7, UR45, UR61, UR57 ;  /* 0x0000003d2d0772a4 */ /* 0x000fc8000f8e0239 */
[----:B------:R-:W-:-:S12]  /*19a0*/  UIMAD UR7, UR7, UR59, URZ ;  /* 0x0000003b070772a4 */ /* 0x000fd8000f8e023f */
.L_x_806:
[----:B------:R-:W1:Y:S01]  /*19b0*/  S2R R11, SR_TID.X ;  /* 0x00000000000b7919 */ /* 0x000e620000002100 */
[----:B------:R-:W2:Y:S01]  /*19c0*/  LDC.64 R4, c[0x0][0x420] ;  /* 0x00010800ff047b82 */ /* 0x000ea20000000a00 */
[----:B------:R-:W-:Y:S01]  /*19d0*/  USHF.R.S32.HI UR10, URZ, 0x1f, UR57 ;  /* 0x0000001f3f0a7899 */ /* 0x000fe20008011439 */
[----:B------:R-:W-:Y:S01]  /*19e0*/  BSSY B1, `(.L_x_802) ;  /* 0x000084c000017945 */ /* 0x000fe20003800000 */
[----:B------:R-:W-:Y:S01]  /*19f0*/  ULDC.64 UR8, c[0x0][0x428] ;  /* 0x00010a0000087ab9 */ /* 0x000fe20000000a00 */
[----:B------:R-:W-:Y:S01]  /*1a00*/  UIADD3 UR23, UR12, UR7, URZ ;  /* 0x000000070c177290 */ /* 0x000fe2000fffe03f */
[----:B------:R-:W-:Y:S01]  /*1a10*/  ULDC UR11, c[0x0][0x2dc] ;  /* 0x0000b700000b7ab9 */ /* 0x000fe20000000800 */
[----:B------:R-:W-:Y:S02]  /*1a20*/  UIADD3 UR22, UR12, UR22, URZ ;  /* 0x000000160c167290 */ /* 0x000fe4000fffe03f */
[----:B------:R-:W-:Y:S02]  /*1a30*/  UIMAD UR21, UR11, UR61, URZ ;  /* 0x0000003d0b1572a4 */ /* 0x000fe4000f8e023f */
[----:B------:R-:W-:-:S02]  /*1a40*/  ULEA.HI.SX32 UR11, UR20, 0xffffffff, 0x19 ;  /* 0xffffffff140b7891 */ /* 0x000fc4000f8fca3f */
[----:B------:R-:W-:Y:S02]  /*1a50*/  USHF.L.U32 UR20, UR21, 0x7, URZ ;  /* 0x0000000715147899 */ /* 0x000fe4000800063f */
[----:B------:R-:W-:Y:S01]  /*1a60*/  UISETP.GE.AND UP2, UPT, UR29, 0x1, UPT ;  /* 0x000000011d00788c */ /* 0x000fe2000bf46270 */
[----:B------:R-:W-:Y:S01]  /*1a70*/  ULDC.64 UR26, c[0x0][0x2b0] ;  /* 0x0000ac00001a7ab9 */ /* 0x000fe20000000a00 */
[----:B------:R-:W-:Y:S01]  /*1a80*/  ULDC.64 UR40, c[0x0][0x478] ;  /* 0x00011e0000287ab9 */ /* 0x000fe20000000a00 */
[----:B------:R-:W-:Y:S02]  /*1a90*/  UIMAD.WIDE UR26, UR22, 0x4, UR26 ;  /* 0x00000004161a78a5 */ /* 0x000fe4000f8e021a */
        /* <DEDUP_REMOVED lines=15> */
[C---:B------:R-:W-:Y:S01]  /*1b90*/  IADD3.X R14, R17.reuse, UR19, RZ, P0, !PT ;  /* 0x00000013110e7c10 */ /* 0x040fe200087fe4ff */
[----:B------:R-:W-:Y:S01]  /*1ba0*/  IMAD R11, R17, R4, RZ ;  /* 0x00000004110b7224 */ /* 0x000fe200078e02ff */
[----:B------:R-:W-:Y:S01]  /*1bb0*/  SHF.R.S32.HI R9, RZ, 0x1f, R8 ;  /* 0x0000001fff097819 */ /* 0x000fe20000011408 */
[----:B------:R-:W-:Y:S01]  /*1bc0*/  IMAD R185, R185, UR21, R178 ;  /* 0x00000015b9b97c24 */ /* 0x000fe2000f8e02b2 */
[----:B------:R-:W-:Y:S01]  /*1bd0*/  IADD3 R18, P0, R8, UR5, RZ ;  /* 0x0000000508127c10 */ /* 0x000fe2000ff1e0ff */
[----:B------:R-:W-:Y:S01]  /*1be0*/  IMAD R14, R14, UR34, RZ ;  /* 0x000000220e0e7c24 */ /* 0x000fe2000f8e02ff */
[----:B------:R-:W-:Y:S01]  /*1bf0*/  UIMAD UR5, UR10, UR8, URZ ;  /* 0x000000080a0572a4 */ /* 0x000fe2000f8e023f */
[----:B------:R-:W-:Y:S01]  /*1c00*/  IMAD R11, R0, R5, R11 ;  /* 0x00000005000b7224 */ /* 0x000fe200078e020b */
[----:B------:R-:W-:Y:S01]  /*1c10*/  IADD3.X R19, R9, UR47, RZ, P0, !PT ;  /* 0x0000002f09137c10 */ /* 0x000fe200087fe4ff */
[C---:B------:R-:W-:Y:S01]  /*1c20*/  IMAD R13, R15.reuse, UR35, R14 ;  /* 0x000000230f0d7c24 */ /* 0x040fe2000f8e020e */
[----:B------:R-:W-:Y:S01]  /*1c30*/  UIMAD UR7, UR57, UR9, UR5 ;  /* 0x00000009390772a4 */ /* 0x000fe2000f8e0205 */
[----:B------:R-:W-:Y:S01]  /*1c40*/  IMAD.WIDE.U32 R14, R15, UR34, R8 ;  /* 0x000000220f0e7c25 */ /* 0x000fe2000f8e0008 */
[----:B------:R-:W-:-:S03]  /*1c50*/  ULDC.64 UR18, c[0x0][0x3e0] ;  /* 0x0000f80000127ab9 */ /* 0x000fc60000000a00 */
[----:B------:R-:W-:Y:S01]  /*1c60*/  IMAD.WIDE.U32 R20, R4, UR12, R18 ;  /* 0x0000000c04147c25 */ /* 0x000fe2000f8e0012 */
[----:B------:R-:W-:Y:S01]  /*1c70*/  IADD3 R18, P0, R14, UR55, RZ ;  /* 0x000000370e127c10 */ /* 0x000fe2000ff1e0ff */
[----:B------:R-:W-:Y:S02]  /*1c80*/  ULDC.64 UR12, c[0x0][0x210] ;  /* 0x00008400000c7ab9 */ /* 0x000fe40000000a00 */
[----:B------:R-:W-:Y:S01]  /*1c90*/  IMAD.U32 R14, RZ, RZ, UR8 ;  /* 0x00000008ff0e7e24 */ /* 0x000fe2000f8e00ff */
[----:B------:R-:W-:Y:S01]  /*1ca0*/  ULDC.64 UR8, c[0x0][0x258] ;  /* 0x0000960000087ab9 */ /* 0x000fe20000000a00 */
[----:B------:R-:W-:Y:S01]  /*1cb0*/  IMAD.IADD R21, R21, 0x1, R12 ;  /* 0x0000000115157824 */ /* 0x000fe200078e020c */
[----:B------:R-:W-:Y:S01]  /*1cc0*/  UIMAD UR5, UR10, UR8, URZ ;  /* 0x000000080a0572a4 */ /* 0x000fe2000f8e023f */
[----:B------:R-:W-:Y:S01]  /*1cd0*/  IADD3.X R19, R15, UR39, R13, P0, !PT ;  /* 0x000000270f137c10 */ /* 0x000fe200087fe40d */
[----:B------:R-:W-:Y:S02]  /*1ce0*/  IMAD.U32 R12, RZ, RZ, UR8 ;  /* 0x00000008ff0c7e24 */ /* 0x000fe4000f8e00ff */
[----:B------:R-:W-:Y:S01]  /*1cf0*/  IMAD.WIDE.U32 R14, R14, UR57, R20 ;  /* 0x000000390e0e7c25 */ /* 0x000fe2000f8e0014 */
[----:B------:R-:W-:-:S02]  /*1d00*/  UIMAD UR10, UR57, UR9, UR5 ;  /* 0x00000009390a72a4 */ /* 0x000fc4000f8e0205 */
[----:B------:R-:W-:Y:S01]  /*1d10*/  USHF.R.S32.HI UR5, URZ, 0x1f, UR20 ;  /* 0x0000001f3f057899 */ /* 0x000fe20008011414 */
[----:B------:R-:W-:Y:S01]  /*1d20*/  IMAD.WIDE.U32 R12, R12, UR57, R18 ;  /* 0x000000390c0c7c25 */ /* 0x000fe2000f8e0012 */
[----:B------:R-:W-:-:S03]  /*1d30*/  ULDC.64 UR8, c[0x0][0x400] ;  /* 0x0001000000087ab9 */ /* 0x000fc60000000a00 */
[----:B------:R-:W-:Y:S01]  /*1d40*/  VIADD R15, R15, UR7 ;  /* 0x000000070f0f7c36 */ /* 0x000fe20008000000 */
[----:B------:R-:W-:Y:S01]  /*1d50*/  UIADD3 UR7, UP1, UP0, UR30, UR20, UR50 ;  /* 0x000000141e077290 */ /* 0x000fe2000f83e032 */
[----:B------:R-:W-:Y:S01]  /*1d60*/  VIADD R10, R13, UR10 ;  /* 0x0000000a0d0a7c36 */ /* 0x000fe20008000000 */
[----:B------:R-:W-:Y:S01]  /*1d70*/  LEA R182, P0, R12, UR12, 0x1 ;  /* 0x0000000c0cb67c11 */ /* 0x000fe2000f8008ff */
[----:B------:R-:W-:Y:S01]  /*1d80*/  IMAD.WIDE.U32 R14, R0, R4, R14 ;  /* 0x00000004000e7225 */ /* 0x000fe200078e000e */
[----:B------:R-:W-:Y:S02]  /*1d90*/  UIADD3.X UR5, UR49, UR5, UR54, UP1, UP0 ;  /* 0x0000000531057290 */ /* 0x000fe40008fe0436 */
[----:B------:R-:W-:Y:S01]  /*1da0*/  UIADD3 UR7, UP1, UP0, UR53, UR7, UR56 ;  /* 0x0000000735077290 */ /* 0x000fe2000f83e038 */
[----:B------:R-:W-:Y:S01]  /*1db0*/  LEA.HI.X R183, R12, UR13, R10, 0x1, P0 ;  /* 0x0000000d0cb77c11 */ /* 0x000fe200080f0c0a */
[----:B------:R-:W-:Y:S01]  /*1dc0*/  IMAD.IADD R10, R15, 0x1, R11 ;  /* 0x000000010f0a7824 */ /* 0x000fe200078e020b */
[----:B------:R-:W-:Y:S01]  /*1dd0*/  PLOP3.LUT P0, PT, PT, PT, UP2, 0x80, 0x0 ;  /* 0x000000000000781c */ /* 0x000fe20003f0f028 */
[----:B------:R-:W-:Y:S01]  /*1de0*/  UIADD3.X UR5, UR51, UR5, UR44, UP1, UP0 ;  /* 0x0000000533057290 */ /* 0x000fe20008fe042c */
[----:B------:R-:W-:-:S02]  /*1df0*/  LEA R180, P3, R14, UR18, 0x1 ;  /* 0x000000120eb47c11 */ /* 0x000fc4000f8608ff */
[C---:B------:R-:W-:Y:S02]  /*1e00*/  IADD3 R12, P2, R185.reuse, UR7, RZ ;  /* 0x00000007b90c7c10 */ /* 0x040fe4000ff5e0ff */
[----:B------:R-:W-:Y:S02]  /*1e10*/  LEA.HI.X R181, R14, UR19, R10, 0x1, P3 ;  /* 0x000000130eb57c11 */ /* 0x000fe400098f0c0a */
[----:B------:R-:W-:Y:S02]  /*1e20*/  LEA R184, P1, R12, UR8, 0x2 ;  /* 0x000000080cb87c11 */ /* 0x000fe4000f8210ff */
[----:B------:R-:W-:-:S04]  /*1e30*/  LEA.HI.X.SX32 R185, R185, UR5, 0x1, P2 ;  /* 0x00000005b9b97c11 */ /* 0x000fc800090f0eff */
[----:B------:R-:W-:Y:S01]  /*1e40*/  LEA.HI.X R185, R12, UR9, R185, 0x2, P1 ;  /* 0x000000090cb97c11 */ /* 0x000fe200088f14b9 */
[----:B------:R-:W-:Y:S06]  /*1e50*/  @!P0 BRA `(.L_x_807) ;  /* 0x0000007800048947 */ /* 0x000fec0003800000 */
[----:B------:R-:W-:Y:S01]  /*1e60*/  UIMAD UR8, UR52, UR24, URZ ;  /* 0x00000018340872a4 */ /* 0x000fe2000f8e023f */
[----:B------:R-:W-:Y:S01]  /*1e70*/  IMAD.U32 R14, RZ, RZ, UR16 ;  /* 0x00000010ff0e7e24 */ /* 0x000fe2000f8e00ff */
[----:B------:R-:W-:Y:S01]  /*1e80*/  UIMAD UR7, UR52, UR16, URZ ;  /* 0x00000010340772a4 */ /* 0x000fe2000f8e023f */
[----:B------:R-:W-:Y:S01]  /*1e90*/  IMAD.U32 R12, RZ, RZ, UR24 ;  /* 0x00000018ff0c7e24 */ /* 0x000fe2000f8e00ff */
[----:B------:R-:W-:Y:S01]  /*1ea0*/  UIMAD UR9, UR28, UR25, UR8 ;  /* 0x000000191c0972a4 */ /* 0x000fe2000f8e0208 */
[--C-:B------:R-:W-:Y:S01]  /*1eb0*/  IMAD.WIDE.U32 R14, R14, UR28, R8.reuse ;  /* 0x0000001c0e0e7c25 */ /* 0x100fe2000f8e0008 */
[----:B------:R-:W-:Y:S02]  /*1ec0*/  UIMAD UR8, UR28, UR17, UR7 ;  /* 0x000000111c0872a4 */ /* 0x000fe4000f8e0207 */
[----:B------:R-:W-:Y:S01]  /*1ed0*/  UIMAD UR5, UR11, -0x80, UR29 ;  /* 0xffffff800b0578a4 */ /* 0x000fe2000f8e021d */
[----:B------:R-:W-:Y:S01]  /*1ee0*/  IMAD.WIDE.U32 R12, R12, UR28, R8 ;  /* 0x0000001c0c0c7c25 */ /* 0x000fe2000f8e0008 */
[----:B------:R-:W-:Y:S01]  /*1ef0*/  IADD3 R8, P0, R14, UR32, RZ ;  /* 0x000000200e087c10 */ /* 0x000fe2000ff1e0ff */
[----:B------:R-:W-:-:S02]  /*1f00*/  UIMAD UR7, UR36, -0x80, UR6 ;  /* 0xffffff80240778a4 */ /* 0x000fc4000f8e0206 */
[----:B------:R-:W-:Y:S01]  /*1f10*/  IMAD.U32 R9, RZ, RZ, UR8 ;  /* 0x00000008ff097e24 */ /* 0x000fe2000f8e00ff */
[----:B------:R-:W-:Y:S01]  /*1f20*/  IADD3 R12, P1, R12, UR46, RZ ;  /* 0x0000002e0c0c7c10 */ /* 0x000fe2000ff3e0ff */
[----:B------:R-:W-:Y:S01]  /*1f30*/  VIADD R11, R0, 0x40 ;  /* 0x00000040000b7836 */ /* 0x000fe20000000000 */
[----:B------:R-:W-:Y:S01]  /*1f40*/  ULDC.64 UR12, c[0x0][0x260] ;  /* 0x00009800000c7ab9 */ /* 0x000fe20000000a00 */
[----:B------:R-:W-:Y:S01]  /*1f50*/  IMAD.U32 R10, RZ, RZ, UR9 ;  /* 0x00000009ff0a7e24 */ /* 0x000fe2000f8e00ff */
[----:B------:R-:W-:Y:S01]  /*1f60*/  IADD3.X R9, R15, UR33, R9, P0, !PT ;  /* 0x000000210f097c10 */ /* 0x000fe200087fe409 */
[----:B------:R-:W-:Y:S01]  /*1f70*/  IMAD.WIDE.U32 R14, R4, 0x80, RZ ;  /* 0x00000080040e7825 */ /* 0x000fe200078e00ff */
[----:B------:R-:W-:Y:S01]  /*1f80*/  PLOP3.LUT P0, PT, PT, PT, UP4, 0x80, 0x0 ;  /* 0x000000000000781c */ /* 0x000fe20003f0f048 */
[----:B------:R-:W-:Y:S01]  /*1f90*/  ULDC.64 UR8, c[0x0][0x268] ;  /* 0x00009a0000087ab9 */ /* 0x000fe20000000a00 */
[----:B------:R-:W-:Y:S01]  /*1fa0*/  ISETP.GE.AND P4, PT, R11, UR5, PT ;  /* 0x000000050b007c0c */ /* 0x000fe2000bf86270 */
[----:B------:R-:W-:Y:S01]  /*1fb0*/  IMAD.SHL.U32 R5, R5, 0x80, RZ ;  /* 0x0000008005057824 */ /* 0x000fe200078e00ff */
[----:B------:R-:W-:Y:S01]  /*1fc0*/  ISETP.GE.AND P2, PT, R11, UR7, PT ;  /* 0x000000070b007c0c */ /* 0x000fe2000bf46270 */
[----:B------:R-:W-:Y:S01]  /*1fd0*/  IMAD R11, R7, UR12, RZ ;  /* 0x0000000c070b7c24 */ /* 0x000fe2000f8e02ff */
[----:B------:R-:W-:Y:S01]  /*1fe0*/  IADD3.X R13, R13, UR48, R10, P1, !PT ;  /* 0x000000300d0d7c10 */ /* 0x000fe20008ffe40a */
[----:B------:R-:W-:Y:S01]  /*1ff0*/  IMAD R7, R7, UR8, RZ ;  /* 0x0000000807077c24 */ /* 0x000fe2000f8e02ff */
[----:B------:R-:W-:Y:S01]  /*2000*/  ISETP.GE.AND P3, PT, R0, UR7, PT ;  /* 0x0000000700007c0c */ /* 0x000fe2000bf66270 */
[----:B------:R-:W-:Y:S01]  /*2010*/  IMAD R24, R6, UR13, R11 ;  /* 0x0000000d06187c24 */ /* 0x000fe2000f8e020b */
[----:B------:R-:W-:Y:S01]  /*2020*/  ISETP.GE.AND P5, PT, R0, UR5, PT ;  /* 0x0000000500007c0c */ /* 0x000fe2000bfa6270 */
[----:B------:R-:W-:Y:S01]  /*2030*/  IMAD.WIDE.U32 R10, R6, UR12, R12 ;  /* 0x0000000c060a7c25 */ /* 0x000fe2000f8e000c */
[----:B------:R-:W-:Y:S01]  /*2040*/  ULEA.HI UR7, UR11, UR11, URZ, 0x1 ;  /* 0x0000000b0b077291 */ /* 0x000fe2000f8f083f */
[----:B------:R-:W-:Y:S01]  /*2050*/  @P0 BAR.SYNC.DEFER_BLOCKING 0x0 ;  /* 0x0000000000000b1d */ /* 0x000fe20000010000 */
[----:B------:R-:W-:Y:S01]  /*2060*/  LEA R13, R152, UR4, 0x1 ;  /* 0x00000004980d7c11 */ /* 0x000fe2000f8e08ff */
[----:B------:R-:W-:Y:S01]  /*2070*/  IMAD.IADD R25, R11, 0x1, R24 ;  /* 0x000000010b197824 */ /* 0x000fe200078e0218 */
[----:B------:R-:W-:Y:S01]  /*2080*/  @!P4 IADD3 R4, P1, R180, R14, RZ ;  /* 0x0000000eb404c210 */ /* 0x000fe20007f3e0ff */
[----:B------:R-:W-:Y:S01]  /*2090*/  ULOP3.LUT UR7, UR7, 0xfffffffe, URZ, 0xc0, !UPT ;  /* 0xfffffffe07077892 */ /* 0x000fe2000f8ec03f */
[----:B------:R-:W-:Y:S01]  /*20a0*/  @!P2 IADD3 R22, P0, R0, 0x40, RZ ;  /* 0x000000400016a810 */ /* 0x000fe20007f1e0ff */
[----:B------:R-:W-:Y:S01]  /*20b0*/  @!P2 IMAD.MOV.U32 R11, RZ, RZ, R25 ;  /* 0x000000ffff0ba224 */ /* 0x000fe200078e0019 */
[----:B------:R-:W-:Y:S01]  /*20c0*/  @!P4 IADD3.X R5, R181, R15, R5, P1, !PT ;  /* 0x0000000fb505c210 */ /* 0x000fe20000ffe405 */
[----:B------:R-:W-:Y:S01]  /*20d0*/  @!P3 IMAD.MOV.U32 R24, RZ, RZ, R10 ;  /* 0x000000ffff18b224 */ /* 0x000fe200078e000a */
[----:B------:R-:W-:Y:S01]  /*20e0*/  UIADD3 UR7, UR11, -UR7, URZ ;  /* 0x800000070b077290 */ /* 0x000fe2000fffe03f */
[----:B------:R-:W-:Y:S01]  /*20f0*/  @!P2 IMAD.X R15, RZ, RZ, R17, P0 ;  /* 0x000000ffff0fa224 */ /* 0x000fe200000e0611 */
[----:B------:R-:W-:Y:S01]  /*2100*/  USHF.L.U32 UR10, UR35, 0x7, URZ ;  /* 0x00000007230a7899 */ /* 0x000fe2000800063f */
[----:B------:R-:W-:Y:S01]  /*2110*/  IMAD R20, R6, UR9, R7 ;  /* 0x0000000906147c24 */ /* 0x000fe2000f8e0207 */
[----:B------:R-:W-:Y:S01]  /*2120*/  UISETP.NE.AND UP0, UPT, UR7, 0x1, UPT ;  /* 0x000000010700788c */ /* 0x000fe2000bf05270 */
[----:B------:R-:W-:-:S02]  /*2130*/  @!P2 IMAD R15, R15, UR24, RZ ;  /* 0x000000180f0fac24 */ /* 0x000fc4000f8e02ff */
[----:B------:R-:W-:Y:S01]  /*2140*/  IMAD.WIDE.U32 R8, R6, UR8, R8 ;  /* 0x0000000806087c25 */ /* 0x000fe2000f8e0008 */
[----:B------:R-:W-:Y:S02]  /*2150*/  UIMAD.WIDE.U32 UR8, UR34, 0x80, URZ ;  /* 0x00000080220878a5 */ /* 0x000fe4000f8e003f */
[----:B------:R-:W-:Y:S01]  /*2160*/  PLOP3.LUT P0, PT, PT, PT, UP0, 0x80, 0x0 ;  /* 0x000000000000781c */ /* 0x000fe20003f0f008 */
[C---:B------:R-:W-:Y:S02]  /*2170*/  @!P2 IMAD R15, R22.reuse, UR25, R15 ;  /* 0x00000019160fac24 */ /* 0x040fe4000f8e020f */
[----:B------:R-:W-:Y:S02]  /*2180*/  @!P2 IMAD.WIDE.U32 R22, R22, UR24, R10 ;  /* 0x000000181616ac25 */ /* 0x000fe4000f8e000a */
[----:B------:R-:W1:Y:S01]  /*2190*/  @!P3 LDC.64 R10, c[0x0][0x218] ;  /* 0x00008600ff0abb82 */ /* 0x000e620000000a00 */
[----:B------:R2:W-:Y:S01]  /*21a0*/  @P5 STS [R13+0x4000], RZ ;  /* 0x004000ff0d005388 */ /* 0x0005e20000000800 */
[----:B------:R-:W-:-:S02]  /*21b0*/  IMAD.IADD R21, R9, 0x1, R20 ;  /* 0x0000000109157824 */ /* 0x000fc400078e0214 */
[----:B------:R-:W-:Y:S01]  /*21c0*/  @!P3 IMAD.MOV.U32 R20, RZ, RZ, R8 ;  /* 0x000000ffff14b224 */ /* 0x000fe200078e0008 */
[----:B------:R2:W-:Y:S01]  /*21d0*/  @P5 STS [R13+0x4004], RZ ;  /* 0x004004ff0d005388 */ /* 0x0005e20000000800 */
[----:B------:R-:W-:Y:S02]  /*21e0*/  @!P3 IMAD R7, R17, UR24, RZ ;  /* 0x000000181107bc24 */ /* 0x000fe4000f8e02ff */
[----:B------:R-:W-:Y:S01]  /*21f0*/  VIADD R177, R152, 0x1000 ;  /* 0x0000100098b17836 */ /* 0x000fe20000000000 */
[----:B------:R2:W-:Y:S01]  /*2200*/  @P5 STS.64 [R13+0x4008], RZ ;  /* 0x004008ff0d005388 */ /* 0x0005e20000000a00 */
[----:B------:R-:W-:Y:S02]  /*2210*/  @!P2 IMAD.MOV.U32 R19, RZ, RZ, R21 ;  /* 0x000000ffff13a224 */ /* 0x000fe400078e0015 */
[C---:B------:R-:W-:Y:S01]  /*2220*/  @!P3 IMAD R16, R0.reuse, UR25, R7 ;  /* 0x000000190010bc24 */ /* 0x040fe2000f8e0207 */
[----:B------:R-:W-:Y:S01]  /*2230*/  @!PT LDS RZ, [RZ] ;  /* 0x00000000fffff984 */ /* 0x000fe20000000800 */
[----:B------:R-:W-:Y:S01]  /*2240*/  @!PT LDS RZ, [RZ] ;  /* 0x00000000fffff984 */ /* 0x000fe20000000800 */
[----:B------:R-:W-:Y:S01]  /*2250*/  @!PT LDS RZ, [RZ] ;  /* 0x00000000fffff984 */ /* 0x000fe20000000800 */
[----:B------:R-:W-:Y:S01]  /*2260*/  @!P5 LDGSTS.E.BYPASS.LTC128B.128 [R13+0x4000], desc[UR14][R180.64] ;  /* 0x04000000b40ddfae */ /* 0x000fe2000b901d4e */
[C---:B------:R-:W-:Y:S01]  /*2270*/  @!P3 IMAD.WIDE.U32 R24, R0.reuse, UR24, R24 ;  /* 0x000000180018bc25 */ /* 0x040fe2000f8e0018 */
[----:B------:R-:W-:Y:S01]  /*2280*/  SEL R177, R177, R152, !P0 ;  /* 0x00000098b1b17207 */ /* 0x000fe20004000000 */
[----:B------:R-:W3:Y:S01]  /*2290*/  @!P2 LDC.64 R6, c[0x0][0x218] ;  /* 0x00008600ff06ab82 */ /* 0x000ee20000000a00 */
[----:B------:R2:W-:Y:S01]  /*22a0*/  @P4 STS.128 [R13+0x5000], RZ ;  /* 0x005000ff0d004388 */ /* 0x0005e20000000c00 */
[----:B------:R-:W-:Y:S01]  /*22b0*/  @!P3 IMAD.WIDE.U32 R20, R0, UR16, R20 ;  /* 0x000000100014bc25 */ /* 0x000fe2000f8e0014 */
[----:B------:R-:W-:-:S02]  /*22c0*/  LEA R177, R177, UR4, 0x1 ;  /* 0x00000004b1b17c11 */ /* 0x000fc4000f8e08ff */
[----:B------:R-:W-:Y:S01]  /*22d0*/  @!PT LDS RZ, [RZ] ;  /* 0x00000000fffff984 */ /* 0x000fe20000000800 */
[----:B------:R-:W-:Y:S01]  /*22e0*/  @!PT LDS RZ, [RZ] ;  /* 0x00000000fffff984 */ /* 0x000fe20000000800 */
[----:B------:R-:W-:Y:S01]  /*22f0*/  @!PT LDS RZ, [RZ] ;  /* 0x00000000fffff984 */ /* 0x000fe20000000800 */
[----:B------:R4:W-:Y:S01]  /*2300*/  @!P4 LDGSTS.E.BYPASS.LTC128B.128 [R13+0x5000], desc[UR14][R4.64] ;  /* 0x05000000040dcfae */ /* 0x0009e2000b901d4e */
[----:B------:R-:W-:Y:S01]  /*2310*/  @!P2 IMAD.MOV.U32 R18, RZ, RZ, R8 ;  /* 0x000000ffff12a224 */ /* 0x000fe200078e0008 */
[----:B------:R-:W-:Y:S01]  /*2320*/  @!P3 IADD3 R16, R25, R16, RZ ;  /* 0x000000101910b210 */ /* 0x000fe20007ffe0ff */
[----:B------:R-:W2:Y:S01]  /*2330*/  @!P3 LDC.64 R8, c[0x0][0x220] ;  /* 0x00008800ff08bb82 */ /* 0x000ea20000000a00 */
[----:B------:R1:W-:Y:S01]  /*2340*/  @P5 STS [R177], RZ ;  /* 0x000000ffb1005388 */ /* 0x0003e20000000800 */
[----:B------:R-:W-:-:S03]  /*2350*/  @!P2 IMAD.IADD R15, R23, 0x1, R15 ;  /* 0x00000001170fa824 */ /* 0x000fc600078e020f */
[----:B------:R2:W-:Y:S04]  /*2360*/  @P5 STS [R177+0x4], RZ ;  /* 0x000004ffb1005388 */ /* 0x0005e80000000800 */
[----:B------:R2:W-:Y:S04]  /*2370*/  @P5 STS [R177+0x8], RZ ;  /* 0x000008ffb1005388 */ /* 0x0005e80000000800 */
[----:B------:R2:W-:Y:S04]  /*2380*/  @P5 STS [R177+0xc], RZ ;  /* 0x00000cffb1005388 */ /* 0x0005e80000000800 */
[----:B------:R-:W-:Y:S01]  /*2390*/  @!PT LDS RZ, [RZ] ;  /* 0x00000000fffff984 */ /* 0x000fe20000000800 */
[----:B------:R-:W-:Y:S01]  /*23a0*/  @!PT LDS RZ, [RZ] ;  /* 0x00000000fffff984 */ /* 0x000fe20000000800 */
[----:B------:R-:W-:Y:S01]  /*23b0*/  @!PT LDS RZ, [RZ] ;  /* 0x00000000fffff984 */ /* 0x000fe20000000800 */
[----:B------:R-:W-:Y:S01]  /*23c0*/  @!P5 LDGSTS.E.BYPASS.LTC128B.128 [R177], desc[UR14][R182.64] ;  /* 0x00000000b6b1dfae */ /* 0x000fe2000b901d4e */
[----:B-1----:R-:W-:-:S03]  /*23d0*/  @!P3 LEA R10, P5, R24, R10, 0x1 ;  /* 0x0000000a180ab211 */ /* 0x002fc600078a08ff */
[----:B------:R1:W-:Y:S01]  /*23e0*/  @P4 STS [R177+0x1000], RZ ;  /* 0x001000ffb1004388 */ /* 0x0003e20000000800 */
[----:B------:R-:W-:Y:S01]  /*23f0*/  @!P3 LEA.HI.X R11, R24, R11, R16, 0x1, P5 ;  /* 0x0000000b180bb211 */ /* 0x000fe200028f0c10 */
[----:B----4-:R-:W-:Y:S02]  /*2400*/  @!P3 IMAD R5, R17, UR16, RZ ;  /* 0x000000101105bc24 */ /* 0x010fe4000f8e02ff */
[----:B------:R1:W-:Y:S02]  /*2410*/  @P4 STS [R177+0x1004], RZ ;  /* 0x001004ffb1004388 */ /* 0x0003e40000000800 */
[C---:B------:R-:W-:Y:S01]  /*2420*/  @!P3 IMAD R14, R0.reuse, UR17, R5 ;  /* 0x00000011000ebc24 */ /* 0x040fe2000f8e0205 */
[----:B------:R-:W-:Y:S01]  /*2430*/  @!P2 IADD3 R0, P1, R0, 0x40, RZ ;  /* 0x000000400000a810 */ /* 0x000fe20007f3e0ff */
[----:B------:R-:W-:Y:S01]  /*2440*/  IMAD.U32 R5, RZ, RZ, UR10 ;  /* 0x0000000aff057e24 */ /* 0x000fe2000f8e00ff */
[----:B------:R1:W-:Y:S01]  /*2450*/  @P4 STS [R177+0x1008], RZ ;  /* 0x001008ffb1004388 */ /* 0x0003e20000000800 */
[----:B------:R-:W-:-:S02]  /*2460*/  @!P3 IMAD.IADD R14, R21, 0x1, R14 ;  /* 0x00000001150eb824 */ /* 0x000fc400078e020e */
[----:B------:R-:W-:Y:S01]  /*2470*/  @!P2 IMAD.X R17, RZ, RZ, R17, P1 ;  /* 0x000000ffff11a224 */ /* 0x000fe200008e0611 */
[----:B------:R-:W-:Y:S01]  /*2480*/  @!P4 IADD3 R26, P1, R182, UR8, RZ ;  /* 0x00000008b61acc10 */ /* 0x000fe2000ff3e0ff */
[----:B------:R1:W-:Y:S01]  /*2490*/  @P4 STS [R177+0x100c], RZ ;  /* 0x00100cffb1004388 */ /* 0x0003e20000000800 */
[----:B------:R-:W-:Y:S02]  /*24a0*/  @!P2 IMAD.WIDE.U32 R18, R0, UR16, R18 ;  /* 0x000000100012ac25 */ /* 0x000fe4000f8e0012 */
[----:B------:R-:W-:Y:S02]  /*24b0*/  @!P4 IADD3.X R27, R183, UR9, R5, P1, !PT ;  /* 0x00000009b71bcc10 */ /* 0x000fe40008ffe405 */
[----:B------:R-:W-:Y:S01]  /*24c0*/  @!P2 IMAD R17, R17, UR16, RZ ;  /* 0x000000101111ac24 */ /* 0x000fe2000f8e02ff */
[----:B------:R-:W4:Y:S01]  /*24d0*/  @!P2 LDC.64 R4, c[0x0][0x220] ;  /* 0x00008800ff04ab82 */ /* 0x000f220000000a00 */
[----:B---3--:R-:W-:Y:S01]  /*24e0*/  @!P2 LEA R6, P1, R22, R6, 0x1 ;  /* 0x000000061606a211 */ /* 0x008fe200078208ff */
[----:B------:R-:W-:Y:S01]  /*24f0*/  @!PT LDS RZ, [RZ] ;  /* 0x00000000fffff984 */ /* 0x000fe20000000800 */
[----:B------:R-:W-:Y:S01]  /*2500*/  @!PT LDS RZ, [RZ] ;  /* 0x00000000fffff984 */ /* 0x000fe20000000800 */
[----:B------:R-:W-:Y:S01]  /*2510*/  @!PT LDS RZ, [RZ] ;  /* 0x00000000fffff984 */ /* 0x000fe20000000800 */
[----:B------:R-:W-:Y:S01]  /*2520*/  @!P4 LDGSTS.E.BYPASS.LTC128B.128 [R177+0x1000], desc[UR14][R26.64] ;  /* 0x010000001ab1cfae */ /* 0x000fe2000b901d4e */
[----:B------:R-:W-:Y:S01]  /*2530*/  @!P2 IMAD R12, R0, UR17, R17 ;  /* 0x00000011000cac24 */ /* 0x000fe2000f8e0211 */
[----:B--2---:R-:W-:Y:S01]  /*2540*/  @!P3 LEA R8, P4, R20, R8, 0x1 ;  /* 0x000000081408b211 */ /* 0x004fe200078808ff */
[----:B------:R-:W-:Y:S01]  /*2550*/  IMAD.MOV.U32 R175, RZ, RZ, 0x7f800000 ;  /* 0x7f800000ffaf7424 */ /* 0x000fe200078e00ff */
[----:B------:R-:W-:Y:S01]  /*2560*/  @!P2 LEA.HI.X R7, R22, R7, R15, 0x1, P1 ;  /* 0x000000071607a211 */ /* 0x000fe200008f0c0f */
[----:B------:R1:W-:Y:S01]  /*2570*/  @P3 STS [R13+0x6000], RZ ;  /* 0x006000ff0d003388 */ /* 0x0003e20000000800 */
[----:B------:R-:W2:Y:S01]  /*2580*/  LDC.64 R16, c[0x0][0x3b8] ;  /* 0x0000ee00ff107b82 */ /* 0x000ea20000000a00 */
[----:B------:R-:W-:Y:S01]  /*2590*/  @!P2 IMAD.IADD R12, R19, 0x1, R12 ;  /* 0x00000001130ca824 */ /* 0x000fe200078e020c */
[----:B------:R-:W-:Y:S01]  /*25a0*/  @!P3 LEA.HI.X R9, R20, R9, R14, 0x1, P4 ;  /* 0x000000091409b211 */ /* 0x000fe200020f0c0e */
[----:B------:R1:W-:Y:S01]  /*25b0*/  @P3 STS [R13+0x6004], RZ ;  /* 0x006004ff0d003388 */ /* 0x0003e20000000800 */
[----:B------:R-:W-:-:S02]  /*25c0*/  IMAD.MOV.U32 R176, RZ, RZ, 0x7f800000 ;  /* 0x7f800000ffb07424 */ /* 0x000fc400078e00ff */
[----:B------:R-:W-:Y:S01]  /*25d0*/  IMAD.MOV.U32 R173, RZ, RZ, 0x7f800000 ;  /* 0x7f800000ffad7424 */ /* 0x000fe200078e00ff */
[----:B------:R1:W-:Y:S01]  /*25e0*/  @P3 STS.64 [R13+0x6008], RZ ;  /* 0x006008ff0d003388 */ /* 0x0003e20000000a00 */
[----:B------:R-:W-:Y:S02]  /*25f0*/  IMAD.MOV.U32 R174, RZ, RZ, 0x7f800000 ;  /* 0x7f800000ffae7424 */ /* 0x000fe400078e00ff */
[----:B------:R-:W-:Y:S01]  /*2600*/  VIADD R139, R148, 0x1000 ;  /* 0x00001000948b7836 */ /* 0x000fe20000000000 */
[----:B------:R-:W-:Y:S01]  /*2610*/  @!PT LDS RZ, [RZ] ;  /* 0x00000000fffff984 */ /* 0x000fe20000000800 */
[----:B------:R-:W-:Y:S01]  /*2620*/  @!PT LDS RZ, [RZ] ;  /* 0x00000000fffff984 */ /* 0x000fe20000000800 */
[----:B------:R-:W-:Y:S01]  /*2630*/  @!PT LDS RZ, [RZ] ;  /* 0x00000000fffff984 */ /* 0x000fe20000000800 */
[----:B------:R-:W-:Y:S01]  /*2640*/  @!P3 LDGSTS.E.BYPASS.LTC128B.128 [R13+0x6000], desc[UR14][R10.64] ;  /* 0x060000000a0dbfae */ /* 0x000fe2000b901d4e */
[----:B------:R-:W-:Y:S01]  /*2650*/  VIADD R138, R147, 0x1000 ;  /* 0x00001000938a7836 */ /* 0x000fe20000000000 */
[----:B------:R-:W-:Y:S01]  /*2660*/  SHF.R.S32.HI R172, RZ, 0x1f, R178 ;  /* 0x0000001fffac7819 */ /* 0x000fe200000114b2 */
[----:B------:R-:W-:Y:S01]  /*2670*/  UIADD3 UR8, UR28, 0x80, URZ ;  /* 0x000000801c087890 */ /* 0x000fe2000fffe03f */
[----:B------:R1:W-:Y:S01]  /*2680*/  @P2 STS.128 [R13+0x7000], RZ ;  /* 0x007000ff0d002388 */ /* 0x0003e20000000c00 */
[C---:B----4-:R-:W-:Y:S01]  /*2690*/  @!P2 LEA R22, P1, R18.reuse, R4, 0x1 ;  /* 0x000000041216a211 */ /* 0x050fe200078208ff */
[----:B------:R-:W-:Y:S01]  /*26a0*/  IMAD.MOV.U32 R171, RZ, RZ, 0x4 ;  /* 0x00000004ffab7424 */ /* 0x000fe200078e00ff */
[----:B------:R-:W-:Y:S01]  /*26b0*/  CS2R R94, SRZ ;  /* 0x00000000005e7805 */ /* 0x000fe2000001ff00 */
[----:B------:R-:W-:Y:S01]  /*26c0*/  @!PT LDS RZ, [RZ] ;  /* 0x00000000fffff984 */ /* 0x000fe20000000800 */
[----:B------:R-:W-:Y:S01]  /*26d0*/  @!PT LDS RZ, [RZ] ;  /* 0x00000000fffff984 */ /* 0x000fe20000000800 */
[----:B------:R-:W-:Y:S01]  /*26e0*/  @!PT LDS RZ, [RZ] ;  /* 0x00000000fffff984 */ /* 0x000fe20000000800 */
[----:B------:R3:W-:Y:S01]  /*26f0*/  @!P2 LDGSTS.E.BYPASS.LTC128B.128 [R13+0x7000], desc[UR14][R6.64] ;  /* 0x07000000060dafae */ /* 0x0007e2000b901d4e */
[----:B------:R-:W-:-:S02]  /*2700*/  @!P2 LEA.HI.X R23, R18, R5, R12, 0x1, P1 ;  /* 0x000000051217a211 */ /* 0x000fc400008f0c0c */
[----:B------:R-:W-:Y:S02]  /*2710*/  CS2R R92, SRZ ;  /* 0x00000000005c7805 */ /* 0x000fe4000001ff00 */
[----:B------:R-:W-:Y:S01]  /*2720*/  CS2R R98, SRZ ;  /* 0x0000000000627805 */ /* 0x000fe2000001ff00 */
[----:B------:R1:W-:Y:S01]  /*2730*/  @P3 STS [R13+0x8000], RZ ;  /* 0x008000ff0d003388 */ /* 0x0003e20000000800 */
[----:B------:R-:W-:Y:S02]  /*2740*/  ISETP.GE.AND P4, PT, R150, UR5, PT ;  /* 0x0000000596007c0c */ /* 0x000fe4000bf86270 */
[----:B------:R-:W-:Y:S02]  /*2750*/  CS2R R96, SRZ ;  /* 0x0000000000607805 */ /* 0x000fe4000001ff00 */
[----:B------:R-:W-:Y:S01]  /*2760*/  CS2R R90, SRZ ;  /* 0x00000000005a7805 */ /* 0x000fe2000001ff00 */
[----:B------:R1:W-:Y:S01]  /*2770*/  @P3 STS [R13+0x8004], RZ ;  /* 0x008004ff0d003388 */ /* 0x0003e20000000800 */
[----:B------:R-:W-:-:S02]  /*2780*/  CS2R R88, SRZ ;  /* 0x0000000000587805 */ /* 0x000fc4000001ff00 */
[----:B------:R-:W-:Y:S02]  /*2790*/  CS2R R86, SRZ ;  /* 0x0000000000567805 */ /* 0x000fe4000001ff00 */
[----:B------:R-:W-:Y:S01]  /*27a0*/  CS2R R84, SRZ ;  /* 0x0000000000547805 */ /* 0x000fe2000001ff00 */
[----:B------:R1:W-:Y:S01]  /*27b0*/  @P3 STS.64 [R13+0x8008], RZ ;  /* 0x008008ff0d003388 */ /* 0x0003e20000000a00 */
[----:B------:R-:W-:Y:S02]  /*27c0*/  CS2R R78, SRZ ;  /* 0x00000000004e7805 */ /* 0x000fe4000001ff00 */
[----:B------:R-:W-:Y:S02]  /*27d0*/  CS2R R76, SRZ ;  /* 0x00000000004c7805 */ /* 0x000fe4000001ff00 */
[----:B------:R-:W-:Y:S01]  /*27e0*/  CS2R R82, SRZ ;  /* 0x0000000000527805 */ /* 0x000fe2000001ff00 */
[----:B------:R-:W-:Y:S01]  /*27f0*/  @!PT LDS RZ, [RZ] ;  /* 0x00000000fffff984 */ /* 0x000fe20000000800 */
[----:B------:R-:W-:Y:S01]  /*2800*/  @!PT LDS RZ, [RZ] ;  /* 0x00000000fffff984 */ /* 0x000fe20000000800 */
[----:B------:R-:W-:Y:S01]  /*2810*/  @!PT LDS RZ, [RZ] ;  /* 0x00000000fffff984 */ /* 0x000fe20000000800 */
[----:B------:R4:W-:Y:S01]  /*2820*/  @!P3 LDGSTS.E.BYPASS.LTC128B.128 [R13+0x8000], desc[UR14][R8.64] ;  /* 0x08000000080dbfae */ /* 0x0009e2000b901d4e */
[----:B------:R-:W-:-:S02]  /*2830*/  CS2R R80, SRZ ;  /* 0x0000000000507805 */ /* 0x000fc4000001ff00 */
[----:B------:R-:W-:Y:S02]  /*2840*/  CS2R R74, SRZ ;  /* 0x00000000004a7805 */ /* 0x000fe4000001ff00 */
[----:B------:R-:W-:Y:S01]  /*2850*/  CS2R R72, SRZ ;  /* 0x0000000000487805 */ /* 0x000fe2000001ff00 */
[----:B------:R1:W-:Y:S01]  /*2860*/  @P2 STS.128 [R13+0x9000], RZ ;  /* 0x009000ff0d002388 */ /* 0x0003e20000000c00 */
[----:B------:R-:W-:Y:S02]  /*2870*/  CS2R R70, SRZ ;  /* 0x0000000000467805 */ /* 0x000fe4000001ff00 */
[----:B------:R-:W-:Y:S01]  /*2880*/  CS2R R68, SRZ ;  /* 0x0000000000447805 */ /* 0x000fe2000001ff00 */
[----:B------:R-:W-:Y:S01]  /*2890*/  UMOV UR19, UR22 ;  /* 0x0000001600137c82 */ /* 0x000fe20008000000 */
[----:B------:R-:W-:Y:S01]  /*28a0*/  @!PT LDS RZ, [RZ] ;  /* 0x00000000fffff984 */ /* 0x000fe20000000800 */
[----:B------:R-:W-:Y:S01]  /*28b0*/  @!PT LDS RZ, [RZ] ;  /* 0x00000000fffff984 */ /* 0x000fe20000000800 */
[----:B------:R-:W-:Y:S01]  /*28c0*/  @!PT LDS RZ, [RZ] ;  /* 0x00000000fffff984 */ /* 0x000fe20000000800 */
[----:B------:R1:W-:Y:S01]  /*28d0*/  @!P2 LDGSTS.E.BYPASS.LTC128B.128 [R13+0x9000], desc[UR14][R22.64] ;  /* 0x09000000160dafae */ /* 0x0003e2000b901d4e */
[----:B------:R-:W-:Y:S01]  /*28e0*/  UMOV UR18, UR23 ;  /* 0x0000001700127c82 */ /* 0x000fe20008000000 */
[----:B------:R-:W-:-:S02]  /*28f0*/  USHF.L.U32 UR35, UR21, 0x3, URZ ;  /* 0x0000000315237899 */ /* 0x000fc4000800063f */
[----:B------:R-:W0:Y:S01]  /*2900*/  LDGDEPBAR ;  /* 0x00000000000079af */ /* 0x000e220000000000 */
[----:B---3--:R-:W-:Y:S01]  /*2910*/  VIADD R6, R150, 0x8 ;  /* 0x0000000896067836 */ /* 0x008fe20000000000 */
[----:B------:R-:W-:Y:S02]  /*2920*/  USHF.L.U32 UR34, UR21, 0x4, URZ ;  /* 0x0000000415227899 */ /* 0x000fe4000800063f */
[----:B--2---:R-:W2:Y:S01]  /*2930*/  LDG.E.64 R4, desc[UR14][R16.64] ;  /* 0x0000000e10047981 */ /* 0x004ea2000c1e1b00 */
[----:B------:R-:W-:Y:S01]  /*2940*/  UIMAD UR33, UR21, 0x18, URZ ;  /* 0x00000018152178a4 */ /* 0x000fe2000f8e023f */
[----:B------:R-:W-:Y:S01]  /*2950*/  ISETP.GE.AND P3, PT, R6, UR5, PT ;  /* 0x0000000506007c0c */ /* 0x000fe2000bf66270 */
[----:B------:R-:W-:Y:S01]  /*2960*/  IMAD.MOV.U32 R7, RZ, RZ, 0x4 ;  /* 0x00000004ff077424 */ /* 0x000fe200078e00ff */
[----:B------:R-:W3:Y:S01]  /*2970*/  LDG.E.64 R10, desc[UR14][R16.64+0x8] ;  /* 0x0000080e100a7981 */ /* 0x000ee2000c1e1b00 */
[----:B------:R-:W-:Y:S01]  /*2980*/  UMOV UR16, UR26 ;  /* 0x0000001a00107c82 */ /* 0x000fe20008000000 */
[----:B------:R-:W-:Y:S01]  /*2990*/  UMOV UR17, UR27 ;  /* 0x0000001b00117c82 */ /* 0x000fe20008000000 */
[----:B------:R-:W-:Y:S01]  /*29a0*/  USHF.L.U32 UR32, UR21, 0x5, URZ ;  /* 0x0000000515207899 */ /* 0x000fe2000800063f */
[----:B------:R-:W-:Y:S01]  /*29b0*/  IMAD.WIDE R6, R150, R7, UR16 ;  /* 0x0000001096067e25 */ /* 0x000fe2000f8e0207 */
[----:B------:R-:W-:-:S02]  /*29c0*/  UIMAD UR31, UR21, 0x28, URZ ;  /* 0x00000028151f78a4 */ /* 0x000fc4000f8e023f */
[----:B------:R-:W-:Y:S02]  /*29d0*/  UIMAD UR30, UR21, 0x30, URZ ;  /* 0x00000030151e78a4 */ /* 0x000fe4000f8e023f */
[----:B------:R1:W5:Y:S01]  /*29e0*/  @!P4 LDG.E R175, desc[UR14][R6.64] ;  /* 0x0000000e06afc981 */ /* 0x000362000c1e1900 */
[----:B------:R-:W-:Y:S02]  /*29f0*/  UIMAD UR29, UR21, 0x38, URZ ;  /* 0x00000038151d78a4 */ /* 0x000fe4000f8e023f */
[----:B------:R-:W-:Y:S01]  /*2a00*/  UIMAD UR25, UR21, 0x58, URZ ;  /* 0x00000058151978a4 */ /* 0x000fe2000f8e023f */
[----:B------:R1:W5:Y:S01]  /*2a10*/  @!P3 LDG.E R176, desc[UR14][R6.64+0x20] ;  /* 0x0000200e06b0b981 */ /* 0x000362000c1e1900 */
[C---:B------:R-:W-:Y:S01]  /*2a20*/  VIADD R15, R150.reuse, 0x48 ;  /* 0x00000048960f7836 */ /* 0x040fe20000000000 */
[----:B------:R-:W-:Y:S01]  /*2a30*/  UIMAD UR24, UR21, 0x60, URZ ;  /* 0x00000060151878a4 */ /* 0x000fe2000f8e023f */
[----:B------:R-:W-:Y:S01]  /*2a40*/  VIADD R0, R150, 0x40 ;  /* 0x0000004096007836 */ /* 0x000fe20000000000 */
[----:B------:R-:W-:-:S02]  /*2a50*/  UIADD3 UR20, -UR20, URZ, URZ ;  /* 0x0000003f14147290 */ /* 0x000fc4000fffe13f */
[----:B------:R-:W-:Y:S01]  /*2a60*/  ISETP.GE.AND P1, PT, R15, UR5, PT ;  /* 0x000000050f007c0c */ /* 0x000fe2000bf26270 */
[----:B------:R-:W-:Y:S01]  /*2a70*/  ULDC.U8 UR9, c[0x0][0x388] ;  /* 0x0000e20000097ab9 */ /* 0x000fe20000000000 */
[----:B------:R-:W-:Y:S01]  /*2a80*/  ISETP.GE.AND P2, PT, R0, UR5, PT ;  /* 0x0000000500007c0c */ /* 0x000fe2000bf46270 */
[----:B------:R-:W-:Y:S01]  /*2a90*/  UIMAD UR5, UR45, UR61, UR57 ;  /* 0x0000003d2d0572a4 */ /* 0x000fe2000f8e0239 */
[----:B------:R-:W-:-:S03]  /*2aa0*/  MOV R0, 0x4 ;  /* 0x0000000400007802 */ /* 0x000fc60000000f00 */
[----:B------:R-:W-:-:S06]  /*2ab0*/  USHF.L.U32 UR5, UR5, 0x5, URZ ;  /* 0x0000000505057899 */ /* 0x000fcc000800063f */
[----:B----4-:R-:W-:Y:S01]  /*2ac0*/  @!P1 IMAD.WIDE R8, R15, R0, UR16 ;  /* 0x000000100f089e25 */ /* 0x010fe2000f8e0200 */
[----:B------:R-:W-:Y:S01]  /*2ad0*/  USHF.R.S32.HI UR7, URZ, 0x1f, UR5 ;  /* 0x0000001f3f077899 */ /* 0x000fe20008011405 */
[----:B------:R1:W5:Y:S01]  /*2ae0*/  @!P2 LDG.E R173, desc[UR14][R6.64+0x100] ;  /* 0x0001000e06ada981 */ /* 0x000362000c1e1900 */
[----:B------:R-:W-:-:S03]  /*2af0*/  SEL R139, R139, R148, !P0 ;  /* 0x000000948b8b7207 */ /* 0x000fc60004000000 */
[----:B------:R1:W5:Y:S01]  /*2b00*/  @!P1 LDG.E R174, desc[UR14][R8.64] ;  /* 0x0000000e08ae9981 */ /* 0x000362000c1e1900 */
[----:B------:R-:W-:Y:S01]  /*2b10*/  SEL R138, R138, R147, !P0 ;  /* 0x000000938a8a7207 */ /* 0x000fe20004000000 */
[----:B------:R-:W-:Y:S01]  /*2b20*/  IMAD.SHL.U32 R0, R148, 0x2, RZ ;  /* 0x0000000294007824 */ /* 0x000fe200078e00ff */
[----:B------:R-:W-:Y:S02]  /*2b30*/  LEA R139, R139, UR4, 0x1 ;  /* 0x000000048b8b7c11 */ /* 0x000fe4000f8e08ff */
[----:B------:R-:W-:Y:S01]  /*2b40*/  LEA R138, R138, UR4, 0x1 ;  /* 0x000000048a8a7c11 */ /* 0x000fe2000f8e08ff */
[----:B------:R-:W-:Y:S02]  /*2b50*/  USHF.L.U32 UR28, UR21, 0x6, URZ ;  /* 0x00000006151c7899 */ /* 0x000fe4000800063f */
[----:B------:R-:W-:Y:S02]  /*2b60*/  UIMAD UR27, UR21, 0x48, URZ ;  /* 0x00000048151b78a4 */ /* 0x000fe4000f8e023f */
[----:B------:R-:W-:-:S02]  /*2b70*/  UIMAD UR26, UR21, 0x50, URZ ;  /* 0x00000050151a78a4 */ /* 0x000fc4000f8e023f */
[----:B------:R-:W-:Y:S02]  /*2b80*/  UIMAD UR23, UR21, 0x68, URZ ;  /* 0x00000068151778a4 */ /* 0x000fe4000f8e023f */
[----:B------:R-:W-:Y:S02]  /*2b90*/  UIMAD UR22, UR21, 0x70, URZ ;  /* 0x00000070151678a4 */ /* 0x000fe4000f8e023f */
[----:B------:R-:W-:Y:S02]  /*2ba0*/  UISETP.GE.AND UP0, UPT, UR8, UR6, UPT ;  /* 0x000000060800728c */ /* 0x000fe4000bf06270 */
[----:B------:R-:W-:Y:S01]  /*2bb0*/  UIMAD UR21, UR21, 0x78, URZ ;  /* 0x00000078151578a4 */ /* 0x000fe2000f8e023f */
[----:B------:R-:W-:Y:S01]  /*2bc0*/  ULDC UR8, c[0x0][0x2ec] ;  /* 0x0000bb0000087ab9 */ /* 0x000fe20000000800 */
[----:B--2---:R-:W-:Y:S02]  /*2bd0*/  R2UR UR12, R5 ;  /* 0x00000000050c72ca */ /* 0x004fe400000e0000 */
[----:B------:R-:W-:-:S02]  /*2be0*/  R2UR UR13, R4 ;  /* 0x00000000040d72ca */ /* 0x000fc400000e0000 */
[----:B---3--:R-:W-:-:S04]  /*2bf0*/  IADD3 R178, P2, P1, R10, UR5, R178 ;  /* 0x000000050ab27c10 */ /* 0x008fc8000f95e0b2 */
[----:B------:R-:W-:Y:S01]  /*2c00*/  IADD3.X R172, R11, UR7, R172, P2, P1 ;  /* 0x000000070bac7c10 */ /* 0x000fe200097e24ac */
[----:B-1----:R-:W-:-:S08]  /*2c10*/  IMAD.WIDE.U32 R178, R178, -0x2daee0ad, RZ ;  /* 0xd2511f53b2b27825 */ /* 0x002fd000078e00ff */
.L_x_810:
        /* <DEDUP_REMOVED lines=8> */
[----:B------:R-:W-:Y:S01]  /*2ca0*/  PLOP3.LUT P2, PT, PT, PT, UP0, 0x80, 0x0 ;  /* 0x000000000000781c */ /* 0x000fe20003f4f008 */
[----:B------:R-:W-:Y:S01]  /*2cb0*/  FMUL.FTZ R252, R176, 1.4426950216293334961 ;  /* 0x3fb8aa3bb0fc7820 */ /* 0x000fe20000410000 */
[----:B------:R-:W-:Y:S01]  /*2cc0*/  PLOP3.LUT P4, PT, PT, PT, UP0, 0x80, 0x0 ;  /* 0x000000000000781c */ /* 0x000fe20003f8f008 */
[----:B------:R-:W-:Y:S01]  /*2cd0*/  FMUL.FTZ R249, R173, 1.4426950216293334961 ;  /* 0x3fb8aa3badf97820 */ /* 0x000fe20000410000 */
[----:B------:R-:W-:Y:S01]  /*2ce0*/  PLOP3.LUT P1, PT, PT, PT, UP0, 0x80, 0x0 ;  /* 0x000000000000781c */ /* 0x000fe20003f2f008 */
[----:B------:R-:W1:Y:S01]  /*2cf0*/  @P0 S2R R186, SR_TID.X ;  /* 0x0000000000ba0919 */ /* 0x000e620000002100 */
[----:B------:R-:W-:Y:S01]  /*2d00*/  LOP3.LUT R232, R172, UR13, RZ, 0x3c, !PT ;  /* 0x0000000dace87c12 */ /* 0x000fe2000f8e3cff */
[----:B------:R-:W-:Y:S01]  /*2d10*/  UIADD3 UR7, UR12, -0x4498517b, URZ ;  /* 0xbb67ae850c077890 */ /* 0x000fe2000fffe03f */
[----:B------:R-:W-:Y:S01]  /*2d20*/  PLOP3.LUT P0, PT, PT, PT, UP0, 0x80, 0x0 ;  /* 0x000000000000781c */ /* 0x000fe20003f0f008 */
[----:B------:R-:W-:Y:S02]  /*2d30*/  UIADD3 UR10, UR12, -0x56f99767, URZ ;  /* 0xa90668990c0a7890 */ /* 0x000fe4000fffe03f */
[----:B------:R-:W-:Y:S02]  /*2d40*/  UIADD3 UR5, UR13, -0x61c88647, URZ ;  /* 0x9e3779b90d057890 */ /* 0x000fe4000fffe03f */
[----:B------:R-:W-:Y:S01]  /*2d50*/  UISETP.GE.AND UP3, UPT, UR11, 0x1, UPT ;  /* 0x000000010b00788c */ /* 0x000fe2000bf66270 */
[----:B-1----:R-:W-:Y:S01]  /*2d60*/  @P3 IMAD.SHL.U32 R186, R186, 0x2, RZ ;  /* 0x00000002baba3824 */ /* 0x002fe200078e00ff */
[----:B------:R-:W-:Y:S01]  /*2d70*/  PLOP3.LUT P3, PT, PT, PT, UP0, 0x80, 0x0 ;  /* 0x000000000000781c */ /* 0x000fe20003f6f008 */
[----:B------:R-:W-:Y:S04]  /*2d80*/  DEPBAR.LE SB0, 0x0 ;  /* 0x000080000000791a */ /* 0x000fe80000000000 */
[----:B------:R-:W-:Y:S01]  /*2d90*/  @P2 LOP3.LUT R186, R186, 0x6, RZ, 0xc0, !PT ;  /* 0x00000006baba2812 */ /* 0x000fe200078ec0ff */
[----:B------:R-:W-:Y:S01]  /*2da0*/  BAR.SYNC.DEFER_BLOCKING 0x0 ;  /* 0x0000000000007b1d */ /* 0x000fe20000010000 */
[----:B------:R-:W-:Y:S03]  /*2db0*/  PLOP3.LUT P2, PT, PT, PT, UP0, 0x80, 0x0 ;  /* 0x000000000000781c */ /* 0x000fe60003f4f008 */
[----:B------:R-:W-:Y:S01]  /*2dc0*/  @P1 IMAD R187, R151, 0x40, R186 ;  /* 0x0000004097bb1824 */ /* 0x000fe200078e02ba */
[----:B------:R-:W-:Y:S03]  /*2dd0*/  PLOP3.LUT P1, PT, PT, PT, UP0, 0x80, 0x0 ;  /* 0x000000000000781c */ /* 0x000fe60003f2f008 */
[----:B------:R-:W-:Y:S01]  /*2de0*/  @P0 IMAD R190, R190, 0x80, R187 ;  /* 0x00000080bebe0824 */ /* 0x000fe200078e02bb */
[----:B------:R-:W-:Y:S03]  /*2df0*/  PLOP3.LUT P0, PT, PT, PT, UP0, 0x80, 0x0 ;  /* 0x000000000000781c */ /* 0x000fe60003f0f008 */
[C---:B------:R-:W-:Y:S01]  /*2e00*/  @P6 VIADD R186, R190.reuse, 0x1 ;  /* 0x00000001beba6836 */ /* 0x040fe20000000000 */
[----:B------:R-:W-:Y:S02]  /*2e10*/  PLOP3.LUT P6, PT, PT, PT, UP0, 0x80, 0x0 ;  /* 0x000000000000781c */ /* 0x000fe40003fcf008 */
[----:B------:R-:W-:Y:S02]  /*2e20*/  @P2 ISETP.GE.AND P2, PT, R190, UR6, PT ;  /* 0x00000006be002c0c */ /* 0x000fe4000bf46270 */
[----:B------:R-:W-:Y:S01]  /*2e30*/  @P3 ISETP.GE.AND P3, PT, R186, UR6, PT ;  /* 0x00000006ba003c0c */ /* 0x000fe2000bf66270 */
[----:B------:R-:W-:Y:S08]  /*2e40*/  LDSM.16.M88.4 R100, [R139] ;  /* 0x000000008b64783b */ /* 0x000ff00000000200 */
[----:B------:R-:W-:Y:S01]  /*2e50*/  @P6 VIADD R186, R190, 0x8 ;  /* 0x00000008beba6836 */ /* 0x000fe20000000000 */
[----:B------:R-:W-:Y:S01]  /*2e60*/  PLOP3.LUT P6, PT, PT, PT, UP0, 0x80, 0x0 ;  /* 0x000000000000781c */ /* 0x000fe20003fcf008 */
[----:B------:R-:W1:Y:S08]  /*2e70*/  LDSM.16.M88.4 R104, [R146+UR4+0x6000] ;  /* 0x006000049268783b */ /* 0x000e700008000200 */
[----:B------:R-:W2:Y:S08]  /*2e80*/  LDSM.16.M88.4 R108, [R139+0x1000] ;  /* 0x001000008b6c783b */ /* 0x000eb00000000200 */
[----:B------:R-:W3:Y:S08]  /*2e90*/  LDSM.16.M88.4 R112, [R146+UR4+0x6400] ;  /* 0x006400049270783b */ /* 0x000ef00008000200 */
[----:B------:R-:W4:Y:S08]  /*2ea0*/  LDSM.16.M88.4 R116, [R146+UR4+0x6800] ;  /* 0x006800049274783b */ /* 0x000f300008000200 */
[----:B------:R-:W4:Y:S01]  /*2eb0*/  LDSM.16.M88.4 R120, [R146+UR4+0x6c00] ;  /* 0x006c00049278783b */ /* 0x000f220008000200 */
[-C--:B-1----:R-:W-:Y:S07]  /*2ec0*/  HMMA.16816.F32.BF16 R4, R100, R104.reuse, RZ ;  /* 0x000000686404723c */ /* 0x082fee00000418ff */
[----:B------:R-:W-:Y:S01]  /*2ed0*/  LDSM.16.M88.4 R124, [R149] ;  /* 0x00000000957c783b */ /* 0x000fe20000000200 */
[C---:B--2---:R-:W-:Y:S07]  /*2ee0*/  HMMA.16816.F32.BF16 R8, R108.reuse, R104, RZ ;  /* 0x000000686c08723c */ /* 0x044fee00000418ff */
[----:B------:R-:W1:Y:S01]  /*2ef0*/  LDSM.16.M88.4 R128, [R145] ;  /* 0x000000009180783b */ /* 0x000e620000000200 */
[-C--:B------:R-:W-:Y:S07]  /*2f00*/  HMMA.16816.F32.BF16 R12, R108, R106.reuse, RZ ;  /* 0x0000006a6c0c723c */ /* 0x080fee00000418ff */
[----:B------:R-:W2:Y:S01]  /*2f10*/  LDSM.16.M88.4 R132, [R149+0x1000] ;  /* 0x001000009584783b */ /* 0x000ea20000000200 */
[C---:B------:R-:W-:Y:S07]  /*2f20*/  HMMA.16816.F32.BF16 R16, R100.reuse, R106, RZ ;  /* 0x0000006a6410723c */ /* 0x040fee00000418ff */
[----:B------:R-:W-:Y:S01]  /*2f30*/  LDSM.16.M88.4 R104, [R145+0x800] ;  /* 0x000800009168783b */ /* 0x000fe20000000200 */
        /* <DEDUP_REMOVED lines=11> */
[----:B------:R-:W-:Y:S01]  /*2ff0*/  HMMA.16816.F32.BF16 R64, R100, R122, RZ ;  /* 0x0000007a6440723c */ /* 0x000fe200000418ff */
[----:B------:R-:W3:Y:S05]  /*3000*/  LDSM.16.M88.4 R100, [R145+0x400] ;  /* 0x000400009164783b */ /* 0x000eea0000000200 */
[-C--:B-1----:R-:W-:Y:S06]  /*3010*/  HMMA.16816.F32.BF16 R4, R124, R128.reuse, R4 ;  /* 0x000000807c04723c */ /* 0x082fec0000041804 */
[C---:B--2---:R-:W-:Y:S06]  /*3020*/  HMMA.16816.F32.BF16 R8, R132.reuse, R128, R8 ;  /* 0x000000808408723c */ /* 0x044fec0000041808 */
[-C--:B------:R-:W-:Y:S06]  /*3030*/  HMMA.16816.F32.BF16 R12, R132, R130.reuse, R12 ;  /* 0x00000082840c723c */ /* 0x080fec000004180c */
[C---:B------:R-:W-:Y:S06]  /*3040*/  HMMA.16816.F32.BF16 R16, R124.reuse, R130, R16 ;  /* 0x000000827c10723c */ /* 0x040fec0000041810 */
[----:B------:R-:W-:Y:S02]  /*3050*/  @P0 FSEL R6, R6, -INF , !P2 ;  /* 0xff80000006060808 */ /* 0x000fe40005000000 */
[----:B------:R-:W-:Y:S03]  /*3060*/  PLOP3.LUT P0, PT, PT, PT, UP0, 0x80, 0x0 ;  /* 0x000000000000781c */ /* 0x000fe60003f0f008 */
[----:B------:R-:W-:Y:S02]  /*3070*/  @P5 FSEL R4, R4, -INF , !P2 ;  /* 0xff80000004045808 */ /* 0x000fe40005000000 */
[----:B------:R-:W-:Y:S02]  /*3080*/  @P4 FSEL R8, R8, -INF , !P2 ;  /* 0xff80000008084808 */ /* 0x000fe40005000000 */
[----:B------:R-:W-:Y:S02]  /*3090*/  @P1 FSEL R10, R10, -INF , !P2 ;  /* 0xff8000000a0a1808 */ /* 0x000fe40005000000 */
[----:B------:R-:W-:Y:S01]  /*30a0*/  PLOP3.LUT P5, PT, PT, PT, UP0, 0x80, 0x0 ;  /* 0x000000000000781c */ /* 0x000fe20003faf008 */
[-C--:B---3--:R-:W-:Y:S01]  /*30b0*/  HMMA.16816.F32.BF16 R20, R124, R100.reuse, R20 ;  /* 0x000000647c14723c */ /* 0x088fe20000041814 */
[----:B------:R-:W-:Y:S02]  /*30c0*/  PLOP3.LUT P4, PT, PT, PT, UP0, 0x80, 0x0 ;  /* 0x000000000000781c */ /* 0x000fe40003f8f008 */
[----:B------:R-:W-:Y:S02]  /*30d0*/  PLOP3.LUT P1, PT, PT, PT, UP0, 0x80, 0x0 ;  /* 0x000000000000781c */ /* 0x000fe40003f2f008 */
[----:B------:R-:W-:Y:S01]  /*30e0*/  PLOP3.LUT P2, PT, PT, PT, UP0, 0x80, 0x0 ;  /* 0x000000000000781c */ /* 0x000fe20003f4f008 */
[C---:B------:R-:W-:Y:S05]  /*30f0*/  HMMA.16816.F32.BF16 R24, R132.reuse, R100, R24 ;  /* 0x000000648418723c */ /* 0x040fea0000041818 */
[----:B------:R-:W-:Y:S01]  /*3100*/  @P0 FSEL R7, R7, -INF , !P3 ;  /* 0xff80000007070808 */ /* 0x000fe20005800000 */
[-C--:B------:R-:W-:Y:S01]  /*3110*/  HMMA.16816.F32.BF16 R28, R132, R102.reuse, R28 ;  /* 0x00000066841c723c */ /* 0x080fe2000004181c */
[----:B------:R-:W-:Y:S04]  /*3120*/  PLOP3.LUT P0, PT, PT, PT, UP0, 0x80, 0x0 ;  /* 0x000000000000781c */ /* 0x000fe80003f0f008 */
[----:B------:R-:W-:Y:S01]  /*3130*/  @P5 FSEL R5, R5, -INF , !P3 ;  /* 0xff80000005055808 */ /* 0x000fe20005800000 */
[C---:B------:R-:W-:Y:S01]  /*3140*/  HMMA.16816.F32.BF16 R32, R124.reuse, R102, R32 ;  /* 0x000000667c20723c */ /* 0x040fe20000041820 */
[----:B------:R-:W-:Y:S01]  /*3150*/  PLOP3.LUT P5, PT, PT, PT, UP0, 0x80, 0x0 ;  /* 0x000000000000781c */ /* 0x000fe20003faf008 */
[----:B------:R-:W1:Y:S02]  /*3160*/  LDSM.16.M88.4 R100, [R145+0xc00] ;  /* 0x000c00009164783b */ /* 0x000e640000000200 */
[----:B------:R-:W-:Y:S01]  /*3170*/  @P2 ISETP.GE.AND P2, PT, R186, UR6, PT ;  /* 0x00000006ba002c0c */ /* 0x000fe2000bf46270 */
[----:B------:R-:W-:Y:S01]  /*3180*/  @P6 VIADD R186, R190, 0x9 ;  /* 0x00000009beba6836 */ /* 0x000fe20000000000 */
[----:B------:R-:W-:Y:S01]  /*3190*/  PLOP3.LUT P6, PT, PT, PT, UP0, 0x80, 0x0 ;  /* 0x000000000000781c */ /* 0x000fe20003fcf008 */
[-C--:B------:R-:W-:Y:S04]  /*31a0*/  HMMA.16816.F32.BF16 R36, R124, R104.reuse, R36 ;  /* 0x000000687c24723c */ /* 0x080fe80000041824 */
[----:B------:R-:W-:Y:S02]  /*31b0*/  @P4 FSEL R9, R9, -INF , !P3 ;  /* 0xff80000009094808 */ /* 0x000fe40005800000 */
[----:B------:R-:W-:Y:S01]  /*31c0*/  @P1 FSEL R11, R11, -INF , !P3 ;  /* 0xff8000000b0b1808 */ /* 0x000fe20005800000 */
[C---:B------:R-:W-:Y:S01]  /*31d0*/  HMMA.16816.F32.BF16 R40, R132.reuse, R104, R40 ;  /* 0x000000688428723c */ /* 0x040fe20000041828 */
[----:B------:R-:W-:Y:S02]  /*31e0*/  PLOP3.LUT P3, PT, PT, PT, UP0, 0x80, 0x0 ;  /* 0x000000000000781c */ /* 0x000fe40003f6f008 */
[----:B------:R-:W-:Y:S02]  /*31f0*/  PLOP3.LUT P4, PT, PT, PT, UP0, 0x80, 0x0 ;  /* 0x000000000000781c */ /* 0x000fe40003f8f008 */
[----:B------:R-:W-:Y:S01]  /*3200*/  PLOP3.LUT P1, PT, PT, PT, UP0, 0x80, 0x0 ;  /* 0x000000000000781c */ /* 0x000fe20003f2f008 */
[-C--:B------:R-:W-:Y:S05]  /*3210*/  HMMA.16816.F32.BF16 R44, R132, R106.reuse, R44 ;  /* 0x0000006a842c723c */ /* 0x080fea000004182c */
[----:B------:R-:W-:Y:S01]  /*3220*/  @P0 FSEL R14, R14, -INF , !P2 ;  /* 0xff8000000e0e0808 */ /* 0x000fe20005000000 */
[C---:B------:R-:W-:Y:S01]  /*3230*/  HMMA.16816.F32.BF16 R48, R124.reuse, R106, R48 ;  /* 0x0000006a7c30723c */ /* 0x040fe20000041830 */
[----:B------:R-:W-:Y:S03]  /*3240*/  PLOP3.LUT P0, PT, PT, PT, UP0, 0x80, 0x0 ;  /* 0x000000000000781c */ /* 0x000fe60003f0f008 */
[----:B------:R-:W-:Y:S01]  /*3250*/  @P3 ISETP.GE.AND P3, PT, R186, UR6, PT ;  /* 0x00000006ba003c0c */ /* 0x000fe2000bf66270 */
[----:B------:R-:W-:Y:S01]  /*3260*/  @P6 VIADD R186, R190, 0x10 ;  /* 0x00000010beba6836 */ /* 0x000fe20000000000 */
[----:B------:R-:W-:Y:S02]  /*3270*/  @P5 FSEL R12, R12, -INF , !P2 ;  /* 0xff8000000c0c5808 */ /* 0x000fe40005000000 */
[----:B------:R-:W-:Y:S02]  /*3280*/  PLOP3.LUT P5, PT, PT, PT, UP0, 0x80, 0x0 ;  /* 0x000000000000781c */ /* 0x000fe40003faf008 */
[----:B------:R-:W-:Y:S02]  /*3290*/  PLOP3.LUT P6, PT, PT, PT, UP0, 0x80, 0x0 ;  /* 0x000000000000781c */ /* 0x000fe40003fcf008 */
[----:B------:R-:W-:Y:S02]  /*32a0*/  @P4 FSEL R16, R16, -INF , !P2 ;  /* 0xff80000010104808 */ /* 0x000fe40005000000 */
[----:B------:R-:W-:Y:S02]  /*32b0*/  @P1 FSEL R18, R18, -INF , !P2 ;  /* 0xff80000012121808 */ /* 0x000fe40005000000 */
[----:B------:R-:W-:Y:S01]  /*32c0*/  PLOP3.LUT P2, PT, PT, PT, UP0, 0x80, 0x0 ;  /* 0x000000000000781c */ /* 0x000fe20003f4f008 */
[-C--:B-1----:R-:W-:Y:S01]  /*32d0*/  HMMA.16816.F32.BF16 R52, R124, R100.reuse, R52 ;  /* 0x000000647c34723c */ /* 0x082fe20000041834 */
[----:B------:R-:W-:Y:S02]  /*32e0*/  PLOP3.LUT P4, PT, PT, PT, UP0, 0x80, 0x0 ;  /* 0x000000000000781c */ /* 0x000fe40003f8f008 */
[----:B------:R-:W-:Y:S01]  /*32f0*/  PLOP3.LUT P1, PT, PT, PT, UP0, 0x80, 0x0 ;  /* 0x000000000000781c */ /* 0x000fe20003f2f008 */
[----:B------:R-:W-:Y:S01]  /*3300*/  @P5 VIADD R187, R190, 0x11 ;  /* 0x00000011bebb5836 */ /* 0x000fe20000000000 */
[----:B------:R-:W-:Y:S01]  /*3310*/  @P0 FSEL R13, R13, -INF , !P3 ;  /* 0xff8000000d0d0808 */ /* 0x000fe20005800000 */
[C---:B------:R-:W-:Y:S01]  /*3320*/  HMMA.16816.F32.BF16 R56, R132.reuse, R100, R56 ;  /* 0x000000648438723c */ /* 0x040fe20000041838 */
[----:B------:R-:W-:Y:S02]  /*3330*/  PLOP3.LUT P5, PT, PT, PT, UP0, 0x80, 0x0 ;  /* 0x000000000000781c */ /* 0x000fe40003faf008 */
[----:B------:R-:W-:Y:S02]  /*3340*/  PLOP3.LUT P0, PT, PT, PT, UP0, 0x80, 0x0 ;  /* 0x000000000000781c */ /* 0x000fe40003f0f008 */
[----:B------:R-:W-:Y:S01]  /*3350*/  @P6 ISETP.GE.AND P6, PT, R186, UR6, PT ;  /* 0x00000006ba006c0c */ /* 0x000fe2000bfc6270 */
[-C--:B------:R-:W-:Y:S01]  /*3360*/  HMMA.16816.F32.BF16 R60, R132, R102.reuse, R60 ;  /* 0x00000066843c723c */ /* 0x080fe2000004183c */
[----:B------:R-:W-:Y:S04]  /*3370*/  IMAD.U32 R186, RZ, RZ, UR19 ;  /* 0x00000013ffba7e24 */ /* 0x000fe8000f8e00ff */
[----:B------:R-:W-:Y:S01]  /*3380*/  @P2 FSEL R17, R17, -INF , !P3 ;  /* 0xff80000011112808 */ /* 0x000fe20005800000 */
[----:B------:R-:W-:Y:S01]  /*3390*/  HMMA.16816.F32.BF16 R64, R124, R102, R64 ;  /* 0x000000667c40723c */ /* 0x000fe20000041840 */
[----:B------:R-:W-:Y:S03]  /*33a0*/  PLOP3.LUT P2, PT, PT, PT, UP0, 0x80, 0x0 ;  /* 0x000000000000781c */ /* 0x000fe60003f4f008 */
[----:B------:R-:W-:Y:S01]  /*33b0*/  @P5 ISETP.GE.AND P5, PT, R187, UR6, PT ;  /* 0x00000006bb005c0c */ /* 0x000fe2000bfa6270 */
[----:B------:R-:W-:Y:S01]  /*33c0*/  IMAD.U32 R187, RZ, RZ, UR18 ;  /* 0x00000012ffbb7e24 */ /* 0x000fe2000f8e00ff */
[----:B------:R-:W-:Y:S02]  /*33d0*/  @P4 FSEL R15, R15, -INF , !P3 ;  /* 0xff8000000f0f4808 */ /* 0x000fe40005800000 */
[----:B------:R-:W-:Y:S03]  /*33e0*/  PLOP3.LUT P4, PT, PT, PT, UP0, 0x80, 0x0 ;  /* 0x000000000000781c */ /* 0x000fe60003f8f008 */
[----:B------:R-:W-:Y:S02]  /*33f0*/  @P1 FSEL R19, R19, -INF , !P3 ;  /* 0xff80000013131808 */ /* 0x000fe40005800000 */
[----:B------:R-:W-:Y:S02]  /*3400*/  PLOP3.LUT P3, PT, PT, PT, UP0, 0x80, 0x0 ;  /* 0x000000000000781c */ /* 0x000fe40003f6f008 */
[----:B------:R-:W-:Y:S02]  /*3410*/  @P0 FSEL R20, R20, -INF , !P6 ;  /* 0xff80000014140808 */ /* 0x000fe40007000000 */
[----:B------:R-:W-:Y:S02]  /*3420*/  @P2 FSEL R24, R24, -INF , !P6 ;  /* 0xff80000018182808 */ /* 0x000fe40007000000 */
[----:B------:R-:W-:Y:S02]  /*3430*/  PLOP3.LUT P0, PT, PT, PT, UP0, 0x80, 0x0 ;  /* 0x000000000000781c */ /* 0x000fe40003f0f008 */
[----:B------:R-:W-:Y:S02]  /*3440*/  PLOP3.LUT P2, PT, PT, PT, UP0, 0x80, 0x0 ;  /* 0x000000000000781c */ /* 0x000fe40003f4f008 */
[----:B------:R-:W-:Y:S02]  /*3450*/  @P4 FSEL R22, R22, -INF , !P6 ;  /* 0xff80000016164808 */ /* 0x000fe40007000000 */
[----:B------:R-:W-:Y:S02]  /*3460*/  PLOP3.LUT P1, PT, PT, PT, UP0, 0x80, 0x0 ;  /* 0x000000000000781c */ /* 0x000fe40003f2f008 */
[----:B------:R-:W-:Y:S02]  /*3470*/  @P3 FSEL R26, R26, -INF , !P6 ;  /* 0xff8000001a1a3808 */ /* 0x000fe40007000000 */
[----:B------:R-:W-:Y:S02]  /*3480*/  PLOP3.LUT P3, PT, PT, PT, UP0, 0x80, 0x0 ;  /* 0x000000000000781c */ /* 0x000fe40003f6f008 */
[----:B------:R-:W-:Y:S02]  /*3490*/  PLOP3.LUT P6, PT, PT, PT, UP0, 0x80, 0x0 ;  /* 0x000000000000781c */ /* 0x000fe40003fcf008 */
[----:B------:R-:W-:Y:S02]  /*34a0*/  @P0 FSEL R23, R23, -INF , !P5 ;  /* 0xff80000017170808 */ /* 0x000fe40006800000 */
[----:B------:R-:W-:Y:S02]  /*34b0*/  PLOP3.LUT P4, PT, PT, PT, UP0, 0x80, 0x0 ;  /* 0x000000000000781c */ /* 0x000fe40003f8f008 */
[----:B------:R-:W-:Y:S02]  /*34c0*/  PLOP3.LUT P0, PT, PT, PT, UP0, 0x80, 0x0 ;  /* 0x000000000000781c */ /* 0x000fe40003f0f008 */
[----:B------:R-:W-:Y:S02]  /*34d0*/  @P2 FSEL R27, R27, -INF , !P5 ;  /* 0xff8000001b1b2808 */ /* 0x000fe40006800000 */
[----:B------:R-:W-:Y:S01]  /*34e0*/  LEA R194, P2, R150, R186, 0x2 ;  /* 0x000000ba96c27211 */ /* 0x000fe200078410ff */
[----:B------:R-:W-:Y:S01]  /*34f0*/  @P3 VIADD R186, R190, 0x18 ;  /* 0x00000018beba3836 */ /* 0x000fe20000000000 */
[----:B------:R-:W-:Y:S02]  /*3500*/  PLOP3.LUT P3, PT, PT, PT, UP0, 0x80, 0x0 ;  /* 0x000000000000781c */ /* 0x000fe40003f6f008 */
[----:B------:R-:W-:Y:S02]  /*3510*/  @P1 FSEL R21, R21, -INF , !P5 ;  /* 0xff80000015151808 */ /* 0x000fe40006800000 */
[----:B------:R-:W-:Y:S02]  /*3520*/  @P6 ISETP.GE.AND P6, PT, R186, UR6, PT ;  /* 0x00000006ba006c0c */ /* 0x000fe4000bfc6270 */
[----:B------:R-:W-:Y:S02]  /*3530*/  @P4 FSEL R25, R25, -INF , !P5 ;  /* 0xff80000019194808 */ /* 0x000fe40006800000 */
[----:B------:R-:W-:Y:S02]  /*3540*/  PLOP3.LUT P5, PT, PT, PT, UP0, 0x80, 0x0 ;  /* 0x000000000000781c */ /* 0x000fe40003faf008 */
[----:B------:R-:W-:Y:S02]  /*3550*/  LEA.HI.X.SX32 R195, R150, R187, 0x2, P2 ;  /* 0x000000bb96c37211 */ /* 0x000fe400010f16ff */
[----:B------:R-:W-:Y:S02]  /*3560*/  PLOP3.LUT P2, PT, PT, PT, UP0, 0x80, 0x0 ;  /* 0x000000000000781c */ /* 0x000fe40003f4f008 */
[----:B------:R-:W-:Y:S01]  /*3570*/  PLOP3.LUT P1, PT, PT, PT, UP0, 0x80, 0x0 ;  /* 0x000000000000781c */ /* 0x000fe20003f2f008 */
[----:B------:R-:W2:Y:S01]  /*3580*/  LDG.E R189, desc[UR14][R194.64] ;  /* 0x0000000ec2bd7981 */ /* 0x000ea2000c1e1900 */
[----:B------:R-:W-:Y:S02]  /*3590*/  @P0 FSEL R28, R28, -INF , !P6 ;  /* 0xff8000001c1c0808 */ /* 0x000fe40007000000 */
[----:B------:R-:W-:Y:S01]  /*35a0*/  PLOP3.LUT P4, PT, PT, PT, UP0, 0x80, 0x0 ;  /* 0x000000000000781c */ /* 0x000fe20003f8f008 */
[----:B------:R-:W3:Y:S01]  /*35b0*/  LDG.E R188, desc[UR14][R194.64+0x20] ;  /* 0x0000200ec2bc7981 */ /* 0x000ee2000c1e1900 */
[----:B------:R-:W-:Y:S02]  /*35c0*/  PLOP3.LUT P0, PT, PT, PT, UP0, 0x80, 0x0 ;  /* 0x000000000000781c */ /* 0x000fe40003f0f008 */
[----:B------:R-:W-:Y:S01]  /*35d0*/  @P5 FSEL R30, R30, -INF , !P6 ;  /* 0xff8000001e1e5808 */ /* 0x000fe20007000000 */
[----:B------:R-:W5:Y:S01]  /*35e0*/  LDG.E R187, desc[UR14][R194.64+0x100] ;  /* 0x0001000ec2bb7981 */ /* 0x000f62000c1e1900 */
[----:B------:R-:W-:Y:S02]  /*35f0*/  @P3 FSEL R32, R32, -INF , !P6 ;  /* 0xff80000020203808 */ /* 0x000fe40007000000 */
[----:B------:R-:W-:Y:S01]  /*3600*/  @P2 FSEL R34, R34, -INF , !P6 ;  /* 0xff80000022222808 */ /* 0x000fe20007000000 */
[----:B------:R-:W-:Y:S01]  /*3610*/  @P1 VIADD R186, R190, 0x19 ;  /* 0x00000019beba1836 */ /* 0x000fe20000000000 */
[----:B------:R-:W-:Y:S02]  /*3620*/  PLOP3.LUT P1, PT, PT, PT, UP0, 0x80, 0x0 ;  /* 0x000000000000781c */ /* 0x000fe40003f2f008 */
[----:B------:R-:W-:Y:S02]  /*3630*/  PLOP3.LUT P3, PT, PT, PT, UP0, 0x80, 0x0 ;  /* 0x000000000000781c */ /* 0x000fe40003f6f008 */
[----:B------:R-:W-:Y:S01]  /*3640*/  @P4 ISETP.GE.AND P4, PT, R186, UR6, PT ;  /* 0x00000006ba004c0c */ /* 0x000fe2000bf86270 */
[C---:B------:R-:W-:Y:S01]  /*3650*/  @P0 VIADD R192, R190.reuse, 0x21 ;  /* 0x00000021bec00836 */ /* 0x040fe20000000000 */
[----:B------:R-:W-:Y:S01]  /*3660*/  PLOP3.LUT P6, PT, PT, PT, UP0, 0x80, 0x0 ;  /* 0x000000000000781c */ /* 0x000fe20003fcf008 */
[----:B------:R1:W5:Y:S01]  /*3670*/  LDG.E R186, desc[UR14][R194.64+0x120] ;  /* 0x0001200ec2ba7981 */ /* 0x000362000c1e1900 */
[----:B------:R-:W-:Y:S02]  /*3680*/  PLOP3.LUT P0, PT, PT, PT, UP0, 0x80, 0x0 ;  /* 0x000000000000781c */ /* 0x000fe40003f0f008 */
[----:B------:R-:W-:Y:S02]  /*3690*/  PLOP3.LUT P5, PT, PT, PT, UP0, 0x80, 0x0 ;  /* 0x000000000000781c */ /* 0x000fe40003faf008 */
[----:B------:R-:W-:Y:S01]  /*36a0*/  PLOP3.LUT P2, PT, PT, PT, UP0, 0x80, 0x0 ;  /* 0x000000000000781c */ /* 0x000fe20003f4f008 */
[----:B------:R-:W-:Y:S01]  /*36b0*/  @P1 VIADD R191, R190, 0x20 ;  /* 0x00000020bebf1836 */ /* 0x000fe20000000000 */
[----:B------:R-:W-:Y:S02]  /*36c0*/  PLOP3.LUT P1, PT, PT, PT, UP0, 0x80, 0x0 ;  /* 0x000000000000781c */ /* 0x000fe40003f2f008 */
[----:B------:R-:W-:Y:S02]  /*36d0*/  @P3 FSEL R29, R29, -INF , !P4 ;  /* 0xff8000001d1d3808 */ /* 0x000fe40006000000 */
[----:B------:R-:W-:Y:S02]  /*36e0*/  PLOP3.LUT P3, PT, PT, PT, UP0, 0x80, 0x0 ;  /* 0x000000000000781c */ /* 0x000fe40003f6f008 */
[----:B------:R-:W-:Y:S02]  /*36f0*/  @P6 FSEL R31, R31, -INF , !P4 ;  /* 0xff8000001f1f6808 */ /* 0x000fe40006000000 */
[----:B------:R-:W-:Y:S02]  /*3700*/  PLOP3.LUT P6, PT, PT, PT, UP0, 0x80, 0x0 ;  /* 0x000000000000781c */ /* 0x000fe40003fcf008 */
[----:B------:R-:W-:Y:S02]  /*3710*/  @P0 FSEL R35, R35, -INF , !P4 ;  /* 0xff80000023230808 */ /* 0x000fe40006000000 */
[----:B------:R-:W-:Y:S02]  /*3720*/  PLOP3.LUT P0, PT, PT, PT, UP0, 0x80, 0x0 ;  /* 0x000000000000781c */ /* 0x000fe40003f0f008 */
[----:B------:R-:W-:Y:S02]  /*3730*/  @P5 ISETP.GE.AND P5, PT, R191, UR6, PT ;  /* 0x00000006bf005c0c */ /* 0x000fe4000bfa6270 */
[----:B------:R-:W-:Y:S01]  /*3740*/  @P2 ISETP.GE.AND P2, PT, R192, UR6, PT ;  /* 0x00000006c0002c0c */ /* 0x000fe2000bf46270 */
[----:B------:R-:W-:Y:S01]  /*3750*/  IMAD.U32 R192, RZ, RZ, UR36 ;  /* 0x00000024ffc07e24 */ /* 0x000fe2000f8e00ff */
[----:B------:R-:W-:Y:S02]  /*3760*/  @P1 FSEL R33, R33, -INF , !P4 ;  /* 0xff80000021211808 */ /* 0x000fe40006000000 */
[----:B------:R-:W-:Y:S01]  /*3770*/  @P3 FSEL R36, R36, -INF , !P5 ;  /* 0xff80000024243808 */ /* 0x000fe20006800000 */
[----:B------:R-:W-:Y:S01]  /*3780*/  IMAD R192, R192, 0x2, R151 ;  /* 0x00000002c0c07824 */ /* 0x000fe200078e0297 */
[----:B------:R-:W-:Y:S02]  /*3790*/  @P6 FSEL R38, R38, -INF , !P5 ;  /* 0xff80000026266808 */ /* 0x000fe40006800000 */
[----:B------:R-:W-:Y:S01]  /*37a0*/  PLOP3.LUT P1, PT, PT, PT, UP0, 0x80, 0x0 ;  /* 0x000000000000781c */ /* 0x000fe20003f2f008 */
[----:B-1----:R-:W-:Y:S01]  /*37b0*/  IMAD.SHL.U32 R195, R192, 0x2, RZ ;  /* 0x00000002c0c37824 */ /* 0x002fe200078e00ff */
[----:B------:R-:W-:Y:S01]  /*37c0*/  PLOP3.LUT P4, PT, PT, PT, UP0, 0x80, 0x0 ;  /* 0x000000000000781c */ /* 0x000fe20003f8f008 */
[----:B------:R-:W-:Y:S01]  /*37d0*/  IMAD.U32 R192, RZ, RZ, UR11 ;  /* 0x0000000bffc07e24 */ /* 0x000fe2000f8e00ff */
[----:B------:R-:W-:Y:S01]  /*37e0*/  PLOP3.LUT P3, PT, PT, PT, UP0, 0x80, 0x0 ;  /* 0x000000000000781c */ /* 0x000fe20003f6f008 */
[----:B------:R-:W-:Y:S01]  /*37f0*/  VIADD R191, R195, 0x1 ;  /* 0x00000001c3bf7836 */ /* 0x000fe20000000000 */
[----:B------:R-:W-:Y:S01]  /*3800*/  PLOP3.LUT P6, PT, PT, PT, UP0, 0x80, 0x0 ;  /* 0x000000000000781c */ /* 0x000fe20003fcf008 */
[----:B------:R-:W-:Y:S01]  /*3810*/  IMAD R193, R192, 0x8, R153 ;  /* 0x00000008c0c17824 */ /* 0x000fe200078e0299 */
[----:B------:R-:W-:Y:S02]  /*3820*/  @P0 FSEL R37, R37, -INF , !P2 ;  /* 0xff80000025250808 */ /* 0x000fe40005000000 */
[----:B------:R-:W-:Y:S01]  /*3830*/  PLOP3.LUT P0, PT, PT, PT, UP0, 0x80, 0x0 ;  /* 0x000000000000781c */ /* 0x000fe20003f0f008 */
[----:B------:R-:W-:Y:S01]  /*3840*/  IMAD.WIDE.U32 R202, R193, -0x326172a9, RZ ;  /* 0xcd9e8d57c1ca7825 */ /* 0x000fe200078e00ff */
[----:B------:R-:W-:Y:S02]  /*3850*/  LOP3.LUT R210, R179, UR12, R195, 0x96, !PT ;  /* 0x0000000cb3d27c12 */ /* 0x000fe4000f8e96c3 */
[----:B------:R-:W-:Y:S01]  /*3860*/  @P1 FSEL R40, R40, -INF , !P5 ;  /* 0xff80000028281808 */ /* 0x000fe20006800000 */
[----:B------:R-:W-:Y:S01]  /*3870*/  VIADD R193, R193, 0x4 ;  /* 0x00000004c1c17836 */ /* 0x000fe20000000000 */
[----:B------:R-:W-:Y:S01]  /*3880*/  @P4 FSEL R42, R42, -INF , !P5 ;  /* 0xff8000002a2a4808 */ /* 0x000fe20006800000 */
[----:B------:R-:W-:Y:S01]  /*3890*/  IMAD.WIDE.U32 R210, R210, -0x326172a9, RZ ;  /* 0xcd9e8d57d2d27825 */ /* 0x000fe200078e00ff */
[----:B------:R-:W-:Y:S02]  /*38a0*/  @P3 FSEL R39, R39, -INF , !P2 ;  /* 0xff80000027273808 */ /* 0x000fe40005000000 */
[----:B------:R-:W-:Y:S01]  /*38b0*/  @P6 FSEL R41, R41, -INF , !P2 ;  /* 0xff80000029296808 */ /* 0x000fe20005000000 */
[----:B------:R-:W-:Y:S01]  /*38c0*/  IMAD.WIDE.U32 R228, R193, -0x326172a9, RZ ;  /* 0xcd9e8d57c1e47825 */ /* 0x000fe200078e00ff */
[----:B------:R-:W-:Y:S02]  /*38d0*/  PLOP3.LUT P4, PT, PT, PT, UP0, 0x80, 0x0 ;  /* 0x000000000000781c */ /* 0x000fe40003f8f008 */
[----:B------:R-:W-:Y:S01]  /*38e0*/  PLOP3.LUT P5, PT, PT, PT, UP0, 0x80, 0x0 ;  /* 0x000000000000781c */ /* 0x000fe20003faf008 */
[C---:B------:R-:W-:Y:S01]  /*38f0*/  @P0 VIADD R192, R190.reuse, 0x30 ;  /* 0x00000030bec00836 */ /* 0x040fe20000000000 */
[----:B------:R-:W-:Y:S02]  /*3900*/  PLOP3.LUT P3, PT, PT, PT, UP0, 0x80, 0x0 ;  /* 0x000000000000781c */ /* 0x000fe40003f6f008 */
[----:B------:R-:W-:Y:S02]  /*3910*/  PLOP3.LUT P6, PT, PT, PT, UP0, 0x80, 0x0 ;  /* 0x000000000000781c */ /* 0x000fe40003fcf008 */
[----:B------:R-:W-:Y:S02]  /*3920*/  PLOP3.LUT P1, PT, PT, PT, UP0, 0x80, 0x0 ;  /* 0x000000000000781c */ /* 0x000fe40003f2f008 */
[----:B------:R-:W-:Y:S02]  /*3930*/  PLOP3.LUT P0, PT, PT, PT, UP0, 0x80, 0x0 ;  /* 0x000000000000781c */ /* 0x000fe40003f0f008 */
[----:B------:R-:W-:Y:S01]  /*3940*/  LOP3.LUT R224, R179, UR12, R191, 0x96, !PT ;  /* 0x0000000cb3e07c12 */ /* 0x000fe2000f8e96bf */
[C---:B------:R-:W-:Y:S01]  /*3950*/  @P4 VIADD R191, R190.reuse, 0x28 ;  /* 0x00000028bebf4836 */ /* 0x040fe20000000000 */
[-C--:B------:R-:W-:Y:S01]  /*3960*/  LOP3.LUT R230, R203, R232.reuse, RZ, 0x3c, !PT ;  /* 0x000000e8cbe67212 */ /* 0x080fe200078e3cff */
[C---:B------:R-:W-:Y:S01]  /*3970*/  @P5 VIADD R195, R190.reuse, 0x29 ;  /* 0x00000029bec35836 */ /* 0x040fe20000000000 */
[----:B------:R-:W-:Y:S01]  /*3980*/  PLOP3.LUT P5, PT, PT, PT, UP0, 0x80, 0x0 ;  /* 0x000000000000781c */ /* 0x000fe20003faf008 */
[C---:B------:R-:W-:Y:S01]  /*3990*/  @P3 VIADD R193, R190.reuse, 0x31 ;  /* 0x00000031bec13836 */ /* 0x040fe20000000000 */
[----:B------:R-:W-:Y:S01]  /*39a0*/  LOP3.LUT R232, R229, R232, RZ, 0x3c, !PT ;  /* 0x000000e8e5e87212 */ /* 0x000fe200078e3cff */
[----:B------:R-:W-:Y:S01]  /*39b0*/  @P6 VIADD R194, R190, 0x38 ;  /* 0x00000038bec26836 */ /* 0x000fe20000000000 */
[----:B------:R-:W-:Y:S01]  /*39c0*/  LOP3.LUT R238, R211, UR5, R202, 0x96, !PT ;  /* 0x00000005d3ee7c12 */ /* 0x000fe2000f8e96ca */
[----:B------:R-:W-:Y:S01]  /*39d0*/  IMAD.WIDE.U32 R230, R230, -0x2daee0ad, RZ ;  /* 0xd2511f53e6e67825 */ /* 0x000fe200078e00ff */
[----:B------:R-:W-:Y:S02]  /*39e0*/  @P1 FSEL R43, R43, -INF , !P2 ;  /* 0xff8000002b2b1808 */ /* 0x000fe40005000000 */
[----:B------:R-:W-:Y:S01]  /*39f0*/  PLOP3.LUT P2, PT, PT, PT, UP0, 0x80, 0x0 ;  /* 0x000000000000781c */ /* 0x000fe20003f4f008 */
[----:B------:R-:W-:Y:S01]  /*3a00*/  @P0 VIADD R190, R190, 0x39 ;  /* 0x00000039bebe0836 */ /* 0x000fe20000000000 */
[----:B------:R-:W-:Y:S01]  /*3a10*/  FSETP.NEU.FTZ.AND P0, PT, R175, -INF , PT ;  /* 0xff800000af00780b */ /* 0x000fe20003f1d000 */
[----:B------:R-:W-:Y:S01]  /*3a20*/  IMAD.WIDE.U32 R232, R232, -0x2daee0ad, RZ ;  /* 0xd2511f53e8e87825 */ /* 0x000fe200078e00ff */
[----:B------:R-:W-:Y:S02]  /*3a30*/  PLOP3.LUT P1, PT, PT, PT, UP0, 0x80, 0x0 ;  /* 0x000000000000781c */ /* 0x000fe40003f2f008 */
[----:B------:R-:W-:Y:S01]  /*3a40*/  FSEL R246, R246, RZ, P0 ;  /* 0x000000fff6f67208 */ /* 0x000fe20000000000 */
[----:B------:R-:W-:Y:S01]  /*3a50*/  IMAD.WIDE.U32 R224, R224, -0x326172a9, RZ ;  /* 0xcd9e8d57e0e07825 */ /* 0x000fe200078e00ff */
[----:B------:R-:W-:Y:S02]  /*3a60*/  FSETP.NEU.FTZ.AND P0, PT, R176, -INF , PT ;  /* 0xff800000b000780b */ /* 0x000fe40003f1d000 */
[----:B------:R-:W-:Y:S01]  /*3a70*/  @P5 ISETP.GE.AND P5, PT, R193, UR6, PT ;  /* 0x00000006c1005c0c */ /* 0x000fe2000bfa6270 */
[----:B------:R-:W-:Y:S01]  /*3a80*/  FFMA.FTZ R193, R5, UR8, -R246 ;  /* 0x0000000805c17c23 */ /* 0x000fe200080108f6 */
[----:B------:R-:W-:Y:S01]  /*3a90*/  FSEL R252, R252, RZ, P0 ;  /* 0x000000fffcfc7208 */ /* 0x000fe20000000000 */
[----:B------:R-:W-:Y:S01]  /*3aa0*/  IMAD.WIDE.U32 R238, R238, -0x2daee0ad, RZ ;  /* 0xd2511f53eeee7825 */ /* 0x000fe200078e00ff */
[----:B------:R-:W-:Y:S02]  /*3ab0*/  FSETP.NEU.FTZ.AND P0, PT, R173, -INF , PT ;  /* 0xff800000ad00780b */ /* 0x000fe40003f1d000 */
[----:B------:R-:W-:Y:S01]  /*3ac0*/  @P2 ISETP.GE.AND P2, PT, R195, UR6, PT ;  /* 0x00000006c3002c0c */ /* 0x000fe2000bf46270 */
[C---:B------:R-:W-:Y:S01]  /*3ad0*/  FMUL.FTZ R195, R174.reuse, 1.4426950216293334961 ;  /* 0x3fb8aa3baec37820 */ /* 0x040fe20000410000 */
[----:B------:R-:W-:Y:S01]  /*3ae0*/  FSEL R249, R249, RZ, P0 ;  /* 0x000000fff9f97208 */ /* 0x000fe20000000000 */
[----:B------:R-:W1:Y:S01]  /*3af0*/  MUFU.EX2 R193, R193 ;  /* 0x000000c100c17308 */ /* 0x000e620000000800 */
[----:B------:R-:W-:Y:S02]  /*3b00*/  FSETP.NEU.FTZ.AND P0, PT, R174, -INF , PT ;  /* 0xff800000ae00780b */ /* 0x000fe40003f1d000 */
[----:B------:R-:W-:Y:S01]  /*3b10*/  @P1 ISETP.GE.AND P1, PT, R191, UR6, PT ;  /* 0x00000006bf001c0c */ /* 0x000fe2000bf26270 */
[--C-:B------:R-:W-:Y:S01]  /*3b20*/  FFMA.FTZ R248, R29, UR8, -R249.reuse ;  /* 0x000000081df87c23 */ /* 0x100fe200080108f9 */
[----:B------:R-:W-:Y:S01]  /*3b30*/  FSEL R5, R195, RZ, P0 ;  /* 0x000000ffc3057208 */ /* 0x000fe20000000000 */
[--C-:B------:R-:W-:Y:S01]  /*3b40*/  FFMA.FTZ R195, R9, UR8, -R249.reuse ;  /* 0x0000000809c37c23 */ /* 0x100fe200080108f9 */
[----:B------:R-:W-:Y:S01]  /*3b50*/  PLOP3.LUT P0, PT, PT, PT, UP0, 0x80, 0x0 ;  /* 0x000000000000781c */ /* 0x000fe20003f0f008 */
[----:B------:R-:W-:Y:S01]  /*3b60*/  FFMA.FTZ R41, R41, UR8, -R249 ;  /* 0x0000000829297c23 */ /* 0x000fe200080108f9 */
[----:B------:R-:W-:Y:S01]  /*3b70*/  LOP3.LUT R191, R178, UR7, RZ, 0x3c, !PT ;  /* 0x00000007b2bf7c12 */ /* 0x000fe2000f8e3cff */
[--C-:B------:R-:W-:Y:S01]  /*3b80*/  FFMA.FTZ R197, R11, UR8, -R5.reuse ;  /* 0x000000080bc57c23 */ /* 0x100fe20008010805 */
[----:B------:R-:W-:Y:S01]  /*3b90*/  LOP3.LUT R200, R211, UR5, R228, 0x96, !PT ;  /* 0x00000005d3c87c12 */ /* 0x000fe2000f8e96e4 */
[--C-:B------:R-:W-:Y:S01]  /*3ba0*/  FFMA.FTZ R196, R10, UR8, -R5.reuse ;  /* 0x000000080ac47c23 */ /* 0x100fe20008010805 */
[C---:B------:R-:W-:Y:S01]  /*3bb0*/  LOP3.LUT R206, R191.reuse, R231, RZ, 0x3c, !PT ;  /* 0x000000e7bfce7212 */ /* 0x040fe200078e3cff */
[--C-:B------:R-:W-:Y:S01]  /*3bc0*/  FFMA.FTZ R247, R30, UR8, -R5.reuse ;  /* 0x000000081ef77c23 */ /* 0x100fe20008010805 */
[----:B------:R-:W-:Y:S01]  /*3bd0*/  LOP3.LUT R212, R191, R233, RZ, 0x3c, !PT ;  /* 0x000000e9bfd47212 */ /* 0x000fe200078e3cff */
[----:B------:R-:W-:Y:S01]  /*3be0*/  FFMA.FTZ R191, R7, UR8, -R252 ;  /* 0x0000000807bf7c23 */ /* 0x000fe200080108fc */
[C---:B------:R-:W-:Y:S01]  /*3bf0*/  LOP3.LUT R202, R225.reuse, UR5, R202, 0x96, !PT ;  /* 0x00000005e1ca7c12 */ /* 0x040fe2000f8e96ca */
[--C-:B------:R-:W-:Y:S01]  /*3c00*/  FFMA.FTZ R42, R42, UR8, -R5.reuse ;  /* 0x000000082a2a7c23 */ /* 0x100fe20008010805 */
[----:B------:R-:W-:Y:S01]  /*3c10*/  LOP3.LUT R228, R225, UR5, R228, 0x96, !PT ;  /* 0x00000005e1e47c12 */ /* 0x000fe2000f8e96e4 */
[--C-:B------:R-:W-:Y:S01]  /*3c20*/  FFMA.FTZ R43, R43, UR8, -R5.reuse ;  /* 0x000000082b2b7c23 */ /* 0x100fe20008010805 */
[----:B------:R-:W-:Y:S01]  /*3c30*/  @P0 FSEL R44, R44, -INF , !P1 ;  /* 0xff8000002c2c0808 */ /* 0x000fe20004800000 */
[----:B------:R-:W-:Y:S01]  /*3c40*/  MUFU.EX2 R191, R191 ;  /* 0x000000bf00bf7308 */ /* 0x000fe20000000800 */
[----:B------:R-:W-:Y:S01]  /*3c50*/  PLOP3.LUT P0, PT, PT, PT, UP0, 0x80, 0x0 ;  /* 0x000000000000781c */ /* 0x000fe20003f0f008 */
[----:B------:R-:W-:Y:S01]  /*3c60*/  IMAD.WIDE.U32 R206, R206, -0x326172a9, RZ ;  /* 0xcd9e8d57cece7825 */ /* 0x000fe200078e00ff */
[----:B------:R-:W-:Y:S01]  /*3c70*/  PLOP3.LUT P4, PT, PT, PT, UP0, 0x80, 0x0 ;  /* 0x000000000000781c */ /* 0x000fe20003f8f008 */
[----:B------:R-:W-:Y:S01]  /*3c80*/  UIADD3 UR5, UR13, 0x3c6ef372, URZ ;  /* 0x3c6ef3720d057890 */ /* 0x000fe2000fffe03f */
[----:B------:R-:W-:Y:S01]  /*3c90*/  PLOP3.LUT P3, PT, PT, PT, UP0, 0x80, 0x0 ;  /* 0x000000000000781c */ /* 0x000fe20003f6f008 */
[----:B------:R-:W-:Y:S01]  /*3ca0*/  IMAD.WIDE.U32 R200, R200, -0x2daee0ad, RZ ;  /* 0xd2511f53c8c87825 */ /* 0x000fe200078e00ff */
[----:B------:R-:W-:Y:S03]  /*3cb0*/  PLOP3.LUT P6, PT, PT, PT, UP0, 0x80, 0x0 ;  /* 0x000000000000781c */ /* 0x000fe60003fcf008 */
[----:B------:R-:W-:Y:S01]  /*3cc0*/  MUFU.EX2 R197, R197 ;  /* 0x000000c500c57308 */ /* 0x000fe20000000800 */
[----:B------:R-:W-:Y:S01]  /*3cd0*/  UIADD3 UR7, UR12, 0x76cf5d0a, URZ ;  /* 0x76cf5d0a0c077890 */ /* 0x000fe2000fffe03f */
[C---:B------:R-:W-:Y:S01]  /*3ce0*/  LOP3.LUT R214, R207.reuse, UR5, R210, 0x96, !PT ;  /* 0x00000005cfd67c12 */ /* 0x040fe2000f8e96d2 */
[----:B------:R-:W-:Y:S01]  /*3cf0*/  IMAD.WIDE.U32 R202, R202, -0x2daee0ad, RZ ;  /* 0xd2511f53caca7825 */ /* 0x000fe200078e00ff */
[----:B------:R-:W-:Y:S02]  /*3d00*/  LOP3.LUT R216, R207, UR5, R224, 0x96, !PT ;  /* 0x00000005cfd87c12 */ /* 0x000fe4000f8e96e0 */
[----:B------:R-:W-:Y:S01]  /*3d10*/  @P0 FSEL R46, R46, -INF , !P1 ;  /* 0xff8000002e2e0808 */ /* 0x000fe20004800000 */
[----:B------:R-:W-:Y:S01]  /*3d20*/  IMAD.WIDE.U32 R214, R214, -0x2daee0ad, RZ ;  /* 0xd2511f53d6d67825 */ /* 0x000fe200078e00ff */
[----:B------:R-:W-:Y:S02]  /*3d30*/  PLOP3.LUT P0, PT, PT, PT, UP0, 0x80, 0x0 ;  /* 0x000000000000781c */ /* 0x000fe40003f0f008 */
[----:B------:R-:W-:Y:S01]  /*3d40*/  MUFU.EX2 R195, R195 ;  /* 0x000000c300c37308 */ /* 0x000fe20000000800 */
[----:B------:R-:W-:Y:S01]  /*3d50*/  @P4 ISETP.GE.AND P4, PT, R192, UR6, PT ;  /* 0x00000006c0004c0c */ /* 0x000fe2000bf86270 */
[----:B------:R-:W-:Y:S01]  /*3d60*/  FFMA.FTZ R46, R46, UR8, -R5 ;  /* 0x000000082e2e7c23 */ /* 0x000fe20008010805 */
[----:B------:R-:W-:Y:S01]  /*3d70*/  LOP3.LUT R192, R239, UR7, R230, 0x96, !PT ;  /* 0x00000007efc07c12 */ /* 0x000fe2000f8e96e6 */
[----:B------:R-:W-:Y:S01]  /*3d80*/  IMAD.WIDE.U32 R216, R216, -0x2daee0ad, RZ ;  /* 0xd2511f53d8d87825 */ /* 0x000fe200078e00ff */
[----:B------:R-:W-:Y:S02]  /*3d90*/  LOP3.LUT R218, R201, UR7, R232, 0x96, !PT ;  /* 0x00000007c9da7c12 */ /* 0x000fe4000f8e96e8 */
[----:B------:R-:W-:Y:S03]  /*3da0*/  LOP3.LUT R230, R203, UR7, R230, 0x96, !PT ;  /* 0x00000007cbe67c12 */ /* 0x000fe6000f8e96e6 */
[----:B------:R-:W-:Y:S01]  /*3db0*/  MUFU.EX2 R196, R196 ;  /* 0x000000c400c47308 */ /* 0x000fe20000000800 */
[----:B------:R-:W-:Y:S01]  /*3dc0*/  @P3 ISETP.GE.AND P3, PT, R194, UR6, PT ;  /* 0x00000006c2003c0c */ /* 0x000fe2000bf66270 */
[----:B------:R-:W-:Y:S01]  /*3dd0*/  FFMA.FTZ R194, R6, UR8, -R252 ;  /* 0x0000000806c27c23 */ /* 0x000fe200080108fc */
[----:B------:R-:W-:Y:S01]  /*3de0*/  @P6 ISETP.GE.AND P6, PT, R190, UR6, PT ;  /* 0x00000006be006c0c */ /* 0x000fe2000bfc6270 */
[--C-:B------:R-:W-:Y:S01]  /*3df0*/  FFMA.FTZ R190, R4, UR8, -R246.reuse ;  /* 0x0000000804be7c23 */ /* 0x100fe200080108f6 */
[----:B------:R-:W-:Y:S01]  /*3e00*/  @P0 FSEL R48, R48, -INF , !P1 ;  /* 0xff80000030300808 */ /* 0x000fe20004800000 */
[----:B------:R-:W-:Y:S01]  /*3e10*/  IMAD.WIDE.U32 R204, R192, -0x326172a9, RZ ;  /* 0xcd9e8d57c0cc7825 */ /* 0x000fe200078e00ff */
[----:B------:R-:W-:Y:S03]  /*3e20*/  PLOP3.LUT P0, PT, PT, PT, UP0, 0x80, 0x0 ;  /* 0x000000000000781c */ /* 0x000fe60003f0f008 */
[----:B------:R4:W-:Y:S01]  /*3e30*/  MUFU.EX2 R192, R194 ;  /* 0x000000c200c07308 */ /* 0x0009e20000000800 */
[----:B------:R-:W-:Y:S01]  /*3e40*/  FFMA.FTZ R48, R48, UR8, -R246 ;  /* 0x0000000830307c23 */ /* 0x000fe200080108f6 */
[----:B------:R-:W-:Y:S04]  /*3e50*/  IMAD.WIDE.U32 R230, R230, -0x326172a9, RZ ;  /* 0xcd9e8d57e6e67825 */ /* 0x000fe800078e00ff */
[----:B------:R-:W-:Y:S04]  /*3e60*/  IMAD.WIDE.U32 R212, R212, -0x326172a9, RZ ;  /* 0xcd9e8d57d4d47825 */ /* 0x000fe800078e00ff */
[----:B------:R-:W1:Y:S01]  /*3e70*/  MUFU.EX2 R190, R190 ;  /* 0x000000be00be7308 */ /* 0x000e620000000800 */
[----:B------:R-:W-:Y:S01]  /*3e80*/  IMAD.WIDE.U32 R228, R228, -0x2daee0ad, RZ ;  /* 0xd2511f53e4e47825 */ /* 0x000fe200078e00ff */
[----:B------:R-:W-:Y:S02]  /*3e90*/  @P0 FSEL R50, R50, -INF , !P1 ;  /* 0xff80000032320808 */ /* 0x000fe40004800000 */
[----:B------:R-:W-:Y:S01]  /*3ea0*/  PLOP3.LUT P0, PT, PT, PT, UP0, 0x80, 0x0 ;  /* 0x000000000000781c */ /* 0x000fe20003f0f008 */
[----:B------:R-:W-:Y:S01]  /*3eb0*/  IMAD.WIDE.U32 R218, R218, -0x326172a9, RZ ;  /* 0xcd9e8d57dada7825 */ /* 0x000fe200078e00ff */
[----:B------:R-:W-:Y:S02]  /*3ec0*/  PLOP3.LUT P1, PT, PT, PT, UP0, 0x80, 0x0 ;  /* 0x000000000000781c */ /* 0x000fe40003f2f008 */
[C---:B------:R-:W-:Y:S01]  /*3ed0*/  LOP3.LUT R210, R213.reuse, UR5, R210, 0x96, !PT ;  /* 0x00000005d5d27c12 */ /* 0x040fe2000f8e96d2 */
[----:B------:R-:W-:Y:S01]  /*3ee0*/  FFMA.FTZ R50, R50, UR8, -R252 ;  /* 0x0000000832327c23 */ /* 0x000fe200080108fc */
[----:B------:R-:W-:Y:S01]  /*3ef0*/  LOP3.LUT R224, R213, UR5, R224, 0x96, !PT ;  /* 0x00000005d5e07c12 */ /* 0x000fe2000f8e96e0 */
[--C-:B----4-:R-:W-:Y:S01]  /*3f00*/  FFMA.FTZ R194, R8, UR8, -R249.reuse ;  /* 0x0000000808c27c23 */ /* 0x110fe200080108f9 */
[----:B------:R-:W-:Y:S01]  /*3f10*/  LOP3.LUT R232, R229, UR7, R232, 0x96, !PT ;  /* 0x00000007e5e87c12 */ /* 0x000fe2000f8e96e8 */
[----:B------:R-:W-:Y:S01]  /*3f20*/  IMAD.WIDE.U32 R210, R210, -0x2daee0ad, RZ ;  /* 0xd2511f53d2d27825 */ /* 0x000fe200078e00ff */
[----:B------:R-:W-:Y:S02]  /*3f30*/  UIADD3 UR5, UR12, 0x32370b8f, URZ ;  /* 0x32370b8f0c057890 */ /* 0x000fe4000fffe03f */
[----:B------:R-:W-:Y:S01]  /*3f40*/  UIADD3 UR7, UR13, 0x78dde6e4, URZ ;  /* 0x78dde6e40d077890 */ /* 0x000fe2000fffe03f */
[----:B------:R-:W-:Y:S01]  /*3f50*/  @P0 FSEL R45, R45, -INF , !P2 ;  /* 0xff8000002d2d0808 */ /* 0x000fe20005000000 */
[----:B------:R-:W4:Y:S01]  /*3f60*/  MUFU.EX2 R194, R194 ;  /* 0x000000c200c27308 */ /* 0x000f220000000800 */
[----:B------:R-:W-:Y:S01]  /*3f70*/  PLOP3.LUT P0, PT, PT, PT, UP0, 0x80, 0x0 ;  /* 0x000000000000781c */ /* 0x000fe20003f0f008 */
[----:B------:R-:W-:Y:S01]  /*3f80*/  IMAD.WIDE.U32 R224, R224, -0x2daee0ad, RZ ;  /* 0xd2511f53e0e07825 */ /* 0x000fe200078e00ff */
[----:B------:R-:W-:Y:S02]  /*3f90*/  @P1 FSEL R47, R47, -INF , !P2 ;  /* 0xff8000002f2f1808 */ /* 0x000fe40005000000 */
[----:B------:R-:W-:Y:S01]  /*3fa0*/  PLOP3.LUT P1, PT, PT, PT, UP0, 0x80, 0x0 ;  /* 0x000000000000781c */ /* 0x000fe20003f2f008 */
[----:B------:R-:W-:Y:S01]  /*3fb0*/  IMAD.WIDE.U32 R232, R232, -0x326172a9, RZ ;  /* 0xcd9e8d57e8e87825 */ /* 0x000fe200078e00ff */
[----:B------:R-:W-:Y:S02]  /*3fc0*/  LOP3.LUT R238, R215, UR5, R238, 0x96, !PT ;  /* 0x00000005d7ee7c12 */ /* 0x000fe4000f8e96ee */
[----:B------:R-:W-:Y:S02]  /*3fd0*/  LOP3.LUT R202, R217, UR5, R202, 0x96, !PT ;  /* 0x00000005d9ca7c12 */ /* 0x000fe4000f8e96ca */
[----:B------:R-:W-:Y:S01]  /*3fe0*/  LOP3.LUT R200, R211, UR5, R200, 0x96, !PT ;  /* 0x00000005d3c87c12 */ /* 0x000fe2000f8e96c8 */
[----:B------:R-:W-:Y:S01]  /*3ff0*/  IMAD.WIDE.U32 R238, R238, -0x326172a9, RZ ;  /* 0xcd9e8d57eeee7825 */ /* 0x000fe200078e00ff */
[----:B------:R-:W-:Y:S01]  /*4000*/  LOP3.LUT R228, R225, UR5, R228, 0x96, !PT ;  /* 0x00000005e1e47c12 */ /* 0x000fe2000f8e96e4 */
[----:B------:R-:W-:Y:S01]  /*4010*/  UIADD3 UR5, UR13, -0x255992d5, URZ ;  /* 0xdaa66d2b0d057890 */ /* 0x000fe2000fffe03f */
[----:B------:R-:W-:Y:S01]  /*4020*/  @P0 FSEL R49, R49, -INF , !P2 ;  /* 0xff80000031310808 */ /* 0x000fe20005000000 */
[----:B------:R-:W-:Y:S01]  /*4030*/  IMAD.WIDE.U32 R200, R200, -0x326172a9, RZ ;  /* 0xcd9e8d57c8c87825 */ /* 0x000fe200078e00ff */
[----:B------:R-:W-:Y:S02]  /*4040*/  PLOP3.LUT P0, PT, PT, PT, UP0, 0x80, 0x0 ;  /* 0x000000000000781c */ /* 0x000fe40003f0f008 */
[----:B------:R-:W-:Y:S01]  /*4050*/  @P1 FSEL R51, R51, -INF , !P2 ;  /* 0xff80000033331808 */ /* 0x000fe20005000000 */
[----:B------:R-:W-:Y:S01]  /*4060*/  FFMA.FTZ R49, R49, UR8, -R246 ;  /* 0x0000000831317c23 */ /* 0x000fe200080108f6 */
[----:B------:R-:W-:Y:S01]  /*4070*/  LOP3.LUT R198, R205, UR5, R206, 0x96, !PT ;  /* 0x00000005cdc67c12 */ /* 0x000fe2000f8e96ce */
[----:B------:R-:W-:Y:S01]  /*4080*/  IMAD.WIDE.U32 R202, R202, -0x326172a9, RZ ;  /* 0xcd9e8d57caca7825 */ /* 0x000fe200078e00ff */
[----:B------:R-:W-:Y:S02]  /*4090*/  LOP3.LUT R208, R219, UR5, R212, 0x96, !PT ;  /* 0x00000005dbd07c12 */ /* 0x000fe4000f8e96d4 */
[----:B------:R-:W-:Y:S01]  /*40a0*/  LOP3.LUT R206, R231, UR5, R206, 0x96, !PT ;  /* 0x00000005e7ce7c12 */ /* 0x000fe2000f8e96ce */
[----:B------:R-:W-:Y:S01]  /*40b0*/  FFMA.FTZ R51, R51, UR8, -R252 ;  /* 0x0000000833337c23 */ /* 0x000fe200080108fc */
[----:B------:R-:W-:Y:S01]  /*40c0*/  LOP3.LUT R212, R233, UR5, R212, 0x96, !PT ;  /* 0x00000005e9d47c12 */ /* 0x000fe2000f8e96d4 */
[----:B------:R-:W-:Y:S01]  /*40d0*/  IMAD.WIDE.U32 R198, R198, -0x2daee0ad, RZ ;  /* 0xd2511f53c6c67825 */ /* 0x000fe200078e00ff */
[----:B------:R-:W-:Y:S01]  /*40e0*/  PLOP3.LUT P1, PT, PT, PT, UP0, 0x80, 0x0 ;  /* 0x000000000000781c */ /* 0x000fe20003f2f008 */
[----:B------:R-:W-:Y:S01]  /*40f0*/  UIADD3 UR5, UR12, -0x126145ec, URZ ;  /* 0xed9eba140c057890 */ /* 0x000fe2000fffe03f */
[----:B------:R-:W-:Y:S01]  /*4100*/  @P0 FSEL R52, R52, -INF , !P4 ;  /* 0xff80000034340808 */ /* 0x000fe20006000000 */
[----:B------:R-:W-:Y:S01]  /*4110*/  IMAD.WIDE.U32 R208, R208, -0x2daee0ad, RZ ;  /* 0xd2511f53d0d07825 */ /* 0x000fe200078e00ff */
[----:B------:R-:W-:Y:S02]  /*4120*/  PLOP3.LUT P2, PT, PT, PT, UP0, 0x80, 0x0 ;  /* 0x000000000000781c */ /* 0x000fe40003f4f008 */
[----:B------:R-:W-:Y:S01]  /*4130*/  PLOP3.LUT P0, PT, PT, PT, UP0, 0x80, 0x0 ;  /* 0x000000000000781c */ /* 0x000fe20003f0f008 */
[----:B------:R-:W-:Y:S01]  /*4140*/  FFMA.FTZ R52, R52, UR8, -R246 ;  /* 0x0000000834347c23 */ /* 0x000fe200080108f6 */
[----:B------:R-:W-:Y:S01]  /*4150*/  LOP3.LUT R218, R201, UR7, R218, 0x96, !PT ;  /* 0x00000007c9da7c12 */ /* 0x000fe2000f8e96da */
[----:B------:R-:W-:Y:S01]  /*4160*/  IMAD.WIDE.U32 R206, R206, -0x2daee0ad, RZ ;  /* 0xd2511f53cece7825 */ /* 0x000fe200078e00ff */
[----:B------:R-:W-:Y:S02]  /*4170*/  LOP3.LUT R214, R199, UR5, R214, 0x96, !PT ;  /* 0x00000005c7d67c12 */ /* 0x000fe4000f8e96d6 */
[----:B------:R-:W-:Y:S01]  /*4180*/  LOP3.LUT R210, R209, UR5, R210, 0x96, !PT ;  /* 0x00000005d1d27c12 */ /* 0x000fe2000f8e96d2 */
[----:B------:R-:W-:Y:S01]  /*4190*/  IMAD.WIDE.U32 R212, R212, -0x2daee0ad, RZ ;  /* 0xd2511f53d4d47825 */ /* 0x000fe200078e00ff */
[----:B------:R-:W-:Y:S02]  /*41a0*/  LOP3.LUT R216, R207, UR5, R216, 0x96, !PT ;  /* 0x00000005cfd87c12 */ /* 0x000fe4000f8e96d8 */
[----:B------:R-:W-:Y:S01]  /*41b0*/  @P1 FSEL R54, R54, -INF , !P4 ;  /* 0xff80000036361808 */ /* 0x000fe20006000000 */
[--C-:B------:R-:W-:Y:S01]  /*41c0*/  FFMA.FTZ R199, R13, UR8, -R249.reuse ;  /* 0x000000080dc77c23 */ /* 0x100fe200080108f9 */
[----:B------:R-:W-:Y:S01]  /*41d0*/  LOP3.LUT R224, R213, UR5, R224, 0x96, !PT ;  /* 0x00000005d5e07c12 */ /* 0x000fe2000f8e96e0 */
[----:B------:R-:W-:Y:S01]  /*41e0*/  IMAD.WIDE.U32 R218, R218, -0x2daee0ad, RZ ;  /* 0xd2511f53dada7825 */ /* 0x000fe200078e00ff */
[----:B------:R-:W-:Y:S01]  /*41f0*/  @P2 FSEL R56, R56, -INF , !P4 ;  /* 0xff80000038382808 */ /* 0x000fe20006000000 */
[----:B------:R-:W-:Y:S01]  /*4200*/  UIADD3 UR5, UR13, 0x1715609d, URZ ;  /* 0x1715609d0d057890 */ /* 0x000fe2000fffe03f */
[----:B------:R-:W-:Y:S01]  /*4210*/  @P0 FSEL R58, R58, -INF , !P4 ;  /* 0xff8000003a3a0808 */ /* 0x000fe20006000000 */
[----:B------:R-:W-:Y:S01]  /*4220*/  IMAD.WIDE.U32 R214, R214, -0x326172a9, RZ ;  /* 0xcd9e8d57d6d67825 */ /* 0x000fe200078e00ff */
[----:B------:R-:W-:Y:S01]  /*4230*/  LOP3.LUT R208, R219, UR10, R208, 0x96, !PT ;  /* 0x0000000adbd07c12 */ /* 0x000fe2000f8e96d0 */
[----:B------:R-:W-:Y:S01]  /*4240*/  MUFU.EX2 R199, R199 ;  /* 0x000000c700c77308 */ /* 0x000fe20000000800 */
[----:B------:R-:W-:Y:S01]  /*4250*/  PLOP3.LUT P4, PT, PT, PT, UP0, 0x80, 0x0 ;  /* 0x000000000000781c */ /* 0x000fe20003f8f008 */
[----:B------:R-:W-:Y:S01]  /*4260*/  FFMA.FTZ R207, R21, UR8, -R246 ;  /* 0x0000000815cf7c23 */ /* 0x000fe200080108f6 */
[----:B------:R-:W-:Y:S01]  /*4270*/  LOP3.LUT R204, R239, UR7, R204, 0x96, !PT ;  /* 0x00000007efcc7c12 */ /* 0x000fe2000f8e96cc */
[----:B------:R-:W-:Y:S01]  /*4280*/  FFMA.FTZ R209, R23, UR8, -R252 ;  /* 0x0000000817d17c23 */ /* 0x000fe200080108fc */
[----:B------:R-:W-:Y:S01]  /*4290*/  LOP3.LUT R238, R215, UR5, R238, 0x96, !PT ;  /* 0x00000005d7ee7c12 */ /* 0x000fe2000f8e96ee */
[----:B------:R-:W-:Y:S01]  /*42a0*/  FFMA.FTZ R215, R22, UR8, -R252 ;  /* 0x0000000816d77c23 */ /* 0x000fe200080108fc */
[----:B------:R-:W-:Y:S01]  /*42b0*/  PLOP3.LUT P1, PT, PT, PT, UP0, 0x80, 0x0 ;  /* 0x000000000000781c */ /* 0x000fe20003f2f008 */
[----:B------:R-:W-:Y:S01]  /*42c0*/  IMAD.WIDE.U32 R210, R210, -0x326172a9, RZ ;  /* 0xcd9e8d57d2d27825 */ /* 0x000fe200078e00ff */
[----:B------:R-:W-:Y:S01]  /*42d0*/  LOP3.LUT R230, R203, UR7, R230, 0x96, !PT ;  /* 0x00000007cbe67c12 */ /* 0x000fe2000f8e96e6 */
[----:B------:R-:W-:Y:S01]  /*42e0*/  MUFU.EX2 R207, R207 ;  /* 0x000000cf00cf7308 */ /* 0x000fe20000000800 */
[----:B------:R-:W-:Y:S01]  /*42f0*/  PLOP3.LUT P2, PT, PT, PT, UP0, 0x80, 0x0 ;  /* 0x000000000000781c */ /* 0x000fe20003f4f008 */
[----:B------:R-:W-:Y:S01]  /*4300*/  IMAD.WIDE.U32 R244, R208, -0x326172a9, RZ ;  /* 0xcd9e8d57d0f47825 */ /* 0x000fe200078e00ff */
[----:B------:R-:W-:Y:S02]  /*4310*/  PLOP3.LUT P0, PT, PT, PT, UP0, 0x80, 0x0 ;  /* 0x000000000000781c */ /* 0x000fe40003f0f008 */
[----:B------:R-:W-:Y:S01]  /*4320*/  LOP3.LUT R203, R211, UR5, R200, 0x96, !PT ;  /* 0x00000005d3cb7c12 */ /* 0x000fe2000f8e96c8 */
[----:B------:R-:W-:Y:S01]  /*4330*/  IMAD.WIDE.U32 R204, R204, -0x2daee0ad, RZ ;  /* 0xd2511f53cccc7825 */ /* 0x000fe200078e00ff */
[----:B------:R-:W-:Y:S03]  /*4340*/  @P4 FSEL R57, R57, -INF , !P5 ;  /* 0xff80000039394808 */ /* 0x000fe60006800000 */
[----:B------:R1:W-:Y:S01]  /*4350*/  MUFU.EX2 R208, R215 ;  /* 0x000000d700d07308 */ /* 0x0003e20000000800 */
[----:B------:R-:W-:Y:S01]  /*4360*/  PLOP3.LUT P4, PT, PT, PT, UP0, 0x80, 0x0 ;  /* 0x000000000000781c */ /* 0x000fe20003f8f008 */
[----:B------:R-:W-:Y:S01]  /*4370*/  IMAD.WIDE.U32 R224, R224, -0x326172a9, RZ ;  /* 0xcd9e8d57e0e07825 */ /* 0x000fe200078e00ff */
[----:B------:R-:W-:Y:S02]  /*4380*/  LOP3.LUT R201, R205, UR10, R198, 0x96, !PT ;  /* 0x0000000acdc97c12 */ /* 0x000fe4000f8e96c6 */
[----:B------:R-:W-:Y:S01]  /*4390*/  @P1 FSEL R53, R53, -INF , !P5 ;  /* 0xff80000035351808 */ /* 0x000fe20006800000 */
[----:B------:R-:W-:Y:S01]  /*43a0*/  IMAD.WIDE.U32 R228, R228, -0x326172a9, RZ ;  /* 0xcd9e8d57e4e47825 */ /* 0x000fe200078e00ff */
[----:B------:R-:W-:Y:S03]  /*43b0*/  PLOP3.LUT P1, PT, PT, PT, UP0, 0x80, 0x0 ;  /* 0x000000000000781c */ /* 0x000fe60003f2f008 */
[----:B------:R-:W-:Y:S01]  /*43c0*/  MUFU.EX2 R209, R209 ;  /* 0x000000d100d17308 */ /* 0x000fe20000000800 */
[----:B------:R-:W-:Y:S01]  /*43d0*/  @P2 FSEL R55, R55, -INF , !P5 ;  /* 0xff80000037372808 */ /* 0x000fe20006800000 */
[----:B------:R-:W-:Y:S01]  /*43e0*/  IMAD.WIDE.U32 R216, R216, -0x326172a9, RZ ;  /* 0xcd9e8d57d8d87825 */ /* 0x000fe200078e00ff */
[----:B------:R-:W-:Y:S02]  /*43f0*/  LOP3.LUT R228, R225, UR5, R228, 0x96, !PT ;  /* 0x00000005e1e47c12 */ /* 0x000fe4000f8e96e4 */
[----:B------:R-:W-:Y:S01]  /*4400*/  LOP3.LUT R232, R229, UR7, R232, 0x96, !PT ;  /* 0x00000007e5e87c12 */ /* 0x000fe2000f8e96e8 */
[----:B------:R-:W-:Y:S01]  /*4410*/  IMAD.WIDE.U32 R230, R230, -0x2daee0ad, RZ ;  /* 0xd2511f53e6e67825 */ /* 0x000fe200078e00ff */
[----:B------:R-:W-:Y:S01]  /*4420*/  LOP3.LUT R227, R217, UR5, R202, 0x96, !PT ;  /* 0x00000005d9e37c12 */ /* 0x000fe2000f8e96ca */
[----:B------:R-:W-:Y:S01]  /*4430*/  UIADD3 UR5, UR12, 0x646e171e, URZ ;  /* 0x646e171e0c057890 */ /* 0x000fe2000fffe03f */
[----:B------:R-:W-:Y:S01]  /*4440*/  @P0 FSEL R59, R59, -INF , !P5 ;  /* 0xff8000003b3b0808 */ /* 0x000fe20006800000 */
[----:B------:R-:W-:Y:S01]  /*4450*/  IMAD.WIDE.U32 R234, R203, -0x2daee0ad, RZ ;  /* 0xd2511f53cbea7825 */ /* 0x000fe200078e00ff */
[----:B------:R-:W-:Y:S01]  /*4460*/  LOP3.LUT R206, R231, UR10, R206, 0x96, !PT ;  /* 0x0000000ae7ce7c12 */ /* 0x000fe2000f8e96ce */
[----:B------:R-:W-:Y:S01]  /*4470*/  UIADD3 UR7, UR13, -0x4ab325aa, URZ ;  /* 0xb54cda560d077890 */ /* 0x000fe2000fffe03f */
[----:B------:R-:W-:Y:S01]  /*4480*/  PLOP3.LUT P2, PT, PT, PT, UP0, 0x80, 0x0 ;  /* 0x000000000000781c */ /* 0x000fe20003f4f008 */
[----:B------:R-:W-:Y:S01]  /*4490*/  IMAD.WIDE.U32 R222, R201, -0x326172a9, RZ ;  /* 0xcd9e8d57c9de7825 */ /* 0x000fe200078e00ff */
[----:B------:R-:W-:Y:S02]  /*44a0*/  LOP3.LUT R229, R235, UR5, R218, 0x96, !PT ;  /* 0x00000005ebe57c12 */ /* 0x000fe4000f8e96da */
[----:B------:R-:W-:Y:S01]  /*44b0*/  PLOP3.LUT P0, PT, PT, PT, UP0, 0x80, 0x0 ;  /* 0x000000000000781c */ /* 0x000fe20003f0f008 */
[----:B------:R-:W-:Y:S01]  /*44c0*/  IMAD.WIDE.U32 R232, R232, -0x2daee0ad, RZ ;  /* 0xd2511f53e8e87825 */ /* 0x000fe200078e00ff */
[----:B------:R-:W-:Y:S02]  /*44d0*/  LOP3.LUT R211, R222, 0xff, RZ, 0xc0, !PT ;  /* 0x000000ffded37812 */ /* 0x000fe400078ec0ff */
[----:B------:R-:W-:Y:S01]  /*44e0*/  LOP3.LUT R214, R223, UR7, R214, 0x96, !PT ;  /* 0x00000007dfd67c12 */ /* 0x000fe2000f8e96d6 */
[----:B------:R-:W-:Y:S01]  /*44f0*/  IMAD.WIDE.U32 R238, R238, -0x2daee0ad, RZ ;  /* 0xd2511f53eeee7825 */ /* 0x000fe200078e00ff */
[----:B------:R-:W-:Y:S02]  /*4500*/  LOP3.LUT R221, R233, UR10, R212, 0x96, !PT ;  /* 0x0000000ae9dd7c12 */ /* 0x000fe4000f8e96d4 */
[----:B------:R-:W-:Y:S01]  /*4510*/  LOP3.LUT R220, R222, 0xffff, RZ, 0xc0, !PT ;  /* 0x0000ffffdedc7812 */ /* 0x000fe200078ec0ff */
[----:B------:R-:W-:Y:S01]  /*4520*/  IMAD.WIDE.U32 R218, R206, -0x326172a9, RZ ;  /* 0xcd9e8d57ceda7825 */ /* 0x000fe200078e00ff */
[C---:B------:R-:W-:Y:S02]  /*4530*/  LOP3.LUT R213, R234.reuse, 0xff, RZ, 0xc0, !PT ;  /* 0x000000ffead57812 */ /* 0x040fe400078ec0ff */
[--C-:B------:R-:W-:Y:S01]  /*4540*/  SHF.R.U32.HI R226, RZ, 0x18, R234.reuse ;  /* 0x00000018ffe27819 */ /* 0x100fe200000116ea */
[----:B-1----:R-:W-:Y:S01]  /*4550*/  FFMA.FTZ R215, R25, UR8, -R249 ;  /* 0x0000000819d77c23 */ /* 0x002fe200080108f9 */
[----:B------:R-:W-:Y:S01]  /*4560*/  LOP3.LUT R236, R234, 0xffff, RZ, 0xc0, !PT ;  /* 0x0000ffffeaec7812 */ /* 0x000fe200078ec0ff */
[--C-:B------:R-:W-:Y:S01]  /*4570*/  FFMA.FTZ R201, R15, UR8, -R5.reuse ;  /* 0x000000080fc97c23 */ /* 0x100fe20008010805 */
[----:B------:R-:W-:Y:S01]  /*4580*/  SHF.R.U32.HI R231, RZ, 0x10, R234 ;  /* 0x00000010ffe77819 */ /* 0x000fe200000116ea */
[----:B------:R-:W-:Y:S01]  /*4590*/  FFMA.FTZ R200, R14, UR8, -R5 ;  /* 0x000000080ec87c23 */ /* 0x000fe20008010805 */
[----:B------:R-:W-:Y:S01]  /*45a0*/  LOP3.LUT R225, R239, UR5, R204, 0x96, !PT ;  /* 0x00000005efe17c12 */ /* 0x000fe2000f8e96cc */
[----:B------:R-:W-:Y:S01]  /*45b0*/  FFMA.FTZ R198, R12, UR8, -R249 ;  /* 0x000000080cc67c23 */ /* 0x000fe200080108f9 */
[----:B------:R-:W-:Y:S01]  /*45c0*/  LOP3.LUT R223, R238, 0xff, RZ, 0xc0, !PT ;  /* 0x000000ffeedf7812 */ /* 0x000fe200078ec0ff */
[----:B------:R-:W-:Y:S01]  /*45d0*/  FFMA.FTZ R204, R18, UR8, -R252 ;  /* 0x0000000812cc7c23 */ /* 0x000fe200080108fc */
[----:B------:R-:W-:Y:S01]  /*45e0*/  SHF.R.U32.HI R237, RZ, 0x18, R238 ;  /* 0x00000018ffed7819 */ /* 0x000fe200000116ee */
[--C-:B------:R-:W-:Y:S01]  /*45f0*/  FFMA.FTZ R205, R17, UR8, -R246.reuse ;  /* 0x0000000811cd7c23 */ /* 0x100fe200080108f6 */
[----:B------:R-:W-:Y:S01]  /*4600*/  LOP3.LUT R234, R238, 0xffff, RZ, 0xc0, !PT ;  /* 0x0000ffffeeea7812 */ /* 0x000fe200078ec0ff */
[----:B------:R-:W-:Y:S01]  /*4610*/  FFMA.FTZ R202, R16, UR8, -R246 ;  /* 0x0000000810ca7c23 */ /* 0x000fe200080108f6 */
[----:B------:R-:W-:Y:S01]  /*4620*/  SHF.R.U32.HI R233, RZ, 0x10, R238 ;  /* 0x00000010ffe97819 */ /* 0x000fe200000116ee */
[----:B------:R-:W-:Y:S01]  /*4630*/  FFMA.FTZ R206, R20, UR8, -R246 ;  /* 0x0000000814ce7c23 */ /* 0x000fe200080108f6 */
[----:B------:R-:W-:Y:S01]  /*4640*/  SHF.R.U32.HI R212, RZ, 0x18, R222 ;  /* 0x00000018ffd47819 */ /* 0x000fe200000116de */
[----:B------:R-:W-:Y:S01]  /*4650*/  IMAD.WIDE.U32 R250, R227, -0x2daee0ad, RZ ;  /* 0xd2511f53e3fa7825 */ /* 0x000fe200078e00ff */
[----:B------:R-:W-:Y:S01]  /*4660*/  LOP3.LUT R235, R219, UR7, R216, 0x96, !PT ;  /* 0x00000007dbeb7c12 */ /* 0x000fe2000f8e96d8 */
[----:B------:R-:W-:Y:S01]  /*4670*/  MUFU.EX2 R201, R201 ;  /* 0x000000c900c97308 */ /* 0x000fe20000000800 */
[----:B------:R-:W-:Y:S01]  /*4680*/  LOP3.LUT R241, R218, 0xff, RZ, 0xc0, !PT ;  /* 0x000000ffdaf17812 */ /* 0x000fe200078ec0ff */
[----:B------:R-:W-:Y:S01]  /*4690*/  FFMA.FTZ R55, R55, UR8, -R252 ;  /* 0x0000000837377c23 */ /* 0x000fe200080108fc */
[----:B------:R-:W-:Y:S01]  /*46a0*/  SHF.R.U32.HI R238, RZ, 0x18, R218 ;  /* 0x00000018ffee7819 */ /* 0x000fe200000116da */
[----:B------:R-:W-:Y:S01]  /*46b0*/  FFMA.FTZ R53, R53, UR8, -R246 ;  /* 0x0000000835357c23 */ /* 0x000fe200080108f6 */
[----:B------:R-:W-:Y:S01]  /*46c0*/  SHF.R.U32.HI R239, RZ, 0x10, R218 ;  /* 0x00000010ffef7819 */ /* 0x000fe200000116da */
[----:B------:R-:W-:Y:S01]  /*46d0*/  FFMA.FTZ R58, R58, UR8, -R5 ;  /* 0x000000083a3a7c23 */ /* 0x000fe20008010805 */
[----:B------:R-:W-:Y:S01]  /*46e0*/  LOP3.LUT R240, R218, 0xffff, RZ, 0xc0, !PT ;  /* 0x0000ffffdaf07812 */ /* 0x000fe200078ec0ff */
[--C-:B------:R-:W-:Y:S01]  /*46f0*/  FFMA.FTZ R57, R57, UR8, -R249.reuse ;  /* 0x0000000839397c23 */ /* 0x100fe200080108f9 */
[----:B------:R-:W-:Y:S01]  /*4700*/  LOP3.LUT R218, R244, 0xffff, RZ, 0xc0, !PT ;  /* 0x0000fffff4da7812 */ /* 0x000fe200078ec0ff */
[----:B------:R-:W-:Y:S01]  /*4710*/  FFMA.FTZ R56, R56, UR8, -R249 ;  /* 0x0000000838387c23 */ /* 0x000fe200080108f9 */
[----:B------:R-:W-:Y:S01]  /*4720*/  LOP3.LUT R243, R244, 0xff, RZ, 0xc0, !PT ;  /* 0x000000fff4f37812 */ /* 0x000fe200078ec0ff */
[----:B------:R-:W-:Y:S01]  /*4730*/  FFMA.FTZ R54, R54, UR8, -R252 ;  /* 0x0000000836367c23 */ /* 0x000fe200080108fc */
[--C-:B------:R-:W-:Y:S01]  /*4740*/  SHF.R.U32.HI R242, RZ, 0x10, R244.reuse ;  /* 0x00000010fff27819 */ /* 0x100fe200000116f4 */
[--C-:B------:R-:W-:Y:S01]  /*4750*/  FFMA.FTZ R59, R59, UR8, -R5.reuse ;  /* 0x000000083b3b7c23 */ /* 0x100fe20008010805 */
[----:B------:R-:W-:Y:S01]  /*4760*/  SHF.R.U32.HI R219, RZ, 0x18, R244 ;  /* 0x00000018ffdb7819 */ /* 0x000fe200000116f4 */
[----:B------:R-:W-:Y:S01]  /*4770*/  FFMA.FTZ R244, R26, UR8, -R5 ;  /* 0x000000081af47c23 */ /* 0x000fe20008010805 */
[----:B------:R-:W-:Y:S01]  /*4780*/  ISETP.LE.U32.AND P5, PT, R211, UR9, PT ;  /* 0x00000009d3007c0c */ /* 0x000fe2000bfa3070 */
[----:B------:R-:W-:Y:S01]  /*4790*/  MUFU.EX2 R200, R200 ;  /* 0x000000c800c87308 */ /* 0x000fe20000000800 */
[----:B------:R-:W-:Y:S02]  /*47a0*/  @P4 FSEL R64, R64, -INF , !P3 ;  /* 0xff80000040404808 */ /* 0x000fe40005800000 */
[----:B------:R-:W-:Y:S02]  /*47b0*/  ISETP.LE.U32.AND P4, PT, R212, UR9, PT ;  /* 0x00000009d4007c0c */ /* 0x000fe4000bf83070 */
[----:B------:R-:W-:Y:S01]  /*47c0*/  @P1 FSEL R60, R60, -INF , !P3 ;  /* 0xff8000003c3c1808 */ /* 0x000fe20005800000 */
[----:B------:R-:W-:Y:S01]  /*47d0*/  FFMA.FTZ R64, R64, UR8, -R246 ;  /* 0x0000000840407c23 */ /* 0x000fe200080108f6 */
[----:B------:R-:W-:Y:S03]  /*47e0*/  PLOP3.LUT P1, PT, PT, PT, UP0, 0x80, 0x0 ;  /* 0x000000000000781c */ /* 0x000fe60003f2f008 */
[----:B------:R1:W-:Y:S01]  /*47f0*/  MUFU.EX2 R211, R215 ;  /* 0x000000d700d37308 */ /* 0x0003e20000000800 */
[----:B------:R-:W-:Y:S01]  /*4800*/  @P2 FSEL R62, R62, -INF , !P3 ;  /* 0xff8000003e3e2808 */ /* 0x000fe20005800000 */
[----:B------:R-:W-:Y:S01]  /*4810*/  FFMA.FTZ R60, R60, UR8, -R249 ;  /* 0x000000083c3c7c23 */ /* 0x000fe200080108f9 */
[----:B------:R-:W-:Y:S02]  /*4820*/  @P0 FSEL R66, R66, -INF , !P3 ;  /* 0xff80000042420808 */ /* 0x000fe40005800000 */
[----:B------:R-:W-:Y:S01]  /*4830*/  PLOP3.LUT P2, PT, PT, PT, UP0, 0x80, 0x0 ;  /* 0x000000000000781c */ /* 0x000fe20003f4f008 */
[----:B------:R-:W-:Y:S01]  /*4840*/  FFMA.FTZ R62, R62, UR8, -R5 ;  /* 0x000000083e3e7c23 */ /* 0x000fe20008010805 */
[----:B------:R-:W-:Y:S03]  /*4850*/  PLOP3.LUT P0, PT, PT, PT, UP0, 0x80, 0x0 ;  /* 0x000000000000781c */ /* 0x000fe60003f0f008 */
[----:B------:R4:W-:Y:S01]  /*4860*/  MUFU.EX2 R212, R244 ;  /* 0x000000f400d47308 */ /* 0x0009e20000000800 */
[----:B------:R-:W-:Y:S01]  /*4870*/  LOP3.LUT R216, R214, 0xffff, RZ, 0xc0, !PT ;  /* 0x0000ffffd6d87812 */ /* 0x000fe200078ec0ff */
[----:B------:R-:W-:Y:S01]  /*4880*/  FFMA.FTZ R66, R66, UR8, -R252 ;  /* 0x0000000842427c23 */ /* 0x000fe200080108fc */
[----:B------:R-:W-:Y:S01]  /*4890*/  LOP3.LUT R217, R245, UR7, R210, 0x96, !PT ;  /* 0x00000007f5d97c12 */ /* 0x000fe2000f8e96d2 */
[--C-:B------:R-:W-:Y:S01]  /*48a0*/  FFMA.FTZ R210, R24, UR8, -R249.reuse ;  /* 0x0000000818d27c23 */ /* 0x100fe200080108f9 */
[----:B------:R-:W-:Y:S02]  /*48b0*/  SHF.R.U32.HI R216, RZ, 0x8, R216 ;  /* 0x00000008ffd87819 */ /* 0x000fe400000116d8 */
[----:B------:R-:W-:Y:S03]  /*48c0*/  @P1 FSEL R61, R61, -INF , !P6 ;  /* 0xff8000003d3d1808 */ /* 0x000fe60007000000 */
[----:B------:R-:W-:Y:S01]  /*48d0*/  MUFU.EX2 R198, R198 ;  /* 0x000000c600c67308 */ /* 0x000fe20000000800 */
[----:B-1----:R-:W-:Y:S02]  /*48e0*/  LOP3.LUT R215, R214, 0xff, RZ, 0xc0, !PT ;  /* 0x000000ffd6d77812 */ /* 0x002fe400078ec0ff */
[----:B------:R-:W-:Y:S02]  /*48f0*/  LOP3.LUT R216, R216, 0xffff, RZ, 0xc0, !PT ;  /* 0x0000ffffd8d87812 */ /* 0x000fe400078ec0ff */
[----:B------:R-:W-:Y:S02]  /*4900*/  PLOP3.LUT P1, PT, PT, PT, UP0, 0x80, 0x0 ;  /* 0x000000000000781c */ /* 0x000fe40003f2f008 */
[----:B------:R-:W-:Y:S03]  /*4910*/  @P2 FSEL R63, R63, -INF , !P6 ;  /* 0xff8000003f3f2808 */ /* 0x000fe60007000000 */
[----:B------:R-:W-:Y:S01]  /*4920*/  MUFU.EX2 R204, R204 ;  /* 0x000000cc00cc7308 */ /* 0x000fe20000000800 */
[----:B------:R-:W-:Y:S01]  /*4930*/  @P0 FSEL R65, R65, -INF , !P6 ;  /* 0xff80000041410808 */ /* 0x000fe20007000000 */
[----:B----4-:R-:W-:Y:S01]  /*4940*/  FFMA.FTZ R244, R28, UR8, -R249 ;  /* 0x000000081cf47c23 */ /* 0x010fe200080108f9 */
[----:B------:R-:W-:Y:S02]  /*4950*/  ISETP.LE.U32.AND P2, PT, R215, UR9, PT ;  /* 0x00000009d7007c0c */ /* 0x000fe4000bf43070 */
[----:B------:R-:W-:Y:S02]  /*4960*/  ISETP.LE.U32.AND P0, PT, R216, UR9, PT ;  /* 0x00000009d8007c0c */ /* 0x000fe4000bf03070 */
[--C-:B------:R-:W-:Y:S03]  /*4970*/  SHF.R.U32.HI R215, RZ, 0x10, R214.reuse ;  /* 0x00000010ffd77819 */ /* 0x100fe600000116d6 */
[----:B------:R1:W-:Y:S01]  /*4980*/  MUFU.EX2 R203, R205 ;  /* 0x000000cd00cb7308 */ /* 0x0003e20000000800 */
[----:B------:R-:W-:Y:S02]  /*4990*/  SHF.R.U32.HI R216, RZ, 0x18, R214 ;  /* 0x00000018ffd87819 */ /* 0x000fe400000116d6 */
[----:B------:R-:W-:Y:S02]  /*49a0*/  @P1 FSEL R67, R67, -INF , !P6 ;  /* 0xff80000043431808 */ /* 0x000fe40007000000 */
[----:B------:R-:W-:Y:S02]  /*49b0*/  ISETP.LE.U32.AND P1, PT, R216, UR9, PT ;  /* 0x00000009d8007c0c */ /* 0x000fe4000bf23070 */
[----:B------:R-:W-:Y:S03]  /*49c0*/  LOP3.LUT R216, R217, 0xffff, RZ, 0xc0, !PT ;  /* 0x0000ffffd9d87812 */ /* 0x000fe600078ec0ff */
[----:B------:R4:W-:Y:S01]  /*49d0*/  MUFU.EX2 R214, R244 ;  /* 0x000000f400d67308 */ /* 0x0009e20000000800 */
[----:B------:R-:W-:Y:S01]  /*49e0*/  LOP3.LUT R215, R215, 0xff, RZ, 0xc0, !PT ;  /* 0x000000ffd7d77812 */ /* 0x000fe200078ec0ff */
[----:B------:R-:W-:Y:S01]  /*49f0*/  @!P0 FADD.FTZ R193, -R193, -RZ ;  /* 0x800000ffc1c18221 */ /* 0x000fe20000010100 */
[----:B------:R-:W-:Y:S01]  /*4a00*/  SHF.R.U32.HI R216, RZ, 0x8, R216 ;  /* 0x00000008ffd87819 */ /* 0x000fe200000116d8 */
[----:B------:R-:W-:Y:S01]  /*4a10*/  @!P2 FADD.FTZ R190, -R190, -RZ ;  /* 0x800000ffbebea221 */ /* 0x000fe20000010100 */
[----:B------:R-:W-:Y:S02]  /*4a20*/  LOP3.LUT R245, R217, 0xff, RZ, 0xc0, !PT ;  /* 0x000000ffd9f57812 */ /* 0x000fe400078ec0ff */
[----:B------:R-:W-:Y:S03]  /*4a30*/  ISETP.LE.U32.AND P6, PT, R215, UR9, PT ;  /* 0x00000009d7007c0c */ /* 0x000fe6000bfc3070 */
[----:B------:R-:W2:Y:S01]  /*4a40*/  MUFU.EX2 R202, R202 ;  /* 0x000000ca00ca7308 */ /* 0x000ea20000000800 */
[----:B------:R-:W-:Y:S01]  /*4a50*/  ISETP.LE.U32.AND P2, PT, R245, UR9, PT ;  /* 0x00000009f5007c0c */ /* 0x000fe2000bf43070 */
[----:B------:R-:W-:Y:S01]  /*4a60*/  @!P1 FADD.FTZ R191, -R191, -RZ ;  /* 0x800000ffbfbf9221 */ /* 0x000fe20000010100 */
[--C-:B------:R-:W-:Y:S01]  /*4a70*/  SHF.R.U32.HI R245, RZ, 0x10, R217.reuse ;  /* 0x00000010fff57819 */ /* 0x100fe200000116d9 */
[----:B-1----:R-:W-:Y:S01]  /*4a80*/  FFMA.FTZ R205, R19, UR8, -R252 ;  /* 0x0000000813cd7c23 */ /* 0x002fe200080108fc */
[----:B------:R-:W-:Y:S02]  /*4a90*/  SHF.R.U32.HI R218, RZ, 0x8, R218 ;  /* 0x00000008ffda7819 */ /* 0x000fe400000116da */
[----:B------:R-:W-:Y:S03]  /*4aa0*/  LOP3.LUT R245, R245, 0xff, RZ, 0xc0, !PT ;  /* 0x000000fff5f57812 */ /* 0x000fe600078ec0ff */
[----:B------:R-:W-:Y:S01]  /*4ab0*/  MUFU.EX2 R206, R206 ;  /* 0x000000ce00ce7308 */ /* 0x000fe20000000800 */
[----:B----4-:R-:W-:Y:S02]  /*4ac0*/  LOP3.LUT R244, R216, 0xffff, RZ, 0xc0, !PT ;  /* 0x0000ffffd8f47812 */ /* 0x010fe400078ec0ff */
[----:B------:R-:W-:Y:S01]  /*4ad0*/  SHF.R.U32.HI R222, RZ, 0x10, R222 ;  /* 0x00000010ffde7819 */ /* 0x000fe200000116de */
[----:B------:R-:W-:Y:S01]  /*4ae0*/  @!P6 FADD.FTZ R192, -R192, -RZ ;  /* 0x800000ffc0c0e221 */ /* 0x000fe20000010100 */
[----:B------:R-:W-:Y:S01]  /*4af0*/  ISETP.LE.U32.AND P0, PT, R244, UR9, PT ;  /* 0x00000009f4007c0c */ /* 0x000fe2000bf03070 */
[----:B------:R-:W-:Y:S01]  /*4b00*/  @!P2 FADD.FTZ R194, -R194, -RZ ;  /* 0x800000ffc2c2a221 */ /* 0x000fe20000010100 */
[----:B------:R-:W-:Y:S03]  /*4b10*/  SHF.R.U32.HI R244, RZ, 0x18, R217 ;  /* 0x00000018fff47819 */ /* 0x000fe600000116d9 */
[----:B------:R-:W1:Y:S01]  /*4b20*/  MUFU.EX2 R205, R205 ;  /* 0x000000cd00cd7308 */ /* 0x000e620000000800 */
[----:B------:R-:W-:Y:S01]  /*4b30*/  ISETP.LE.U32.AND P6, PT, R245, UR9, PT ;  /* 0x00000009f5007c0c */ /* 0x000fe2000bfc3070 */
[--C-:B------:R-:W-:Y:S01]  /*4b40*/  FFMA.FTZ R245, R33, UR8, -R246.reuse ;  /* 0x0000000821f57c23 */ /* 0x100fe200080108f6 */
[----:B------:R-:W-:Y:S01]  /*4b50*/  ISETP.LE.U32.AND P1, PT, R244, UR9, PT ;  /* 0x00000009f4007c0c */ /* 0x000fe2000bf23070 */
[----:B------:R-:W-:Y:S01]  /*4b60*/  FFMA.FTZ R244, R32, UR8, -R246 ;  /* 0x0000000820f47c23 */ /* 0x000fe200080108f6 */
[----:B------:R-:W-:Y:S01]  /*4b70*/  ISETP.LE.U32.AND P2, PT, R243, UR9, PT ;  /* 0x00000009f3007c0c */ /* 0x000fe2000bf43070 */
[----:B--2---:R-:W-:Y:S01]  /*4b80*/  @!P5 FADD.FTZ R202, -R202, -RZ ;  /* 0x800000ffcacad221 */ /* 0x004fe20000010100 */
[----:B------:R-:W-:Y:S03]  /*4b90*/  LOP3.LUT R243, R218, 0xffff, RZ, 0xc0, !PT ;  /* 0x0000ffffdaf37812 */ /* 0x000fe600078ec0ff */
[----:B------:R-:W-:Y:S01]  /*4ba0*/  MUFU.EX2 R210, R210 ;  /* 0x000000d200d27308 */ /* 0x000fe20000000800 */
[----:B------:R-:W-:Y:S01]  /*4bb0*/  LOP3.LUT R242, R242, 0xff, RZ, 0xc0, !PT ;  /* 0x000000fff2f27812 */ /* 0x000fe200078ec0ff */
[----:B------:R-:W-:Y:S01]  /*4bc0*/  @!P0 FADD.FTZ R195, -R195, -RZ ;  /* 0x800000ffc3c38221 */ /* 0x000fe20000010100 */
[----:B------:R-:W-:Y:S01]  /*4bd0*/  ISETP.LE.U32.AND P0, PT, R243, UR9, PT ;  /* 0x00000009f3007c0c */ /* 0x000fe2000bf03070 */
[----:B------:R-:W-:Y:S01]  /*4be0*/  FFMA.FTZ R243, R35, UR8, -R252 ;  /* 0x0000000823f37c23 */ /* 0x000fe200080108fc */
[----:B------:R-:W-:Y:S01]  /*4bf0*/  LOP3.LUT R222, R222, 0xff, RZ, 0xc0, !PT ;  /* 0x000000ffdede7812 */ /* 0x000fe200078ec0ff */
[----:B------:R-:W-:Y:S01]  /*4c00*/  @!P6 FADD.FTZ R196, -R196, -RZ ;  /* 0x800000ffc4c4e221 */ /* 0x000fe20000010100 */
[----:B------:R-:W-:Y:S01]  /*4c10*/  ISETP.LE.U32.AND P6, PT, R242, UR9, PT ;  /* 0x00000009f2007c0c */ /* 0x000fe2000bfc3070 */
[----:B------:R-:W-:Y:S01]  /*4c20*/  @!P1 FADD.FTZ R197, -R197, -RZ ;  /* 0x800000ffc5c59221 */ /* 0x000fe20000010100 */
[----:B------:R-:W-:Y:S01]  /*4c30*/  ISETP.LE.U32.AND P1, PT, R219, UR9, PT ;  /* 0x00000009db007c0c */ /* 0x000fe2000bf23070 */
[----:B------:R-:W2:Y:S01]  /*4c40*/  MUFU.EX2 R218, R244 ;  /* 0x000000f400da7308 */ /* 0x000ea20000000800 */
[----:B------:R-:W-:Y:S01]  /*4c50*/  SHF.R.U32.HI R220, RZ, 0x8, R220 ;  /* 0x00000008ffdc7819 */ /* 0x000fe200000116dc */
[----:B------:R-:W-:Y:S01]  /*4c60*/  @!P2 FADD.FTZ R198, -R198, -RZ ;  /* 0x800000ffc6c6a221 */ /* 0x000fe20000010100 */
[----:B------:R-:W-:Y:S01]  /*4c70*/  ISETP.LE.U32.AND P2, PT, R226, UR9, PT ;  /* 0x00000009e2007c0c */ /* 0x000fe2000bf43070 */
[----:B------:R-:W-:Y:S01]  /*4c80*/  FFMA.FTZ R226, R34, UR8, -R252 ;  /* 0x0000000822e27c23 */ /* 0x000fe200080108fc */
[----:B------:R-:W-:Y:S01]  /*4c90*/  LOP3.LUT R242, R220, 0xffff, RZ, 0xc0, !PT ;  /* 0x0000ffffdcf27812 */ /* 0x000fe200078ec0ff */
[----:B------:R-:W-:Y:S01]  /*4ca0*/  @!P0 FADD.FTZ R199, -R199, -RZ ;  /* 0x800000ffc7c78221 */ /* 0x000fe20000010100 */
[----:B------:R-:W-:Y:S03]  /*4cb0*/  ISETP.LE.U32.AND P0, PT, R222, UR9, PT ;  /* 0x00000009de007c0c */ /* 0x000fe6000bf03070 */
[----:B------:R4:W-:Y:S01]  /*4cc0*/  MUFU.EX2 R219, R245 ;  /* 0x000000f500db7308 */ /* 0x0009e20000000800 */
[----:B------:R-:W-:Y:S01]  /*4cd0*/  LOP3.LUT R222, R225, 0xffff, RZ, 0xc0, !PT ;  /* 0x0000ffffe1de7812 */ /* 0x000fe200078ec0ff */
[----:B------:R-:W-:Y:S01]  /*4ce0*/  @!P6 FADD.FTZ R200, -R200, -RZ ;  /* 0x800000ffc8c8e221 */ /* 0x000fe20000010100 */
[----:B------:R-:W-:Y:S01]  /*4cf0*/  ISETP.LE.U32.AND P6, PT, R242, UR9, PT ;  /* 0x00000009f2007c0c */ /* 0x000fe2000bfc3070 */
[----:B------:R-:W-:Y:S01]  /*4d00*/  @!P1 FADD.FTZ R201, -R201, -RZ ;  /* 0x800000ffc9c99221 */ /* 0x000fe20000010100 */
[----:B------:R-:W-:Y:S01]  /*4d10*/  ISETP.LE.U32.AND P1, PT, R223, UR9, PT ;  /* 0x00000009df007c0c */ /* 0x000fe2000bf23070 */
[----:B-1----:R-:W-:Y:S01]  /*4d20*/  @!P4 FADD.FTZ R205, -R205, -RZ ;  /* 0x800000ffcdcdc221 */ /* 0x002fe20000010100 */
[----:B------:R-:W-:Y:S03]  /*4d30*/  SHF.R.U32.HI R223, RZ, 0x8, R222 ;  /* 0x00000008ffdf7819 */ /* 0x000fe600000116de */
[----:B------:R1:W-:Y:S01]  /*4d40*/  MUFU.EX2 R220, R226 ;  /* 0x000000e200dc7308 */ /* 0x0003e20000000800 */
[----:B------:R-:W-:Y:S02]  /*4d50*/  ISETP.LE.U32.AND P5, PT, R237, UR9, PT ;  /* 0x00000009ed007c0c */ /* 0x000fe4000bfa3070 */
[----:B------:R-:W-:Y:S01]  /*4d60*/  LOP3.LUT R223, R223, 0xffff, RZ, 0xc0, !PT ;  /* 0x0000ffffdfdf7812 */ /* 0x000fe200078ec0ff */
[----:B------:R-:W-:Y:S01]  /*4d70*/  @!P0 FADD.FTZ R204, -R204, -RZ ;  /* 0x800000ffcccc8221 */ /* 0x000fe20000010100 */
[----:B------:R-:W-:Y:S01]  /*4d80*/  ISETP.LE.U32.AND P3, PT, R213, UR9, PT ;  /* 0x00000009d5007c0c */ /* 0x000fe2000bf63070 */
[----:B------:R-:W-:Y:S01]  /*4d90*/  FFMA.FTZ R213, R27, UR8, -R5 ;  /* 0x000000081bd57c23 */ /* 0x000fe20008010805 */
[----:B------:R-:W-:Y:S01]  /*4da0*/  ISETP.LE.U32.AND P0, PT, R223, UR9, PT ;  /* 0x00000009df007c0c */ /* 0x000fe2000bf03070 */
[----:B------:R-:W-:Y:S01]  /*4db0*/  @!P6 FADD.FTZ R203, -R203, -RZ ;  /* 0x800000ffcbcbe221 */ /* 0x000fe20000010100 */
[----:B------:R-:W-:Y:S01]  /*4dc0*/  LOP3.LUT R231, R231, 0xff, RZ, 0xc0, !PT ;  /* 0x000000ffe7e77812 */ /* 0x000fe200078ec0ff */
[----:B----4-:R-:W-:Y:S01]  /*4dd0*/  IMAD.WIDE.U32 R244, R221, -0x326172a9, RZ ;  /* 0xcd9e8d57ddf47825 */ /* 0x010fe200078e00ff */
[----:B------:R-:W-:Y:S01]  /*4de0*/  SHF.R.U32.HI R236, RZ, 0x8, R236 ;  /* 0x00000008ffec7819 */ /* 0x000fe200000116ec */
[----:B------:R4:W3:Y:S02]  /*4df0*/  MUFU.EX2 R221, R243 ;  /* 0x000000f300dd7308 */ /* 0x0008e40000000800 */
[----:B--2---:R-:W-:Y:S01]  /*4e00*/  @!P1 FADD.FTZ R218, -R218, -RZ ;  /* 0x800000ffdada9221 */ /* 0x004fe20000010100 */
[----:B------:R-:W-:Y:S01]  /*4e10*/  LOP3.LUT R242, R245, UR7, R224, 0x96, !PT ;  /* 0x00000007f5f27c12 */ /* 0x000fe2000f8e96e0 */
[----:B------:R-:W-:Y:S01]  /*4e20*/  FFMA.FTZ R224, R36, UR8, -R246 ;  /* 0x0000000824e07c23 */ /* 0x000fe200080108f6 */
[----:B------:R-:W-:Y:S01]  /*4e30*/  LOP3.LUT R36, R225, 0xff, RZ, 0xc0, !PT ;  /* 0x000000ffe1247812 */ /* 0x000fe200078ec0ff */
[----:B------:R-:W-:Y:S01]  /*4e40*/  @!P3 FADD.FTZ R214, -R214, -RZ ;  /* 0x800000ffd6d6b221 */ /* 0x000fe20000010100 */
[--C-:B-1----:R-:W-:Y:S03]  /*4e50*/  SHF.R.U32.HI R226, RZ, 0x10, R225.reuse ;  /* 0x00000010ffe27819 */ /* 0x102fe600000116e1 */
[----:B------:R1:W-:Y:S01]  /*4e60*/  MUFU.EX2 R222, R224 ;  /* 0x000000e000de7308 */ /* 0x0003e20000000800 */
[----:B------:R-:W-:Y:S01]  /*4e70*/  ISETP.LE.U32.AND P6, PT, R36, UR9, PT ;  /* 0x0000000924007c0c */ /* 0x000fe2000bfc3070 */
[----:B------:R-:W-:Y:S01]  /*4e80*/  @!P0 FADD.FTZ R207, -R207, -RZ ;  /* 0x800000ffcfcf8221 */ /* 0x000fe20000010100 */
[----:B------:R-:W-:Y:S02]  /*4e90*/  LOP3.LUT R237, R244, 0xff, RZ, 0xc0, !PT ;  /* 0x000000fff4ed7812 */ /* 0x000fe400078ec0ff */
[----:B------:R-:W-:Y:S02]  /*4ea0*/  SHF.R.U32.HI R36, RZ, 0x18, R244 ;  /* 0x00000018ff247819 */ /* 0x000fe400000116f4 */
[----:B------:R-:W-:Y:S03]  /*4eb0*/  LOP3.LUT R226, R226, 0xff, RZ, 0xc0, !PT ;  /* 0x000000ffe2e27812 */ /* 0x000fe600078ec0ff */
[----:B------:R2:W-:Y:S01]  /*4ec0*/  MUFU.EX2 R215, R248 ;  /* 0x000000f800d77308 */ /* 0x0005e20000000800 */
[----:B------:R-:W-:Y:S01]  /*4ed0*/  SHF.R.U32.HI R225, RZ, 0x18, R225 ;  /* 0x00000018ffe17819 */ /* 0x000fe200000116e1 */
[--C-:B----4-:R-:W-:Y:S01]  /*4ee0*/  FFMA.FTZ R243, R37, UR8, -R246.reuse ;  /* 0x0000000825f37c23 */ /* 0x110fe200080108f6 */
[----:B------:R-:W-:Y:S01]  /*4ef0*/  LOP3.LUT R37, R244, 0xffff, RZ, 0xc0, !PT ;  /* 0x0000fffff4257812 */ /* 0x000fe200078ec0ff */
[----:B------:R-:W-:Y:S01]  /*4f00*/  FFMA.FTZ R246, R65, UR8, -R246 ;  /* 0x0000000841f67c23 */ /* 0x000fe200080108f6 */
[----:B------:R-:W-:Y:S01]  /*4f10*/  ISETP.LE.U32.AND P4, PT, R226, UR9, PT ;  /* 0x00000009e2007c0c */ /* 0x000fe2000bf83070 */
[----:B------:R-:W-:Y:S01]  /*4f20*/  @!P6 FADD.FTZ R206, -R206, -RZ ;  /* 0x800000ffcecee221 */ /* 0x000fe20000010100 */
[----:B------:R-:W-:Y:S03]  /*4f30*/  ISETP.LE.U32.AND P6, PT, R225, UR9, PT ;  /* 0x00000009e1007c0c */ /* 0x000fe6000bfc3070 */
[----:B------:R4:W-:Y:S01]  /*4f40*/  MUFU.EX2 R223, R243 ;  /* 0x000000f300df7308 */ /* 0x0009e20000000800 */
[----:B------:R-:W-:Y:S01]  /*4f50*/  ISETP.LE.U32.AND P3, PT, R231, UR9, PT ;  /* 0x00000009e7007c0c */ /* 0x000fe2000bf63070 */
[----:B-1----:R-:W-:Y:S01]  /*4f60*/  FFMA.FTZ R224, R38, UR8, -R252 ;  /* 0x0000000826e07c23 */ /* 0x002fe200080108fc */
[----:B------:R-:W-:Y:S01]  /*4f70*/  SHF.R.U32.HI R38, RZ, 0x10, R244 ;  /* 0x00000010ff267819 */ /* 0x000fe200000116f4 */
[--C-:B------:R-:W-:Y:S01]  /*4f80*/  FFMA.FTZ R244, R39, UR8, -R252.reuse ;  /* 0x0000000827f47c23 */ /* 0x100fe200080108fc */
[----:B------:R-:W-:Y:S01]  /*4f90*/  LOP3.LUT R39, R229, 0xffff, RZ, 0xc0, !PT ;  /* 0x0000ffffe5277812 */ /* 0x000fe200078ec0ff */
[----:B------:R-:W-:Y:S01]  /*4fa0*/  FFMA.FTZ R252, R67, UR8, -R252 ;  /* 0x0000000843fc7c23 */ /* 0x000fe200080108fc */
[----:B------:R-:W-:Y:S01]  /*4fb0*/  LOP3.LUT R236, R236, 0xffff, RZ, 0xc0, !PT ;  /* 0x0000ffffecec7812 */ /* 0x000fe200078ec0ff */
[----:B------:R-:W-:Y:S01]  /*4fc0*/  FFMA.FTZ R226, R40, UR8, -R249 ;  /* 0x0000000828e27c23 */ /* 0x000fe200080108f9 */
[----:B------:R-:W-:Y:S01]  /*4fd0*/  SHF.R.U32.HI R39, RZ, 0x8, R39 ;  /* 0x00000008ff277819 */ /* 0x000fe20000011627 */
[----:B--2---:R-:W-:Y:S01]  /*4fe0*/  FFMA.FTZ R248, R31, UR8, -R5 ;  /* 0x000000081ff87c23 */ /* 0x004fe20008010805 */
[----:B------:R-:W-:Y:S01]  /*4ff0*/  SHF.R.U32.HI R37, RZ, 0x8, R37 ;  /* 0x00000008ff257819 */ /* 0x000fe20000011625 */
[----:B------:R-:W-:Y:S01]  /*5000*/  @!P4 FADD.FTZ R208, -R208, -RZ ;  /* 0x800000ffd0d0c221 */ /* 0x000fe20000010100 */
[----:B------:R-:W-:Y:S01]  /*5010*/  LOP3.LUT R40, R39, 0xffff, RZ, 0xc0, !PT ;  /* 0x0000ffff27287812 */ /* 0x000fe200078ec0ff */
[----:B------:R-:W1:Y:S01]  /*5020*/  MUFU.EX2 R217, R248 ;  /* 0x000000f800d97308 */ /* 0x000e620000000800 */
[----:B------:R-:W-:Y:S01]  /*5030*/  SHF.R.U32.HI R39, RZ, 0x10, R229 ;  /* 0x00000010ff277819 */ /* 0x000fe200000116e5 */
[----:B---3--:R-:W-:Y:S01]  /*5040*/  @!P5 FADD.FTZ R221, -R221, -RZ ;  /* 0x800000ffddddd221 */ /* 0x008fe20000010100 */
[----:B----4-:R-:W-:Y:S01]  /*5050*/  LOP3.LUT R243, R229, 0xff, RZ, 0xc0, !PT ;  /* 0x000000ffe5f37812 */ /* 0x010fe200078ec0ff */
[----:B------:R-:W-:Y:S01]  /*5060*/  FFMA.FTZ R231, R45, UR8, -R249 ;  /* 0x000000082de77c23 */ /* 0x000fe200080108f9 */
[----:B------:R-:W-:Y:S01]  /*5070*/  SHF.R.U32.HI R229, RZ, 0x18, R229 ;  /* 0x00000018ffe57819 */ /* 0x000fe200000116e5 */
[----:B------:R-:W-:Y:S01]  /*5080*/  @!P6 FADD.FTZ R209, -R209, -RZ ;  /* 0x800000ffd1d1e221 */ /* 0x000fe20000010100 */
[----:B------:R-:W-:Y:S03]  /*5090*/  ISETP.LE.U32.AND P0, PT, R243, UR9, PT ;  /* 0x00000009f3007c0c */ /* 0x000fe6000bf03070 */
[----:B------:R2:W-:Y:S01]  /*50a0*/  MUFU.EX2 R225, R244 ;  /* 0x000000f400e17308 */ /* 0x0005e20000000800 */
[----:B------:R-:W-:Y:S02]  /*50b0*/  ISETP.LE.U32.AND P4, PT, R40, UR9, PT ;  /* 0x0000000928007c0c */ /* 0x000fe4000bf83070 */
[----:B------:R-:W-:Y:S02]  /*50c0*/  LOP3.LUT R38, R38, 0xff, RZ, 0xc0, !PT ;  /* 0x000000ff26267812 */ /* 0x000fe400078ec0ff */
[----:B------:R-:W-:Y:S02]  /*50d0*/  LOP3.LUT R37, R37, 0xffff, RZ, 0xc0, !PT ;  /* 0x0000ffff25257812 */ /* 0x000fe400078ec0ff */
[----:B------:R-:W-:Y:S03]  /*50e0*/  LOP3.LUT R39, R39, 0xff, RZ, 0xc0, !PT ;  /* 0x000000ff27277812 */ /* 0x000fe600078ec0ff */
[----:B------:R-:W3:Y:S01]  /*50f0*/  MUFU.EX2 R213, R213 ;  /* 0x000000d500d57308 */ /* 0x000ee20000000800 */
[----:B------:R-:W-:Y:S01]  /*5100*/  LOP3.LUT R243, R250, 0xff, RZ, 0xc0, !PT ;  /* 0x000000fffaf37812 */ /* 0x000fe200078ec0ff */
[----:B-1----:R-:W-:Y:S01]  /*5110*/  @!P2 FADD.FTZ R217, -R217, -RZ ;  /* 0x800000ffd9d9a221 */ /* 0x002fe20000010100 */
[----:B------:R-:W-:Y:S01]  /*5120*/  ISETP.LE.U32.AND P6, PT, R39, UR9, PT ;  /* 0x0000000927007c0c */ /* 0x000fe2000bfc3070 */
[----:B------:R-:W-:Y:S01]  /*5130*/  @!P0 FADD.FTZ R210, -R210, -RZ ;  /* 0x800000ffd2d28221 */ /* 0x000fe20000010100 */
[----:B------:R-:W-:Y:S01]  /*5140*/  ISETP.LE.U32.AND P0, PT, R229, UR9, PT ;  /* 0x00000009e5007c0c */ /* 0x000fe2000bf03070 */
[----:B------:R-:W-:Y:S01]  /*5150*/  @!P4 FADD.FTZ R211, -R211, -RZ ;  /* 0x800000ffd3d3c221 */ /* 0x000fe20000010100 */
[----:B------:R-:W-:Y:S03]  /*5160*/  ISETP.LE.U32.AND P4, PT, R241, UR9, PT ;  /* 0x00000009f1007c0c */ /* 0x000fe6000bf83070 */
[----:B------:R-:W1:Y:S01]  /*5170*/  MUFU.EX2 R216, R247 ;  /* 0x000000f700d87308 */ /* 0x000e620000000800 */
[----:B------:R-:W-:Y:S01]  /*5180*/  SHF.R.U32.HI R241, RZ, 0x18, R250 ;  /* 0x00000018fff17819 */ /* 0x000fe200000116fa */
[----:B--2---:R-:W-:Y:S01]  /*5190*/  IMAD.WIDE.U32 R244, R228, -0x2daee0ad, RZ ;  /* 0xd2511f53e4f47825 */ /* 0x004fe200078e00ff */
[----:B------:R-:W-:Y:S03]  /*51a0*/  LOP3.LUT R39, R251, UR5, R230, 0x96, !PT ;  /* 0x00000005fb277c12 */ /* 0x000fe6000f8e96e6 */
[--C-:B------:R-:W-:Y:S01]  /*51b0*/  FFMA.FTZ R230, R44, UR8, -R249.reuse ;  /* 0x000000082ce67c23 */ /* 0x100fe200080108f9 */
[----:B------:R-:W-:Y:S01]  /*51c0*/  FFMA.FTZ R249, R61, UR8, -R249 ;  /* 0x000000083df97c23 */ /* 0x000fe200080108f9 */
[----:B------:R-:W-:Y:S02]  /*51d0*/  LOP3.LUT R40, R245, UR5, R232, 0x96, !PT ;  /* 0x00000005f5287c12 */ /* 0x000fe4000f8e96e8 */
[----:B------:R-:W-:Y:S01]  /*51e0*/  MUFU.EX2 R248, R60 ;  /* 0x0000003c00f87308 */ /* 0x000fe20000000800 */
[----:B------:R-:W-:Y:S01]  /*51f0*/  SHF.R.U32.HI R232, RZ, 0x8, R234 ;  /* 0x00000008ffe87819 */ /* 0x000fe200000116ea */
[----:B---3--:R-:W-:Y:S01]  /*5200*/  @!P0 FADD.FTZ R213, -R213, -RZ ;  /* 0x800000ffd5d58221 */ /* 0x008fe20000010100 */
[----:B------:R-:W-:Y:S01]  /*5210*/  ISETP.LE.U32.AND P0, PT, R236, UR9, PT ;  /* 0x00000009ec007c0c */ /* 0x000fe2000bf03070 */
[--C-:B------:R-:W-:Y:S01]  /*5220*/  FFMA.FTZ R236, R47, UR8, -R5.reuse ;  /* 0x000000082fec7c23 */ /* 0x100fe20008010805 */
[----:B------:R-:W-:Y:S01]  /*5230*/  LOP3.LUT R234, R233, 0xff, RZ, 0xc0, !PT ;  /* 0x000000ffe9ea7812 */ /* 0x000fe200078ec0ff */
[----:B------:R-:W-:Y:S01]  /*5240*/  FFMA.FTZ R5, R63, UR8, -R5 ;  /* 0x000000083f057c23 */ /* 0x000fe20008010805 */
[----:B------:R-:W-:Y:S01]  /*5250*/  LOP3.LUT R232, R232, 0xffff, RZ, 0xc0, !PT ;  /* 0x0000ffffe8e87812 */ /* 0x000fe200078ec0ff */
[----:B------:R-:W-:Y:S01]  /*5260*/  @!P6 FADD.FTZ R212, -R212, -RZ ;  /* 0x800000ffd4d4e221 */ /* 0x000fe20000010100 */
[C---:B------:R-:W-:Y:S01]  /*5270*/  LOP3.LUT R47, R235.reuse, 0xffff, RZ, 0xc0, !PT ;  /* 0x0000ffffeb2f7812 */ /* 0x040fe200078ec0ff */
[----:B-1----:R-:W-:Y:S01]  /*5280*/  @!P3 FADD.FTZ R216, -R216, -RZ ;  /* 0x800000ffd8d8b221 */ /* 0x002fe20000010100 */
[----:B------:R-:W-:Y:S01]  /*5290*/  ISETP.LE.U32.AND P3, PT, R234, UR9, PT ;  /* 0x00000009ea007c0c */ /* 0x000fe2000bf63070 */
[----:B------:R-:W1:Y:S01]  /*52a0*/  MUFU.EX2 R224, R224 ;  /* 0x000000e000e07308 */ /* 0x000e620000000800 */
[----:B------:R-:W-:Y:S02]  /*52b0*/  LOP3.LUT R233, R235, 0xff, RZ, 0xc0, !PT ;  /* 0x000000ffebe97812 */ /* 0x000fe400078ec0ff */
[----:B------:R-:W-:Y:S01]  /*52c0*/  SHF.R.U32.HI R47, RZ, 0x8, R47 ;  /* 0x00000008ff2f7819 */ /* 0x000fe2000001162f */
[----:B------:R-:W-:Y:S01]  /*52d0*/  @!P0 FADD.FTZ R215, -R215, -RZ ;  /* 0x800000ffd7d78221 */ /* 0x000fe20000010100 */
[----:B------:R-:W-:Y:S02]  /*52e0*/  ISETP.LE.U32.AND P0, PT, R232, UR9, PT ;  /* 0x00000009e8007c0c */ /* 0x000fe4000bf03070 */
[----:B------:R-:W-:Y:S03]  /*52f0*/  ISETP.LE.U32.AND P2, PT, R233, UR9, PT ;  /* 0x00000009e9007c0c */ /* 0x000fe6000bf43070 */
[----:B------:R2:W-:Y:S01]  /*5300*/  MUFU.EX2 R232, R46 ;  /* 0x0000002e00e87308 */ /* 0x0005e20000000800 */
[--C-:B------:R-:W-:Y:S02]  /*5310*/  SHF.R.U32.HI R234, RZ, 0x18, R235.reuse ;  /* 0x00000018ffea7819 */ /* 0x100fe400000116eb */
[----:B------:R-:W-:Y:S01]  /*5320*/  LOP3.LUT R47, R47, 0xffff, RZ, 0xc0, !PT ;  /* 0x0000ffff2f2f7812 */ /* 0x000fe200078ec0ff */
[----:B------:R-:W-:Y:S01]  /*5330*/  @!P3 FADD.FTZ R220, -R220, -RZ ;  /* 0x800000ffdcdcb221 */ /* 0x000fe20000010100 */
[----:B------:R-:W-:Y:S02]  /*5340*/  SHF.R.U32.HI R235, RZ, 0x10, R235 ;  /* 0x00000010ffeb7819 */ /* 0x000fe400000116eb */
[----:B------:R-:W-:Y:S03]  /*5350*/  ISETP.LE.U32.AND P3, PT, R47, UR9, PT ;  /* 0x000000092f007c0c */ /* 0x000fe6000bf63070 */
[----:B------:R-:W-:Y:S01]  /*5360*/  MUFU.EX2 R233, R236 ;  /* 0x000000ec00e97308 */ /* 0x000fe20000000800 */
[----:B------:R-:W-:Y:S01]  /*5370*/  LOP3.LUT R47, R235, 0xff, RZ, 0xc0, !PT ;  /* 0x000000ffeb2f7812 */ /* 0x000fe200078ec0ff */
[----:B------:R-:W-:Y:S01]  /*5380*/  @!P0 FADD.FTZ R219, -R219, -RZ ;  /* 0x800000ffdbdb8221 */ /* 0x000fe20000010100 */
[----:B------:R-:W-:Y:S01]  /*5390*/  ISETP.LE.U32.AND P1, PT, R234, UR9, PT ;  /* 0x00000009ea007c0c */ /* 0x000fe2000bf23070 */
[----:B------:R-:W-:Y:S01]  /*53a0*/  @!P2 FADD.FTZ R222, -R222, -RZ ;  /* 0x800000ffdedea221 */ /* 0x000fe20000010100 */
[----:B------:R-:W-:Y:S02]  /*53b0*/  ISETP.LE.U32.AND P5, PT, R47, UR9, PT ;  /* 0x000000092f007c0c */ /* 0x000fe4000bfa3070 */
[C---:B------:R-:W-:Y:S03]  /*53c0*/  LOP3.LUT R47, R242.reuse, 0xff, RZ, 0xc0, !PT ;  /* 0x000000fff22f7812 */ /* 0x040fe600078ec0ff */
[----:B------:R-:W3:Y:S01]  /*53d0*/  MUFU.EX2 R234, R48 ;  /* 0x0000003000ea7308 */ /* 0x000ee20000000800 */
[----:B--2---:R-:W-:Y:S02]  /*53e0*/  LOP3.LUT R46, R242, 0xffff, RZ, 0xc0, !PT ;  /* 0x0000fffff22e7812 */ /* 0x004fe400078ec0ff */
[----:B------:R-:W-:Y:S01]  /*53f0*/  ISETP.LE.U32.AND P2, PT, R47, UR9, PT ;  /* 0x000000092f007c0c */ /* 0x000fe2000bf43070 */
[----:B------:R-:W-:Y:S01]  /*5400*/  @!P3 FADD.FTZ R223, -R223, -RZ ;  /* 0x800000ffdfdfb221 */ /* 0x000fe20000010100 */
[----:B------:R-:W-:Y:S02]  /*5410*/  SHF.R.U32.HI R47, RZ, 0x10, R242 ;  /* 0x00000010ff2f7819 */ /* 0x000fe400000116f2 */
[----:B------:R-:W-:Y:S03]  /*5420*/  SHF.R.U32.HI R46, RZ, 0x8, R46 ;  /* 0x00000008ff2e7819 */ /* 0x000fe6000001162e */
[----:B------:R-:W-:Y:S01]  /*5430*/  MUFU.EX2 R236, R50 ;  /* 0x0000003200ec7308 */ /* 0x000fe20000000800 */
[----:B------:R-:W-:Y:S01]  /*5440*/  LOP3.LUT R47, R47, 0xff, RZ, 0xc0, !PT ;  /* 0x000000ff2f2f7812 */ /* 0x000fe200078ec0ff */
[----:B-1----:R-:W-:Y:S01]  /*5450*/  @!P5 FADD.FTZ R224, -R224, -RZ ;  /* 0x800000ffe0e0d221 */ /* 0x002fe20000010100 */
[----:B------:R-:W-:Y:S01]  /*5460*/  LOP3.LUT R46, R46, 0xffff, RZ, 0xc0, !PT ;  /* 0x0000ffff2e2e7812 */ /* 0x000fe200078ec0ff */
[----:B------:R-:W-:Y:S01]  /*5470*/  @!P1 FADD.FTZ R225, -R225, -RZ ;  /* 0x800000ffe1e19221 */ /* 0x000fe20000010100 */
[----:B------:R-:W-:Y:S02]  /*5480*/  ISETP.LE.U32.AND P5, PT, R47, UR9, PT ;  /* 0x000000092f007c0c */ /* 0x000fe4000bfa3070 */
[----:B------:R-:W-:Y:S03]  /*5490*/  SHF.R.U32.HI R242, RZ, 0x18, R242 ;  /* 0x00000018fff27819 */ /* 0x000fe600000116f2 */
[----:B------:R-:W1:Y:S01]  /*54a0*/  MUFU.EX2 R226, R226 ;  /* 0x000000e200e27308 */ /* 0x000e620000000800 */
[----:B------:R-:W-:Y:S01]  /*54b0*/  ISETP.LE.U32.AND P3, PT, R46, UR9, PT ;  /* 0x000000092e007c0c */ /* 0x000fe2000bf63070 */
[----:B---3--:R-:W-:Y:S01]  /*54c0*/  @!P4 FADD.FTZ R234, -R234, -RZ ;  /* 0x800000ffeaeac221 */ /* 0x008fe20000010100 */
[----:B------:R-:W-:Y:S02]  /*54d0*/  ISETP.LE.U32.AND P1, PT, R242, UR9, PT ;  /* 0x00000009f2007c0c */ /* 0x000fe4000bf23070 */
[----:B------:R-:W-:Y:S02]  /*54e0*/  ISETP.LE.U32.AND P6, PT, R238, UR9, PT ;  /* 0x00000009ee007c0c */ /* 0x000fe4000bfc3070 */
[----:B------:R-:W-:Y:S03]  /*54f0*/  ISETP.LE.U32.AND P0, PT, R237, UR9, PT ;  /* 0x00000009ed007c0c */ /* 0x000fe6000bf03070 */
[----:B------:R2:W3:Y:S01]  /*5500*/  MUFU.EX2 R228, R42 ;  /* 0x0000002a00e47308 */ /* 0x0004e20000000800 */
[--C-:B------:R-:W-:Y:S02]  /*5510*/  SHF.R.U32.HI R45, RZ, 0x10, R244.reuse ;  /* 0x00000010ff2d7819 */ /* 0x100fe400000116f4 */
[----:B------:R-:W-:Y:S02]  /*5520*/  LOP3.LUT R247, R244, 0xff, RZ, 0xc0, !PT ;  /* 0x000000fff4f77812 */ /* 0x000fe400078ec0ff */
[----:B------:R-:W-:Y:S02]  /*5530*/  SHF.R.U32.HI R44, RZ, 0x18, R244 ;  /* 0x00000018ff2c7819 */ /* 0x000fe400000116f4 */
[----:B------:R-:W-:Y:S03]  /*5540*/  F2FP.RELU.BF16.F32.PACK_AB R47, R197, R196 ;  /* 0x000000c4c52f723e */ /* 0x000fe600000018ff */
[----:B------:R-:W4:Y:S01]  /*5550*/  MUFU.EX2 R227, R41 ;  /* 0x0000002900e37308 */ /* 0x000f220000000800 */
[----:B-1----:R-:W-:Y:S01]  /*5560*/  @!P2 FADD.FTZ R226, -R226, -RZ ;  /* 0x800000ffe2e2a221 */ /* 0x002fe20000010100 */
[----:B------:R-:W-:Y:S02]  /*5570*/  ISETP.LE.U32.AND P2, PT, R36, UR9, PT ;  /* 0x0000000924007c0c */ /* 0x000fe4000bf43070 */
[----:B------:R-:W-:Y:S06]  /*5580*/  LOP3.LUT R36, R239, 0xff, RZ, 0xc0, !PT ;  /* 0x000000ffef247812 */ /* 0x000fec00078ec0ff */
[----:B------:R-:W1:Y:S01]  /*5590*/  MUFU.EX2 R229, R43 ;  /* 0x0000002b00e57308 */ /* 0x000e620000000800 */
[----:B--2---:R-:W-:Y:S01]  /*55a0*/  LOP3.LUT R42, R250, 0xffff, RZ, 0xc0, !PT ;  /* 0x0000fffffa2a7812 */ /* 0x004fe200078ec0ff */
[----:B---3--:R-:W-:Y:S01]  /*55b0*/  @!P5 FADD.FTZ R228, -R228, -RZ ;  /* 0x800000ffe4e4d221 */ /* 0x008fe20000010100 */
[----:B------:R-:W-:Y:S02]  /*55c0*/  ISETP.LE.U32.AND P5, PT, R38, UR9, PT ;  /* 0x0000000926007c0c */ /* 0x000fe4000bfa3070 */
[----:B------:R-:W-:Y:S02]  /*55d0*/  SHF.R.U32.HI R42, RZ, 0x8, R42 ;  /* 0x00000008ff2a7819 */ /* 0x000fe4000001162a */
[----:B------:R-:W-:Y:S03]  /*55e0*/  F2FP.RELU.BF16.F32.PACK_AB R38, R211, R210 ;  /* 0x000000d2d326723e */ /* 0x000fe600000018ff */
[----:B------:R-:W2:Y:S01]  /*55f0*/  MUFU.EX2 R231, R231 ;  /* 0x000000e700e77308 */ /* 0x000ea20000000800 */
[----:B------:R-:W-:Y:S01]  /*5600*/  LOP3.LUT R42, R42, 0xffff, RZ, 0xc0, !PT ;  /* 0x0000ffff2a2a7812 */ /* 0x000fe200078ec0ff */
[----:B----4-:R-:W-:Y:S01]  /*5610*/  @!P3 FADD.FTZ R227, -R227, -RZ ;  /* 0x800000ffe3e3b221 */ /* 0x010fe20000010100 */
[----:B------:R-:W-:Y:S01]  /*5620*/  ISETP.LE.U32.AND P3, PT, R37, UR9, PT ;  /* 0x0000000925007c0c */ /* 0x000fe2000bf63070 */
[----:B------:R-:W-:Y:S01]  /*5630*/  @!P2 FADD.FTZ R233, -R233, -RZ ;  /* 0x800000ffe9e9a221 */ /* 0x000fe20000010100 */
[----:B------:R-:W-:Y:S02]  /*5640*/  LOP3.LUT R37, R39, 0xff, RZ, 0xc0, !PT ;  /* 0x000000ff27257812 */ /* 0x000fe400078ec0ff */
[----:B------:R-:W-:Y:S03]  /*5650*/  SHF.R.U32.HI R41, RZ, 0x10, R250 ;  /* 0x00000010ff297819 */ /* 0x000fe600000116fa */
[----:B------:R-:W3:Y:S01]  /*5660*/  MUFU.EX2 R235, R49 ;  /* 0x0000003100eb7308 */ /* 0x000ee20000000800 */
[----:B-1----:R-:W-:Y:S01]  /*5670*/  @!P1 FADD.FTZ R229, -R229, -RZ ;  /* 0x800000ffe5e59221 */ /* 0x002fe20000010100 */
[----:B------:R-:W-:Y:S01]  /*5680*/  ISETP.LE.U32.AND P1, PT, R36, UR9, PT ;  /* 0x0000000924007c0c */ /* 0x000fe2000bf23070 */
[----:B------:R-:W-:Y:S01]  /*5690*/  @!P5 FADD.FTZ R232, -R232, -RZ ;  /* 0x800000ffe8e8d221 */ /* 0x000fe20000010100 */
[----:B------:R-:W-:Y:S02]  /*56a0*/  SHF.R.U32.HI R36, RZ, 0x8, R240 ;  /* 0x00000008ff247819 */ /* 0x000fe400000116f0 */
[----:B------:R-:W-:Y:S02]  /*56b0*/  ISETP.LE.U32.AND P2, PT, R37, UR9, PT ;  /* 0x0000000925007c0c */ /* 0x000fe4000bf43070 */
[----:B------:R-:W-:Y:S01]  /*56c0*/  LOP3.LUT R36, R36, 0xffff, RZ, 0xc0, !PT ;  /* 0x0000ffff24247812 */ /* 0x000fe200078ec0ff */
[----:B--2---:R-:W-:Y:S01]  /*56d0*/  @!P3 FADD.FTZ R231, -R231, -RZ ;  /* 0x800000ffe7e7b221 */ /* 0x004fe20000010100 */
[----:B------:R-:W-:Y:S01]  /*56e0*/  ISETP.LE.U32.AND P3, PT, R241, UR9, PT ;  /* 0x00000009f1007c0c */ /* 0x000fe2000bf63070 */
[----:B------:R-:W1:Y:S01]  /*56f0*/  MUFU.EX2 R238, R52 ;  /* 0x0000003400ee7308 */ /* 0x000e620000000800 */
[----:B------:R-:W-:Y:S02]  /*5700*/  ISETP.LE.U32.AND P5, PT, R36, UR9, PT ;  /* 0x0000000924007c0c */ /* 0x000fe4000bfa3070 */
[----:B------:R-:W-:Y:S01]  /*5710*/  SHF.R.U32.HI R36, RZ, 0x18, R39 ;  /* 0x00000018ff247819 */ /* 0x000fe20000011627 */
[----:B------:R-:W-:Y:S01]  /*5720*/  @!P1 FADD.FTZ R236, -R236, -RZ ;  /* 0x800000ffecec9221 */ /* 0x000fe20000010100 */
[----:B------:R-:W-:Y:S02]  /*5730*/  LOP3.LUT R37, R39, 0xffff, RZ, 0xc0, !PT ;  /* 0x0000ffff27257812 */ /* 0x000fe400078ec0ff */
[----:B------:R-:W-:Y:S03]  /*5740*/  ISETP.LE.U32.AND P4, PT, R36, UR9, PT ;  /* 0x0000000924007c0c */ /* 0x000fe6000bf83070 */
[----:B------:R-:W2:Y:S01]  /*5750*/  MUFU.EX2 R241, R55 ;  /* 0x0000003700f17308 */ /* 0x000ea20000000800 */
[----:B------:R-:W-:Y:S02]  /*5760*/  LOP3.LUT R36, R40, 0xff, RZ, 0xc0, !PT ;  /* 0x000000ff28247812 */ /* 0x000fe400078ec0ff */
[----:B------:R-:W-:Y:S02]  /*5770*/  SHF.R.U32.HI R37, RZ, 0x8, R37 ;  /* 0x00000008ff257819 */ /* 0x000fe40000011625 */
[----:B------:R-:W-:Y:S01]  /*5780*/  LOP3.LUT R43, R244, 0xffff, RZ, 0xc0, !PT ;  /* 0x0000fffff42b7812 */ /* 0x000fe200078ec0ff */
[----:B---3--:R-:W-:Y:S01]  /*5790*/  @!P5 FADD.FTZ R235, -R235, -RZ ;  /* 0x800000ffebebd221 */ /* 0x008fe20000010100 */
[----:B------:R-:W-:Y:S03]  /*57a0*/  ISETP.LE.U32.AND P5, PT, R36, UR9, PT ;  /* 0x0000000924007c0c */ /* 0x000fe6000bfa3070 */
[----:B------:R-:W3:Y:S01]  /*57b0*/  MUFU.EX2 R246, R246 ;  /* 0x000000f600f67308 */ /* 0x000ee20000000800 */
[----:B------:R-:W-:Y:S01]  /*57c0*/  LOP3.LUT R36, R40, 0xffff, RZ, 0xc0, !PT ;  /* 0x0000ffff28247812 */ /* 0x000fe200078ec0ff */
[----:B-1----:R-:W-:Y:S01]  /*57d0*/  @!P2 FADD.FTZ R238, -R238, -RZ ;  /* 0x800000ffeeeea221 */ /* 0x002fe20000010100 */
[----:B------:R-:W-:Y:S02]  /*57e0*/  LOP3.LUT R37, R37, 0xffff, RZ, 0xc0, !PT ;  /* 0x0000ffff25257812 */ /* 0x000fe400078ec0ff */
[----:B------:R-:W-:Y:S02]  /*57f0*/  SHF.R.U32.HI R36, RZ, 0x8, R36 ;  /* 0x00000008ff247819 */ /* 0x000fe40000011624 */
[----:B------:R-:W-:Y:S03]  /*5800*/  ISETP.LE.U32.AND P1, PT, R37, UR9, PT ;  /* 0x0000000925007c0c */ /* 0x000fe6000bf23070 */
[----:B------:R-:W1:Y:S01]  /*5810*/  MUFU.EX2 R239, R53 ;  /* 0x0000003500ef7308 */ /* 0x000e620000000800 */
[----:B--2---:R-:W-:Y:S01]  /*5820*/  @!P4 FADD.FTZ R241, -R241, -RZ ;  /* 0x800000fff1f1c221 */ /* 0x004fe20000010100 */
[----:B------:R-:W-:Y:S02]  /*5830*/  LOP3.LUT R36, R36, 0xffff, RZ, 0xc0, !PT ;  /* 0x0000ffff24247812 */ /* 0x000fe400078ec0ff */
[----:B------:R-:W-:Y:S02]  /*5840*/  ISETP.LE.U32.AND P4, PT, R42, UR9, PT ;  /* 0x000000092a007c0c */ /* 0x000fe4000bf83070 */
[----:B------:R-:W-:Y:S04]  /*5850*/  ISETP.LE.U32.AND P2, PT, R36, UR9, PT ;  /* 0x0000000924007c0c */ /* 0x000fe8000bf43070 */
[----:B------:R-:W2:Y:S01]  /*5860*/  MUFU.EX2 R237, R51 ;  /* 0x0000003300ed7308 */ /* 0x000ea20000000800 */
[----:B------:R-:W-:Y:S02]  /*5870*/  LOP3.LUT R36, R45, 0xff, RZ, 0xc0, !PT ;  /* 0x000000ff2d247812 */ /* 0x000fe400078ec0ff */
[----:B------:R-:W-:Y:S02]  /*5880*/  F2FP.RELU.BF16.F32.PACK_AB R45, R193, R190 ;  /* 0x000000bec12d723e */ /* 0x000fe400000018ff */
[----:B------:R-:W-:Y:S02]  /*5890*/  SHF.R.U32.HI R43, RZ, 0x8, R43 ;  /* 0x00000008ff2b7819 */ /* 0x000fe4000001162b */
[--C-:B------:R-:W-:Y:S01]  /*58a0*/  SHF.R.U32.HI R37, RZ, 0x10, R40.reuse ;  /* 0x00000010ff257819 */ /* 0x100fe20000011628 */
[----:B------:R4:W-:Y:S02]  /*58b0*/  STS [R158+0x12000], R45 ;  /* 0x0120002d9e007388 */ /* 0x0009e40000000800 */
[----:B------:R-:W4:Y:S01]  /*58c0*/  MUFU.EX2 R230, R230 ;  /* 0x000000e600e67308 */ /* 0x000f220000000800 */
[----:B------:R-:W-:Y:S01]  /*58d0*/  LOP3.LUT R43, R43, 0xffff, RZ, 0xc0, !PT ;  /* 0x0000ffff2b2b7812 */ /* 0x000fe200078ec0ff */
[----:B---3--:R-:W-:Y:S01]  /*58e0*/  @!P4 FADD.FTZ R246, -R246, -RZ ;  /* 0x800000fff6f6c221 */ /* 0x008fe20000010100 */
[----:B------:R-:W-:Y:S01]  /*58f0*/  SHF.R.U32.HI R39, RZ, 0x10, R39 ;  /* 0x00000010ff277819 */ /* 0x000fe20000011627 */
[----:B-1----:R-:W-:Y:S01]  /*5900*/  @!P1 FADD.FTZ R239, -R239, -RZ ;  /* 0x800000ffefef9221 */ /* 0x002fe20000010100 */
[----:B------:R-:W-:Y:S02]  /*5910*/  LOP3.LUT R37, R37, 0xff, RZ, 0xc0, !PT ;  /* 0x000000ff25257812 */ /* 0x000fe400078ec0ff */
[----:B------:R-:W-:Y:S03]  /*5920*/  LOP3.LUT R39, R39, 0xff, RZ, 0xc0, !PT ;  /* 0x000000ff27277812 */ /* 0x000fe600078ec0ff */
[----:B------:R-:W1:Y:S01]  /*5930*/  MUFU.EX2 R244, R58 ;  /* 0x0000003a00f47308 */ /* 0x000e620000000800 */
[----:B------:R-:W-:Y:S01]  /*5940*/  ISETP.LE.U32.AND P4, PT, R43, UR9, PT ;  /* 0x000000092b007c0c */ /* 0x000fe2000bf83070 */
[----:B--2---:R-:W-:Y:S01]  /*5950*/  @!P6 FADD.FTZ R237, -R237, -RZ ;  /* 0x800000ffedede221 */ /* 0x004fe20000010100 */
[----:B------:R-:W-:Y:S02]  /*5960*/  F2FP.RELU.BF16.F32.PACK_AB R43, R191, R192 ;  /* 0x000000c0bf2b723e */ /* 0x000fe400000018ff */
[----:B------:R-:W-:Y:S02]  /*5970*/  ISETP.LE.U32.AND P1, PT, R37, UR9, PT ;  /* 0x0000000925007c0c */ /* 0x000fe4000bf23070 */
[----:B------:R-:W-:Y:S01]  /*5980*/  ISETP.LE.U32.AND P6, PT, R39, UR9, PT ;  /* 0x0000000927007c0c */ /* 0x000fe2000bfc3070 */
[----:B------:R2:W-:Y:S01]  /*5990*/  STS [R158+0x12400], R43 ;  /* 0x0124002b9e007388 */ /* 0x0005e20000000800 */
[----:B------:R-:W-:Y:S01]  /*59a0*/  F2FP.RELU.BF16.F32.PACK_AB R39, R203, R202 ;  /* 0x000000cacb27723e */ /* 0x000fe200000018ff */
[----:B----4-:R-:W-:Y:S01]  /*59b0*/  @!P0 FADD.FTZ R230, -R230, -RZ ;  /* 0x800000ffe6e68221 */ /* 0x010fe20000010100 */
[----:B------:R-:W-:Y:S01]  /*59c0*/  F2FP.RELU.BF16.F32.PACK_AB R37, R205, R204 ;  /* 0x000000cccd25723e */ /* 0x000fe200000018ff */
[----:B------:R-:W3:Y:S01]  /*59d0*/  MUFU.EX2 R245, R64 ;  /* 0x0000004000f57308 */ /* 0x000ee20000000800 */
[----:B------:R-:W-:Y:S01]  /*59e0*/  F2FP.RELU.BF16.F32.PACK_AB R49, R199, R198 ;  /* 0x000000c6c731723e */ /* 0x000fe200000018ff */
[----:B------:R4:W-:Y:S01]  /*59f0*/  STS [R164+0x12000], R39 ;  /* 0x01200027a4007388 */ /* 0x0009e20000000800 */
[----:B------:R-:W-:Y:S02]  /*5a00*/  F2FP.RELU.BF16.F32.PACK_AB R42, R213, R212 ;  /* 0x000000d4d52a723e */ /* 0x000fe400000018ff */
[----:B------:R-:W-:Y:S01]  /*5a10*/  F2FP.RELU.BF16.F32.PACK_AB R45, R201, R200 ;  /* 0x000000c8c92d723e */ /* 0x000fe200000018ff */
[----:B------:R4:W-:Y:S01]  /*5a20*/  STS [R164+0x12400], R37 ;  /* 0x01240025a4007388 */ /* 0x0009e20000000800 */
[----:B------:R-:W-:Y:S01]  /*5a30*/  ISETP.LE.U32.AND P0, PT, R243, UR9, PT ;  /* 0x00000009f3007c0c */ /* 0x000fe2000bf03070 */
[----:B-1----:R-:W-:Y:S01]  /*5a40*/  @!P1 FADD.FTZ R244, -R244, -RZ ;  /* 0x800000fff4f49221 */ /* 0x002fe20000010100 */
[----:B------:R-:W-:Y:S01]  /*5a50*/  LOP3.LUT R41, R41, 0xff, RZ, 0xc0, !PT ;  /* 0x000000ff29297812 */ /* 0x000fe200078ec0ff */
[----:B------:R1:W-:Y:S01]  /*5a60*/  STS [R158+0x14400], R47 ;  /* 0x0144002f9e007388 */ /* 0x0003e20000000800 */
[----:B------:R-:W4:Y:S01]  /*5a70*/  MUFU.EX2 R243, R57 ;  /* 0x0000003900f37308 */ /* 0x000f220000000800 */
[----:B------:R-:W-:Y:S02]  /*5a80*/  SHF.R.U32.HI R40, RZ, 0x18, R40 ;  /* 0x00000018ff287819 */ /* 0x000fe40000011628 */
[----:B------:R-:W-:Y:S02]  /*5a90*/  ISETP.LE.U32.AND P1, PT, R41, UR9, PT ;  /* 0x0000000929007c0c */ /* 0x000fe4000bf23070 */
[----:B------:R-:W-:Y:S02]  /*5aa0*/  F2FP.RELU.BF16.F32.PACK_AB R41, R195, R194 ;  /* 0x000000c2c329723e */ /* 0x000fe400000018ff */
[----:B------:R-:W-:Y:S03]  /*5ab0*/  F2FP.RELU.BF16.F32.PACK_AB R46, R235, R234 ;  /* 0x000000eaeb2e723e */ /* 0x000fe600000018ff */
[----:B------:R-:W1:Y:S01]  /*5ac0*/  MUFU.EX2 R251, R66 ;  /* 0x0000004200fb7308 */ /* 0x000e620000000800 */
[----:B---3--:R-:W-:Y:S01]  /*5ad0*/  @!P0 FADD.FTZ R245, -R245, -RZ ;  /* 0x800000fff5f58221 */ /* 0x008fe20000010100 */
[----:B------:R3:W-:Y:S01]  /*5ae0*/  STS [R158+0x14000], R41 ;  /* 0x014000299e007388 */ /* 0x0007e20000000800 */
[----:B--2---:R-:W-:Y:S02]  /*5af0*/  F2FP.RELU.BF16.F32.PACK_AB R43, R215, R214 ;  /* 0x000000d6d72b723e */ /* 0x004fe400000018ff */
[----:B------:R-:W-:Y:S01]  /*5b00*/  ISETP.LE.U32.AND P0, PT, R36, UR9, PT ;  /* 0x0000000924007c0c */ /* 0x000fe2000bf03070 */
[----:B------:R2:W-:Y:S01]  /*5b10*/  STS [R164+0x14000], R49 ;  /* 0x01400031a4007388 */ /* 0x0005e20000000800 */
[----:B------:R-:W-:Y:S03]  /*5b20*/  F2FP.RELU.BF16.F32.PACK_AB R36, R207, R206 ;  /* 0x000000cecf24723e */ /* 0x000fe600000018ff */
[----:B------:R-:W3:Y:S01]  /*5b30*/  MUFU.EX2 R250, R62 ;  /* 0x0000003e00fa7308 */ /* 0x000ee20000000800 */
[----:B----4-:R-:W-:Y:S01]  /*5b40*/  F2FP.RELU.BF16.F32.PACK_AB R39, R219, R218 ;  /* 0x000000dadb27723e */ /* 0x010fe200000018ff */
[----:B------:R4:W-:Y:S01]  /*5b50*/  STS [R164+0x14400], R45 ;  /* 0x0144002da4007388 */ /* 0x0009e20000000800 */
[----:B------:R-:W-:Y:S01]  /*5b60*/  @!P2 FADD.FTZ R243, -R243, -RZ ;  /* 0x800000fff3f3a221 */ /* 0x000fe20000010100 */
[----:B------:R-:W-:Y:S02]  /*5b70*/  ISETP.LE.U32.AND P2, PT, R40, UR9, PT ;  /* 0x0000000928007c0c */ /* 0x000fe4000bf43070 */
[----:B------:R-:W-:Y:S01]  /*5b80*/  F2FP.RELU.BF16.F32.PACK_AB R40, R209, R208 ;  /* 0x000000d0d128723e */ /* 0x000fe200000018ff */
[----:B------:R-:W-:Y:S01]  /*5b90*/  STS [R163+0x12000], R36 ;  /* 0x01200024a3007388 */ /* 0x000fe20000000800 */
[----:B------:R-:W-:Y:S02]  /*5ba0*/  F2FP.RELU.BF16.F32.PACK_AB R37, R221, R220 ;  /* 0x000000dcdd25723e */ /* 0x000fe400000018ff */
[----:B------:R-:W4:Y:S01]  /*5bb0*/  MUFU.EX2 R242, R56 ;  /* 0x0000003800f27308 */ /* 0x000f220000000800 */
[----:B-1----:R-:W-:Y:S01]  /*5bc0*/  F2FP.RELU.BF16.F32.PACK_AB R47, R227, R226 ;  /* 0x000000e2e32f723e */ /* 0x002fe200000018ff */
[----:B------:R1:W-:Y:S01]  /*5bd0*/  STS [R163+0x12400], R40 ;  /* 0x01240028a3007388 */ /* 0x0003e20000000800 */
[----:B------:R-:W-:Y:S01]  /*5be0*/  @!P1 FADD.FTZ R251, -R251, -RZ ;  /* 0x800000fffbfb9221 */ /* 0x000fe20000010100 */
[----:B------:R-:W-:Y:S02]  /*5bf0*/  FSETP.GE.FTZ.AND P1, PT, R206, RZ, PT ;  /* 0x000000ffce00720b */ /* 0x000fe40003f36000 */
[----:B------:R1:W-:Y:S04]  /*5c00*/  STS [R170+0x12000], R39 ;  /* 0x01200027aa007388 */ /* 0x0003e80000000800 */
[----:B------:R-:W1:Y:S01]  /*5c10*/  MUFU.EX2 R240, R54 ;  /* 0x0000003600f07308 */ /* 0x000e620000000800 */
[----:B---3--:R-:W-:Y:S01]  /*5c20*/  @!P0 FADD.FTZ R250, -R250, -RZ ;  /* 0x800000fffafa8221 */ /* 0x008fe20000010100 */
[----:B------:R3:W-:Y:S01]  /*5c30*/  STS [R170+0x12400], R37 ;  /* 0x01240025aa007388 */ /* 0x0007e20000000800 */
[----:B------:R-:W-:Y:S02]  /*5c40*/  F2FP.RELU.BF16.F32.PACK_AB R41, R217, R216 ;  /* 0x000000d8d929723e */ /* 0x000fe400000018ff */
[----:B------:R-:W-:Y:S01]  /*5c50*/  FSETP.GE.FTZ.AND P0, PT, R190, RZ, PT ;  /* 0x000000ffbe00720b */ /* 0x000fe20003f16000 */
[----:B------:R3:W-:Y:S01]  /*5c60*/  STS [R163+0x14000], R38 ;  /* 0x01400026a3007388 */ /* 0x0007e20000000800 */
[----:B--2---:R-:W-:Y:S03]  /*5c70*/  F2FP.RELU.BF16.F32.PACK_AB R49, R225, R224 ;  /* 0x000000e0e131723e */ /* 0x004fe600000018ff */
[----:B------:R-:W2:Y:S01]  /*5c80*/  MUFU.EX2 R129, R252 ;  /* 0x000000fc00817308 */ /* 0x000ea20000000800 */
[----:B----4-:R-:W-:Y:S01]  /*5c90*/  @!P5 FADD.FTZ R242, -R242, -RZ ;  /* 0x800000fff2f2d221 */ /* 0x010fe20000010100 */
[----:B------:R-:W-:Y:S01]  /*5ca0*/  STS [R163+0x14400], R42 ;  /* 0x0144002aa3007388 */ /* 0x000fe20000000800 */
[----:B------:R-:W-:Y:S02]  /*5cb0*/  F2FP.RELU.BF16.F32.PACK_AB R45, R223, R222 ;  /* 0x000000dedf2d723e */ /* 0x000fe400000018ff */
[----:B------:R-:W-:Y:S01]  /*5cc0*/  ISETP.LE.U32.AND P5, PT, R44, UR9, PT ;  /* 0x000000092c007c0c */ /* 0x000fe2000bfa3070 */
[----:B------:R4:W-:Y:S01]  /*5cd0*/  STS [R170+0x14000], R43 ;  /* 0x0140002baa007388 */ /* 0x0009e20000000800 */
[----:B------:R-:W-:Y:S03]  /*5ce0*/  F2FP.RELU.BF16.F32.PACK_AB R44, R237, R236 ;  /* 0x000000eced2c723e */ /* 0x000fe600000018ff */
[----:B------:R-:W4:Y:S01]  /*5cf0*/  MUFU.EX2 R249, R249 ;  /* 0x000000f900f97308 */ /* 0x000f220000000800 */
[----:B-1----:R-:W-:Y:S01]  /*5d00*/  @!P6 FADD.FTZ R240, -R240, -RZ ;  /* 0x800000fff0f0e221 */ /* 0x002fe20000010100 */
[----:B------:R-:W-:Y:S01]  /*5d10*/  STS [R170+0x14400], R41 ;  /* 0x01440029aa007388 */ /* 0x000fe20000000800 */
[----:B------:R-:W-:Y:S02]  /*5d20*/  ISETP.LE.U32.AND P6, PT, R247, UR9, PT ;  /* 0x00000009f7007c0c */ /* 0x000fe4000bfc3070 */
[----:B------:R-:W-:Y:S01]  /*5d30*/  F2FP.RELU.BF16.F32.PACK_AB R40, R231, R230 ;  /* 0x000000e6e728723e */ /* 0x000fe200000018ff */
[----:B------:R1:W-:Y:S01]  /*5d40*/  STS [R162+0x12000], R45 ;  /* 0x0120002da2007388 */ /* 0x0003e20000000800 */
[----:B------:R-:W-:Y:S03]  /*5d50*/  F2FP.RELU.BF16.F32.PACK_AB R39, R239, R238 ;  /* 0x000000eeef27723e */ /* 0x000fe600000018ff */
[----:B------:R-:W1:Y:S01]  /*5d60*/  MUFU.EX2 R247, R59 ;  /* 0x0000003b00f77308 */ /* 0x000e620000000800 */
[----:B--2---:R-:W-:Y:S01]  /*5d70*/  @!P3 FADD.FTZ R129, -R129, -RZ ;  /* 0x800000ff8181b221 */ /* 0x004fe20000010100 */
[----:B------:R-:W-:Y:S01]  /*5d80*/  STS [R162+0x12400], R49 ;  /* 0x01240031a2007388 */ /* 0x000fe20000000800 */
[----:B---3--:R-:W-:Y:S02]  /*5d90*/  F2FP.RELU.BF16.F32.PACK_AB R37, R241, R240 ;  /* 0x000000f0f125723e */ /* 0x008fe400000018ff */
[----:B------:R-:W-:Y:S01]  /*5da0*/  F2FP.RELU.BF16.F32.PACK_AB R36, R246, R245 ;  /* 0x000000f5f624723e */ /* 0x000fe200000018ff */
[----:B------:R2:W-:Y:S01]  /*5db0*/  STS [R167+0x12000], R46 ;  /* 0x0120002ea7007388 */ /* 0x0005e20000000800 */
[----:B------:R-:W-:Y:S03]  /*5dc0*/  F2FP.RELU.BF16.F32.PACK_AB R38, R233, R232 ;  /* 0x000000e8e926723e */ /* 0x000fe600000018ff */
[----:B------:R-:W3:Y:S01]  /*5dd0*/  MUFU.EX2 R252, R5 ;  /* 0x0000000500fc7308 */ /* 0x000ee20000000800 */
[----:B------:R-:W-:Y:S01]  /*5de0*/  @!P6 FADD.FTZ R248, -R248, -RZ ;  /* 0x800000fff8f8e221 */ /* 0x000fe20000010100 */
[----:B------:R2:W-:Y:S01]  /*5df0*/  STS [R167+0x12400], R44 ;  /* 0x0124002ca7007388 */ /* 0x0005e20000000800 */
[----:B----4-:R-:W-:Y:S01]  /*5e00*/  @!P4 FADD.FTZ R249, -R249, -RZ ;  /* 0x800000fff9f9c221 */ /* 0x010fe20000010100 */
[----:B------:R-:W-:Y:S02]  /*5e10*/  F2FP.RELU.BF16.F32.PACK_AB R53, R243, R242 ;  /* 0x000000f2f335723e */ /* 0x000fe400000018ff */
[----:B------:R4:W-:Y:S01]  /*5e20*/  STS [R162+0x14000], R47 ;  /* 0x0140002fa2007388 */ /* 0x0009e20000000800 */
[----:B------:R-:W-:Y:S01]  /*5e30*/  F2FP.RELU.BF16.F32.PACK_AB R43, R229, R228 ;  /* 0x000000e4e52b723e */ /* 0x000fe200000018ff */
[----:B-1----:R-:W-:Y:S01]  /*5e40*/  @!P2 FADD.FTZ R247, -R247, -RZ ;  /* 0x800000fff7f7a221 */ /* 0x002fe20000010100 */
[----:B------:R-:W-:Y:S03]  /*5e50*/  F2FP.RELU.BF16.F32.PACK_AB R52, R249, R248 ;  /* 0x000000f8f934723e */ /* 0x000fe600000018ff */
[----:B------:R-:W-:Y:S01]  /*5e60*/  STS [R162+0x14400], R43 ;  /* 0x0144002ba2007388 */ /* 0x000fe20000000800 */
[----:B------:R-:W-:Y:S01]  /*5e70*/  FSETP.GE.FTZ.AND P4, PT, R193, RZ, PT ;  /* 0x000000ffc100720b */ /* 0x000fe20003f96000 */
[----:B------:R-:W-:Y:S02]  /*5e80*/  IMAD.U32 R45, RZ, RZ, UR4 ;  /* 0x00000004ff2d7e24 */ /* 0x000fe4000f8e00ff */
[----:B------:R-:W-:Y:S01]  /*5e90*/  STS [R167+0x14000], R40 ;  /* 0x01400028a7007388 */ /* 0x000fe20000000800 */
[----:B---3--:R-:W-:Y:S01]  /*5ea0*/  @!P5 FADD.FTZ R252, -R252, -RZ ;  /* 0x800000fffcfcd221 */ /* 0x008fe20000010100 */
[----:B------:R-:W-:Y:S02]  /*5eb0*/  FSETP.GE.FTZ.AND P3, PT, R202, RZ, PT ;  /* 0x000000ffca00720b */ /* 0x000fe40003f76000 */
[----:B------:R-:W-:Y:S01]  /*5ec0*/  STS [R167+0x14400], R38 ;  /* 0x01440026a7007388 */ /* 0x000fe20000000800 */
[----:B------:R-:W-:Y:S02]  /*5ed0*/  IADD3 R45, R0, 0x4000, R45 ;  /* 0x00004000002d7810 */ /* 0x000fe40007ffe02d */
[----:B--2---:R-:W-:Y:S01]  /*5ee0*/  F2FP.RELU.BF16.F32.PACK_AB R46, R252, R250 ;  /* 0x000000fafc2e723e */ /* 0x004fe200000018ff */
[----:B------:R-:W-:Y:S01]  /*5ef0*/  STS [R166+0x12000], R39 ;  /* 0x01200027a6007388 */ /* 0x000fe20000000800 */
[----:B------:R-:W-:Y:S02]  /*5f00*/  FSETP.GE.FTZ.AND P2, PT, R203, RZ, PT ;  /* 0x000000ffcb00720b */ /* 0x000fe40003f56000 */
[----:B------:R-:W-:Y:S01]  /*5f10*/  F2FP.RELU.BF16.F32.PACK_AB R44, R129, R251 ;  /* 0x000000fb812c723e */ /* 0x000fe200000018ff */
[----:B------:R-:W-:Y:S01]  /*5f20*/  STS [R166+0x12400], R37 ;  /* 0x01240025a6007388 */ /* 0x000fe20000000800 */
[----:B----4-:R-:W-:Y:S03]  /*5f30*/  F2FP.RELU.BF16.F32.PACK_AB R47, R247, R244 ;  /* 0x000000f4f72f723e */ /* 0x010fe600000018ff */
[----:B------:R-:W-:Y:S04]  /*5f40*/  STS [R165+0x12000], R36 ;  /* 0x01200024a5007388 */ /* 0x000fe80000000800 */
[----:B------:R1:W-:Y:S04]  /*5f50*/  STS [R165+0x12400], R44 ;  /* 0x0124002ca5007388 */ /* 0x0003e80000000800 */
[----:B------:R-:W-:Y:S04]  /*5f60*/  STS [R166+0x14000], R53 ;  /* 0x01400035a6007388 */ /* 0x000fe80000000800 */
[----:B------:R-:W-:Y:S04]  /*5f70*/  STS [R166+0x14400], R47 ;  /* 0x0144002fa6007388 */ /* 0x000fe80000000800 */
[----:B------:R-:W-:Y:S04]  /*5f80*/  STS [R165+0x14000], R52 ;  /* 0x01400034a5007388 */ /* 0x000fe80000000800 */
[----:B------:R-:W-:Y:S04]  /*5f90*/  STS [R165+0x14400], R46 ;  /* 0x0144002ea5007388 */ /* 0x000fe80000000800 */
[----:B------:R-:W-:Y:S01]  /*5fa0*/  LDSM.16.M88.4 R64, [R0+UR4+0x4000] ;  /* 0x004000040040783b */ /* 0x000fe20008000200 */
[----:B-1----:R-:W-:Y:S07]  /*5fb0*/  IMAD.IADD R44, R45, 0x1, R144 ;  /* 0x000000012d2c7824 */ /* 0x002fee00078e0290 */
[----:B------:R-:W1:Y:S08]  /*5fc0*/  LDSM.16.M88.4 R36, [R146+UR4+0x8000] ;  /* 0x008000049224783b */ /* 0x000e700008000200 */
[----:B------:R-:W2:Y:S08]  /*5fd0*/  LDSM.16.M88.4 R60, [R0+UR4+0x5000] ;  /* 0x00500004003c783b */ /* 0x000eb00008000200 */
[----:B------:R-:W3:Y:S08]  /*5fe0*/  LDSM.16.M88.4 R40, [R146+UR4+0x8400] ;  /* 0x008400049228783b */ /* 0x000ef00008000200 */
[----:B------:R-:W4:Y:S08]  /*5ff0*/  LDSM.16.M88.4 R48, [R146+UR4+0x8800] ;  /* 0x008800049230783b */ /* 0x000f300008000200 */
[----:B------:R-:W4:Y:S01]  /*6000*/  LDSM.16.M88.4 R100, [R146+UR4+0x8c00] ;  /* 0x008c00049264783b */ /* 0x000f220008000200 */
[-C--:B-1----:R-:W-:Y:S07]  /*6010*/  HMMA.16816.F32.BF16 R4, R64, R36.reuse, RZ ;  /* 0x000000244004723c */ /* 0x082fee00000418ff */
[----:B------:R-:W-:Y:S01]  /*6020*/  LDSM.16.M88.4 R104, [R44] ;  /* 0x000000002c68783b */ /* 0x000fe20000000200 */
[C---:B--2---:R-:W-:Y:S07]  /*6030*/  HMMA.16816.F32.BF16 R8, R60.reuse, R36, RZ ;  /* 0x000000243c08723c */ /* 0x044fee00000418ff */
[----:B------:R1:W-:Y:S01]  /*6040*/  LDSM.16.M88.4 R112, [R44+0x1000] ;  /* 0x001000002c70783b */ /* 0x0003e20000000200 */
[-C--:B------:R-:W-:Y:S07]  /*6050*/  HMMA.16816.F32.BF16 R12, R60, R38.reuse, RZ ;  /* 0x000000263c0c723c */ /* 0x080fee00000418ff */
[----:B------:R-:W2:Y:S01]  /*6060*/  LDSM.16.M88.4 R108, [R145+0x2000] ;  /* 0x00200000916c783b */ /* 0x000ea20000000200 */
[C---:B------:R-:W-:Y:S07]  /*6070*/  HMMA.16816.F32.BF16 R16, R64.reuse, R38, RZ ;  /* 0x000000264010723c */ /* 0x040fee00000418ff */
[----:B------:R-:W2:Y:S01]  /*6080*/  LDSM.16.M88.4 R116, [R145+0x2400] ;  /* 0x002400009174783b */ /* 0x000ea20000000200 */
[-C--:B---3--:R-:W-:Y:S06]  /*6090*/  HMMA.16816.F32.BF16 R20, R64, R40.reuse, RZ ;  /* 0x000000284014723c */ /* 0x088fec00000418ff */
[C---:B------:R-:W-:Y:S01]  /*60a0*/  HMMA.16816.F32.BF16 R24, R60.reuse, R40, RZ ;  /* 0x000000283c18723c */ /* 0x040fe200000418ff */
[----:B------:R-:W3:Y:S05]  /*60b0*/  LDSM.16.M88.4 R120, [R145+0x2800] ;  /* 0x002800009178783b */ /* 0x000eea0000000200 */
[-C--:B------:R-:W-:Y:S03]  /*60c0*/  HMMA.16816.F32.BF16 R28, R60, R42.reuse, RZ ;  /* 0x0000002a3c1c723c */ /* 0x080fe600000418ff */
[----:B------:R-:W3:Y:S03]  /*60d0*/  LDSM.16.M88.4 R124, [R145+0x2c00] ;  /* 0x002c0000917c783b */ /* 0x000ee60000000200 */
[C---:B------:R-:W-:Y:S06]  /*60e0*/  HMMA.16816.F32.BF16 R32, R64.reuse, R42, RZ ;  /* 0x0000002a4020723c */ /* 0x040fec00000418ff */
[-C--:B----4-:R-:W-:Y:S06]  /*60f0*/  HMMA.16816.F32.BF16 R36, R64, R48.reuse, RZ ;  /* 0x000000304024723c */ /* 0x090fec00000418ff */
[C---:B------:R-:W-:Y:S06]  /*6100*/  HMMA.16816.F32.BF16 R40, R60.reuse, R48, RZ ;  /* 0x000000303c28723c */ /* 0x040fec00000418ff */
[-C--:B-1----:R-:W-:Y:S06]  /*6110*/  HMMA.16816.F32.BF16 R44, R60, R50.reuse, RZ ;  /* 0x000000323c2c723c */ /* 0x082fec00000418ff */
[C---:B------:R-:W-:Y:S06]  /*6120*/  HMMA.16816.F32.BF16 R48, R64.reuse, R50, RZ ;  /* 0x000000324030723c */ /* 0x040fec00000418ff */
[-C--:B------:R-:W-:Y:S06]  /*6130*/  HMMA.16816.F32.BF16 R52, R64, R100.reuse, RZ ;  /* 0x000000644034723c */ /* 0x080fec00000418ff */
[C---:B------:R-:W-:Y:S06]  /*6140*/  HMMA.16816.F32.BF16 R56, R60.reuse, R100, RZ ;  /* 0x000000643c38723c */ /* 0x040fec00000418ff */
[-C--:B------:R-:W-:Y:S06]  /*6150*/  HMMA.16816.F32.BF16 R60, R60, R102.reuse, RZ ;  /* 0x000000663c3c723c */ /* 0x080fec00000418ff */
[----:B------:R-:W-:Y:S06]  /*6160*/  HMMA.16816.F32.BF16 R64, R64, R102, RZ ;  /* 0x000000664040723c */ /* 0x000fec00000418ff */
[-C--:B--2---:R-:W-:Y:S06]  /*6170*/  HMMA.16816.F32.BF16 R4, R104, R108.reuse, R4 ;  /* 0x0000006c6804723c */ /* 0x084fec0000041804 */
[C---:B------:R-:W-:Y:S06]  /*6180*/  HMMA.16816.F32.BF16 R8, R112.reuse, R108, R8 ;  /* 0x0000006c7008723c */ /* 0x040fec0000041808 */
[-C--:B------:R-:W-:Y:S06]  /*6190*/  HMMA.16816.F32.BF16 R12, R112, R110.reuse, R12 ;  /* 0x0000006e700c723c */ /* 0x080fec000004180c */
[C---:B------:R-:W-:Y:S06]  /*61a0*/  HMMA.16816.F32.BF16 R16, R104.reuse, R110, R16 ;  /* 0x0000006e6810723c */ /* 0x040fec0000041810 */
[-C--:B------:R-:W-:Y:S05]  /*61b0*/  HMMA.16816.F32.BF16 R20, R104, R116.reuse, R20 ;  /* 0x000000746814723c */ /* 0x080fea0000041814 */
[----:B------:R-:W-:Y:S01]  /*61c0*/  FADD.FTZ R134, -R189, R5 ;  /* 0x00000005bd867221 */ /* 0x000fe20000010100 */
[C---:B------:R-:W-:Y:S05]  /*61d0*/  HMMA.16816.F32.BF16 R24, R112.reuse, R116, R24 ;  /* 0x000000747018723c */ /* 0x040fea0000041818 */
[-C--:B------:R-:W-:Y:S01]  /*61e0*/  FSEL R134, R134, R189.reuse, P4 ;  /* 0x000000bd86867208 */ /* 0x080fe20002000000 */
[-C--:B------:R-:W-:Y:S03]  /*61f0*/  HMMA.16816.F32.BF16 R28, R112, R118.reuse, R28 ;  /* 0x00000076701c723c */ /* 0x080fe6000004181c */
[----:B------:R-:W-:Y:S02]  /*6200*/  FSETP.GE.FTZ.AND P4, PT, R234, RZ, PT ;  /* 0x000000ffea00720b */ /* 0x000fe40003f96000 */
[----:B------:R-:W-:Y:S01]  /*6210*/  FMUL.FTZ R193, R193, R134 ;  /* 0x00000086c1c17220 */ /* 0x000fe20000410000 */
[C---:B------:R-:W-:Y:S06]  /*6220*/  HMMA.16816.F32.BF16 R32, R104.reuse, R118, R32 ;  /* 0x000000766820723c */ /* 0x040fec0000041820 */
[-C--:B---3--:R-:W-:Y:S05]  /*6230*/  HMMA.16816.F32.BF16 R36, R104, R120.reuse, R36 ;  /* 0x000000786824723c */ /* 0x088fea0000041824 */
[----:B------:R-:W-:Y:S01]  /*6240*/  FADD.FTZ R118, -R189, R4 ;  /* 0x00000004bd767221 */ /* 0x000fe20000010100 */
[C---:B------:R-:W-:Y:S05]  /*6250*/  HMMA.16816.F32.BF16 R40, R112.reuse, R120, R40 ;  /* 0x000000787028723c */ /* 0x040fea0000041828 */
[-C--:B------:R-:W-:Y:S01]  /*6260*/  FSEL R117, R118, R189.reuse, P0 ;  /* 0x000000bd76757208 */ /* 0x080fe20000000000 */
[-C--:B------:R-:W-:Y:S03]  /*6270*/  HMMA.16816.F32.BF16 R44, R112, R122.reuse, R44 ;  /* 0x0000007a702c723c */ /* 0x080fe6000004182c */
[----:B------:R-:W-:Y:S02]  /*6280*/  FSETP.GE.FTZ.AND P0, PT, R207, RZ, PT ;  /* 0x000000ffcf00720b */ /* 0x000fe40003f16000 */
[C---:B------:R-:W-:Y:S01]  /*6290*/  FADD.FTZ R118, -R189.reuse, R16 ;  /* 0x00000010bd767221 */ /* 0x040fe20000010100 */
[C---:B------:R-:W-:Y:S05]  /*62a0*/  HMMA.16816.F32.BF16 R48, R104.reuse, R122, R48 ;  /* 0x0000007a6830723c */ /* 0x040fea0000041830 */
[-C--:B------:R-:W-:Y:S01]  /*62b0*/  FSEL R5, R118, R189.reuse, P3 ;  /* 0x000000bd76057208 */ /* 0x080fe20001800000 */
[-C--:B------:R-:W-:Y:S03]  /*62c0*/  HMMA.16816.F32.BF16 R52, R104, R124.reuse, R52 ;  /* 0x0000007c6834723c */ /* 0x080fe60000041834 */
[----:B------:R-:W-:Y:S02]  /*62d0*/  FSETP.GE.FTZ.AND P3, PT, R218, RZ, PT ;  /* 0x000000ffda00720b */ /* 0x000fe40003f76000 */
[----:B------:R-:W-:Y:S01]  /*62e0*/  FADD.FTZ R122, -R189, R17 ;  /* 0x00000011bd7a7221 */ /* 0x000fe20000010100 */
[C---:B------:R-:W-:Y:S05]  /*62f0*/  HMMA.16816.F32.BF16 R56, R112.reuse, R124, R56 ;  /* 0x0000007c7038723c */ /* 0x040fea0000041838 */
[----:B------:R-:W-:Y:S01]  /*6300*/  FSEL R122, R122, R189, P2 ;  /* 0x000000bd7a7a7208 */ /* 0x000fe20001000000 */
[-C--:B------:R-:W-:Y:S03]  /*6310*/  HMMA.16816.F32.BF16 R60, R112, R126.reuse, R60 ;  /* 0x0000007e703c723c */ /* 0x080fe6000004183c */
[----:B------:R-:W-:Y:S02]  /*6320*/  FSETP.GE.FTZ.AND P2, PT, R219, RZ, PT ;  /* 0x000000ffdb00720b */ /* 0x000fe40003f56000 */
[----:B------:R-:W-:Y:S01]  /*6330*/  FMUL.FTZ R190, R190, R117 ;  /* 0x00000075bebe7220 */ /* 0x000fe20000410000 */
[----:B------:R-:W-:Y:S05]  /*6340*/  HMMA.16816.F32.BF16 R64, R104, R126, R64 ;  /* 0x0000007e6840723c */ /* 0x000fea0000041840 */
[----:B------:R-:W-:Y:S01]  /*6350*/  F2FP.BF16.F32.PACK_AB R193, R193, R190 ;  /* 0x000000bec1c1723e */ /* 0x000fe200000010ff */
[----:B------:R-:W-:Y:S01]  /*6360*/  FADD.FTZ R118, -R189, R21 ;  /* 0x00000015bd767221 */ /* 0x000fe20000010100 */
[----:B------:R-:W-:Y:S01]  /*6370*/  FMUL.FTZ R202, R202, R5 ;  /* 0x00000005caca7220 */ /* 0x000fe20000410000 */
[----:B------:R-:W-:Y:S03]  /*6380*/  FMUL.FTZ R203, R203, R122 ;  /* 0x0000007acbcb7220 */ /* 0x000fe60000410000 */
[-C--:B------:R-:W-:Y:S01]  /*6390*/  FSEL R118, R118, R189.reuse, P0 ;  /* 0x000000bd76767208 */ /* 0x080fe20000000000 */
[----:B------:R-:W-:Y:S01]  /*63a0*/  FADD.FTZ R190, -R189, R32 ;  /* 0x00000020bdbe7221 */ /* 0x000fe20000010100 */
[----:B------:R-:W-:Y:S01]  /*63b0*/  F2FP.BF16.F32.PACK_AB R203, R203, R202 ;  /* 0x000000cacbcb723e */ /* 0x000fe200000010ff */
[----:B------:R-:W-:Y:S01]  /*63c0*/  FADD.FTZ R130, -R189, R20 ;  /* 0x00000014bd827221 */ /* 0x000fe20000010100 */
[----:B------:R-:W-:Y:S01]  /*63d0*/  FSETP.GE.FTZ.AND P0, PT, R223, RZ, PT ;  /* 0x000000ffdf00720b */ /* 0x000fe20003f16000 */
[C---:B------:R-:W-:Y:S01]  /*63e0*/  FADD.FTZ R37, -R189.reuse, R37 ;  /* 0x00000025bd257221 */ /* 0x040fe20000010100 */
[-C--:B------:R-:W-:Y:S01]  /*63f0*/  FSEL R190, R190, R189.reuse, P3 ;  /* 0x000000bdbebe7208 */ /* 0x080fe20001800000 */
[C---:B------:R-:W-:Y:S01]  /*6400*/  FADD.FTZ R202, -R189.reuse, R33 ;  /* 0x00000021bdca7221 */ /* 0x040fe20000010100 */
[-C--:B------:R-:W-:Y:S01]  /*6410*/  FSEL R5, R130, R189.reuse, P1 ;  /* 0x000000bd82057208 */ /* 0x080fe20000800000 */
[----:B------:R-:W-:Y:S01]  /*6420*/  FADD.FTZ R36, -R189, R36 ;  /* 0x00000024bd247221 */ /* 0x000fe20000010100 */
[----:B------:R-:W-:Y:S01]  /*6430*/  FSETP.GE.FTZ.AND P1, PT, R222, RZ, PT ;  /* 0x000000ffde00720b */ /* 0x000fe20003f36000 */
[----:B------:R-:W-:Y:S01]  /*6440*/  FMUL.FTZ R190, R218, R190 ;  /* 0x000000bedabe7220 */ /* 0x000fe20000410000 */
[-C--:B------:R-:W-:Y:S01]  /*6450*/  FSEL R37, R37, R189.reuse, P0 ;  /* 0x000000bd25257208 */ /* 0x080fe20000000000 */
[C---:B------:R-:W-:Y:S01]  /*6460*/  FADD.FTZ R218, -R189.reuse, R53 ;  /* 0x00000035bdda7221 */ /* 0x040fe20000010100 */
        /* <DEDUP_REMOVED lines=9> */
[----:B------:R-:W-:Y:S01]  /*6500*/  FADD.FTZ R202, -R189, R49 ;  /* 0x00000031bdca7221 */ /* 0x000fe20000010100 */
        /* <DEDUP_REMOVED lines=8> */
[-C--:B------:R-:W-:Y:S01]  /*6590*/  FSEL R202, R202, R189.reuse, P3 ;  /* 0x000000bdcaca7208 */ /* 0x080fe20001800000 */
[----:B------:R-:W-:Y:S01]  /*65a0*/  FMUL.FTZ R218, R239, R218 ;  /* 0x000000daefda7220 */ /* 0x000fe20000410000 */
        /* <DEDUP_REMOVED lines=9> */
[----:B------:R-:W-:Y:S01]  /*6640*/  FADD.FTZ R65, -R188, R7 ;  /* 0x00000007bc417221 */ /* 0x000fe20000010100 */
[----:B------:R-:W-:Y:S01]  /*6650*/  F2FP.BF16.F32.PACK_AB R202, R202, R49 ;  /* 0x00000031caca723e */ /* 0x000fe200000010ff */
[----:B------:R-:W-:Y:S01]  /*6660*/  FADD.FTZ R49, -R188, R6 ;  /* 0x00000006bc317221 */ /* 0x000fe20000010100 */
[----:B------:R-:W-:Y:S01]  /*6670*/  F2FP.BF16.F32.PACK_AB R37, R37, R36 ;  /* 0x000000242525723e */ /* 0x000fe200000010ff */
[----:B------:R-:W-:Y:S01]  /*6680*/  FMUL.FTZ R64, R245, R64 ;  /* 0x00000040f5407220 */ /* 0x000fe20000410000 */
[----:B------:R-:W-:Y:S01]  /*6690*/  F2FP.BF16.F32.PACK_AB R206, R207, R206 ;  /* 0x000000cecfce723e */ /* 0x000fe200000010ff */
[----:B------:R-:W-:Y:S01]  /*66a0*/  FMUL.FTZ R189, R246, R189 ;  /* 0x000000bdf6bd7220 */ /* 0x000fe20000410000 */
[----:B------:R-:W-:Y:S02]  /*66b0*/  F2FP.BF16.F32.PACK_AB R219, R219, R190 ;  /* 0x000000bedbdb723e */ /* 0x000fe400000010ff */
[----:B------:R-:W-:Y:S02]  /*66c0*/  F2FP.BF16.F32.PACK_AB R53, R218, R53 ;  /* 0x00000035da35723e */ /* 0x000fe400000010ff */
[-C--:B------:R-:W-:Y:S02]  /*66d0*/  FSEL R49, R49, R188.reuse, P2 ;  /* 0x000000bc31317208 */ /* 0x080fe40001000000 */
[----:B------:R-:W-:Y:S01]  /*66e0*/  FSEL R36, R65, R188, P1 ;  /* 0x000000bc41247208 */ /* 0x000fe20000800000 */
        /* <DEDUP_REMOVED lines=19> */
.L_x_808:
[----:B------:R-:W-:Y:S01]  /*6820*/  STS [R158+0xa000], R193 ;  /* 0x00a000c19e007388 */ /* 0x000fe20000000800 */
[C---:B------:R-:W-:Y:S01]  /*6830*/  FADD.FTZ R19, -R188.reuse, R19 ;  /* 0x00000013bc137221 */ /* 0x040fe20000010100 */
[----:B------:R-:W-:Y:S01]  /*6840*/  FSETP.GE.FTZ.AND P2, PT, R205, RZ, PT ;  /* 0x000000ffcd00720b */ /* 0x000fe20003f56000 */
[----:B------:R-:W-:Y:S01]  /*6850*/  FADD.FTZ R7, -R188, R22 ;  /* 0x00000016bc077221 */ /* 0x000fe20000010100 */
[----:B------:R-:W-:Y:S01]  /*6860*/  FSETP.GE.FTZ.AND P1, PT, R208, RZ, PT ;  /* 0x000000ffd000720b */ /* 0x000fe20003f36000 */
[C---:B------:R-:W-:Y:S01]  /*6870*/  FADD.FTZ R23, -R188.reuse, R23 ;  /* 0x00000017bc177221 */ /* 0x040fe20000010100 */
[-C--:B-1----:R-:W-:Y:S01]  /*6880*/  FSEL R4, R19, R188.reuse, P2 ;  /* 0x000000bc13047208 */ /* 0x082fe20001000000 */
[C---:B------:R-:W-:Y:S01]  /*6890*/  FADD.FTZ R5, -R188.reuse, R18 ;  /* 0x00000012bc057221 */ /* 0x040fe20000010100 */
[----:B------:R-:W-:Y:S01]  /*68a0*/  FSETP.GE.FTZ.AND P2, PT, R209, RZ, PT ;  /* 0x000000ffd100720b */ /* 0x000fe20003f56000 */
[C---:B------:R-:W-:Y:S01]  /*68b0*/  FADD.FTZ R17, -R188.reuse, R34 ;  /* 0x00000022bc117221 */ /* 0x040fe20000010100 */
[-C--:B------:R-:W-:Y:S01]  /*68c0*/  FSEL R7, R7, R188.reuse, P1 ;  /* 0x000000bc07077208 */ /* 0x080fe20000800000 */
[----:B------:R-:W-:Y:S01]  /*68d0*/  FADD.FTZ R35, -R188, R35 ;  /* 0x00000023bc237221 */ /* 0x000fe20000010100 */
[----:B------:R-:W-:Y:S01]  /*68e0*/  FSETP.GE.FTZ.AND P3, PT, R204, RZ, PT ;  /* 0x000000ffcc00720b */ /* 0x000fe20003f76000 */
[----:B------:R-:W-:Y:S01]  /*68f0*/  FADD.FTZ R39, -R188, R39 ;  /* 0x00000027bc277221 */ /* 0x000fe20000010100 */
[----:B------:R-:W-:Y:S01]  /*6900*/  FSETP.GE.FTZ.AND P1, PT, R220, RZ, PT ;  /* 0x000000ffdc00720b */ /* 0x000fe20003f36000 */
[----:B------:R-:W-:Y:S01]  /*6910*/  FMUL.FTZ R7, R208, R7 ;  /* 0x00000007d0077220 */ /* 0x000fe20000410000 */
        /* <DEDUP_REMOVED lines=9> */
[----:B------:R-:W-:Y:S01]  /*69b0*/  FADD.FTZ R51, -R188, R51 ;  /* 0x00000033bc337221 */ /* 0x000fe20000010100 */
[-C--:B------:R-:W-:Y:S01]  /*69c0*/  FSEL R16, R35, R188.reuse, P3 ;  /* 0x000000bc23107208 */ /* 0x080fe20001800000 */
[----:B------:R-:W-:Y:S01]  /*69d0*/  FMUL.FTZ R17, R220, R17 ;  /* 0x00000011dc117220 */ /* 0x000fe20000410000 */
[----:B------:R-:W-:Y:S01]  /*69e0*/  FSEL R18, R39, R188, P1 ;  /* 0x000000bc27127208 */ /* 0x000fe20000800000 */
[----:B------:R-:W-:Y:S01]  /*69f0*/  FADD.FTZ R21, -R188, R54 ;  /* 0x00000036bc157221 */ /* 0x000fe20000010100 */
[----:B------:R-:W-:Y:S01]  /*6a00*/  FSETP.GE.FTZ.AND P1, PT, R129, RZ, PT ;  /* 0x000000ff8100720b */ /* 0x000fe20003f36000 */
[----:B------:R-:W-:Y:S01]  /*6a10*/  FMUL.FTZ R16, R221, R16 ;  /* 0x00000010dd107220 */ /* 0x000fe20000410000 */
[----:B------:R-:W-:Y:S01]  /*6a20*/  F2FP.BF16.F32.PACK_AB R6, R6, R7 ;  /* 0x000000070606723e */ /* 0x000fe200000010ff */
[----:B------:R-:W-:Y:S01]  /*6a30*/  FADD.FTZ R7, -R188, R50 ;  /* 0x00000032bc077221 */ /* 0x000fe20000010100 */
[----:B------:R-:W-:Y:S01]  /*6a40*/  FSETP.GE.FTZ.AND P2, PT, R224, RZ, PT ;  /* 0x000000ffe000720b */ /* 0x000fe20003f56000 */
        /* <DEDUP_REMOVED lines=8> */
[----:B-----5:R-:W-:Y:S01]  /*6ad0*/  FADD.FTZ R8, -R187, R8 ;  /* 0x00000008bb087221 */ /* 0x020fe20000010100 */
[----:B------:R-:W-:Y:S01]  /*6ae0*/  FSETP.GE.FTZ.AND P3, PT, R241, RZ, PT ;  /* 0x000000fff100720b */ /* 0x000fe20003f76000 */
[----:B------:R-:W-:Y:S01]  /*6af0*/  FADD.FTZ R12, -R187, R12 ;  /* 0x0000000cbb0c7221 */ /* 0x000fe20000010100 */
[-C--:B------:R-:W-:Y:S01]  /*6b00*/  FSEL R19, R19, R188.reuse, P2 ;  /* 0x000000bc13137208 */ /* 0x080fe20001000000 */
[----:B------:R-:W-:Y:S01]  /*6b10*/  FADD.FTZ R24, -R187, R24 ;  /* 0x00000018bb187221 */ /* 0x000fe20000010100 */
        /* <DEDUP_REMOVED lines=8> */
[-C--:B------:R-:W-:Y:S01]  /*6ba0*/  FSEL R21, R21, R188.reuse, P4 ;  /* 0x000000bc15157208 */ /* 0x080fe20002000000 */
[----:B------:R-:W-:Y:S01]  /*6bb0*/  FADD.FTZ R28, -R187, R28 ;  /* 0x0000001cbb1c7221 */ /* 0x000fe20000010100 */
[-C--:B------:R-:W-:Y:S01]  /*6bc0*/  FSEL R16, R55, R188.reuse, P3 ;  /* 0x000000bc37107208 */ /* 0x080fe20001800000 */
[----:B------:R-:W-:Y:S01]  /*6bd0*/  FADD.FTZ R40, -R187, R40 ;  /* 0x00000028bb287221 */ /* 0x000fe20000010100 */
[----:B------:R-:W-:Y:S01]  /*6be0*/  FSEL R20, R23, R188, P2 ;  /* 0x000000bc17147208 */ /* 0x000fe20001000000 */
[----:B------:R-:W-:Y:S01]  /*6bf0*/  @P1 FADD.FTZ R188, -R188, R67 ;  /* 0x00000043bcbc1221 */ /* 0x000fe20000010100 */
[----:B------:R-:W-:Y:S01]  /*6c00*/  FSETP.GE.FTZ.AND P1, PT, R194, RZ, PT ;  /* 0x000000ffc200720b */ /* 0x000fe20003f36000 */
[----:B------:R-:W-:Y:S01]  /*6c10*/  FMUL.FTZ R21, R240, R21 ;  /* 0x00000015f0157220 */ /* 0x000fe20000410000 */
[----:B------:R-:W-:Y:S01]  /*6c20*/  FMUL.FTZ R16, R241, R16 ;  /* 0x00000010f1107220 */ /* 0x000fe20000410000 */
[----:B------:R-:W-:Y:S01]  /*6c30*/  F2FP.BF16.F32.PACK_AB R49, R36, R49 ;  /* 0x000000312431723e */ /* 0x000fe200000010ff */
[----:B------:R-:W-:Y:S01]  /*6c40*/  FADD.FTZ R11, -R186, R11 ;  /* 0x0000000bba0b7221 */ /* 0x000fe20000010100 */
[----:B------:R-:W-:Y:S01]  /*6c50*/  F2FP.BF16.F32.PACK_AB R4, R4, R7 ;  /* 0x000000070404723e */ /* 0x000fe200000010ff */
[----:B------:R-:W-:Y:S01]  /*6c60*/  FMUL.FTZ R20, R251, R20 ;  /* 0x00000014fb147220 */ /* 0x000fe20000410000 */
[----:B------:R-:W-:Y:S01]  /*6c70*/  FSEL R7, R8, R187, P1 ;  /* 0x000000bb08077208 */ /* 0x000fe20000800000 */
[----:B------:R-:W-:Y:S01]  /*6c80*/  STS [R158+0xa400], R49 ;  /* 0x00a400319e007388 */ /* 0x000fe20000000800 */
[C---:B------:R-:W-:Y:S01]  /*6c90*/  FADD.FTZ R8, -R187.reuse, R9 ;  /* 0x00000009bb087221 */ /* 0x040fe20000010100 */
[----:B------:R-:W-:Y:S01]  /*6ca0*/  F2FP.BF16.F32.PACK_AB R21, R16, R21 ;  /* 0x000000151015723e */ /* 0x000fe200000010ff */
[----:B------:R-:W-:Y:S01]  /*6cb0*/  FADD.FTZ R16, -R187, R13 ;  /* 0x0000000dbb107221 */ /* 0x000fe20000010100 */
[----:B------:R1:W-:Y:S01]  /*6cc0*/  STS [R164+0xa400], R5 ;  /* 0x00a40005a4007388 */ /* 0x0003e20000000800 */
[----:B------:R-:W-:Y:S01]  /*6cd0*/  FSETP.GE.FTZ.AND P3, PT, R195, RZ, PT ;  /* 0x000000ffc300720b */ /* 0x000fe20003f76000 */
[----:B------:R-:W-:Y:S01]  /*6ce0*/  FMUL.FTZ R7, R194, R7 ;  /* 0x00000007c2077220 */ /* 0x000fe20000410000 */
[----:B------:R-:W-:Y:S01]  /*6cf0*/  FSETP.GE.FTZ.AND P2, PT, R198, RZ, PT ;  /* 0x000000ffc600720b */ /* 0x000fe20003f56000 */
[----:B------:R-:W-:Y:S01]  /*6d00*/  STS [R164+0xa000], R203 ;  /* 0x00a000cba4007388 */ /* 0x000fe20000000800 */
[----:B------:R-:W-:Y:S01]  /*6d10*/  FSETP.GE.FTZ.AND P1, PT, R199, RZ, PT ;  /* 0x000000ffc700720b */ /* 0x000fe20003f36000 */
[C---:B------:R-:W-:Y:S01]  /*6d20*/  FADD.FTZ R44, -R187.reuse, R44 ;  /* 0x0000002cbb2c7221 */ /* 0x040fe20000010100 */
[-C--:B------:R-:W-:Y:S01]  /*6d30*/  FSEL R8, R8, R187.reuse, P3 ;  /* 0x000000bb08087208 */ /* 0x080fe20001800000 */
        /* <DEDUP_REMOVED lines=9> */
[----:B------:R-:W-:Y:S01]  /*6dd0*/  F2FP.BF16.F32.PACK_AB R7, R8, R7 ;  /* 0x000000070807723e */ /* 0x000fe200000010ff */
[C---:B------:R-:W-:Y:S01]  /*6de0*/  FADD.FTZ R8, -R187.reuse, R25 ;  /* 0x00000019bb087221 */ /* 0x040fe20000010100 */
[----:B------:R-:W-:Y:S01]  /*6df0*/  FSEL R13, R24, R187, P1 ;  /* 0x000000bb180d7208 */ /* 0x000fe20000800000 */
[C---:B------:R-:W-:Y:S01]  /*6e00*/  FADD.FTZ R22, -R187.reuse, R57 ;  /* 0x00000039bb167221 */ /* 0x040fe20000010100 */
[----:B------:R-:W-:Y:S01]  /*6e10*/  F2FP.BF16.F32.PACK_AB R9, R16, R9 ;  /* 0x000000091009723e */ /* 0x000fe200000010ff */
[----:B------:R2:W-:Y:S01]  /*6e20*/  STS [R158+0xc000], R7 ;  /* 0x00c000079e007388 */ /* 0x0005e20000000800 */
[----:B------:R-:W-:Y:S01]  /*6e30*/  FADD.FTZ R16, -R187, R41 ;  /* 0x00000029bb107221 */ /* 0x000fe20000010100 */
[----:B------:R-:W-:Y:S01]  /*6e40*/  FSETP.GE.FTZ.AND P1, PT, R227, RZ, PT ;  /* 0x000000ffe300720b */ /* 0x000fe20003f36000 */
[----:B------:R-:W-:Y:S01]  /*6e50*/  FMUL.FTZ R13, R210, R13 ;  /* 0x0000000dd20d7220 */ /* 0x000fe20000410000 */
[-C--:B------:R-:W-:Y:S01]  /*6e60*/  FSEL R8, R8, R187.reuse, P5 ;  /* 0x000000bb08087208 */ /* 0x080fe20002800000 */
[----:B------:R-:W-:Y:S01]  /*6e70*/  FADD.FTZ R60, -R187, R60 ;  /* 0x0000003cbb3c7221 */ /* 0x000fe20000010100 */
[----:B------:R-:W-:Y:S01]  /*6e80*/  FSEL R16, R16, R187, P1 ;  /* 0x000000bb10107208 */ /* 0x000fe20000800000 */
[----:B------:R-:W-:Y:S01]  /*6e90*/  FADD.FTZ R15, -R186, R15 ;  /* 0x0000000fba0f7221 */ /* 0x000fe20000010100 */
[----:B------:R-:W-:Y:S01]  /*6ea0*/  FSETP.GE.FTZ.AND P1, PT, R249, RZ, PT ;  /* 0x000000fff900720b */ /* 0x000fe20003f36000 */
[----:B------:R-:W-:Y:S01]  /*6eb0*/  FMUL.FTZ R8, R211, R8 ;  /* 0x00000008d3087220 */ /* 0x000fe20000410000 */
[----:B------:R-:W-:Y:S01]  /*6ec0*/  F2FP.BF16.F32.PACK_AB R19, R18, R19 ;  /* 0x000000131213723e */ /* 0x000fe200000010ff */
[----:B------:R-:W-:Y:S01]  /*6ed0*/  FADD.FTZ R18, -R187, R45 ;  /* 0x0000002dbb127221 */ /* 0x000fe20000010100 */
[----:B------:R-:W-:Y:S01]  /*6ee0*/  FSETP.GE.FTZ.AND P4, PT, R214, RZ, PT ;  /* 0x000000ffd600720b */ /* 0x000fe20003f96000 */
[C---:B------:R-:W-:Y:S01]  /*6ef0*/  FADD.FTZ R27, -R186.reuse, R27 ;  /* 0x0000001bba1b7221 */ /* 0x040fe20000010100 */
[----:B------:R-:W-:Y:S01]  /*6f00*/  FSETP.GE.FTZ.AND P3, PT, R215, RZ, PT ;  /* 0x000000ffd700720b */ /* 0x000fe20003f76000 */
[----:B------:R-:W-:Y:S01]  /*6f10*/  FADD.FTZ R31, -R186, R31 ;  /* 0x0000001fba1f7221 */ /* 0x000fe20000010100 */
[----:B------:R-:W-:Y:S01]  /*6f20*/  FSETP.GE.FTZ.AND P2, PT, R226, RZ, PT ;  /* 0x000000ffe200720b */ /* 0x000fe20003f56000 */
[----:B------:R-:W-:Y:S01]  /*6f30*/  FADD.FTZ R43, -R186, R43 ;  /* 0x0000002bba2b7221 */ /* 0x000fe20000010100 */
[----:B------:R-:W-:Y:S01]  /*6f40*/  FSETP.GE.FTZ.AND P6, PT, R230, RZ, PT ;  /* 0x000000ffe600720b */ /* 0x000fe20003fd6000 */
[----:B------:R-:W-:Y:S01]  /*6f50*/  FMUL.FTZ R16, R227, R16 ;  /* 0x00000010e3107220 */ /* 0x000fe20000410000 */
[----:B------:R-:W-:Y:S01]  /*6f60*/  FSETP.GE.FTZ.AND P5, PT, R231, RZ, PT ;  /* 0x000000ffe700720b */ /* 0x000fe20003fb6000 */
[----:B------:R-:W-:Y:S01]  /*6f70*/  FADD.FTZ R47, -R186, R47 ;  /* 0x0000002fba2f7221 */ /* 0x000fe20000010100 */
[----:B------:R-:W-:Y:S01]  /*6f80*/  F2FP.BF16.F32.PACK_AB R8, R8, R13 ;  /* 0x0000000d0808723e */ /* 0x000fe200000010ff */
[----:B------:R-:W-:Y:S01]  /*6f90*/  FADD.FTZ R59, -R186, R59 ;  /* 0x0000003bba3b7221 */ /* 0x000fe20000010100 */
[-C--:B-1----:R-:W-:Y:S01]  /*6fa0*/  FSEL R5, R28, R187.reuse, P4 ;  /* 0x000000bb1c057208 */ /* 0x082fe20002000000 */
[----:B--2---:R-:W-:Y:S01]  /*6fb0*/  FADD.FTZ R7, -R186, R30 ;  /* 0x0000001eba077221 */ /* 0x004fe20000010100 */
[-C--:B------:R-:W-:Y:S01]  /*6fc0*/  FSEL R12, R12, R187.reuse, P3 ;  /* 0x000000bb0c0c7208 */ /* 0x080fe20001800000 */
        /* <DEDUP_REMOVED lines=11> */
[----:B------:R-:W-:Y:S02]  /*7080*/  FSETP.GE.FTZ.AND P2, PT, R248, RZ, PT ;  /* 0x000000fff800720b */ /* 0x000fe40003f56000 */
[-C--:B------:R-:W-:Y:S02]  /*7090*/  FSEL R25, R56, R187.reuse, P4 ;  /* 0x000000bb38197208 */ /* 0x080fe40002000000 */
[-C--:B------:R-:W-:Y:S02]  /*70a0*/  FSEL R22, R22, R187.reuse, P3 ;  /* 0x000000bb16167208 */ /* 0x080fe40001800000 */
[----:B------:R-:W-:Y:S01]  /*70b0*/  FSEL R29, R60, R187, P2 ;  /* 0x000000bb3c1d7208 */ /* 0x000fe20001000000 */
[----:B------:R-:W-:Y:S01]  /*70c0*/  @P1 FADD.FTZ R187, -R187, R61 ;  /* 0x0000003dbbbb1221 */ /* 0x000fe20000010100 */
[----:B------:R-:W-:Y:S01]  /*70d0*/  F2FP.BF16.F32.PACK_AB R18, R18, R13 ;  /* 0x0000000d1212723e */ /* 0x000fe200000010ff */
[----:B------:R-:W-:Y:S01]  /*70e0*/  FADD.FTZ R13, -R186, R10 ;  /* 0x0000000aba0d7221 */ /* 0x000fe20000010100 */
[----:B------:R-:W-:Y:S01]  /*70f0*/  FSETP.GE.FTZ.AND P3, PT, R197, RZ, PT ;  /* 0x000000ffc500720b */ /* 0x000fe20003f76000 */
[----:B------:R-:W-:Y:S01]  /*7100*/  FMUL.FTZ R24, R249, R187 ;  /* 0x000000bbf9187220 */ /* 0x000fe20000410000 */
[----:B------:R-:W-:Y:S01]  /*7110*/  FMUL.FTZ R29, R248, R29 ;  /* 0x0000001df81d7220 */ /* 0x000fe20000410000 */
[----:B------:R-:W-:Y:S01]  /*7120*/  FSETP.GE.FTZ.AND P4, PT, R196, RZ, PT ;  /* 0x000000ffc400720b */ /* 0x000fe20003f96000 */
[----:B------:R-:W-:Y:S01]  /*7130*/  FMUL.FTZ R25, R242, R25 ;  /* 0x00000019f2197220 */ /* 0x000fe20000410000 */
[-C--:B------:R-:W-:Y:S01]  /*7140*/  FSEL R10, R11, R186.reuse, P3 ;  /* 0x000000ba0b0a7208 */ /* 0x080fe20001800000 */
[----:B------:R-:W-:Y:S01]  /*7150*/  FADD.FTZ R11, -R186, R26 ;  /* 0x0000001aba0b7221 */ /* 0x000fe20000010100 */
[----:B------:R-:W-:Y:S01]  /*7160*/  F2FP.BF16.F32.PACK_AB R28, R24, R29 ;  /* 0x0000001d181c723e */ /* 0x000fe200000010ff */
[----:B------:R-:W-:Y:S01]  /*7170*/  FADD.FTZ R29, -R186, R14 ;  /* 0x0000000eba1d7221 */ /* 0x000fe20000010100 */
[----:B------:R-:W-:Y:S01]  /*7180*/  FSEL R13, R13, R186, P4 ;  /* 0x000000ba0d0d7208 */ /* 0x000fe20002000000 */
[----:B------:R-:W-:Y:S01]  /*7190*/  FMUL.FTZ R10, R197, R10 ;  /* 0x0000000ac50a7220 */ /* 0x000fe20000410000 */
[----:B------:R-:W-:Y:S01]  /*71a0*/  FSETP.GE.FTZ.AND P2, PT, R200, RZ, PT ;  /* 0x000000ffc800720b */ /* 0x000fe20003f56000 */
[----:B------:R-:W-:Y:S01]  /*71b0*/  FMUL.FTZ R22, R243, R22 ;  /* 0x00000016f3167220 */ /* 0x000fe20000410000 */
[----:B------:R-:W-:Y:S01]  /*71c0*/  FSETP.GE.FTZ.AND P1, PT, R201, RZ, PT ;  /* 0x000000ffc900720b */ /* 0x000fe20003f36000 */
[----:B------:R-:W-:Y:S01]  /*71d0*/  FMUL.FTZ R13, R196, R13 ;  /* 0x0000000dc40d7220 */ /* 0x000fe20000410000 */
[----:B------:R-:W-:Y:S02]  /*71e0*/  F2FP.BF16.F32.PACK_AB R5, R12, R5 ;  /* 0x000000050c05723e */ /* 0x000fe400000010ff */
[-C--:B------:R-:W-:Y:S02]  /*71f0*/  FSEL R29, R29, R186.reuse, P2 ;  /* 0x000000ba1d1d7208 */ /* 0x080fe40001000000 */
        /* <DEDUP_REMOVED lines=8> */
[-C--:B------:R-:W-:Y:S02]  /*7280*/  FSEL R11, R11, R186.reuse, P2 ;  /* 0x000000ba0b0b7208 */ /* 0x080fe40001000000 */
        /* <DEDUP_REMOVED lines=22> */
[----:B------:R-:W-:Y:S01]  /*73f0*/  FSETP.GE.FTZ.AND P2, PT, R228, RZ, PT ;  /* 0x000000ffe400720b */ /* 0x000fe20003f56000 */
[----:B------:R-:W-:Y:S01]  /*7400*/  FADD.FTZ R31, -R186, R62 ;  /* 0x0000003eba1f7221 */ /* 0x000fe20000010100 */
[----:B------:R-:W-:Y:S01]  /*7410*/  FSETP.GE.FTZ.AND P1, PT, R229, RZ, PT ;  /* 0x000000ffe500720b */ /* 0x000fe20003f36000 */
[----:B------:R-:W-:Y:S01]  /*7420*/  STS [R163+0xc000], R8 ;  /* 0x00c00008a3007388 */ /* 0x000fe20000000800 */
[-C--:B------:R-:W-:Y:S02]  /*7430*/  FSEL R15, R15, R186.reuse, P2 ;  /* 0x000000ba0f0f7208 */ /* 0x080fe40001000000 */
[-C--:B------:R-:W-:Y:S01]  /*7440*/  FSEL R14, R43, R186.reuse, P1 ;  /* 0x000000ba2b0e7208 */ /* 0x080fe20000800000 */
[----:B------:R-:W-:Y:S01]  /*7450*/  STS [R163+0xc400], R10 ;  /* 0x00c4000aa3007388 */ /* 0x000fe20000000800 */
[----:B------:R-:W-:Y:S01]  /*7460*/  FSETP.GE.FTZ.AND P2, PT, R232, RZ, PT ;  /* 0x000000ffe800720b */ /* 0x000fe20003f56000 */
[----:B------:R-:W-:Y:S01]  /*7470*/  FMUL.FTZ R15, R228, R15 ;  /* 0x0000000fe40f7220 */ /* 0x000fe20000410000 */
[----:B------:R-:W-:Y:S01]  /*7480*/  FSETP.GE.FTZ.AND P5, PT, R233, RZ, PT ;  /* 0x000000ffe900720b */ /* 0x000fe20003fb6000 */
[----:B------:R-:W-:Y:S01]  /*7490*/  STS [R170+0xc000], R5 ;  /* 0x00c00005aa007388 */ /* 0x000fe20000000800 */
[----:B------:R-:W-:Y:S01]  /*74a0*/  FSEL R11, R11, R186, P2 ;  /* 0x000000ba0b0b7208 */ /* 0x000fe20001000000 */
[----:B------:R-:W-:Y:S01]  /*74b0*/  FMUL.FTZ R14, R229, R14 ;  /* 0x0000000ee50e7220 */ /* 0x000fe20000410000 */
        /* <DEDUP_REMOVED lines=21> */
[----:B------:R-:W-:Y:S01]  /*7610*/  @P1 FADD.FTZ R186, -R186, R63 ;  /* 0x0000003fbaba1221 */ /* 0x000fe20000010100 */
[----:B------:R-:W-:Y:S01]  /*7620*/  STS [R162+0xc400], R15 ;  /* 0x00c4000fa2007388 */ /* 0x000fe20000000800 */
[----:B------:R-:W-:Y:S01]  /*7630*/  F2FP.BF16.F32.PACK_AB R64, R189, R64 ;  /* 0x00000040bd40723e */ /* 0x000fe200000010ff */
[----:B------:R-:W-:Y:S01]  /*7640*/  FMUL.FTZ R31, R250, R31 ;  /* 0x0000001ffa1f7220 */ /* 0x000fe20000410000 */
[----:B------:R-:W-:Y:S01]  /*7650*/  FMUL.FTZ R186, R252, R186 ;  /* 0x000000bafcba7220 */ /* 0x000fe20000410000 */
[----:B------:R-:W-:Y:S01]  /*7660*/  STS [R167+0xc000], R18 ;  /* 0x00c00012a7007388 */ /* 0x000fe20000000800 */
[----:B------:R-:W-:Y:S02]  /*7670*/  F2FP.BF16.F32.PACK_AB R33, R22, R27 ;  /* 0x0000001b1621723e */ /* 0x000fe400000010ff */
[----:B------:R-:W-:Y:S01]  /*7680*/  LEA R52, R147, UR4, 0x1 ;  /* 0x0000000493347c11 */ /* 0x000fe2000f8e08ff */
[----:B------:R-:W-:Y:S01]  /*7690*/  STS [R167+0xc400], R16 ;  /* 0x00c40010a7007388 */ /* 0x000fe20000000800 */
[----:B------:R-:W-:Y:S03]  /*76a0*/  F2FP.BF16.F32.PACK_AB R186, R186, R31 ;  /* 0x0000001fbaba723e */ /* 0x000fe600000010ff */
[----:B------:R1:W-:Y:S04]  /*76b0*/  STS [R166+0xa000], R53 ;  /* 0x00a00035a6007388 */ /* 0x0003e80000000800 */
[----:B------:R-:W-:Y:S04]  /*76c0*/  STS [R166+0xa400], R21 ;  /* 0x00a40015a6007388 */ /* 0x000fe80000000800 */
[----:B------:R-:W-:Y:S04]  /*76d0*/  STS [R165+0xa000], R64 ;  /* 0x00a00040a5007388 */ /* 0x000fe80000000800 */
[----:B------:R-:W-:Y:S04]  /*76e0*/  STS [R165+0xa400], R20 ;  /* 0x00a40014a5007388 */ /* 0x000fe80000000800 */
[----:B------:R-:W-:Y:S04]  /*76f0*/  STS [R166+0xc000], R25 ;  /* 0x00c00019a6007388 */ /* 0x000fe80000000800 */
[----:B------:R-:W-:Y:S04]  /*7700*/  STS [R166+0xc400], R33 ;  /* 0x00c40021a6007388 */ /* 0x000fe80000000800 */
[----:B------:R-:W-:Y:S01]  /*7710*/  STS [R165+0xc000], R28 ;  /* 0x00c0001ca5007388 */ /* 0x000fe20000000800 */
[----:B-1----:R-:W-:Y:S03]  /*7720*/  LEA R53, R152, UR4, 0x1 ;  /* 0x0000000498357c11 */ /* 0x002fe6000f8e08ff */
        /* <DEDUP_REMOVED lines=75> */
.L_x_809:
        /* <DEDUP_REMOVED lines=13> */
[----:B------:R-:W-:Y:S01]  /*7cb0*/  IMAD.U32 R105, RZ, RZ, UR32 ;  /* 0x00000020ff697e24 */ /* 0x000fe2000f8e00ff */
[----:B------:R-:W-:Y:S01]  /*7cc0*/  @UP3 UIADD3 UR7, UP2, UR16, -0x200, URZ ;  /* 0xfffffe0010073890 */ /* 0x000fe2000ff5e03f */
[----:B------:R-:W-:Y:S01]  /*7cd0*/  IMAD.U32 R107, RZ, RZ, UR33 ;  /* 0x00000021ff6b7e24 */ /* 0x000fe2000f8e00ff */
[----:B------:R-:W3:Y:S01]  /*7ce0*/  LDSM.16.MT88.4 R28, [R52+0x6400] ;  /* 0x00640000341c783b */ /* 0x000ee20000004200 */
[----:B------:R-:W-:Y:S01]  /*7cf0*/  IMAD.U32 R101, RZ, RZ, UR31 ;  /* 0x0000001fff657e24 */ /* 0x000fe2000f8e00ff */
[----:B------:R-:W-:Y:S01]  /*7d00*/  UIADD3 UR10, UR11, -0x1, URZ ;  /* 0xffffffff0b0a7890 */ /* 0x000fe2000fffe03f */
[----:B------:R-:W-:Y:S01]  /*7d10*/  IMAD.U32 R103, RZ, RZ, UR32 ;  /* 0x00000020ff677e24 */ /* 0x000fe2000f8e00ff */
[----:B------:R-:W4:Y:S01]  /*7d20*/  LDSM.16.M88.4 R32, [R137] ;  /* 0x000000008920783b */ /* 0x000f220000000200 */
[----:B------:R-:W-:Y:S01]  /*7d30*/  IMAD.U32 R65, RZ, RZ, UR30 ;  /* 0x0000001eff417e24 */ /* 0x000fe2000f8e00ff */
[----:B------:R-:W-:Y:S01]  /*7d40*/  @UP3 UIADD3.X UR5, UR17, -0x1, URZ, UP2, !UPT ;  /* 0xffffffff11053890 */ /* 0x000fe200097fe43f */
[----:B------:R-:W-:Y:S01]  /*7d50*/  IMAD.U32 R67, RZ, RZ, UR31 ;  /* 0x0000001fff437e24 */ /* 0x000fe2000f8e00ff */
[----:B------:R-:W-:Y:S01]  /*7d60*/  LDSM.16.M88.4 R36, [R140] ;  /* 0x000000008c24783b */ /* 0x000fe20000000200 */
[----:B------:R-:W-:Y:S02]  /*7d70*/  IMAD.U32 R63, RZ, RZ, UR30 ;  /* 0x0000001eff3f7e24 */ /* 0x000fe4000f8e00ff */
[----:B------:R-:W-:Y:S01]  /*7d80*/  IMAD.U32 R59, RZ, RZ, UR29 ;  /* 0x0000001dff3b7e24 */ /* 0x000fe2000f8e00ff */
[----:B------:R-:W4:Y:S01]  /*7d90*/  LDSM.16.MT88.4 R40, [R52+0x6800] ;  /* 0x006800003428783b */ /* 0x000f220000004200 */
[----:B------:R-:W-:Y:S03]  /*7da0*/  IMAD.U32 R55, RZ, RZ, UR28 ;  /* 0x0000001cff377e24 */ /* 0x000fe6000f8e00ff */
        /* <DEDUP_REMOVED lines=43> */
[----:B------:R-:W-:Y:S01]  /*8060*/  @P0 VIADD R36, R150, 0xffffff80 ;  /* 0xffffff8096240836 */ /* 0x000fe20000000000 */
[C---:B---3--:R-:W-:Y:S01]  /*8070*/  HMMA.16816.F32.BF16 R8, R44.reuse, R48, R8 ;  /* 0x000000302c08723c */ /* 0x048fe20000041808 */
[----:B------:R-:W-:Y:S04]  /*8080*/  IMAD.U32 R43, RZ, RZ, UR25 ;  /* 0x00000019ff2b7e24 */ /* 0x000fe8000f8e00ff */
[----:B------:R-:W-:Y:S01]  /*8090*/  @P0 IMAD.WIDE R38, R36, R171, UR16 ;  /* 0x0000001024260e25 */ /* 0x000fe2000f8e02ab */
[-C--:B------:R-:W-:Y:S01]  /*80a0*/  HMMA.16816.F32.BF16 R12, R44, R50.reuse, R12 ;  /* 0x000000322c0c723c */ /* 0x080fe2000004180c */
[----:B------:R-:W-:Y:S01]  /*80b0*/  @UP3 UMOV UR16, UR7 ;  /* 0x0000000700103c82 */ /* 0x000fe20008000000 */
[----:B------:R-:W-:Y:S02]  /*80c0*/  @UP3 UMOV UR17, UR5 ;  /* 0x0000000500113c82 */ /* 0x000fe40008000000 */
[----:B------:R-:W5:Y:S01]  /*80d0*/  @P0 LDG.E R175, desc[UR14][R38.64] ;  /* 0x0000000e26af0981 */ /* 0x000f62000c1e1900 */
[----:B------:R-:W-:Y:S01]  /*80e0*/  LEA R184, P1, R37, R184, 0x2 ;  /* 0x000000b825b87211 */ /* 0x000fe200078210ff */
[----:B------:R-:W-:Y:S01]  /*80f0*/  HMMA.16816.F32.BF16 R16, R20, R50, R16 ;  /* 0x000000321410723c */ /* 0x000fe20000041810 */
[----:B------:R-:W-:Y:S01]  /*8100*/  IMAD.U32 R47, RZ, RZ, UR26 ;  /* 0x0000001aff2f7e24 */ /* 0x000fe2000f8e00ff */
[----:B------:R-:W-:Y:S03]  /*8110*/  LDSM.16.MT88.4 R20, [R138] ;  /* 0x000000008a14783b */ /* 0x000fe60000004200 */
[-C--:B------:R-:W-:Y:S01]  /*8120*/  LEA R56, P6, R113, R184.reuse, 0x2 ;  /* 0x000000b871387211 */ /* 0x080fe200078c10ff */
[-C--:B----4-:R-:W-:Y:S01]  /*8130*/  HMMA.16816.F32.BF16 R4, R24, R28.reuse, R4 ;  /* 0x0000001c1804723c */ /* 0x090fe20000041804 */
[----:B------:R-:W5:Y:S01]  /*8140*/  @P0 LDG.E R176, desc[UR14][R38.64+0x20] ;  /* 0x0000200e26b00981 */ /* 0x000f62000c1e1900 */
[----:B------:R-:W-:Y:S03]  /*8150*/  IMAD.U32 R51, RZ, RZ, UR27 ;  /* 0x0000001bff337e24 */ /* 0x000fe6000f8e00ff */
[----:B------:R-:W5:Y:S01]  /*8160*/  @P0 LDG.E R173, desc[UR14][R38.64+0x100] ;  /* 0x0001000e26ad0981 */ /* 0x000f62000c1e1900 */
[C---:B-1----:R-:W-:Y:S01]  /*8170*/  HMMA.16816.F32.BF16 R8, R32.reuse, R28, R8 ;  /* 0x0000001c2008723c */ /* 0x042fe20000041808 */
[----:B------:R-:W-:Y:S01]  /*8180*/  IMAD.U32 R49, RZ, RZ, UR27 ;  /* 0x0000001bff317e24 */ /* 0x000fe2000f8e00ff */
[----:B------:R-:W-:Y:S01]  /*8190*/  MOV R37, UR24 ;  /* 0x0000001800257c02 */ /* 0x000fe20008000f00 */
[----:B------:R1:W5:Y:S02]  /*81a0*/  @P0 LDG.E R174, desc[UR14][R38.64+0x120] ;  /* 0x0001200e26ae0981 */ /* 0x000364000c1e1900 */
[-C--:B------:R-:W-:Y:S01]  /*81b0*/  LEA R60, P0, R117, R184.reuse, 0x2 ;  /* 0x000000b8753c7211 */ /* 0x080fe200078010ff */
[-C--:B------:R-:W-:Y:S01]  /*81c0*/  HMMA.16816.F32.BF16 R12, R32, R30.reuse, R12 ;  /* 0x0000001e200c723c */ /* 0x080fe2000004180c */
[----:B------:R-:W-:Y:S04]  /*81d0*/  IMAD.U32 R29, RZ, RZ, UR20 ;  /* 0x00000014ff1d7e24 */ /* 0x000fe8000f8e00ff */
[-C--:B------:R-:W-:Y:S01]  /*81e0*/  LEA R50, P5, R109, R184.reuse, 0x2 ;  /* 0x000000b86d327211 */ /* 0x080fe200078a10ff */
[----:B------:R-:W-:Y:S01]  /*81f0*/  HMMA.16816.F32.BF16 R16, R24, R30, R16 ;  /* 0x0000001e1810723c */ /* 0x000fe20000041810 */
[----:B------:R-:W-:Y:S01]  /*8200*/  MOV R35, UR23 ;  /* 0x0000001700237c02 */ /* 0x000fe20008000f00 */
[----:B------:R-:W-:Y:S03]  /*8210*/  IMAD.U32 R45, RZ, RZ, UR26 ;  /* 0x0000001aff2d7e24 */ /* 0x000fe6000f8e00ff */
[----:B------:R-:W-:Y:S01]  /*8220*/  LEA.HI.X.SX32 R185, R29, R185, 0x2, P1 ;  /* 0x000000b91db97211 */ /* 0x000fe200008f16ff */
[----:B------:R-:W-:Y:S01]  /*8230*/  IMAD.U32 R33, RZ, RZ, UR23 ;  /* 0x00000017ff217e24 */ /* 0x000fe2000f8e00ff */
[-C--:B------:R-:W-:Y:S01]  /*8240*/  LEA R34, P1, R61, R184.reuse, 0x2 ;  /* 0x000000b83d227211 */ /* 0x080fe200078210ff */
[----:B------:R-:W-:Y:S02]  /*8250*/  IMAD.U32 R31, RZ, RZ, UR22 ;  /* 0x00000016ff1f7e24 */ /* 0x000fe4000f8e00ff */
[----:B------:R-:W-:Y:S01]  /*8260*/  REDG.E.ADD.F32.FTZ.RN.STRONG.GPU desc[UR14][R184.64], R4 ;  /* 0x00000004b80079a6 */ /* 0x000fe2000c10f38e */
[-C--:B------:R-:W-:Y:S01]  /*8270*/  LEA.HI.X.SX32 R61, R115, R185.reuse, 0x2, P0 ;  /* 0x000000b9733d7211 */ /* 0x080fe200000f16ff */
[----:B------:R-:W-:Y:S01]  /*8280*/  IMAD.U32 R27, RZ, RZ, UR21 ;  /* 0x00000015ff1b7e24 */ /* 0x000fe2000f8e00ff */
[-C--:B------:R-:W-:Y:S01]  /*8290*/  LEA R30, P0, R57, R184.reuse, 0x2 ;  /* 0x000000b8391e7211 */ /* 0x080fe200078010ff */
[----:B------:R-:W-:Y:S01]  /*82a0*/  IMAD.U32 R29, RZ, RZ, UR22 ;  /* 0x00000016ff1d7e24 */ /* 0x000fe2000f8e00ff */
[-C--:B------:R-:W-:Y:S01]  /*82b0*/  LEA.HI.X.SX32 R57, R111, R185.reuse, 0x2, P6 ;  /* 0x000000b96f397211 */ /* 0x080fe200030f16ff */
[----:B------:R-:W-:Y:S01]  /*82c0*/  REDG.E.ADD.F32.FTZ.RN.STRONG.GPU desc[UR14][R60.64], R5 ;  /* 0x000000053c0079a6 */ /* 0x000fe2000c10f38e */
[-C--:B------:R-:W-:Y:S01]  /*82d0*/  LEA R48, P6, R51, R184.reuse, 0x2 ;  /* 0x000000b833307211 */ /* 0x080fe200078c10ff */
[----:B-1----:R-:W-:Y:S01]  /*82e0*/  IMAD.U32 R39, RZ, RZ, UR24 ;  /* 0x00000018ff277e24 */ /* 0x002fe2000f8e00ff */
[-C--:B------:R-:W-:Y:S01]  /*82f0*/  LEA R46, P4, R105, R184.reuse, 0x2 ;  /* 0x000000b8692e7211 */ /* 0x080fe200078810ff */
[----:B------:R-:W-:Y:S01]  /*8300*/  REDG.E.ADD.F32.FTZ.RN.STRONG.GPU desc[UR14][R56.64], R6 ;  /* 0x00000006380079a6 */ /* 0x000fe2000c10f38e */
[-C--:B------:R-:W-:Y:S01]  /*8310*/  LEA.HI.X.SX32 R51, R107, R185.reuse, 0x2, P5 ;  /* 0x000000b96b337211 */ /* 0x080fe200028f16ff */
[----:B------:R-:W-:Y:S01]  /*8320*/  IMAD.U32 R25, RZ, RZ, UR21 ;  /* 0x00000015ff197e24 */ /* 0x000fe2000f8e00ff */
[-C--:B------:R-:W-:Y:S02]  /*8330*/  LEA R44, P5, R47, R184.reuse, 0x2 ;  /* 0x000000b82f2c7211 */ /* 0x080fe400078a10ff */
[-C--:B------:R-:W-:Y:S01]  /*8340*/  LEA R42, P3, R101, R184.reuse, 0x2 ;  /* 0x000000b8652a7211 */ /* 0x080fe200078610ff */
[----:B------:R-:W-:Y:S01]  /*8350*/  REDG.E.ADD.F32.FTZ.RN.STRONG.GPU desc[UR14][R50.64], R7 ;  /* 0x00000007320079a6 */ /* 0x000fe2000c10f38e */
[-C--:B------:R-:W-:Y:S02]  /*8360*/  LEA.HI.X.SX32 R47, R103, R185.reuse, 0x2, P4 ;  /* 0x000000b9672f7211 */ /* 0x080fe400020f16ff */
[-C--:B------:R-:W-:Y:S01]  /*8370*/  LEA R40, P4, R43, R184.reuse, 0x2 ;  /* 0x000000b82b287211 */ /* 0x080fe200078810ff */
[----:B------:R-:W1:Y:S01]  /*8380*/  LDSM.16.MT88.4 R4, [R143+0xa000] ;  /* 0x00a000008f04783b */ /* 0x000e620000004200 */
        /* <DEDUP_REMOVED lines=13> */
[-C--:B------:R-:W-:Y:S01]  /*8460*/  LEA.HI.X.SX32 R45, R45, R185.reuse, 0x2, P5 ;  /* 0x000000b92d2d7211 */ /* 0x080fe200028f16ff */
[----:B------:R-:W-:Y:S01]  /*8470*/  REDG.E.ADD.F32.FTZ.RN.STRONG.GPU desc[UR14][R30.64], R16 ;  /* 0x000000101e0079a6 */ /* 0x000fe2000c10f38e */
[-C--:B------:R-:W-:Y:S02]  /*8480*/  LEA.HI.X.SX32 R41, R41, R185.reuse, 0x2, P4 ;  /* 0x000000b929297211 */ /* 0x080fe400020f16ff */
[-C--:B------:R-:W-:Y:S01]  /*8490*/  LEA.HI.X.SX32 R37, R37, R185.reuse, 0x2, P3 ;  /* 0x000000b925257211 */ /* 0x080fe200018f16ff */
[----:B------:R-:W-:Y:S01]  /*84a0*/  REDG.E.ADD.F32.FTZ.RN.STRONG.GPU desc[UR14][R48.64], R17 ;  /* 0x00000011300079a6 */ /* 0x000fe2000c10f38e */
[-C--:B------:R-:W-:Y:S02]  /*84b0*/  LEA.HI.X.SX32 R55, R33, R185.reuse, 0x2, P2 ;  /* 0x000000b921377211 */ /* 0x080fe400010f16ff */
[----:B------:R-:W-:Y:S01]  /*84c0*/  LEA R62, P0, R27, R184, 0x2 ;  /* 0x000000b81b3e7211 */ /* 0x000fe200078010ff */
[----:B------:R-:W-:Y:S01]  /*84d0*/  REDG.E.ADD.F32.FTZ.RN.STRONG.GPU desc[UR14][R44.64], R18 ;  /* 0x000000122c0079a6 */ /* 0x000fe2000c10f38e */
[-C--:B------:R-:W-:Y:S02]  /*84e0*/  LEA.HI.X.SX32 R59, R29, R185.reuse, 0x2, P1 ;  /* 0x000000b91d3b7211 */ /* 0x080fe400008f16ff */
[----:B------:R-:W-:Y:S01]  /*84f0*/  LEA.HI.X.SX32 R63, R25, R185, 0x2, P0 ;  /* 0x000000b9193f7211 */ /* 0x000fe200000f16ff */
[----:B------:R-:W-:Y:S01]  /*8500*/  REDG.E.ADD.F32.FTZ.RN.STRONG.GPU desc[UR14][R40.64], R19 ;  /* 0x00000013280079a6 */ /* 0x000fe2000c10f38e */
[----:B------:R-:W-:Y:S01]  /*8510*/  PLOP3.LUT P0, PT, PT, PT, UP1, 0x80, 0x0 ;  /* 0x000000000000781c */ /* 0x000fe20003f0f018 */
[----:B------:R-:W-:Y:S01]  /*8520*/  @UP3 UIADD3 UR19, UP1, UR19, -0x200, URZ ;  /* 0xfffffe0013133890 */ /* 0x000fe2000ff3e03f */
[----:B------:R-:W-:Y:S01]  /*8530*/  ISETP.LT.AND P1, PT, RZ, UR11, PT ;  /* 0x0000000bff007c0c */ /* 0x000fe2000bf21270 */
[----:B------:R-:W-:Y:S01]  /*8540*/  REDG.E.ADD.F32.FTZ.RN.STRONG.GPU desc[UR14][R36.64], R12 ;  /* 0x0000000c240079a6 */ /* 0x000fe2000c10f38e */
[----:B------:R-:W-:Y:S01]  /*8550*/  UMOV UR11, UR10 ;  /* 0x0000000a000b7c82 */ /* 0x000fe20008000000 */
[----:B------:R-:W-:Y:S01]  /*8560*/  @UP3 UIADD3.X UR18, UR18, -0x1, URZ, UP1, !UPT ;  /* 0xffffffff12123890 */ /* 0x000fe20008ffe43f */
[-C--:B-1----:R-:W-:Y:S01]  /*8570*/  HMMA.16816.F32.BF16 R84, R4, R20.reuse, R84 ;  /* 0x000000140454723c */ /* 0x082fe20000041854 */
[----:B------:R-:W-:Y:S04]  /*8580*/  REDG.E.ADD.F32.FTZ.RN.STRONG.GPU desc[UR14][R54.64], R13 ;  /* 0x0000000d360079a6 */ /* 0x000fe8000c10f38e */
[----:B------:R-:W-:Y:S04]  /*8590*/  REDG.E.ADD.F32.FTZ.RN.STRONG.GPU desc[UR14][R58.64], R14 ;  /* 0x0000000e3a0079a6 */ /* 0x000fe8000c10f38e */
[----:B------:R-:W-:Y:S04]  /*85a0*/  REDG.E.ADD.F32.FTZ.RN.STRONG.GPU desc[UR14][R62.64], R15 ;  /* 0x0000000f3e0079a6 */ /* 0x000fe8000c10f38e */
[----:B------:R-:W1:Y:S04]  /*85b0*/  LDSM.16.MT88.4 R8, [R143+0xe000] ;  /* 0x00e000008f08783b */ /* 0x000e680000004200 */
[----:B------:R-:W-:Y:S04]  /*85c0*/  LDSM.16.MT88.4 R24, [R143+0xa800] ;  /* 0x00a800008f18783b */ /* 0x000fe80000004200 */
[----:B------:R-:W2:Y:S04]  /*85d0*/  LDSM.16.MT88.4 R28, [R138+0x400] ;  /* 0x000400008a1c783b */ /* 0x000ea80000004200 */
[----:B------:R-:W3:Y:S04]  /*85e0*/  LDSM.16.MT88.4 R32, [R143+0xe800] ;  /* 0x00e800008f20783b */ /* 0x000ee80000004200 */
[----:B------:R-:W-:Y:S04]  /*85f0*/  LDSM.16.MT88.4 R12, [R138+0x800] ;  /* 0x000800008a0c783b */ /* 0x000fe80000004200 */
[----:B------:R-:W-:Y:S01]  /*8600*/  LDSM.16.MT88.4 R16, [R143+0xb800] ;  /* 0x00b800008f10783b */ /* 0x000fe20000004200 */
[C---:B-1----:R-:W-:Y:S06]  /*8610*/  HMMA.16816.F32.BF16 R88, R8.reuse, R20, R88 ;  /* 0x000000140858723c */ /* 0x042fec0000041858 */
[-C--:B------:R-:W-:Y:S01]  /*8620*/  HMMA.16816.F32.BF16 R92, R8, R22.reuse, R92 ;  /* 0x00000016085c723c */ /* 0x080fe2000004185c */
[----:B------:R-:W1:Y:S05]  /*8630*/  LDSM.16.MT88.4 R8, [R143+0xb000] ;  /* 0x00b000008f08783b */ /* 0x000e6a0000004200 */
[----:B------:R-:W-:Y:S01]  /*8640*/  HMMA.16816.F32.BF16 R96, R4, R22, R96 ;  /* 0x000000160460723c */ /* 0x000fe20000041860 */
[----:B------:R-:W4:Y:S04]  /*8650*/  LDSM.16.MT88.4 R4, [R143+0xf000] ;  /* 0x00f000008f04783b */ /* 0x000f280000004200 */
[----:B------:R-:W4:Y:S01]  /*8660*/  LDSM.16.MT88.4 R20, [R138+0xc00] ;  /* 0x000c00008a14783b */ /* 0x000f220000004200 */
[-C--:B--2---:R-:W-:Y:S06]  /*8670*/  HMMA.16816.F32.BF16 R84, R24, R28.reuse, R84 ;  /* 0x0000001c1854723c */ /* 0x084fec0000041854 */
[C---:B---3--:R-:W-:Y:S06]  /*8680*/  HMMA.16816.F32.BF16 R88, R32.reuse, R28, R88 ;  /* 0x0000001c2058723c */ /* 0x048fec0000041858 */
[-C--:B------:R-:W-:Y:S06]  /*8690*/  HMMA.16816.F32.BF16 R92, R32, R30.reuse, R92 ;  /* 0x0000001e205c723c */ /* 0x080fec000004185c */
[----:B------:R-:W-:Y:S01]  /*86a0*/  HMMA.16816.F32.BF16 R96, R24, R30, R96 ;  /* 0x0000001e1860723c */ /* 0x000fe20000041860 */
[----:B------:R-:W2:Y:S04]  /*86b0*/  LDSM.16.MT88.4 R24, [R143+0xf800] ;  /* 0x00f800008f18783b */ /* 0x000ea80000004200 */
[----:B------:R-:W-:Y:S01]  /*86c0*/  LDSM.16.MT88.4 R28, [R138+0x1000] ;  /* 0x001000008a1c783b */ /* 0x000fe20000004200 */
[-C--:B-1----:R-:W-:Y:S06]  /*86d0*/  HMMA.16816.F32.BF16 R84, R8, R12.reuse, R84 ;  /* 0x0000000c0854723c */ /* 0x082fec0000041854 */
[C---:B----4-:R-:W-:Y:S06]  /*86e0*/  HMMA.16816.F32.BF16 R88, R4.reuse, R12, R88 ;  /* 0x0000000c0458723c */ /* 0x050fec0000041858 */
[-C--:B------:R-:W-:Y:S01]  /*86f0*/  HMMA.16816.F32.BF16 R92, R4, R14.reuse, R92 ;  /* 0x0000000e045c723c */ /* 0x080fe2000004185c */
[----:B------:R-:W1:Y:S05]  /*8700*/  LDSM.16.MT88.4 R4, [R143+0xc000] ;  /* 0x00c000008f04783b */ /* 0x000e6a0000004200 */
[----:B------:R-:W-:Y:S01]  /*8710*/  HMMA.16816.F32.BF16 R96, R8, R14, R96 ;  /* 0x0000000e0860723c */ /* 0x000fe20000041860 */
[----:B------:R-:W3:Y:S04]  /*8720*/  LDSM.16.MT88.4 R8, [R143+0x10000] ;  /* 0x010000008f08783b */ /* 0x000ee80000004200 */
[----:B------:R-:W-:Y:S01]  /*8730*/  LDSM.16.MT88.4 R12, [R143+0xc800] ;  /* 0x00c800008f0c783b */ /* 0x000fe20000004200 */
[-C--:B------:R-:W-:Y:S06]  /*8740*/  HMMA.16816.F32.BF16 R84, R16, R20.reuse, R84 ;  /* 0x000000141054723c */ /* 0x080fec0000041854 */
[C---:B--2---:R-:W-:Y:S06]  /*8750*/  HMMA.16816.F32.BF16 R88, R24.reuse, R20, R88 ;  /* 0x000000141858723c */ /* 0x044fec0000041858 */
[-C--:B------:R-:W-:Y:S01]  /*8760*/  HMMA.16816.F32.BF16 R92, R24, R22.reuse, R92 ;  /* 0x00000016185c723c */ /* 0x080fe2000004185c */
[----:B------:R-:W2:Y:S05]  /*8770*/  LDSM.16.MT88.4 R24, [R138+0x1400] ;  /* 0x001400008a18783b */ /* 0x000eaa0000004200 */
[----:B------:R-:W-:Y:S01]  /*8780*/  HMMA.16816.F32.BF16 R96, R16, R22, R96 ;  /* 0x000000161060723c */ /* 0x000fe20000041860 */
[----:B------:R-:W4:Y:S04]  /*8790*/  LDSM.16.MT88.4 R16, [R143+0x10800] ;  /* 0x010800008f10783b */ /* 0x000f280000004200 */
[----:B------:R-:W-:Y:S01]  /*87a0*/  LDSM.16.MT88.4 R20, [R138+0x1800] ;  /* 0x001800008a14783b */ /* 0x000fe20000004200 */
[-C--:B-1----:R-:W-:Y:S06]  /*87b0*/  HMMA.16816.F32.BF16 R84, R4, R28.reuse, R84 ;  /* 0x0000001c0454723c */ /* 0x082fec0000041854 */
[C---:B---3--:R-:W-:Y:S06]  /*87c0*/  HMMA.16816.F32.BF16 R88, R8.reuse, R28, R88 ;  /* 0x0000001c0858723c */ /* 0x048fec0000041858 */
[-C--:B------:R-:W-:Y:S01]  /*87d0*/  HMMA.16816.F32.BF16 R92, R8, R30.reuse, R92 ;  /* 0x0000001e085c723c */ /* 0x080fe2000004185c */
[----:B------:R-:W1:Y:S05]  /*87e0*/  LDSM.16.MT88.4 R8, [R143+0xd000] ;  /* 0x00d000008f08783b */ /* 0x000e6a0000004200 */
[----:B------:R-:W-:Y:S01]  /*87f0*/  HMMA.16816.F32.BF16 R96, R4, R30, R96 ;  /* 0x0000001e0460723c */ /* 0x000fe20000041860 */
[----:B------:R-:W3:Y:S04]  /*8800*/  LDSM.16.MT88.4 R4, [R143+0x11000] ;  /* 0x011000008f04783b */ /* 0x000ee80000004200 */
[----:B------:R-:W-:Y:S01]  /*8810*/  LDSM.16.MT88.4 R28, [R138+0x1c00] ;  /* 0x001c00008a1c783b */ /* 0x000fe20000004200 */
[-C--:B--2---:R-:W-:Y:S06]  /*8820*/  HMMA.16816.F32.BF16 R84, R12, R24.reuse, R84 ;  /* 0x000000180c54723c */ /* 0x084fec0000041854 */
[C---:B----4-:R-:W-:Y:S06]  /*8830*/  HMMA.16816.F32.BF16 R88, R16.reuse, R24, R88 ;  /* 0x000000181058723c */ /* 0x050fec0000041858 */
[-C--:B------:R-:W-:Y:S01]  /*8840*/  HMMA.16816.F32.BF16 R92, R16, R26.reuse, R92 ;  /* 0x0000001a105c723c */ /* 0x080fe2000004185c */
[----:B------:R-:W2:Y:S05]  /*8850*/  LDSM.16.MT88.4 R16, [R143+0xd800] ;  /* 0x00d800008f10783b */ /* 0x000eaa0000004200 */
[----:B------:R-:W-:Y:S01]  /*8860*/  HMMA.16816.F32.BF16 R96, R12, R26, R96 ;  /* 0x0000001a0c60723c */ /* 0x000fe20000041860 */
[----:B------:R-:W4:Y:S05]  /*8870*/  LDSM.16.MT88.4 R12, [R143+0x11800] ;  /* 0x011800008f0c783b */ /* 0x000f2a0000004200 */
[-C--:B-1----:R-:W-:Y:S06]  /*8880*/  HMMA.16816.F32.BF16 R84, R8, R20.reuse, R84 ;  /* 0x000000140854723c */ /* 0x082fec0000041854 */
[C---:B---3--:R-:W-:Y:S06]  /*8890*/  HMMA.16816.F32.BF16 R88, R4.reuse, R20, R88 ;  /* 0x000000140458723c */ /* 0x048fec0000041858 */
[-C--:B------:R-:W-:Y:S06]  /*88a0*/  HMMA.16816.F32.BF16 R92, R4, R22.reuse, R92 ;  /* 0x00000016045c723c */ /* 0x080fec000004185c */
[----:B------:R-:W-:Y:S05]  /*88b0*/  HMMA.16816.F32.BF16 R96, R8, R22, R96 ;  /* 0x000000160860723c */ /* 0x000fea0000041860 */
[C---:B------:R-:W-:Y:S01]  /*88c0*/  VIADD R4, R138.reuse, 0xffffe000 ;  /* 0xffffe0008a047836 */ /* 0x040fe20000000000 */
[-C--:B--2---:R-:W-:Y:S05]  /*88d0*/  HMMA.16816.F32.BF16 R84, R16, R28.reuse, R84 ;  /* 0x0000001c1054723c */ /* 0x084fea0000041854 */
        /* <DEDUP_REMOVED lines=101> */
.L_x_811:
        /* <DEDUP_REMOVED lines=21> */
.L_x_812:
        /* <DEDUP_REMOVED lines=9> */
[C---:B------:R-:W-:Y:S01]  /*9110*/  IADD3 R0, R16.reuse, 0x40, RZ ;  /* 0x0000004010007810 */ /* 0x040fe20007ffe0ff */
[----:B------:R-:W-:Y:S01]  /*9120*/  UIMAD UR7, UR18, UR9, UR7 ;  /* 0x00000009120772a4 */ /* 0x000fe2000f8e0207 */
[----:B------:R-:W-:Y:S01]  /*9130*/  ISETP.GE.AND P2, PT, R16, UR6, PT ;  /* 0x0000000610007c0c */ /* 0x000fe2000bf46270 */
[----:B------:R-:W-:Y:S01]  /*9140*/  IMAD.WIDE.U32 R6, R5, UR18, R20 ;  /* 0x0000001205067c25 */ /* 0x000fe2000f8e0014 */
[----:B------:R-:W-:Y:S01]  /*9150*/  ULDC.64 UR16, c[0x0][0x468] ;  /* 0x00011a0000107ab9 */ /* 0x000fe20000000a00 */
[----:B------:R-:W-:Y:S01]  /*9160*/  BSSY B0, `(.L_x_813) ;  /* 0x0000019000007945 */ /* 0x000fe20003800000 */
[----:B------:R-:W-:Y:S01]  /*9170*/  ISETP.GE.AND P1, PT, R0, UR6, PT ;  /* 0x0000000600007c0c */ /* 0x000fe2000bf26270 */
[----:B------:R-:W-:Y:S01]  /*9180*/  IMAD.U32 R4, RZ, RZ, UR7 ;  /* 0x00000007ff047e24 */ /* 0x000fe2000f8e00ff */
[----:B------:R-:W-:Y:S01]  /*9190*/  IADD3 R6, P0, R6, UR19, RZ ;  /* 0x0000001306067c10 */ /* 0x000fe2000ff1e0ff */
[----:B------:R-:W-:Y:S01]  /*91a0*/  UIMAD UR7, UR21, UR16, URZ ;  /* 0x00000010150772a4 */ /* 0x000fe2000f8e023f */
[----:B------:R-:W-:Y:S01]  /*91b0*/  IMAD.U32 R22, RZ, RZ, UR16 ;  /* 0x00000010ff167e24 */ /* 0x000fe2000f8e00ff */
[----:B------:R-:W-:-:S02]  /*91c0*/  SHF.R.S32.HI R0, RZ, 0x1f, R16 ;  /* 0x0000001fff007819 */ /* 0x000fc40000011410 */
[----:B------:R-:W-:Y:S01]  /*91d0*/  IADD3.X R7, R7, UR20, R4, P0, !PT ;  /* 0x0000001407077c10 */ /* 0x000fe200087fe404 */
[----:B------:R-:W-:Y:S01]  /*91e0*/  UIMAD UR17, UR57, UR17, UR7 ;  /* 0x00000011391172a4 */ /* 0x000fe2000f8e0207 */
[----:B------:R1:W3:Y:S01]  /*91f0*/  LDS.128 R12, [R53+0x7000] ;  /* 0x00700000350c7984 */ /* 0x0002e20000000c00 */
[----:B------:R-:W-:-:S03]  /*9200*/  IMAD.WIDE.U32 R22, R22, UR57, R6 ;  /* 0x0000003916167c25 */ /* 0x000fc6000f8e0006 */
[----:B------:R1:W4:Y:S02]  /*9210*/  LDS.128 R8, [R53+0x9000] ;  /* 0x0090000035087984 */ /* 0x0003240000000c00 */
        /* <DEDUP_REMOVED lines=13> */
.L_x_814:
[----:B------:R-:W-:Y:S05]  /*92f0*/  BSYNC B0 ;  /* 0x0000000000007941 */ /* 0x000fea0003800000 */
.L_x_813:
        /* <DEDUP_REMOVED lines=14> */
.L_x_816:
[----:B------:R-:W-:Y:S05]  /*93e0*/  BSYNC B0 ;  /* 0x0000000000007941 */ /* 0x000fea0003800000 */
.L_x_815:
        /* <DEDUP_REMOVED lines=19> */
[----:B------:R-:W-:-:S03]  /*9520*/  ULDC.64 UR6, c[0x0][0x3f8] ;  /* 0x0000fe0000067ab9 */ /* 0x000fc60000000a00 */
[----:B------:R-:W-:-:S04]  /*9530*/  IMAD.WIDE.U32 R20, R16, UR10, R12 ;  /* 0x0000000a10147c25 */ /* 0x000fc8000f8e000c */
[----:B------:R-:W-:Y:S01]  /*9540*/  IMAD R12, R16, UR11, R15 ;  /* 0x0000000b100c7c24 */ /* 0x000fe2000f8e020f */
[----:B------:R-:W-:-:S04]  /*9550*/  LEA R14, P0, R20, UR6, 0x1 ;  /* 0x00000006140e7c11 */ /* 0x000fc8000f8008ff */
[----:B------:R-:W-:-:S04]  /*9560*/  IADD3 R12, R21, R12, RZ ;  /* 0x0000000c150c7210 */ /* 0x000fc80007ffe0ff */
[----:B------:R-:W-:-:S05]  /*9570*/  LEA.HI.X R15, R20, UR7, R12, 0x1, P0 ;  /* 0x00000007140f7c11 */ /* 0x000fca00080f0c0c */
[----:B-1----:R2:W-:Y:S02]  /*9580*/  STG.E.128 desc[UR14][R14.64], R4 ;  /* 0x000000040e007986 */ /* 0x0025e4000c101d0e */
.L_x_818:
[----:B------:R-:W-:Y:S05]  /*9590*/  BSYNC B0 ;  /* 0x0000000000007941 */ /* 0x000fea0003800000 */
.L_x_817:
[----:B------:R-:W-:Y:S05]  /*95a0*/  @P1 BRA `(.L_x_819) ;  /* 0x00000008003c1947 */ /* 0x000fea0003800000 */
[----:B------:R-:W-:Y:S01]  /*95b0*/  IADD3 R16, P0, R16, 0x40, RZ ;  /* 0x0000004010107810 */ /* 0x000fe20007f1e0ff */
[----:B------:R-:W-:Y:S01]  /*95c0*/  ULDC.64 UR6, c[0x0][0x3f8] ;  /* 0x0000fe0000067ab9 */ /* 0x000fe20000000a00 */
[----:B------:R-:W-:Y:S02]  /*95d0*/  MOV R12, R18 ;  /* 0x00000012000c7202 */ /* 0x000fe40000000f00 */
[----:B------:R-:W-:-:S03]  /*95e0*/  IADD3.X R0, RZ, R0, RZ, P0, !PT ;  /* 0x00000000ff007210 */ /* 0x000fc600007fe4ff */
[----:B-12---:R-:W-:-:S04]  /*95f0*/  IMAD.WIDE.U32 R6, R16, UR10, R12 ;  /* 0x0000000a10067c25 */ /* 0x006fc8000f8e000c */
[----:B------:R-:W-:Y:S01]  /*9600*/  IMAD R5, R0, UR10, RZ ;  /* 0x0000000a00057c24 */ /* 0x000fe2000f8e02ff */
[----:B------:R-:W-:-:S03]  /*9610*/  LEA R4, P0, R6, UR6, 0x1 ;  /* 0x0000000606047c11 */ /* 0x000fc6000f8008ff */
[----:B------:R-:W-:-:S05]  /*9620*/  IMAD R5, R16, UR11, R5 ;  /* 0x0000000b10057c24 */ /* 0x000fca000f8e0205 */
[----:B------:R-:W-:-:S04]  /*9630*/  IADD3 R5, R7, R5, RZ ;  /* 0x0000000507057210 */ /* 0x000fc80007ffe0ff */
[----:B------:R-:W-:-:S05]  /*9640*/  LEA.HI.X R5, R6, UR7, R5, 0x1, P0 ;  /* 0x0000000706057c11 */ /* 0x000fca00080f0c05 */
[----:B----4-:R1:W-:Y:S01]  /*9650*/  STG.E.128 desc[UR14][R4.64], R8 ;  /* 0x0000000804007986 */ /* 0x0103e2000c101d0e */
[----:B------:R-:W-:Y:S05]  /*9660*/  BRA `(.L_x_819) ;  /* 0x00000008000c7947 */ /* 0x000fea0003800000 */
.L_x_807:
        /* <DEDUP_REMOVED lines=24> */
.L_x_820:
[----:B------:R-:W-:Y:S01]  /*97f0*/  @UP0 UIADD3 UR5, UR37, UR38, URZ ;  /* 0x0000002625050290 */ /* 0x000fe2000fffe03f */
[----:B-1----:R-:W-:Y:S01]  /*9800*/  SHF.R.S32.HI R4, RZ, 0x1f, R5 ;  /* 0x0000001fff047819 */ /* 0x002fe20000011405 */
        /* <DEDUP_REMOVED lines=20> */
.L_x_821:
        /* <DEDUP_REMOVED lines=14> */
[----:B------:R-:W-:Y:S01]  /*9a30*/  IMAD.U32 R10, RZ, RZ, UR12 ;  /* 0x0000000cff0a7e24 */ /* 0x000fe2000f8e00ff */
[----:B------:R-:W-:Y:S01]  /*9a40*/  IADD3.X R7, R7, UR21, R5, P0, !PT ;  /* 0x0000001507077c10 */ /* 0x000fe200087fe405 */
[----:B------:R-:W-:Y:S01]  /*9a50*/  UIMAD UR13, UR57, UR13, UR7 ;  /* 0x0000000d390d72a4 */ /* 0x000fe2000f8e0207 */
[----:B------:R-:W-:-:S02]  /*9a60*/  VIADD R0, R4, 0x40 ;  /* 0x0000004004007836 */ /* 0x000fc40000000000 */
[----:B------:R-:W-:-:S03]  /*9a70*/  IMAD.WIDE.U32 R10, R10, UR57, R6 ;  /* 0x000000390a0a7c25 */ /* 0x000fc6000f8e0006 */
[----:B------:R-:W-:Y:S01]  /*9a80*/  ISETP.GE.AND P1, PT, R0, UR6, PT ;  /* 0x0000000600007c0c */ /* 0x000fe2000bf26270 */
[----:B------:R-:W-:Y:S01]  /*9a90*/  VIADD R7, R11, UR13 ;  /* 0x0000000d0b077c36 */ /* 0x000fe20008000000 */
[----:B------:R-:W-:Y:S02]  /*9aa0*/  SHF.R.S32.HI R0, RZ, 0x1f, R4 ;  /* 0x0000001fff007819 */ /* 0x000fe40000011404 */
[----:B------:R-:W-:Y:S09]  /*9ab0*/  @P2 BRA `(.L_x_823) ;  /* 0x0000000000242947 */ /* 0x000ff20003800000 */
        /* <DEDUP_REMOVED lines=8> */
[----:B------:R1:W-:Y:S02]  /*9b40*/  STG.E.128 desc[UR14][R14.64], RZ ;  /* 0x000000ff0e007986 */ /* 0x0003e4000c101d0e */
.L_x_823:
[----:B------:R-:W-:Y:S05]  /*9b50*/  BSYNC B0 ;  /* 0x0000000000007941 */ /* 0x000fea0003800000 */
.L_x_822:
[----:B------:R-:W-:Y:S04]  /*9b60*/  BSSY B0, `(.L_x_824) ;  /* 0x000000d000007945 */ /* 0x000fe80003800000 */
        /* <DEDUP_REMOVED lines=11> */
[----:B------:R2:W-:Y:S02]  /*9c20*/  STG.E.128 desc[UR14][R6.64], RZ ;  /* 0x000000ff06007986 */ /* 0x0005e4000c101d0e */
.L_x_825:
[----:B------:R-:W-:Y:S05]  /*9c30*/  BSYNC B0 ;  /* 0x0000000000007941 */ /* 0x000fea0003800000 */
.L_x_824:
[----:B------:R-:W-:Y:S01]  /*9c40*/  UIMAD UR6, UR19, UR10, URZ ;  /* 0x0000000a130672a4 */ /* 0x000fe2000f8e023f */
[----:B------:R-:W-:Y:S01]  /*9c50*/  IMAD.U32 R5, RZ, RZ, UR10 ;  /* 0x0000000aff057e24 */ /* 0x000fe2000f8e00ff */
[----:B------:R-:W-:Y:S01]  /*9c60*/  USHF.R.S32.HI UR8, URZ, 0x1f, UR57 ;  /* 0x0000001f3f087899 */ /* 0x000fe20008011439 */
[----:B------:R-:W-:Y:S01]  /*9c70*/  BSSY B0, `(.L_x_826) ;  /* 0x0000016000007945 */ /* 0x000fe20003800000 */
[----:B------:R-:W-:Y:S01]  /*9c80*/  UIMAD UR6, UR18, UR11, UR6 ;  /* 0x0000000b120672a4 */ /* 0x000fe2000f8e0206 */
[----:B------:R-:W-:-:S05]  /*9c90*/  IMAD.WIDE.U32 R8, R5, UR18, R8 ;  /* 0x0000001205087c25 */ /* 0x000fca000f8e0008 */
[----:B------:R-:W-:Y:S01]  /*9ca0*/  IMAD.U32 R5, RZ, RZ, UR6 ;  /* 0x00000006ff057e24 */ /* 0x000fe2000f8e00ff */
[----:B--2---:R-:W-:Y:S01]  /*9cb0*/  IADD3 R6, P0, R8, UR5, RZ ;  /* 0x0000000508067c10 */ /* 0x004fe2000ff1e0ff */
        /* <DEDUP_REMOVED lines=17> */
.L_x_827:
[----:B------:R-:W-:Y:S05]  /*9dd0*/  BSYNC B0 ;  /* 0x0000000000007941 */ /* 0x000fea0003800000 */
.L_x_826:
[----:B------:R-:W-:Y:S05]  /*9de0*/  @P1 BRA `(.L_x_819) ;  /* 0x00000000002c1947 */ /* 0x000fea0003800000 */
[----:B------:R-:W-:Y:S01]  /*9df0*/  IADD3 R4, P0, R4, 0x40, RZ ;  /* 0x0000004004047810 */ /* 0x000fe20007f1e0ff */
[----:B------:R-:W-:Y:S01]  /*9e00*/  ULDC.64 UR6, c[0x0][0x3f8] ;  /* 0x0000fe0000067ab9 */ /* 0x000fe20000000a00 */
[----:B------:R-:W-:Y:S02]  /*9e10*/  MOV R6, R8 ;  /* 0x0000000800067202 */ /* 0x000fe40000000f00 */
[----:B------:R-:W-:-:S03]  /*9e20*/  IADD3.X R5, RZ, R0, RZ, P0, !PT ;  /* 0x00000000ff057210 */ /* 0x000fc600007fe4ff */
[----:B------:R-:W-:-:S04]  /*9e30*/  IMAD.WIDE.U32 R6, R4, UR10, R6 ;  /* 0x0000000a04067c25 */ /* 0x000fc8000f8e0006 */
[----:B------:R-:W-:-:S04]  /*9e40*/  IMAD R5, R5, UR10, RZ ;  /* 0x0000000a05057c24 */ /* 0x000fc8000f8e02ff */
[----:B------:R-:W-:Y:S01]  /*9e50*/  IMAD R5, R4, UR11, R5 ;  /* 0x0000000b04057c24 */ /* 0x000fe2000f8e0205 */
[----:B------:R-:W-:-:S04]  /*9e60*/  LEA R4, P0, R6, UR6, 0x1 ;  /* 0x0000000606047c11 */ /* 0x000fc8000f8008ff */
[----:B------:R-:W-:-:S04]  /*9e70*/  IADD3 R5, R5, R7, RZ ;  /* 0x0000000705057210 */ /* 0x000fc80007ffe0ff */
[----:B------:R-:W-:-:S05]  /*9e80*/  LEA.HI.X R5, R6, UR7, R5, 0x1, P0 ;  /* 0x0000000706057c11 */ /* 0x000fca00080f0c05 */
[----:B------:R3:W-:Y:S02]  /*9e90*/  STG.E.128 desc[UR14][R4.64], RZ ;  /* 0x000000ff04007986 */ /* 0x0007e4000c101d0e */
.L_x_819:
[----:B------:R-:W-:Y:S05]  /*9ea0*/  BSYNC B1 ;  /* 0x0000000000017941 */ /* 0x000fea0003800000 */
.L_x_802:
[----:B------:R-:W-:Y:S01]  /*9eb0*/  R2UR UR6, R157 ;  /* 0x000000009d0672ca */ /* 0x000fe200000e0000 */
[----:B------:R-:W-:Y:S02]  /*9ec0*/  ULDC UR5, c[0x0][0xc] ;  /* 0x0000030000057ab9 */ /* 0x000fe40000000800 */
[----:B------:R-:W-:-:S10]  /*9ed0*/  UIADD3 UR36, UR5, UR36, URZ ;  /* 0x0000002405247290 */ /* 0x000fd4000fffe03f */
[----:B------:R-:W-:-:S06]  /*9ee0*/  UISETP.GE.AND UP0, UPT, UR36, UR6, UPT ;  /* 0x000000062400728c */ /* 0x000fcc000bf06270 */
[----:B------:R-:W-:-:S13]  /*9ef0*/  PLOP3.LUT P0, PT, PT, PT, UP0, 0x80, 0x0 ;  /* 0x000000000000781c */ /* 0x000fda0003f0f008 */
[----:B------:R-:W-:Y:S05]  /*9f00*/  @P0 BRA `(.L_x_828) ;  /* 0x0000000000040947 */ /* 0x000fea0003800000 */
[----:B------:R-:W-:Y:S05]  /*9f10*/  BRA `(.L_x_829) ;  /* 0xffffff6c00247947 */ /* 0x000fea000383ffff */
.L_x_828:
[----:B------:R-:W-:Y:S05]  /*9f20*/  EXIT ;  /* 0x000000000000794d */ /* 0x000fea0003800000 */
.L_x_830:
        /* <DEDUP_REMOVED lines=13> */
.L_x_1353:


//--------------------- .text._ZN5flash44flash_bwd_dq_dk_dv_loop_seqk_parallel_kernelI23Flash_bwd_kernel_traitsILi32ELi128ELi128ELi8ELi4ELi4ELi4ELb0ELb0EN7cutlass10bfloat16_tE19Flash_kernel_traitsILi32ELi128ELi128ELi8ES3_EELb0ELb0ELb0ELb0ELb0ELb1ELb1EEEvNS_16Flash_bwd_paramsE --------------------------
	.section	.text._ZN5flash44flash_bwd_dq_dk_dv_loop_seqk_parallel_kernelI23Flash_bwd_kernel_traitsILi32ELi128ELi128ELi8ELi4ELi4ELi4ELb0ELb0EN7cutlass10bfloat16_tE19Flash_kernel_traitsILi32ELi128ELi128ELi8ES3_EELb0ELb0ELb0ELb0ELb0ELb1ELb1EEEvNS_16Flash_bwd_paramsE,"ax",@progbits
	.align	128
        .global         _ZN5flash44flash_bwd_dq_dk_dv_loop_seqk_parallel_kernelI23Flash_bwd_kernel_traitsILi32ELi128ELi128ELi8ELi4ELi4ELi4ELb0ELb0EN7cutlass10bfloat16_tE19Flash_kernel_traitsILi32ELi128ELi128ELi8ES3_EELb0ELb0ELb0ELb0ELb0ELb1ELb1EEEvNS_16Flash_bwd_paramsE
        .type           _ZN5flash44flash_bwd_dq_dk_dv_loop_seqk_parallel_kernelI23Flash_bwd_kernel_traitsILi32ELi128ELi128ELi8ELi4ELi4ELi4ELb0ELb0EN7cutlass10bfloat16_tE19Flash_kernel_traitsILi32ELi128ELi128ELi8ES3_EELb0ELb0ELb0ELb0ELb0ELb1ELb1EEEvNS_16Flash_bwd_paramsE,@function
        .size           _ZN5flash44flash_bwd_dq_dk_dv_loop_seqk_parallel_kernelI23Flash_bwd_kernel_traitsILi32ELi128ELi128ELi8ELi4ELi4ELi4ELb0ELb0EN7cutlass10bfloat16_tE19Flash_kernel_traitsILi32ELi128ELi128ELi8ES3_EELb0ELb0ELb0ELb0ELb0ELb1ELb1EEEvNS_16Flash_bwd_paramsE,(.L_x_1354 - _ZN5flash44flash_bwd_dq_dk_dv_loop_seqk_parallel_kernelI23Flash_bwd_kernel_traitsILi32ELi128ELi128ELi8ELi4ELi4ELi4ELb0ELb0EN7cutlass10bfloat16_tE19Flash_kernel_traitsILi32ELi128ELi128ELi8ES3_EELb0ELb0ELb0ELb0ELb0ELb1ELb1EEEvNS_16Flash_bwd_paramsE)
        .other          _ZN5flash44flash_bwd_dq_dk_dv_loop_seqk_parallel_kernelI23Flash_bwd_kernel_traitsILi32ELi128ELi128ELi8ELi4ELi4ELi4ELb0ELb0EN7cutlass10bfloat16_tE19Flash_kernel_traitsILi32ELi128ELi128ELi8ES3_EELb0ELb0ELb0ELb0ELb0ELb1ELb1EEEvNS_16Flash_bwd_paramsE,@"STO_CUDA_ENTRY STV_DEFAULT"
_ZN5flash44flash_bwd_dq_dk_dv_loop_seqk_parallel_kernelI23Flash_bwd_kernel_traitsILi32ELi128ELi128ELi8ELi4ELi4ELi4ELb0ELb0EN7cutlass10bfloat16_tE19Flash_kernel_traitsILi32ELi128ELi128ELi8ES3_EELb0ELb0ELb0ELb0ELb0ELb1ELb1EEEvNS_16Flash_bwd_paramsE:
.text._ZN5flash44flash_bwd_dq_dk_dv_loop_seqk_parallel_kernelI23Flash_bwd_kernel_traitsILi32ELi128ELi128ELi8ELi4ELi4ELi4ELb0ELb0EN7cutlass10bfloat16_tE19Flash_kernel_traitsILi32ELi128ELi128ELi8ES3_EELb0ELb0ELb0ELb0ELb0ELb1ELb1EEEvNS_16Flash_bwd_paramsE:
        /* <DEDUP_REMOVED lines=14> */
[----:B------:R-:W3:Y:S01]  /*00e0*/  S2UR UR57, SR_CTAID.Z ;  /* 0x00000000003979c3 */ /* 0x000ee20000002700 */
[----:B------:R-:W-:Y:S01]  /*00f0*/  UMOV UR5, 0x400 ;  /* 0x0000040000057882 */ /* 0x000fe20000000000 */
[----:B------:R-:W-:Y:S01]  /*0100*/  IMAD.MOV.U32 R212, RZ, RZ, -0x10 ;  /* 0xfffffff0ffd47424 */ /* 0x000fe200078e00ff */
[----:B------:R-:W-:Y:S01]  /*0110*/  ULDC.64 UR10, c[0x0][0x208] ;  /* 0x00008200000a7ab9 */ /* 0x000fe20000000a00 */
[----:B------:R-:W-:Y:S01]  /*0120*/  IMAD.MOV.U32 R123, RZ, RZ, 0x20 ;  /* 0x00000020ff7b7424 */ /* 0x000fe200078e00ff */
[----:B------:R-:W-:Y:S01]  /*0130*/  UMOV UR60, 0xffffe000 ;  /* 0xffffe000003c7882 */ /* 0x000fe20000000000 */
[----:B------:R-:W-:Y:S02]  /*0140*/  IMAD.MOV.U32 R120, RZ, RZ, 0x40 ;  /* 0x00000040ff787424 */ /* 0x000fe400078e00ff */
[----:B------:R-:W4:Y:S08]  /*0150*/  S2UR UR4, SR_CgaCtaId ;  /* 0x00000000000479c3 */ /* 0x000f300000008800 */
[----:B------:R-:W5:Y:S01]  /*0160*/  S2UR UR45, SR_CTAID.Y ;  /* 0x00000000002d79c3 */ /* 0x000f620000002600 */
[----:B---3--:R-:W-:Y:S01]  /*0170*/  USHF.R.S32.HI UR6, URZ, 0x1f, UR57 ;  /* 0x0000001f3f067899 */ /* 0x008fe20008011439 */
[----:B--2---:R-:W-:Y:S01]  /*0180*/  SHF.R.S32.HI R11, RZ, 0x1f, R21 ;  /* 0x0000001fff0b7819 */ /* 0x004fe20000011415 */
[----:B----4-:R-:W-:-:S03]  /*0190*/  ULEA UR4, UR4, UR5, 0x18 ;  /* 0x0000000504047291 */ /* 0x010fc6000f8ec03f */
        /* <DEDUP_REMOVED lines=118> */
[----:B------:R-:W-:Y:S01]  /*0900*/  USHF.R.S32.HI UR6, URZ, 0x1f, UR45 ;  /* 0x0000001f3f067899 */ /* 0x000fe2000801142d */
[----:B------:R-:W-:Y:S01]  /*0910*/  IMAD.U32 R4, RZ, RZ, UR5 ;  /* 0x00000005ff047e24 */ /* 0x000fe2000f8e00ff */
[----:B------:R-:W-:Y:S01]  /*0920*/  USHF.R.S32.HI UR5, URZ, 0x1f, UR57 ;  /* 0x0000001f3f057899 */ /* 0x000fe20008011439 */
[----:B------:R-:W-:Y:S01]  /*0930*/  SHF.R.U32.HI R8, RZ, 0x3, R0 ;  /* 0x00000003ff087819 */ /* 0x000fe20000011600 */
[----:B------:R-:W-:Y:S01]  /*0940*/  IMAD.IADD R119, R12, 0x1, R119 ;  /* 0x000000010c777824 */ /* 0x000fe200078e0277 */
[----:B------:R-:W-:Y:S01]  /*0950*/  LEA R216, R19, UR4, 0x1 ;  /* 0x0000000413d87c11 */ /* 0x000fe2000f8e08ff */
[----:B------:R-:W-:Y:S01]  /*0960*/  IMAD.U32 R4, RZ, RZ, UR6 ;  /* 0x00000006ff047e24 */ /* 0x000fe2000f8e00ff */
[----:B------:R-:W-:Y:S01]  /*0970*/  LOP3.LUT R8, R8, R0, R7, 0x1e, !PT ;  /* 0x0000000008087212 */ /* 0x000fe200078e1e07 */
[----:B------:R-:W-:Y:S01]  /*0980*/  IMAD.SHL.U32 R0, R17, 0x20, RZ ;  /* 0x0000002011007824 */ /* 0x000fe200078e00ff */
[----:B------:R-:W-:Y:S01]  /*0990*/  SEL R212, R212, 0x10, !P6 ;  /* 0x00000010d4d47807 */ /* 0x000fe20007000000 */
[----:B------:R-:W-:Y:S01]  /*09a0*/  VIADD R211, R216, 0x40 ;  /* 0x00000040d8d37836 */ /* 0x000fe20000000000 */
[----:B------:R-:W-:Y:S01]  /*09b0*/  SEL R213, R123, 0xffffffe0, !P5 ;  /* 0xffffffe07bd57807 */ /* 0x000fe20006800000 */
[----:B------:R-:W-:Y:S01]  /*09c0*/  IMAD.IADD R8, R8, 0x1, R10 ;  /* 0x0000000108087824 */ /* 0x000fe200078e020a */
[----:B------:R-:W-:Y:S01]  /*09d0*/  SEL R120, R120, 0xffffffc0, !P2 ;  /* 0xffffffc078787807 */ /* 0x000fe20005000000 */
[----:B------:R-:W-:Y:S01]  /*09e0*/  IMAD R129, R129, 0x200, R0 ;  /* 0x0000020081817824 */ /* 0x000fe200078e0200 */
[----:B------:R-:W-:Y:S01]  /*09f0*/  SEL R117, R123, 0xffffffe0, !P0 ;  /* 0xffffffe07b757807 */ /* 0x000fe20004000000 */
[C---:B-1----:R-:W-:Y:S01]  /*0a00*/  IMAD.SHL.U32 R2, R15.reuse, 0x40, RZ ;  /* 0x000000400f027824 */ /* 0x042fe200078e00ff */
[----:B------:R-:W-:Y:S01]  /*0a10*/  LEA R116, R116, UR4, 0x1 ;  /* 0x0000000474747c11 */ /* 0x000fe2000f8e08ff */
[C---:B------:R-:W-:Y:S01]  /*0a20*/  @P4 VIADD R211, R216.reuse, 0xffffffc0 ;  /* 0xffffffc0d8d34836 */ /* 0x040fe20000000000 */
[----:B------:R-:W-:Y:S01]  /*0a30*/  LOP3.LUT P0, RZ, R15, 0x2, RZ, 0xc0, !PT ;  /* 0x000000020fff7812 */ /* 0x000fe2000780c0ff */
[----:B------:R-:W-:Y:S01]  /*0a40*/  IMAD.IADD R217, R216, 0x1, R212 ;  /* 0x00000001d8d97824 */ /* 0x000fe200078e02d4 */
[----:B------:R-:W-:Y:S01]  /*0a50*/  LOP3.LUT R2, R2, 0xc0, RZ, 0xc0, !PT ;  /* 0x000000c002027812 */ /* 0x000fe200078ec0ff */
[----:B------:R-:W-:Y:S01]  /*0a60*/  IMAD.IADD R212, R212, 0x1, R211 ;  /* 0x00000001d4d47824 */ /* 0x000fe200078e02d3 */
[----:B------:R-:W-:Y:S01]  /*0a70*/  SEL R123, R123, 0xffffffe0, !P0 ;  /* 0xffffffe07b7b7807 */ /* 0x000fe20004000000 */
[--C-:B------:R-:W-:Y:S01]  /*0a80*/  IMAD.IADD R218, R216, 0x1, R213.reuse ;  /* 0x00000001d8da7824 */ /* 0x100fe200078e02d5 */
[----:B------:R-:W-:Y:S01]  /*0a90*/  SHF.R.U32.HI R5, RZ, 0x3, R2 ;  /* 0x00000003ff057819 */ /* 0x000fe20000011602 */
[----:B------:R-:W-:-:S02]  /*0aa0*/  IMAD.IADD R215, R217, 0x1, R213 ;  /* 0x00000001d9d77824 */ /* 0x000fc400078e02d5 */
[----:B------:R-:W-:Y:S01]  /*0ab0*/  IMAD.IADD R214, R213, 0x1, R211 ;  /* 0x00000001d5d67824 */ /* 0x000fe200078e02d3 */
[----:B------:R-:W-:Y:S01]  /*0ac0*/  LOP3.LUT R6, R5, R2, R6, 0x1e, !PT ;  /* 0x0000000205067212 */ /* 0x000fe200078e1e06 */
        /* <DEDUP_REMOVED lines=23> */
.L_x_859:
        /* <DEDUP_REMOVED lines=67> */
.L_x_831:
        /* <DEDUP_REMOVED lines=63> */
[----:B------:R-:W-:Y:S01]  /*1460*/  ULDC UR37, c[0x0][0x2c4] ;  /* 0x0000b10000257ab9 */ /* 0x000fe20000000800 */
[----:B------:R-:W-:Y:S02]  /*1470*/  @UP1 UIADD3 UR22, UR15, UR21, URZ ;  /* 0x000000150f161290 */ /* 0x000fe4000fffe03f */
[----:B------:R-:W-:Y:S01]  /*1480*/  IMAD.HI.U32 R4, R5, R0, R4 ;  /* 0x0000000005047227 */ /* 0x000fe200078e0004 */
[----:B------:R-:W-:Y:S01]  /*1490*/  MOV R0, R3 ;  /* 0x0000000300007202 */ /* 0x000fe20000000f00 */
[----:B------:R-:W-:Y:S01]  /*14a0*/  UIMAD.WIDE.U32 UR14, UR8, UR12, URZ ;  /* 0x0000000c080e72a5 */ /* 0x000fe2000f8e003f */
[----:B------:R-:W-:Y:S01]  /*14b0*/  @UP0 UMOV UR47, UR16 ;  /* 0x00000010002f0c82 */ /* 0x000fe20008000000 */
[----:B------:R-:W-:-:S02]  /*14c0*/  UIMAD UR5, UR8, UR5, UR7 ;  /* 0x00000005080572a4 */ /* 0x000fc4000f8e0207 */
        /* <DEDUP_REMOVED lines=14> */
[----:B------:R-:W-:Y:S02]  /*15b0*/  @UP3 UIMAD UR17, UR57, UR17, UR5 ;  /* 0x00000011391132a4 */ /* 0x000fe4000f8e0205 */
[----:B------:R-:W-:Y:S02]  /*15c0*/  USHF.R.S32.HI UR16, URZ, 0x1f, UR14 ;  /* 0x0000001f3f107899 */ /* 0x000fe4000801140e */
[----:B------:R-:W-:-:S02]  /*15d0*/  UIADD3 UR5, UP2, UR14, UR29, URZ ;  /* 0x0000001d0e057290 */ /* 0x000fc4000ff5e03f */
[----:B------:R-:W-:Y:S01]  /*15e0*/  @!P1 IMAD.IADD R0, R0, 0x1, -R7 ;  /* 0x0000000100009824 */ /* 0x000fe200078e0a07 */
[----:B------:R-:W-:Y:S01]  /*15f0*/  @!UP3 UIMAD UR12, UR45, UR61, UR57 ;  /* 0x0000003d2d0cb2a4 */ /* 0x000fe2000f8e0239 */
[----:B------:R-:W-:Y:S01]  /*1600*/  @!P1 IADD3 R6, R6, 0x1, RZ ;  /* 0x0000000106069810 */ /* 0x000fe20007ffe0ff */
[----:B------:R-:W-:Y:S01]  /*1610*/  UIADD3.X UR15, UR16, UR19, URZ, UP2, !UPT ;  /* 0x00000013100f7290 */ /* 0x000fe200097fe43f */
[----:B------:R-:W-:Y:S01]  /*1620*/  PLOP3.LUT P1, PT, PT, PT, UP0, 0x80, 0x0 ;  /* 0x000000000000781c */ /* 0x000fe20003f2f008 */
[----:B------:R-:W-:Y:S01]  /*1630*/  UIMAD UR7, UR9, UR5, URZ ;  /* 0x00000005090772a4 */ /* 0x000fe2000f8e023f */
[----:B------:R-:W-:Y:S01]  /*1640*/  ISETP.GE.U32.AND P0, PT, R0, R7, PT ;  /* 0x000000070000720c */ /* 0x000fe20003f06070 */
[----:B------:R-:W-:Y:S01]  /*1650*/  @UP0 UIADD3 UR27, UR32, UR34, URZ ;  /* 0x00000022201b0290 */ /* 0x000fe2000fffe03f */
[----:B------:R-:W-:Y:S01]  /*1660*/  LOP3.LUT R0, R8, UR57, RZ, 0x3c, !PT ;  /* 0x0000003908007c12 */ /* 0x000fe2000f8e3cff */
[----:B------:R-:W-:Y:S01]  /*1670*/  @!UP3 UIMAD UR17, UR12, UR37, URZ ;  /* 0x000000250c11b2a4 */ /* 0x000fe2000f8e023f */
[----:B------:R-:W-:-:S02]  /*1680*/  @UP0 ULDC.64 UR20, c[0x0][0x250] ;  /* 0x0000940000140ab9 */ /* 0x000fc40000000a00 */
[----:B------:R-:W-:Y:S01]  /*1690*/  ISETP.GE.AND P2, PT, R0, RZ, PT ;  /* 0x000000ff0000720c */ /* 0x000fe20003f46270 */
[----:B------:R-:W-:Y:S02]  /*16a0*/  UIMAD.WIDE.U32 UR36, UR8, UR5, URZ ;  /* 0x00000005082472a5 */ /* 0x000fe4000f8e003f */
[----:B------:R-:W-:Y:S02]  /*16b0*/  UIMAD UR12, UR9, UR18, URZ ;  /* 0x00000012090c72a4 */ /* 0x000fe4000f8e023f */
[----:B------:R-:W-:Y:S02]  /*16c0*/  UIMAD UR5, UR8, UR15, UR7 ;  /* 0x0000000f080572a4 */ /* 0x000fe4000f8e0207 */
[----:B------:R-:W-:Y:S01]  /*16d0*/  @UP0 UIMAD.WIDE.U32 UR8, UR27, UR20, URZ ;  /* 0x000000141b0802a5 */ /* 0x000fe2000f8e003f */
[----:B------:R-:W-:Y:S01]  /*16e0*/  @P0 VIADD R6, R6, 0x1 ;  /* 0x0000000106060836 */ /* 0x000fe20000000000 */
[----:B------:R-:W-:Y:S01]  /*16f0*/  UIMAD UR51, UR57, UR43, URZ ;  /* 0x0000002b393372a4 */ /* 0x000fe2000f8e023f */
[----:B------:R-:W-:Y:S01]  /*1700*/  PLOP3.LUT P0, PT, PT, PT, UP3, 0x80, 0x0 ;  /* 0x000000000000781c */ /* 0x000fe20003f0f038 */
[----:B------:R-:W-:-:S02]  /*1710*/  @UP0 UIMAD UR7, UR27, UR21, URZ ;  /* 0x000000151b0702a4 */ /* 0x000fc4000f8e023f */
[----:B------:R-:W-:Y:S01]  /*1720*/  USEL UR52, UR42, URZ, UP5 ;  /* 0x0000003f2a347287 */ /* 0x000fe2000a800000 */
[----:B------:R-:W-:Y:S01]  /*1730*/  @!P2 IADD3 R6, -R6, RZ, RZ ;  /* 0x000000ff0606a210 */ /* 0x000fe20007ffe1ff */
[----:B------:R-:W-:Y:S01]  /*1740*/  USHF.R.S32.HI UR50, URZ, 0x1f, UR23 ;  /* 0x0000001f3f327899 */ /* 0x000fe20008011417 */
[----:B------:R-:W-:Y:S01]  /*1750*/  @!P3 LOP3.LUT R6, RZ, R8, RZ, 0x33, !PT ;  /* 0x00000008ff06b212 */ /* 0x000fe200078e33ff */
[----:B------:R-:W-:Y:S02]  /*1760*/  @!UP1 UIADD3 UR48, UR31, UR28, URZ ;  /* 0x0000001c1f309290 */ /* 0x000fe4000fffe03f */
[----:B------:R-:W-:Y:S02]  /*1770*/  @UP1 UIADD3 UR46, UR13, UR12, URZ ;  /* 0x0000000c0d2e1290 */ /* 0x000fe4000fffe03f */
[----:B------:R-:W-:Y:S02]  /*1780*/  USHF.R.S32.HI UR54, URZ, 0x1f, UR51 ;  /* 0x0000001f3f367899 */ /* 0x000fe40008011433 */
[----:B------:R-:W-:-:S02]  /*1790*/  USEL UR53, UR26, URZ, UP5 ;  /* 0x0000003f1a357287 */ /* 0x000fc4000a800000 */
        /* <DEDUP_REMOVED lines=16> */
.L_x_833:
        /* <DEDUP_REMOVED lines=13> */
.L_x_834:
        /* <DEDUP_REMOVED lines=11> */
.L_x_835:
[----:B------:R-:W-:-:S04]  /*1a20*/  UIMAD UR5, UR45, UR61, UR57 ;  /* 0x0000003d2d0572a4 */ /* 0x000fc8000f8e0239 */
[----:B------:R-:W-:-:S12]  /*1a30*/  UIMAD UR5, UR5, UR59, URZ ;  /* 0x0000003b050572a4 */ /* 0x000fd8000f8e023f */
.L_x_836:
[----:B------:R-:W1:Y:S01]  /*1a40*/  S2R R5, SR_TID.X ;  /* 0x0000000000057919 */ /* 0x000e620000002100 */
[----:B------:R-:W2:Y:S01]  /*1a50*/  LDC.64 R12, c[0x0][0x420] ;  /* 0x00010800ff0c7b82 */ /* 0x000ea20000000a00 */
[----:B------:R-:W-:Y:S01]  /*1a60*/  USHF.R.S32.HI UR28, URZ, 0x1f, UR57 ;  /* 0x0000001f3f1c7899 */ /* 0x000fe20008011439 */
[----:B------:R-:W-:Y:S01]  /*1a70*/  BSSY B1, `(.L_x_832) ;  /* 0x0000828000017945 */ /* 0x000fe20003800000 */
[----:B------:R-:W-:Y:S01]  /*1a80*/  ULDC.64 UR8, c[0x0][0x428] ;  /* 0x00010a0000087ab9 */ /* 0x000fe20000000a00 */
[----:B------:R-:W-:Y:S02]  /*1a90*/  UIADD3 UR18, UR14, UR5, URZ ;  /* 0x000000050e127290 */ /* 0x000fe4000fffe03f */
[----:B------:R-:W-:Y:S01]  /*1aa0*/  UIMAD UR5, UR28, UR8, URZ ;  /* 0x000000081c0572a4 */ /* 0x000fe2000f8e023f */
[----:B------:R-:W-:Y:S01]  /*1ab0*/  ULDC UR7, c[0x0][0x2dc] ;  /* 0x0000b70000077ab9 */ /* 0x000fe20000000800 */
[----:B------:R-:W-:Y:S02]  /*1ac0*/  UIADD3 UR13, UR14, UR17, URZ ;  /* 0x000000110e0d7290 */ /* 0x000fe4000fffe03f */
[----:B------:R-:W-:-:S02]  /*1ad0*/  UIMAD UR17, UR7, UR61, URZ ;  /* 0x0000003d071172a4 */ /* 0x000fc4000f8e023f */
[----:B------:R-:W-:Y:S02]  /*1ae0*/  UIMAD UR7, UR57, UR9, UR5 ;  /* 0x00000009390772a4 */ /* 0x000fe4000f8e0205 */
[----:B------:R-:W-:Y:S01]  /*1af0*/  UISETP.GE.AND UP4, UPT, UR35, 0x1, UPT ;  /* 0x000000012300788c */ /* 0x000fe2000bf86270 */
[----:B------:R-:W-:Y:S01]  /*1b00*/  ULDC.64 UR30, c[0x0][0x3e0] ;  /* 0x0000f800001e7ab9 */ /* 0x000fe20000000a00 */
[----:B------:R-:W-:Y:S01]  /*1b10*/  ULDC.64 UR26, c[0x0][0x2b0] ;  /* 0x0000ac00001a7ab9 */ /* 0x000fe20000000a00 */
[----:B------:R-:W-:Y:S01]  /*1b20*/  ULDC.64 UR40, c[0x0][0x478] ;  /* 0x00011e0000287ab9 */ /* 0x000fe20000000a00 */
        /* <DEDUP_REMOVED lines=13> */
[--C-:B------:R-:W-:Y:S02]  /*1c00*/  SHF.R.S32.HI R5, RZ, 0x1f, R4.reuse ;  /* 0x0000001fff057819 */ /* 0x100fe40000011404 */
[----:B------:R-:W-:Y:S01]  /*1c10*/  IADD3 R8, P0, R4, UR12, RZ ;  /* 0x0000000c04087c10 */ /* 0x000fe2000ff1e0ff */
[----:B------:R-:W-:Y:S01]  /*1c20*/  IMAD R15, R7, UR38, RZ ;  /* 0x00000026070f7c24 */ /* 0x000fe2000f8e02ff */
[----:B------:R-:W-:Y:S01]  /*1c30*/  ULEA.HI.SX32 UR12, UR44, 0xffffffff, 0x19 ;  /* 0xffffffff2c0c7891 */ /* 0x000fe2000f8fca3f */
[----:B------:R-:W-:Y:S01]  /*1c40*/  IMAD.WIDE.U32 R10, R0, UR38, R4 ;  /* 0x00000026000a7c25 */ /* 0x000fe2000f8e0004 */
[----:B------:R-:W-:-:S03]  /*1c50*/  IADD3.X R9, R5, UR48, RZ, P0, !PT ;  /* 0x0000003005097c10 */ /* 0x000fc600087fe4ff */
[----:B--2---:R-:W-:Y:S01]  /*1c60*/  IMAD R7, R12, UR16, RZ ;  /* 0x000000100c077c24 */ /* 0x004fe2000f8e02ff */
[----:B------:R-:W-:Y:S01]  /*1c70*/  IADD3 R10, P0, R10, UR56, RZ ;  /* 0x000000380a0a7c10 */ /* 0x000fe2000ff1e0ff */
[----:B------:R-:W-:Y:S02]  /*1c80*/  IMAD R0, R0, UR39, R15 ;  /* 0x0000002700007c24 */ /* 0x000fe4000f8e020f */
[----:B------:R-:W-:Y:S02]  /*1c90*/  IMAD R7, R13, UR14, R7 ;  /* 0x0000000e0d077c24 */ /* 0x000fe4000f8e0207 */
[----:B------:R-:W-:Y:S01]  /*1ca0*/  IMAD.WIDE.U32 R8, R12, UR14, R8 ;  /* 0x0000000e0c087c25 */ /* 0x000fe2000f8e0008 */
[----:B------:R-:W-:Y:S01]  /*1cb0*/  IADD3.X R11, R11, UR22, R0, P0, !PT ;  /* 0x000000160b0b7c10 */ /* 0x000fe200087fe400 */
[----:B------:R-:W-:Y:S02]  /*1cc0*/  USHF.L.U32 UR22, UR17, 0x7, URZ ;  /* 0x0000000711167899 */ /* 0x000fe4000800063f */
[----:B------:R-:W-:Y:S01]  /*1cd0*/  IMAD.U32 R0, RZ, RZ, UR8 ;  /* 0x00000008ff007e24 */ /* 0x000fe2000f8e00ff */
[----:B------:R-:W-:Y:S01]  /*1ce0*/  ULDC.64 UR8, c[0x0][0x258] ;  /* 0x0000960000087ab9 */ /* 0x000fe20000000a00 */
[----:B------:R-:W-:Y:S01]  /*1cf0*/  IMAD.IADD R9, R9, 0x1, R7 ;  /* 0x0000000109097824 */ /* 0x000fe200078e0207 */
[----:B------:R-:W-:Y:S01]  /*1d00*/  UIMAD UR5, UR28, UR8, URZ ;  /* 0x000000081c0572a4 */ /* 0x000fe2000f8e023f */
[----:B------:R-:W-:Y:S01]  /*1d10*/  SHF.R.S32.HI R7, RZ, 0x5, R14 ;  /* 0x00000005ff077819 */ /* 0x000fe2000001140e */
[----:B------:R-:W-:Y:S01]  /*1d20*/  ULDC.64 UR14, c[0x0][0x210] ;  /* 0x00008400000e7ab9 */ /* 0x000fe20000000a00 */
[----:B------:R-:W-:Y:S01]  /*1d30*/  IMAD.WIDE.U32 R8, R0, UR57, R8 ;  /* 0x0000003900087c25 */ /* 0x000fe2000f8e0008 */
[----:B------:R-:W-:-:S02]  /*1d40*/  UIMAD UR9, UR57, UR9, UR5 ;  /* 0x00000009390972a4 */ /* 0x000fc4000f8e0205 */
[----:B------:R-:W-:Y:S01]  /*1d50*/  UIADD3 UR5, UP3, UP2, UR36, UR22, UR51 ;  /* 0x0000001624057290 */ /* 0x000fe2000fa7e033 */
[----:B------:R-:W-:Y:S01]  /*1d60*/  IMAD.U32 R0, RZ, RZ, UR8 ;  /* 0x00000008ff007e24 */ /* 0x000fe2000f8e00ff */
[----:B------:R-:W-:Y:S01]  /*1d70*/  ULDC.64 UR28, c[0x0][0x400] ;  /* 0x00010000001c7ab9 */ /* 0x000fe20000000a00 */
[----:B------:R-:W-:Y:S01]  /*1d80*/  VIADD R9, R9, UR7 ;  /* 0x0000000709097c36 */ /* 0x000fe20008000000 */
[----:B------:R-:W-:Y:S01]  /*1d90*/  USHF.R.S32.HI UR7, URZ, 0x1f, UR22 ;  /* 0x0000001f3f077899 */ /* 0x000fe20008011416 */
[----:B------:R-:W-:Y:S01]  /*1da0*/  IMAD.WIDE.U32 R10, R0, UR57, R10 ;  /* 0x00000039000a7c25 */ /* 0x000fe2000f8e000a */
[----:B------:R-:W-:Y:S02]  /*1db0*/  UIADD3 UR8, UP1, UP0, UR53, UR5, UR55 ;  /* 0x0000000535087290 */ /* 0x000fe4000f83e037 */
[----:B------:R-:W-:Y:S01]  /*1dc0*/  UIADD3.X UR5, UR19, UR7, UR54, UP3, UP2 ;  /* 0x0000000713057290 */ /* 0x000fe20009fe4436 */
[----:B------:R-:W-:Y:S01]  /*1dd0*/  VIADD R15, R11, UR9 ;  /* 0x000000090b0f7c36 */ /* 0x000fe20008000000 */
[----:B------:R-:W-:Y:S01]  /*1de0*/  LEA R14, P0, R10, UR14, 0x1 ;  /* 0x0000000e0a0e7c11 */ /* 0x000fe2000f8008ff */
[----:B------:R-:W-:Y:S01]  /*1df0*/  IMAD R7, R7, UR17, R16 ;  /* 0x0000001107077c24 */ /* 0x000fe2000f8e0210 */
[----:B------:R-:W-:Y:S01]  /*1e00*/  UIADD3.X UR5, UR52, UR5, UR46, UP1, UP0 ;  /* 0x0000000534057290 */ /* 0x000fe20008fe042e */
[-C--:B------:R-:W-:Y:S01]  /*1e10*/  IMAD R0, R18, R12.reuse, RZ ;  /* 0x0000000c12007224 */ /* 0x080fe200078e02ff */
[----:B------:R-:W-:Y:S01]  /*1e20*/  LEA.HI.X R15, R10, UR15, R15, 0x1, P0 ;  /* 0x0000000f0a0f7c11 */ /* 0x000fe200080f0c0f */
[----:B------:R-:W-:Y:S01]  /*1e30*/  IMAD.WIDE.U32 R8, R3, R12, R8 ;  /* 0x0000000c03087225 */ /* 0x000fe200078e0008 */
[----:B------:R-:W-:Y:S01]  /*1e40*/  PLOP3.LUT P0, PT, PT, PT, UP4, 0x80, 0x0 ;  /* 0x000000000000781c */ /* 0x000fe20003f0f048 */
[----:B------:R-:W-:-:S02]  /*1e50*/  UIMAD.WIDE UR18, UR18, 0x4, UR40 ;  /* 0x00000004121278a5 */ /* 0x000fc4000f8e0228 */
[----:B------:R-:W-:Y:S01]  /*1e60*/  IMAD R11, R3, R13, R0 ;  /* 0x0000000d030b7224 */ /* 0x000fe200078e0200 */
[----:B------:R-:W-:Y:S02]  /*1e70*/  IADD3 R0, P2, R7, UR8, RZ ;  /* 0x0000000807007c10 */ /* 0x000fe4000ff5e0ff */
[----:B------:R-:W-:Y:S01]  /*1e80*/  LEA R10, P3, R8, UR30, 0x1 ;  /* 0x0000001e080a7c11 */ /* 0x000fe2000f8608ff */
[----:B------:R-:W-:Y:S01]  /*1e90*/  IMAD.IADD R9, R9, 0x1, R11 ;  /* 0x0000000109097824 */ /* 0x000fe200078e020b */
[----:B------:R-:W-:Y:S02]  /*1ea0*/  LEA R29, P1, R0, UR28, 0x2 ;  /* 0x0000001c001d7c11 */ /* 0x000fe4000f8210ff */
[----:B------:R-:W-:Y:S02]  /*1eb0*/  LEA.HI.X.SX32 R7, R7, UR5, 0x1, P2 ;  /* 0x0000000507077c11 */ /* 0x000fe400090f0eff */
[----:B------:R-:W-:Y:S02]  /*1ec0*/  LEA.HI.X R11, R8, UR31, R9, 0x1, P3 ;  /* 0x0000001f080b7c11 */ /* 0x000fe400098f0c09 */
[----:B------:R-:W-:Y:S01]  /*1ed0*/  LEA.HI.X R28, R0, UR29, R7, 0x2, P1 ;  /* 0x0000001d001c7c11 */ /* 0x000fe200088f1407 */
[----:B------:R-:W-:Y:S06]  /*1ee0*/  @!P0 BRA `(.L_x_837) ;  /* 0x0000007400648947 */ /* 0x000fec0003800000 */
[----:B------:R-:W2:Y:S04]  /*1ef0*/  LDL R30, [R1+0x34] ;  /* 0x00003400011e7983 */ /* 0x000ea80000100800 */
[----:B------:R-:W3:Y:S01]  /*1f00*/  LDL R19, [R1+0x2c] ;  /* 0x00002c0001137983 */ /* 0x000ee20000100800 */
[----:B------:R-:W-:Y:S01]  /*1f10*/  UMOV UR8, UR12 ;  /* 0x0000000c00087c82 */ /* 0x000fe20008000000 */
[----:B------:R-:W-:Y:S01]  /*1f20*/  UIMAD UR16, UR33, -0x80, UR6 ;  /* 0xffffff80211078a4 */ /* 0x000fe2000f8e0206 */
[----:B------:R-:W-:Y:S01]  /*1f30*/  VIADD R7, R3, 0x40 ;  /* 0x0000004003077836 */ /* 0x000fe20000000000 */
[----:B------:R-:W-:Y:S02]  /*1f40*/  UIMAD UR5, UR8, -0x80, UR35 ;  /* 0xffffff80080578a4 */ /* 0x000fe4000f8e0223 */
[----:B------:R-:W-:Y:S01]  /*1f50*/  UIMAD UR7, UR50, UR24, URZ ;  /* 0x00000018320772a4 */ /* 0x000fe2000f8e023f */
[----:B------:R-:W-:Y:S01]  /*1f60*/  IMAD.U32 R8, RZ, RZ, UR24 ;  /* 0x00000018ff087e24 */ /* 0x000fe2000f8e00ff */
[C---:B------:R-:W-:Y:S01]  /*1f70*/  ISETP.GE.AND P1, PT, R7.reuse, UR16, PT ;  /* 0x0000001007007c0c */ /* 0x040fe2000bf26270 */
[----:B------:R-:W-:Y:S01]  /*1f80*/  IMAD.U32 R0, RZ, RZ, UR20 ;  /* 0x00000014ff007e24 */ /* 0x000fe2000f8e00ff */
[----:B------:R-:W-:Y:S01]  /*1f90*/  ISETP.GE.AND P3, PT, R7, UR5, PT ;  /* 0x0000000507007c0c */ /* 0x000fe2000bf66270 */
[----:B------:R-:W-:Y:S01]  /*1fa0*/  UIMAD UR9, UR23, UR25, UR7 ;  /* 0x00000019170972a4 */ /* 0x000fe2000f8e0207 */
[--C-:B------:R-:W-:Y:S01]  /*1fb0*/  IMAD.WIDE.U32 R8, R8, UR23, R4.reuse ;  /* 0x0000001708087c25 */ /* 0x100fe2000f8e0004 */
[----:B------:R-:W-:Y:S01]  /*1fc0*/  ULDC.64 UR14, c[0x0][0x260] ;  /* 0x00009800000e7ab9 */ /* 0x000fe20000000a00 */
[----:B------:R-:W-:Y:S01]  /*1fd0*/  ULDC.64 UR12, c[0x0][0x268] ;  /* 0x00009a00000c7ab9 */ /* 0x000fe20000000a00 */
[----:B------:R-:W-:Y:S01]  /*1fe0*/  IADD3 R8, P0, R8, UR47, RZ ;  /* 0x0000002f08087c10 */ /* 0x000fe2000ff1e0ff */
[----:B------:R-:W-:-:S04]  /*1ff0*/  IMAD.WIDE.U32 R4, R0, UR23, R4 ;  /* 0x0000001700047c25 */ /* 0x000fc8000f8e0004 */
[----:B------:R-:W-:Y:S02]  /*2000*/  IMAD.SHL.U32 R16, R13, 0x80, RZ ;  /* 0x000000800d107824 */ /* 0x000fe400078e00ff */
[----:B------:R-:W-:Y:S01]  /*2010*/  IMAD.MOV.U32 R232, RZ, RZ, R10 ;  /* 0x000000ffffe87224 */ /* 0x000fe200078e000a */
[----:B------:R-:W-:Y:S01]  /*2020*/  ISETP.GE.AND P4, PT, R3, UR5, PT ;  /* 0x0000000503007c0c */ /* 0x000fe2000bf86270 */
[----:B------:R-:W-:Y:S01]  /*2030*/  IMAD.WIDE.U32 R12, R12, 0x80, RZ ;  /* 0x000000800c0c7825 */ /* 0x000fe200078e00ff */
[----:B------:R-:W-:Y:S01]  /*2040*/  UIMAD UR7, UR50, UR20, URZ ;  /* 0x00000014320772a4 */ /* 0x000fe2000f8e023f */
[----:B------:R-:W1:Y:S02]  /*2050*/  @!P1 LDC.64 R24, c[0x0][0x218] ;  /* 0x00008600ff189b82 */ /* 0x000e640000000a00 */
[----:B------:R-:W-:Y:S01]  /*2060*/  IMAD.MOV.U32 R233, RZ, RZ, R11 ;  /* 0x000000ffffe97224 */ /* 0x000fe200078e000b */
[----:B------:R-:W-:Y:S01]  /*2070*/  @!P3 IADD3 R10, P2, R232, R12, RZ ;  /* 0x0000000ce80ab210 */ /* 0x000fe20007f5e0ff */
[----:B------:R-:W-:-:S03]  /*2080*/  UIMAD UR7, UR23, UR21, UR7 ;  /* 0x00000015170772a4 */ /* 0x000fc6000f8e0207 */
[----:B------:R-:W-:Y:S02]  /*2090*/  @!P3 IADD3.X R11, R233, R13, R16, P2, !PT ;  /* 0x0000000de90bb210 */ /* 0x000fe400017fe410 */
[----:B------:R-:W-:Y:S01]  /*20a0*/  IADD3 R4, P2, R4, UR42, RZ ;  /* 0x0000002a04047c10 */ /* 0x000fe2000ff5e0ff */
[----:B------:R-:W-:Y:S02]  /*20b0*/  IMAD.MOV.U32 R230, RZ, RZ, R14 ;  /* 0x000000ffffe67224 */ /* 0x000fe400078e000e */
[----:B------:R-:W-:Y:S02]  /*20c0*/  IMAD.MOV.U32 R231, RZ, RZ, R15 ;  /* 0x000000ffffe77224 */ /* 0x000fe400078e000f */
[----:B------:R-:W-:Y:S02]  /*20d0*/  IMAD.MOV.U32 R32, RZ, RZ, 0x7f800000 ;  /* 0x7f800000ff207424 */ /* 0x000fe400078e00ff */
[----:B--2---:R-:W-:-:S05]  /*20e0*/  VIADD R7, R30, 0x8 ;  /* 0x000000081e077836 */ /* 0x004fca0000000000 */
[----:B------:R-:W-:Y:S01]  /*20f0*/  ISETP.GE.AND P6, PT, R7, UR5, PT ;  /* 0x0000000507007c0c */ /* 0x000fe2000bfc6270 */
[----:B------:R-:W-:-:S05]  /*2100*/  IMAD.U32 R7, RZ, RZ, UR9 ;  /* 0x00000009ff077e24 */ /* 0x000fca000f8e00ff */
[----:B------:R-:W-:Y:S02]  /*2110*/  IADD3.X R9, R9, UR49, R7, P0, !PT ;  /* 0x0000003109097c10 */ /* 0x000fe400087fe407 */
[----:B------:R-:W-:Y:S01]  /*2120*/  PLOP3.LUT P0, PT, PT, PT, UP5, 0x80, 0x0 ;  /* 0x000000000000781c */ /* 0x000fe20003f0f058 */
[----:B------:R-:W-:-:S05]  /*2130*/  VIADD R0, R30, 0x40 ;  /* 0x000000401e007836 */ /* 0x000fca0000000000 */
[----:B------:R-:W-:Y:S01]  /*2140*/  ISETP.GE.AND P5, PT, R0, UR5, PT ;  /* 0x0000000500007c0c */ /* 0x000fe2000bfa6270 */
[----:B------:R-:W-:-:S04]  /*2150*/  IMAD R0, R17, UR14, RZ ;  /* 0x0000000e11007c24 */ /* 0x000fc8000f8e02ff */
[C---:B------:R-:W-:Y:S01]  /*2160*/  IMAD R13, R6.reuse, UR15, R0 ;  /* 0x0000000f060d7c24 */ /* 0x040fe2000f8e0200 */
[----:B---3--:R-:W-:Y:S01]  /*2170*/  LEA R0, R19, UR4, 0x1 ;  /* 0x0000000413007c11 */ /* 0x008fe2000f8e08ff */
[----:B------:R-:W-:Y:S01]  /*2180*/  @P0 BAR.SYNC.DEFER_BLOCKING 0x0 ;  /* 0x0000000000000b1d */ /* 0x000fe20000010000 */
[----:B------:R-:W-:Y:S02]  /*2190*/  IMAD.U32 R7, RZ, RZ, UR7 ;  /* 0x00000007ff077e24 */ /* 0x000fe4000f8e00ff */
[----:B------:R-:W-:-:S03]  /*21a0*/  IMAD.WIDE.U32 R8, R6, UR14, R8 ;  /* 0x0000000e06087c25 */ /* 0x000fc6000f8e0008 */
[----:B------:R-:W-:Y:S01]  /*21b0*/  IADD3.X R5, R5, UR43, R7, P2, !PT ;  /* 0x0000002b05057c10 */ /* 0x000fe200097fe407 */
[----:B------:R-:W-:Y:S01]  /*21c0*/  IMAD R7, R17, UR12, RZ ;  /* 0x0000000c11077c24 */ /* 0x000fe2000f8e02ff */
[----:B------:R-:W-:Y:S01]  /*21d0*/  ISETP.GE.AND P2, PT, R3, UR16, PT ;  /* 0x0000001003007c0c */ /* 0x000fe2000bf46270 */
[----:B------:R-:W-:Y:S02]  /*21e0*/  USHF.L.U32 UR9, UR39, 0x7, URZ ;  /* 0x0000000727097899 */ /* 0x000fe4000800063f */
[C---:B------:R-:W-:Y:S01]  /*21f0*/  IMAD R12, R6.reuse, UR13, R7 ;  /* 0x0000000d060c7c24 */ /* 0x040fe2000f8e0207 */
[----:B------:R-:W-:Y:S01]  /*2200*/  ULEA.HI UR7, UR8, UR8, URZ, 0x1 ;  /* 0x0000000808077291 */ /* 0x000fe2000f8f083f */
[----:B------:R-:W-:Y:S01]  /*2210*/  IMAD.WIDE.U32 R4, R6, UR12, R4 ;  /* 0x0000000c06047c25 */ /* 0x000fe2000f8e0004 */
[----:B------:R-:W-:Y:S01]  /*2220*/  UIMAD.WIDE.U32 UR12, UR38, 0x80, URZ ;  /* 0x00000080260c78a5 */ /* 0x000fe2000f8e003f */
[----:B------:R-:W-:Y:S04]  /*2230*/  @P4 STS [R0+0x4000], RZ ;  /* 0x004000ff00004388 */ /* 0x000fe80000000800 */
[----:B------:R-:W-:Y:S04]  /*2240*/  @P4 STS [R0+0x4004], RZ ;  /* 0x004004ff00004388 */ /* 0x000fe80000000800 */
[----:B------:R-:W-:Y:S01]  /*2250*/  @P4 STS.64 [R0+0x4008], RZ ;  /* 0x004008ff00004388 */ /* 0x000fe20000000a00 */
[----:B------:R-:W2:Y:S03]  /*2260*/  @!P2 LDC.64 R22, c[0x0][0x218] ;  /* 0x00008600ff16ab82 */ /* 0x000ea60000000a00 */
[----:B------:R-:W-:Y:S01]  /*2270*/  @!PT LDS RZ, [RZ] ;  /* 0x00000000fffff984 */ /* 0x000fe20000000800 */
[----:B------:R-:W-:Y:S01]  /*2280*/  @!PT LDS RZ, [RZ] ;  /* 0x00000000fffff984 */ /* 0x000fe20000000800 */
[----:B------:R-:W-:Y:S01]  /*2290*/  @!PT LDS RZ, [RZ] ;  /* 0x00000000fffff984 */ /* 0x000fe20000000800 */
[----:B------:R-:W-:Y:S04]  /*22a0*/  @!P4 LDGSTS.E.BYPASS.LTC128B.128 [R0+0x4000], desc[UR10][R232.64] ;  /* 0x04000000e800cfae */ /* 0x000fe8000b901d4a */
[----:B------:R-:W-:Y:S01]  /*22b0*/  @P3 STS.128 [R0+0x5000], RZ ;  /* 0x005000ff00003388 */ /* 0x000fe20000000c00 */
[----:B------:R-:W3:Y:S03]  /*22c0*/  @!P2 LDC.64 R26, c[0x0][0x220] ;  /* 0x00008800ff1aab82 */ /* 0x000ee60000000a00 */
[----:B------:R-:W-:Y:S01]  /*22d0*/  @!PT LDS RZ, [RZ] ;  /* 0x00000000fffff984 */ /* 0x000fe20000000800 */
[----:B------:R-:W-:Y:S01]  /*22e0*/  @!PT LDS RZ, [RZ] ;  /* 0x00000000fffff984 */ /* 0x000fe20000000800 */
[----:B------:R-:W-:Y:S01]  /*22f0*/  @!PT LDS RZ, [RZ] ;  /* 0x00000000fffff984 */ /* 0x000fe20000000800 */
[----:B------:R4:W-:Y:S01]  /*2300*/  @!P3 LDGSTS.E.BYPASS.LTC128B.128 [R0+0x5000], desc[UR10][R10.64] ;  /* 0x050000000a00bfae */ /* 0x0009e2000b901d4a */
[----:B------:R-:W-:Y:S01]  /*2310*/  IMAD.IADD R7, R9, 0x1, R13 ;  /* 0x0000000109077824 */ /* 0x000fe200078e020d */
[----:B------:R-:W-:Y:S01]  /*2320*/  ULOP3.LUT UR7, UR7, 0xfffffffe, URZ, 0xc0, !UPT ;  /* 0xfffffffe07077892 */ /* 0x000fe2000f8ec03f */
[----:B------:R-:W-:-:S02]  /*2330*/  IMAD.IADD R5, R5, 0x1, R12 ;  /* 0x0000000105057824 */ /* 0x000fc400078e020c */
[----:B------:R-:W-:Y:S02]  /*2340*/  @!P1 IMAD.MOV.U32 R9, RZ, RZ, R7 ;  /* 0x000000ffff099224 */ /* 0x000fe400078e0007 */
[----:B------:R-:W-:Y:S01]  /*2350*/  IMAD.U32 R12, RZ, RZ, UR9 ;  /* 0x00000009ff0c7e24 */ /* 0x000fe2000f8e00ff */
[----:B------:R-:W-:Y:S01]  /*2360*/  UIADD3 UR7, UR8, -UR7, URZ ;  /* 0x8000000708077290 */ /* 0x000fe2000fffe03f */
[----:B------:R-:W-:Y:S01]  /*2370*/  @!P2 IMAD.MOV.U32 R6, RZ, RZ, R8 ;  /* 0x000000ffff06a224 */ /* 0x000fe200078e0008 */
[----:B----4-:R-:W-:-:S05]  /*2380*/  @!P1 IADD3 R10, P0, R3, 0x40, RZ ;  /* 0x00000040030a9810 */ /* 0x010fca0007f1e0ff */
[----:B------:R-:W-:Y:S01]  /*2390*/  @!P1 IMAD.X R11, RZ, RZ, R18, P0 ;  /* 0x000000ffff0b9224 */ /* 0x000fe200000e0612 */
[----:B------:R-:W-:-:S03]  /*23a0*/  @!P3 IADD3 R14, P0, R230, UR12, RZ ;  /* 0x0000000ce60ebc10 */ /* 0x000fc6000ff1e0ff */
[----:B------:R-:W-:Y:S01]  /*23b0*/  @!P1 IMAD R11, R11, UR24, RZ ;  /* 0x000000180b0b9c24 */ /* 0x000fe2000f8e02ff */
[----:B------:R-:W-:-:S03]  /*23c0*/  @!P3 IADD3.X R15, R231, UR13, R12, P0, !PT ;  /* 0x0000000de70fbc10 */ /* 0x000fc600087fe40c */
[C---:B------:R-:W-:Y:S02]  /*23d0*/  @!P1 IMAD R21, R10.reuse, UR25, R11 ;  /* 0x000000190a159c24 */ /* 0x040fe4000f8e020b */
[----:B------:R-:W-:Y:S01]  /*23e0*/  @!P1 IMAD.WIDE.U32 R10, R10, UR24, R8 ;  /* 0x000000180a0a9c25 */ /* 0x000fe2000f8e0008 */
[----:B------:R-:W-:Y:S01]  /*23f0*/  @!P1 IADD3 R12, P0, R3, 0x40, RZ ;  /* 0x00000040030c9810 */ /* 0x000fe20007f1e0ff */
[----:B------:R-:W-:Y:S02]  /*2400*/  UISETP.NE.AND UP0, UPT, UR7, 0x1, UPT ;  /* 0x000000010700788c */ /* 0x000fe4000bf05270 */
[----:B------:R-:W-:Y:S02]  /*2410*/  @!P2 IMAD R8, R18, UR24, RZ ;  /* 0x000000181208ac24 */ /* 0x000fe4000f8e02ff */
[----:B------:R-:W-:Y:S02]  /*2420*/  @!P1 IMAD.MOV.U32 R16, RZ, RZ, R4 ;  /* 0x000000ffff109224 */ /* 0x000fe400078e0004 */
[----:B------:R-:W-:-:S02]  /*2430*/  @!P1 IMAD.MOV.U32 R17, RZ, RZ, R5 ;  /* 0x000000ffff119224 */ /* 0x000fc400078e0005 */
[----:B------:R-:W-:Y:S01]  /*2440*/  @!P2 IMAD R13, R18, UR20, RZ ;  /* 0x00000014120dac24 */ /* 0x000fe2000f8e02ff */
[----:B------:R-:W-:Y:S01]  /*2450*/  UMOV UR12, UR26 ;  /* 0x0000001a000c7c82 */ /* 0x000fe20008000000 */
[C---:B------:R-:W-:Y:S01]  /*2460*/  @!P2 IMAD R20, R3.reuse, UR25, R8 ;  /* 0x000000190314ac24 */ /* 0x040fe2000f8e0208 */
[----:B------:R-:W-:Y:S01]  /*2470*/  UMOV UR9, UR27 ;  /* 0x0000001b00097c82 */ /* 0x000fe20008000000 */
[----:B------:R-:W-:-:S04]  /*2480*/  @!P2 IMAD.WIDE.U32 R8, R3, UR24, R6 ;  /* 0x000000180308ac25 */ /* 0x000fc8000f8e0006 */
[----:B------:R-:W-:Y:S01]  /*2490*/  VIADD R118, R129, 0x1000 ;  /* 0x0000100081767836 */ /* 0x000fe20000000000 */
[----:B------:R-:W-:Y:S01]  /*24a0*/  CS2R R94, SRZ ;  /* 0x00000000005e7805 */ /* 0x000fe2000001ff00 */
[----:B------:R-:W-:Y:S01]  /*24b0*/  VIADD R6, R19, 0x1000 ;  /* 0x0000100013067836 */ /* 0x000fe20000000000 */
[----:B------:R-:W-:Y:S01]  /*24c0*/  CS2R R92, SRZ ;  /* 0x00000000005c7805 */ /* 0x000fe2000001ff00 */
[----:B------:R-:W-:Y:S01]  /*24d0*/  @!P1 IMAD.X R7, RZ, RZ, R18, P0 ;  /* 0x000000ffff079224 */ /* 0x000fe200000e0612 */
[----:B------:R-:W-:Y:S01]  /*24e0*/  PLOP3.LUT P0, PT, PT, PT, UP0, 0x80, 0x0 ;  /* 0x000000000000781c */ /* 0x000fe20003f0f008 */
[----:B------:R-:W-:Y:S01]  /*24f0*/  IMAD.SHL.U32 R122, R129, 0x2, RZ ;  /* 0x00000002817a7824 */ /* 0x000fe200078e00ff */
[----:B------:R-:W-:Y:S01]  /*2500*/  CS2R R98, SRZ ;  /* 0x0000000000627805 */ /* 0x000fe2000001ff00 */
[----:B------:R-:W-:Y:S01]  /*2510*/  @!P1 IMAD R7, R7, UR20, RZ ;  /* 0x0000001407079c24 */ /* 0x000fe2000f8e02ff */
[----:B------:R-:W-:Y:S02]  /*2520*/  SEL R6, R6, R19, !P0 ;  /* 0x0000001306067207 */ /* 0x000fe40004000000 */
[----:B------:R-:W-:-:S02]  /*2530*/  CS2R R96, SRZ ;  /* 0x0000000000607805 */ /* 0x000fc4000001ff00 */
[----:B------:R-:W-:Y:S01]  /*2540*/  CS2R R90, SRZ ;  /* 0x00000000005a7805 */ /* 0x000fe2000001ff00 */
[----:B------:R-:W-:Y:S01]  /*2550*/  @!P1 IMAD R19, R12, UR21, R7 ;  /* 0x000000150c139c24 */ /* 0x000fe2000f8e0207 */
[----:B------:R-:W-:Y:S01]  /*2560*/  LEA R31, R6, UR4, 0x1 ;  /* 0x00000004061f7c11 */ /* 0x000fe2000f8e08ff */
[----:B------:R-:W-:Y:S01]  /*2570*/  @!P1 IMAD.WIDE.U32 R6, R12, UR20, R16 ;  /* 0x000000140c069c25 */ /* 0x000fe2000f8e0010 */
[----:B------:R-:W-:Y:S01]  /*2580*/  CS2R R88, SRZ ;  /* 0x0000000000587805 */ /* 0x000fe2000001ff00 */
[----:B------:R-:W4:Y:S01]  /*2590*/  @!P1 LDC.64 R16, c[0x0][0x220] ;  /* 0x00008800ff109b82 */ /* 0x000f220000000a00 */
[----:B------:R-:W-:Y:S01]  /*25a0*/  CS2R R86, SRZ ;  /* 0x0000000000567805 */ /* 0x000fe2000001ff00 */
[----:B------:R-:W-:Y:S01]  /*25b0*/  @P4 STS [R31], RZ ;  /* 0x000000ff1f004388 */ /* 0x000fe20000000800 */
[C---:B------:R-:W-:Y:S01]  /*25c0*/  @!P2 IMAD R18, R3.reuse, UR21, R13 ;  /* 0x000000150312ac24 */ /* 0x040fe2000f8e020d */
[----:B------:R-:W-:Y:S02]  /*25d0*/  CS2R R84, SRZ ;  /* 0x0000000000547805 */ /* 0x000fe4000001ff00 */
[----:B------:R-:W-:Y:S01]  /*25e0*/  CS2R R78, SRZ ;  /* 0x00000000004e7805 */ /* 0x000fe2000001ff00 */
[----:B------:R-:W-:Y:S01]  /*25f0*/  @P4 STS [R31+0x4], RZ ;  /* 0x000004ff1f004388 */ /* 0x000fe20000000800 */
[----:B------:R-:W-:Y:S01]  /*2600*/  @!P2 IMAD.WIDE.U32 R4, R3, UR20, R4 ;  /* 0x000000140304ac25 */ /* 0x000fe2000f8e0004 */
[----:B------:R-:W-:-:S02]  /*2610*/  CS2R R76, SRZ ;  /* 0x00000000004c7805 */ /* 0x000fc4000001ff00 */
[----:B------:R-:W-:Y:S01]  /*2620*/  CS2R R82, SRZ ;  /* 0x0000000000527805 */ /* 0x000fe2000001ff00 */
[----:B------:R-:W-:Y:S01]  /*2630*/  @P4 STS [R31+0x8], RZ ;  /* 0x000008ff1f004388 */ /* 0x000fe20000000800 */
[----:B------:R-:W-:Y:S01]  /*2640*/  @!P2 IMAD.IADD R3, R9, 0x1, R20 ;  /* 0x000000010903a824 */ /* 0x000fe200078e0214 */
[----:B------:R-:W-:Y:S02]  /*2650*/  CS2R R80, SRZ ;  /* 0x0000000000507805 */ /* 0x000fe4000001ff00 */
[----:B------:R-:W-:Y:S01]  /*2660*/  CS2R R74, SRZ ;  /* 0x00000000004a7805 */ /* 0x000fe2000001ff00 */
[----:B------:R-:W-:Y:S01]  /*2670*/  @P4 STS [R31+0xc], RZ ;  /* 0x00000cff1f004388 */ /* 0x000fe20000000800 */
[----:B------:R-:W-:Y:S02]  /*2680*/  CS2R R72, SRZ ;  /* 0x0000000000487805 */ /* 0x000fe4000001ff00 */
[----:B------:R-:W-:Y:S02]  /*2690*/  CS2R R70, SRZ ;  /* 0x0000000000467805 */ /* 0x000fe4000001ff00 */
[----:B------:R-:W-:Y:S01]  /*26a0*/  CS2R R68, SRZ ;  /* 0x0000000000447805 */ /* 0x000fe2000001ff00 */
[----:B------:R-:W-:Y:S01]  /*26b0*/  @!PT LDS RZ, [RZ] ;  /* 0x00000000fffff984 */ /* 0x000fe20000000800 */
[----:B------:R-:W-:Y:S01]  /*26c0*/  @!PT LDS RZ, [RZ] ;  /* 0x00000000fffff984 */ /* 0x000fe20000000800 */
[----:B------:R-:W-:Y:S01]  /*26d0*/  @!PT LDS RZ, [RZ] ;  /* 0x00000000fffff984 */ /* 0x000fe20000000800 */
[----:B------:R-:W-:Y:S01]  /*26e0*/  @!P4 LDGSTS.E.BYPASS.LTC128B.128 [R31], desc[UR10][R230.64] ;  /* 0x00000000e61fcfae */ /* 0x000fe2000b901d4a */
[C---:B--2---:R-:W-:Y:S01]  /*26f0*/  @!P2 LEA R12, P4, R8.reuse, R22, 0x1 ;  /* 0x00000016080ca211 */ /* 0x044fe200078808ff */
[----:B------:R-:W-:Y:S01]  /*2700*/  UMOV UR14, UR18 ;  /* 0x00000012000e7c82 */ /* 0x000fe20008000000 */
[----:B------:R-:W-:Y:S01]  /*2710*/  UMOV UR13, UR19 ;  /* 0x00000013000d7c82 */ /* 0x000fe20008000000 */
[----:B------:R-:W-:Y:S01]  /*2720*/  @P3 STS [R31+0x1000], RZ ;  /* 0x001000ff1f003388 */ /* 0x000fe20000000800 */
[----:B------:R-:W-:Y:S01]  /*2730*/  @!P2 LEA.HI.X R13, R8, R23, R3, 0x1, P4 ;  /* 0x00000017080da211 */ /* 0x000fe200020f0c03 */
[----:B------:R-:W-:-:S02]  /*2740*/  UIADD3 UR16, -UR22, URZ, URZ ;  /* 0x0000003f16107290 */ /* 0x000fc4000fffe13f */
[----:B------:R-:W-:Y:S01]  /*2750*/  @P3 STS [R31+0x1004], RZ ;  /* 0x001004ff1f003388 */ /* 0x000fe20000000800 */
[----:B------:R-:W-:Y:S01]  /*2760*/  @!P1 IMAD.IADD R3, R11, 0x1, R21 ;  /* 0x000000010b039824 */ /* 0x000fe200078e0215 */
[----:B------:R-:W-:Y:S02]  /*2770*/  USHF.L.U32 UR31, UR17, 0x3, URZ ;  /* 0x00000003111f7899 */ /* 0x000fe4000800063f */
[----:B------:R-:W-:Y:S01]  /*2780*/  @P3 STS [R31+0x1008], RZ ;  /* 0x001008ff1f003388 */ /* 0x000fe20000000800 */
[----:B------:R-:W-:Y:S01]  /*2790*/  @!P2 IMAD.IADD R5, R5, 0x1, R18 ;  /* 0x000000010505a824 */ /* 0x000fe200078e0212 */
[----:B------:R-:W-:Y:S02]  /*27a0*/  USHF.L.U32 UR30, UR17, 0x4, URZ ;  /* 0x00000004111e7899 */ /* 0x000fe4000800063f */
[----:B------:R-:W-:Y:S01]  /*27b0*/  @P3 STS [R31+0x100c], RZ ;  /* 0x00100cff1f003388 */ /* 0x000fe20000000800 */
[----:B------:R-:W-:Y:S02]  /*27c0*/  UIMAD UR29, UR17, 0x18, URZ ;  /* 0x00000018111d78a4 */ /* 0x000fe4000f8e023f */
[----:B------:R-:W-:Y:S01]  /*27d0*/  USHF.L.U32 UR28, UR17, 0x5, URZ ;  /* 0x00000005111c7899 */ /* 0x000fe2000800063f */
[----:B------:R-:W-:Y:S01]  /*27e0*/  @!PT LDS RZ, [RZ] ;  /* 0x00000000fffff984 */ /* 0x000fe20000000800 */
[----:B------:R-:W-:Y:S01]  /*27f0*/  @!PT LDS RZ, [RZ] ;  /* 0x00000000fffff984 */ /* 0x000fe20000000800 */
[----:B------:R-:W-:Y:S01]  /*2800*/  @!PT LDS RZ, [RZ] ;  /* 0x00000000fffff984 */ /* 0x000fe20000000800 */
[----:B------:R1:W-:Y:S01]  /*2810*/  @!P3 LDGSTS.E.BYPASS.LTC128B.128 [R31+0x1000], desc[UR10][R14.64] ;  /* 0x010000000e1fbfae */ /* 0x0003e2000b901d4a */
[----:B---3--:R-:W-:Y:S01]  /*2820*/  @!P2 LEA R8, P3, R4, R26, 0x1 ;  /* 0x0000001a0408a211 */ /* 0x008fe200078608ff */
[----:B------:R-:W-:-:S03]  /*2830*/  ULDC UR7, c[0x0][0x2ec] ;  /* 0x0000bb0000077ab9 */ /* 0x000fc60000000800 */
[----:B------:R-:W-:Y:S01]  /*2840*/  @!P2 LEA.HI.X R9, R4, R27, R5, 0x1, P3 ;  /* 0x0000001b0409a211 */ /* 0x000fe200018f0c05 */
[----:B------:R-:W-:Y:S01]  /*2850*/  @!P1 IMAD.IADD R5, R7, 0x1, R19 ;  /* 0x0000000107059824 */ /* 0x000fe200078e0213 */
[----:B------:R-:W-:Y:S01]  /*2860*/  @P2 STS [R0+0x6000], RZ ;  /* 0x006000ff00002388 */ /* 0x000fe20000000800 */
[----:B----4-:R-:W-:-:S03]  /*2870*/  @!P1 LEA R4, P3, R6, R16, 0x1 ;  /* 0x0000001006049211 */ /* 0x010fc600078608ff */
[----:B------:R-:W-:Y:S04]  /*2880*/  @P2 STS [R0+0x6004], RZ ;  /* 0x006004ff00002388 */ /* 0x000fe80000000800 */
[----:B------:R-:W-:Y:S01]  /*2890*/  @P2 STS.64 [R0+0x6008], RZ ;  /* 0x006008ff00002388 */ /* 0x000fe20000000a00 */
[----:B------:R-:W-:-:S03]  /*28a0*/  @!P1 LEA.HI.X R5, R6, R17, R5, 0x1, P3 ;  /* 0x0000001106059211 */ /* 0x000fc600018f0c05 */
[----:B------:R-:W-:Y:S01]  /*28b0*/  @!PT LDS RZ, [RZ] ;  /* 0x00000000fffff984 */ /* 0x000fe20000000800 */
[----:B------:R-:W-:Y:S01]  /*28c0*/  @!PT LDS RZ, [RZ] ;  /* 0x00000000fffff984 */ /* 0x000fe20000000800 */
[----:B------:R-:W-:Y:S01]  /*28d0*/  @!PT LDS RZ, [RZ] ;  /* 0x00000000fffff984 */ /* 0x000fe20000000800 */
[----:B------:R-:W-:Y:S01]  /*28e0*/  @!P2 LDGSTS.E.BYPASS.LTC128B.128 [R0+0x6000], desc[UR10][R12.64] ;  /* 0x060000000c00afae */ /* 0x000fe2000b901d4a */
[----:B-1----:R-:W-:-:S04]  /*28f0*/  @!P1 LEA R14, P4, R10, R24, 0x1 ;  /* 0x000000180a0e9211 */ /* 0x002fc800078808ff */
[----:B------:R-:W-:Y:S01]  /*2900*/  @!P1 LEA.HI.X R15, R10, R25, R3, 0x1, P4 ;  /* 0x000000190a0f9211 */ /* 0x000fe200020f0c03 */
[----:B------:R-:W-:Y:S01]  /*2910*/  @P1 STS.128 [R0+0x7000], RZ ;  /* 0x007000ff00001388 */ /* 0x000fe20000000c00 */
[----:B------:R-:W-:-:S03]  /*2920*/  VIADD R3, R30, 0x48 ;  /* 0x000000481e037836 */ /* 0x000fc60000000000 */
[----:B------:R-:W-:Y:S01]  /*2930*/  @!PT LDS RZ, [RZ] ;  /* 0x00000000fffff984 */ /* 0x000fe20000000800 */
[----:B------:R-:W-:Y:S01]  /*2940*/  @!PT LDS RZ, [RZ] ;  /* 0x00000000fffff984 */ /* 0x000fe20000000800 */
[----:B------:R-:W-:Y:S01]  /*2950*/  @!PT LDS RZ, [RZ] ;  /* 0x00000000fffff984 */ /* 0x000fe20000000800 */
[----:B------:R-:W-:Y:S01]  /*2960*/  @!P1 LDGSTS.E.BYPASS.LTC128B.128 [R0+0x7000], desc[UR10][R14.64] ;  /* 0x070000000e009fae */ /* 0x000fe2000b901d4a */
[C---:B------:R-:W-:Y:S01]  /*2970*/  IMAD.SHL.U32 R6, R30.reuse, 0x4, RZ ;  /* 0x000000041e067824 */ /* 0x040fe200078e00ff */
[----:B------:R-:W-:Y:S02]  /*2980*/  ISETP.GE.AND P4, PT, R30, UR5, PT ;  /* 0x000000051e007c0c */ /* 0x000fe4000bf86270 */
[----:B------:R-:W-:Y:S04]  /*2990*/  @P2 STS [R0+0x8000], RZ ;  /* 0x008000ff00002388 */ /* 0x000fe80000000800 */
[----:B------:R-:W-:Y:S04]  /*29a0*/  @P2 STS [R0+0x8004], RZ ;  /* 0x008004ff00002388 */ /* 0x000fe80000000800 */
[----:B------:R-:W-:Y:S01]  /*29b0*/  @P2 STS.64 [R0+0x8008], RZ ;  /* 0x008008ff00002388 */ /* 0x000fe20000000a00 */
[----:B------:R-:W-:-:S03]  /*29c0*/  ISETP.GE.AND P3, PT, R3, UR5, PT ;  /* 0x0000000503007c0c */ /* 0x000fc6000bf66270 */
        /* <DEDUP_REMOVED lines=8> */
[----:B------:R2:W-:Y:S01]  /*2a50*/  @!P1 LDGSTS.E.BYPASS.LTC128B.128 [R0+0x9000], desc[UR10][R4.64] ;  /* 0x0900000004009fae */ /* 0x0005e2000b901d4a */
[----:B------:R-:W-:-:S03]  /*2a60*/  IMAD.MOV.U32 R22, RZ, RZ, 0x7f800000 ;  /* 0x7f800000ff167424 */ /* 0x000fc600078e00ff */
[----:B------:R3:W-:Y:S01]  /*2a70*/  STL [R1+0x8], R31 ;  /* 0x0000081f01007387 */ /* 0x0007e20000100800 */
[----:B------:R-:W-:-:S03]  /*2a80*/  IMAD.MOV.U32 R20, RZ, RZ, 0x7f800000 ;  /* 0x7f800000ff147424 */ /* 0x000fc600078e00ff */
[----:B------:R-:W0:Y:S01]  /*2a90*/  LDGDEPBAR ;  /* 0x00000000000079af */ /* 0x000e220000000000 */
[----:B-1----:R-:W-:Y:S02]  /*2aa0*/  SHF.R.S32.HI R8, RZ, 0x1f, R30 ;  /* 0x0000001fff087819 */ /* 0x002fe4000001141e */
[----:B--2---:R-:W-:Y:S02]  /*2ab0*/  IADD3 R4, P2, R6, UR12, RZ ;  /* 0x0000000c06047c10 */ /* 0x004fe4000ff5e0ff */
[----:B------:R-:W-:Y:S01]  /*2ac0*/  SHF.L.U64.HI R5, R30, 0x2, R8 ;  /* 0x000000021e057819 */ /* 0x000fe20000010208 */
[----:B---3--:R-:W-:-:S03]  /*2ad0*/  IMAD.MOV.U32 R31, RZ, RZ, 0x7f800000 ;  /* 0x7f800000ff1f7424 */ /* 0x008fc600078e00ff */
[----:B------:R-:W-:Y:S02]  /*2ae0*/  IADD3.X R5, R5, UR9, RZ, P2, !PT ;  /* 0x0000000905057c10 */ /* 0x000fe400097fe4ff */
[----:B------:R-:W-:-:S03]  /*2af0*/  SHF.R.S32.HI R0, RZ, 0x1f, R3 ;  /* 0x0000001fff007819 */ /* 0x000fc60000011403 */
[----:B------:R-:W2:Y:S01]  /*2b00*/  @!P4 LDG.E R32, desc[UR10][R4.64] ;  /* 0x0000000a0420c981 */ /* 0x000ea2000c1e1900 */
[----:B------:R-:W-:-:S03]  /*2b10*/  @!P3 LEA R6, P1, R3, UR12, 0x2 ;  /* 0x0000000c0306bc11 */ /* 0x000fc6000f8210ff */
[----:B------:R-:W3:Y:S04]  /*2b20*/  @!P6 LDG.E R31, desc[UR10][R4.64+0x20] ;  /* 0x0000200a041fe981 */ /* 0x000ee8000c1e1900 */
[----:B------:R-:W4:Y:S01]  /*2b30*/  @!P5 LDG.E R22, desc[UR10][R4.64+0x100] ;  /* 0x0001000a0416d981 */ /* 0x000f22000c1e1900 */
[----:B------:R-:W-:-:S05]  /*2b40*/  @!P3 LEA.HI.X R7, R3, UR9, R0, 0x2, P1 ;  /* 0x000000090307bc11 */ /* 0x000fca00088f1400 */
[----:B------:R1:W5:Y:S01]  /*2b50*/  @!P3 LDG.E R20, desc[UR10][R6.64] ;  /* 0x0000000a0614b981 */ /* 0x000362000c1e1900 */
[C---:B------:R-:W-:Y:S02]  /*2b60*/  IMAD.SHL.U32 R3, R30.reuse, 0x4, RZ ;  /* 0x000000041e037824 */ /* 0x040fe400078e00ff */
[C---:B------:R-:W-:Y:S01]  /*2b70*/  VIADD R0, R30.reuse, 0xffffff80 ;  /* 0xffffff801e007836 */ /* 0x040fe20000000000 */
[----:B------:R-:W-:Y:S04]  /*2b80*/  STL [R1+0x4], R29 ;  /* 0x0000041d01007387 */ /* 0x000fe80000100800 */
[----:B------:R-:W-:Y:S01]  /*2b90*/  STL [R1], R28 ;  /* 0x0000001c01007387 */ /* 0x000fe20000100800 */
[----:B-1----:R-:W-:Y:S01]  /*2ba0*/  SHF.L.U64.HI R6, R30, 0x2, R8 ;  /* 0x000000021e067819 */ /* 0x002fe20000010208 */
[----:B------:R-:W-:Y:S01]  /*2bb0*/  VIADD R4, R124, 0x1000 ;  /* 0x000010007c047836 */ /* 0x000fe20000000000 */
[----:B------:R-:W-:Y:S01]  /*2bc0*/  UIADD3 UR5, UR23, 0x80, URZ ;  /* 0x0000008017057890 */ /* 0x000fe2000fffe03f */
[----:B------:R-:W-:Y:S01]  /*2bd0*/  SEL R118, R118, R129, !P0 ;  /* 0x0000008176767207 */ /* 0x000fe20004000000 */
[----:B------:R-:W-:-:S03]  /*2be0*/  UIMAD UR27, UR17, 0x28, URZ ;  /* 0x00000028111b78a4 */ /* 0x000fc6000f8e023f */
[----:B------:R-:W-:Y:S01]  /*2bf0*/  LEA R118, R118, UR4, 0x1 ;  /* 0x0000000476767c11 */ /* 0x000fe2000f8e08ff */
[----:B------:R-:W-:Y:S02]  /*2c00*/  UIMAD UR26, UR17, 0x30, URZ ;  /* 0x00000030111a78a4 */ /* 0x000fe4000f8e023f */
[----:B------:R-:W-:Y:S02]  /*2c10*/  UIMAD UR25, UR17, 0x38, URZ ;  /* 0x00000038111978a4 */ /* 0x000fe4000f8e023f */
[----:B------:R-:W-:Y:S02]  /*2c20*/  USHF.L.U32 UR24, UR17, 0x6, URZ ;  /* 0x0000000611187899 */ /* 0x000fe4000800063f */
[----:B------:R-:W-:Y:S02]  /*2c30*/  UIMAD UR23, UR17, 0x48, URZ ;  /* 0x00000048111778a4 */ /* 0x000fe4000f8e023f */
[----:B------:R-:W-:Y:S02]  /*2c40*/  UIMAD UR22, UR17, 0x50, URZ ;  /* 0x00000050111678a4 */ /* 0x000fe4000f8e023f */
[----:B------:R-:W-:-:S02]  /*2c50*/  UIMAD UR21, UR17, 0x58, URZ ;  /* 0x00000058111578a4 */ /* 0x000fc4000f8e023f */
[----:B------:R-:W-:Y:S02]  /*2c60*/  UIMAD UR20, UR17, 0x60, URZ ;  /* 0x00000060111478a4 */ /* 0x000fe4000f8e023f */
[----:B------:R-:W-:Y:S02]  /*2c70*/  UIMAD UR19, UR17, 0x68, URZ ;  /* 0x00000068111378a4 */ /* 0x000fe4000f8e023f */
[----:B------:R-:W-:Y:S02]  /*2c80*/  UIMAD UR18, UR17, 0x70, URZ ;  /* 0x00000070111278a4 */ /* 0x000fe4000f8e023f */
[----:B------:R-:W-:Y:S02]  /*2c90*/  UISETP.GE.AND UP0, UPT, UR5, UR6, UPT ;  /* 0x000000060500728c */ /* 0x000fe4000bf06270 */
[----:B------:R-:W-:Y:S01]  /*2ca0*/  UIMAD UR17, UR17, 0x78, URZ ;  /* 0x00000078111178a4 */ /* 0x000fe2000f8e023f */
[----:B------:R-:W-:Y:S01]  /*2cb0*/  ULDC UR5, c[0x0][0x39c] ;  /* 0x0000e70000057ab9 */ /* 0x000fe20000000800 */
[----:B--2---:R-:W-:Y:S04]  /*2cc0*/  STL [R1+0x14], R32 ;  /* 0x0000142001007387 */ /* 0x004fe80000100800 */
[----:B---3--:R-:W-:Y:S04]  /*2cd0*/  STL [R1+0x18], R31 ;  /* 0x0000181f01007387 */ /* 0x008fe80000100800 */
[----:B----4-:R-:W-:Y:S04]  /*2ce0*/  STL [R1+0xc], R22 ;  /* 0x00000c1601007387 */ /* 0x010fe80000100800 */
[----:B------:R1:W-:Y:S04]  /*2cf0*/  STL [R1+0x28], R3 ;  /* 0x0000280301007387 */ /* 0x0003e80000100800 */
[----:B-----5:R2:W-:Y:S04]  /*2d00*/  STL [R1+0x10], R20 ;  /* 0x0000101401007387 */ /* 0x0205e80000100800 */
[----:B------:R2:W-:Y:S01]  /*2d10*/  STL [R1+0x24], R6 ;  /* 0x0000240601007387 */ /* 0x0005e20000100800 */
[----:B-1----:R-:W-:-:S04]  /*2d20*/  SHF.R.S32.HI R3, RZ, 0x1f, R0 ;  /* 0x0000001fff037819 */ /* 0x002fc80000011400 */
[C---:B------:R-:W-:Y:S01]  /*2d30*/  SHF.L.U64.HI R5, R0.reuse, 0x2, R3 ;  /* 0x0000000200057819 */ /* 0x040fe20000010203 */
[----:B------:R-:W-:-:S04]  /*2d40*/  IMAD.SHL.U32 R0, R0, 0x4, RZ ;  /* 0x0000000400007824 */ /* 0x000fc800078e00ff */
[----:B------:R2:W-:Y:S04]  /*2d50*/  STL [R1+0x20], R5 ;  /* 0x0000200501007387 */ /* 0x0005e80000100800 */
[----:B------:R2:W-:Y:S01]  /*2d60*/  STL [R1+0x1c], R0 ;  /* 0x00001c0001007387 */ /* 0x0005e20000100800 */
[----:B------:R-:W-:-:S04]  /*2d70*/  SEL R3, R4, R124, !P0 ;  /* 0x0000007c04037207 */ /* 0x000fc80004000000 */
[----:B------:R-:W-:-:S07]  /*2d80*/  LEA R3, R3, UR4, 0x1 ;  /* 0x0000000403037c11 */ /* 0x000fce000f8e08ff */
.L_x_840:
        /* <DEDUP_REMOVED lines=80> */
[----:B-1----:R-:W-:Y:S01]  /*3290*/  IMAD.MOV.U32 R8, RZ, RZ, R81 ;  /* 0x000000ffff087224 */ /* 0x002fe200078e0051 */
[----:B---3--:R-:W-:Y:S08]  /*32a0*/  FSETP.NEU.FTZ.AND P3, PT, R131, -INF , PT ;  /* 0xff8000008300780b */ /* 0x008ff00003f7d000 */
[----:B------:R-:W1:Y:S01]  /*32b0*/  MUFU.TANH R80, R5 ;  /* 0x0000000500507308 */ /* 0x000e620000002400 */
[----:B--2---:R-:W2:Y:S09]  /*32c0*/  LDL R12, [R1+0xc] ;  /* 0x00000c00010c7983 */ /* 0x004eb20000100800 */
[----:B------:R-:W-:Y:S01]  /*32d0*/  MUFU.TANH R69, R6 ;  /* 0x0000000600457308 */ /* 0x000fe20000002400 */
[----:B----4-:R-:W3:Y:S09]  /*32e0*/  LDL R13, [R1+0x10] ;  /* 0x00001000010d7983 */ /* 0x010ef20000100800 */
[----:B------:R4:W1:Y:S10]  /*32f0*/  MUFU.TANH R68, R7 ;  /* 0x0000000700447308 */ /* 0x0008740000002400 */
[----:B------:R1:W-:Y:S10]  /*3300*/  MUFU.TANH R204, R11 ;  /* 0x0000000b00cc7308 */ /* 0x0003f40000002400 */
[----:B------:R1:W-:Y:S01]  /*3310*/  MUFU.TANH R205, R10 ;  /* 0x0000000a00cd7308 */ /* 0x0003e20000002400 */
[----:B----4-:R-:W4:Y:S09]  /*3320*/  LDSM.16.M88.4 R4, [R117+0x6400] ;  /* 0x006400007504783b */ /* 0x010f320000000200 */
[----:B------:R4:W-:Y:S01]  /*3330*/  MUFU.TANH R187, R9 ;  /* 0x0000000900bb7308 */ /* 0x0009e20000002400 */
[----:B-1----:R-:W-:Y:S05]  /*3340*/  IMAD.U32 R11, RZ, RZ, UR33 ;  /* 0x00000021ff0b7e24 */ /* 0x002fea000f8e00ff */
[----:B------:R-:W-:Y:S04]  /*3350*/  @P1 LEA R11, R11, R0, 0x7 ;  /* 0x000000000b0b1211 */ /* 0x000fe800078e38ff */
[----:B------:R-:W-:Y:S01]  /*3360*/  MUFU.TANH R201, R15 ;  /* 0x0000000f00c97308 */ /* 0x000fe20000002400 */
[----:B------:R-:W-:Y:S01]  /*3370*/  PLOP3.LUT P1, PT, PT, PT, UP0, 0x80, 0x0 ;  /* 0x000000000000781c */ /* 0x000fe20003f2f008 */
[----:B------:R-:W-:Y:S01]  /*3380*/  FMUL.FTZ R10, R131, 1.4426950216293334961 ;  /* 0x3fb8aa3b830a7820 */ /* 0x000fe20000410000 */
[C---:B------:R-:W-:Y:S01]  /*3390*/  @P0 VIADD R0, R11.reuse, 0x1 ;  /* 0x000000010b000836 */ /* 0x040fe20000000000 */
[----:B------:R-:W-:Y:S02]  /*33a0*/  PLOP3.LUT P0, PT, PT, PT, UP0, 0x80, 0x0 ;  /* 0x000000000000781c */ /* 0x000fe40003f0f008 */
[----:B------:R-:W-:Y:S04]  /*33b0*/  @P4 ISETP.GE.AND P4, PT, R11, UR6, PT ;  /* 0x000000060b004c0c */ /* 0x000fe8000bf86270 */
[----:B------:R-:W-:Y:S01]  /*33c0*/  MUFU.TANH R75, R16 ;  /* 0x00000010004b7308 */ /* 0x000fe20000002400 */
[----:B------:R-:W-:Y:S01]  /*33d0*/  FSEL R10, R10, RZ, P3 ;  /* 0x000000ff0a0a7208 */ /* 0x000fe20001800000 */
[----:B----4-:R-:W-:Y:S01]  /*33e0*/  FMUL.FTZ R9, R130, 1.4426950216293334961 ;  /* 0x3fb8aa3b82097820 */ /* 0x010fe20000410000 */
[----:B------:R-:W-:Y:S02]  /*33f0*/  @P5 ISETP.GE.AND P5, PT, R0, UR6, PT ;  /* 0x0000000600005c0c */ /* 0x000fe4000bfa6270 */
[----:B------:R-:W-:Y:S02]  /*3400*/  MOV R0, R80 ;  /* 0x0000005000007202 */ /* 0x000fe40000000f00 */
[----:B------:R-:W-:Y:S03]  /*3410*/  @P1 FSEL R8, R81, -INF , !P4 ;  /* 0xff80000051081808 */ /* 0x000fe60006000000 */
[----:B------:R-:W-:Y:S01]  /*3420*/  MUFU.TANH R202, R14 ;  /* 0x0000000e00ca7308 */ /* 0x000fe20000002400 */
[----:B------:R-:W-:Y:S02]  /*3430*/  @P0 FSEL R0, R80, -INF , !P5 ;  /* 0xff80000050000808 */ /* 0x000fe40006800000 */
[----:B------:R-:W-:Y:S02]  /*3440*/  FSETP.NEU.FTZ.AND P3, PT, R130, -INF , PT ;  /* 0xff8000008200780b */ /* 0x000fe40003f7d000 */
[----:B------:R-:W-:Y:S01]  /*3450*/  PLOP3.LUT P1, PT, PT, PT, UP0, 0x80, 0x0 ;  /* 0x000000000000781c */ /* 0x000fe20003f2f008 */
[--C-:B------:R-:W-:Y:S01]  /*3460*/  FFMA.FTZ R0, R0, UR7, -R10.reuse ;  /* 0x0000000700007c23 */ /* 0x100fe2000801080a */
[----:B------:R-:W-:Y:S03]  /*3470*/  FSEL R9, R9, RZ, P3 ;  /* 0x000000ff09097208 */ /* 0x000fe60001800000 */
[----:B------:R-:W-:Y:S01]  /*3480*/  MUFU.TANH R160, R18 ;  /* 0x0000001200a07308 */ /* 0x000fe20000002400 */
[-C--:B------:R-:W-:Y:S01]  /*3490*/  HMMA.16816.F32.BF16 R20, R104, R4.reuse, R20 ;  /* 0x000000046814723c */ /* 0x080fe20000041814 */
[----:B------:R-:W-:Y:S05]  /*34a0*/  PLOP3.LUT P0, PT, PT, PT, UP0, 0x80, 0x0 ;  /* 0x000000000000781c */ /* 0x000fea0003f0f008 */
[C---:B------:R-:W-:Y:S03]  /*34b0*/  HMMA.16816.F32.BF16 R24, R112.reuse, R4, R24 ;  /* 0x000000047018723c */ /* 0x040fe60000041818 */
[----:B------:R-:W-:Y:S03]  /*34c0*/  MUFU.EX2 R132, R0 ;  /* 0x0000000000847308 */ /* 0x000fe60000000800 */
[-C--:B------:R-:W-:Y:S07]  /*34d0*/  HMMA.16816.F32.BF16 R28, R112, R6.reuse, R28 ;  /* 0x00000006701c723c */ /* 0x080fee000004181c */
[----:B------:R-:W-:Y:S01]  /*34e0*/  MUFU.TANH R159, R19 ;  /* 0x00000013009f7308 */ /* 0x000fe20000002400 */
[----:B------:R-:W-:Y:S03]  /*34f0*/  FFMA.FTZ R4, R8, UR7, -R10 ;  /* 0x0000000708047c23 */ /* 0x000fe6000801080a */
[----:B------:R-:W-:Y:S01]  /*3500*/  IMAD.MOV.U32 R5, RZ, RZ, R68 ;  /* 0x000000ffff057224 */ /* 0x000fe200078e0044 */
[C---:B------:R-:W-:Y:S05]  /*3510*/  HMMA.16816.F32.BF16 R32, R104.reuse, R6, R32 ;  /* 0x000000066820723c */ /* 0x040fea0000041820 */
[----:B------:R1:W-:Y:S01]  /*3520*/  MUFU.EX2 R82, R4 ;  /* 0x0000000400527308 */ /* 0x0003e20000000800 */
[----:B------:R-:W-:Y:S01]  /*3530*/  @P1 FSEL R5, R68, -INF , !P5 ;  /* 0xff80000044051808 */ /* 0x000fe20006800000 */
[----:B------:R-:W-:Y:S01]  /*3540*/  FMUL.FTZ R20, R20, UR5 ;  /* 0x0000000514147c20 */ /* 0x000fe20008410000 */
[----:B------:R-:W-:Y:S03]  /*3550*/  PLOP3.LUT P1, PT, PT, PT, UP0, 0x80, 0x0 ;  /* 0x000000000000781c */ /* 0x000fe60003f2f008 */
[----:B------:R-:W-:Y:S01]  /*3560*/  FMUL.FTZ R21, R21, UR5 ;  /* 0x0000000515157c20 */ /* 0x000fe20008410000 */
[----:B------:R-:W-:Y:S03]  /*3570*/  FMUL.FTZ R22, R22, UR5 ;  /* 0x0000000516167c20 */ /* 0x000fe60008410000 */
[----:B------:R-:W4:Y:S01]  /*3580*/  MUFU.TANH R74, R17 ;  /* 0x00000011004a7308 */ /* 0x000f220000002400 */
        /* <DEDUP_REMOVED lines=8> */
[----:B-1----:R-:W-:Y:S01]  /*3610*/  IMAD.MOV.U32 R4, RZ, RZ, R69 ;  /* 0x000000ffff047224 */ /* 0x002fe200078e0045 */
[----:B------:R-:W-:Y:S01]  /*3620*/  @P2 FSEL R4, R69, -INF , !P4 ;  /* 0xff80000045042808 */ /* 0x000fe20006000000 */
[----:B------:R-:W-:Y:S01]  /*3630*/  FMUL.FTZ R29, R29, UR5 ;  /* 0x000000051d1d7c20 */ /* 0x000fe20008410000 */
[----:B------:R-:W-:Y:S01]  /*3640*/  FMUL.FTZ R32, R32, UR5 ;  /* 0x0000000520207c20 */ /* 0x000fe20008410000 */
[----:B------:R-:W-:Y:S01]  /*3650*/  FMUL.FTZ R34, R34, UR5 ;  /* 0x0000000522227c20 */ /* 0x000fe20008410000 */
[----:B------:R-:W-:Y:S01]  /*3660*/  FMUL.FTZ R35, R35, UR5 ;  /* 0x0000000523237c20 */ /* 0x000fe20008410000 */
[--C-:B------:R-:W-:Y:S03]  /*3670*/  FFMA.FTZ R0, R4, UR7, -R9.reuse ;  /* 0x0000000704007c23 */ /* 0x100fe60008010809 */
[----:B------:R-:W-:Y:S01]  /*3680*/  MUFU.TANH R251, R21 ;  /* 0x0000001500fb7308 */ /* 0x000fe20000002400 */
[----:B----4-:R-:W-:Y:S01]  /*3690*/  MOV R14, R74 ;  /* 0x0000004a000e7202 */ /* 0x010fe20000000f00 */
[----:B------:R-:W-:Y:S01]  /*36a0*/  FMUL.FTZ R33, R33, UR5 ;  /* 0x0000000521217c20 */ /* 0x000fe20008410000 */
[----:B------:R-:W-:Y:S07]  /*36b0*/  FMUL.FTZ R30, R30, UR5 ;  /* 0x000000051e1e7c20 */ /* 0x000fee0008410000 */
        /* <DEDUP_REMOVED lines=21> */
[----:B------:R-:W-:Y:S10]  /*3810*/  MUFU.TANH R149, R35 ;  /* 0x0000002300957308 */ /* 0x000ff40000002400 */
[----:B------:R-:W1:Y:S01]  /*3820*/  MUFU.TANH R245, R33 ;  /* 0x0000002100f57308 */ /* 0x000e620000002400 */
[C---:B--2---:R-:W-:Y:S01]  /*3830*/  FMUL.FTZ R8, R12.reuse, 1.4426950216293334961 ;  /* 0x3fb8aa3b0c087820 */ /* 0x044fe20000410000 */
[----:B------:R-:W-:Y:S01]  /*3840*/  FSETP.NEU.FTZ.AND P2, PT, R12, -INF , PT ;  /* 0xff8000000c00780b */ /* 0x000fe20003f5d000 */
[----:B------:R-:W-:Y:S01]  /*3850*/  IMAD.MOV.U32 R12, RZ, RZ, R187 ;  /* 0x000000ffff0c7224 */ /* 0x000fe200078e00bb */
[----:B------:R-:W-:Y:S02]  /*3860*/  @P0 FSEL R12, R187, -INF , !P5 ;  /* 0xff800000bb0c0808 */ /* 0x000fe40006800000 */
[----:B------:R-:W-:Y:S02]  /*3870*/  FSEL R8, R8, RZ, P2 ;  /* 0x000000ff08087208 */ /* 0x000fe40001000000 */
[----:B------:R-:W-:Y:S02]  /*3880*/  PLOP3.LUT P2, PT, PT, PT, UP0, 0x80, 0x0 ;  /* 0x000000000000781c */ /* 0x000fe40003f4f008 */
[C---:B---3--:R-:W-:Y:S01]  /*3890*/  FSETP.NEU.FTZ.AND P3, PT, R13.reuse, -INF , PT ;  /* 0xff8000000d00780b */ /* 0x048fe20003f7d000 */
[--C-:B------:R-:W-:Y:S01]  /*38a0*/  FFMA.FTZ R4, R0, UR7, -R8.reuse ;  /* 0x0000000700047c23 */ /* 0x100fe20008010808 */
[----:B------:R-:W-:Y:S01]  /*38b0*/  FFMA.FTZ R12, R12, UR7, -R8 ;  /* 0x000000070c0c7c23 */ /* 0x000fe20008010808 */
[----:B------:R-:W-:Y:S01]  /*38c0*/  FMUL.FTZ R0, R13, 1.4426950216293334961 ;  /* 0x3fb8aa3b0d007820 */ /* 0x000fe20000410000 */
[----:B------:R-:W-:Y:S01]  /*38d0*/  PLOP3.LUT P0, PT, PT, PT, UP0, 0x80, 0x0 ;  /* 0x000000000000781c */ /* 0x000fe20003f0f008 */
[----:B------:R2:W-:Y:S01]  /*38e0*/  MUFU.EX2 R226, R4 ;  /* 0x0000000400e27308 */ /* 0x0005e20000000800 */
[----:B------:R-:W-:Y:S01]  /*38f0*/  IMAD.MOV.U32 R13, RZ, RZ, R202 ;  /* 0x000000ffff0d7224 */ /* 0x000fe200078e00ca */
[----:B------:R-:W-:Y:S02]  /*3900*/  PLOP3.LUT P5, PT, PT, PT, UP0, 0x80, 0x0 ;  /* 0x000000000000781c */ /* 0x000fe40003faf008 */
[----:B------:R-:W-:Y:S02]  /*3910*/  FSEL R0, R0, RZ, P3 ;  /* 0x000000ff00007208 */ /* 0x000fe40001800000 */
[----:B------:R-:W-:Y:S04]  /*3920*/  PLOP3.LUT P3, PT, PT, PT, UP0, 0x80, 0x0 ;  /* 0x000000000000781c */ /* 0x000fe80003f6f008 */
[----:B------:R3:W-:Y:S01]  /*3930*/  MUFU.EX2 R225, R12 ;  /* 0x0000000c00e17308 */ /* 0x0007e20000000800 */
[----:B--2---:R-:W-:Y:S01]  /*3940*/  IMAD.MOV.U32 R4, RZ, RZ, R205 ;  /* 0x000000ffff047224 */ /* 0x004fe200078e00cd */
[----:B------:R-:W-:Y:S02]  /*3950*/  @P2 FSEL R4, R205, -INF , !P4 ;  /* 0xff800000cd042808 */ /* 0x000fe40006000000 */
[----:B------:R-:W-:Y:S02]  /*3960*/  PLOP3.LUT P2, PT, PT, PT, UP0, 0x80, 0x0 ;  /* 0x000000000000781c */ /* 0x000fe40003f4f008 */
[----:B------:R-:W-:Y:S01]  /*3970*/  PLOP3.LUT P4, PT, PT, PT, UP0, 0x80, 0x0 ;  /* 0x000000000000781c */ /* 0x000fe20003f8f008 */
[--C-:B------:R-:W-:Y:S04]  /*3980*/  FFMA.FTZ R4, R4, UR7, -R0.reuse ;  /* 0x0000000704047c23 */ /* 0x100fe80008010800 */
[----:B------:R2:W-:Y:S06]  /*3990*/  MUFU.EX2 R236, R4 ;  /* 0x0000000400ec7308 */ /* 0x0005ec0000000800 */
[----:B---3--:R-:W-:Y:S01]  /*39a0*/  @P2 VIADD R12, R11, 0x9 ;  /* 0x000000090b0c2836 */ /* 0x008fe20000000000 */
[----:B------:R-:W-:Y:S04]  /*39b0*/  PLOP3.LUT P2, PT, PT, PT, UP0, 0x80, 0x0 ;  /* 0x000000000000781c */ /* 0x000fe80003f4f008 */
[----:B------:R-:W-:Y:S02]  /*39c0*/  @P4 ISETP.GE.AND P4, PT, R12, UR6, PT ;  /* 0x000000060c004c0c */ /* 0x000fe4000bf86270 */
[----:B------:R-:W-:Y:S01]  /*39d0*/  MOV R12, R201 ;  /* 0x000000c9000c7202 */ /* 0x000fe20000000f00 */
[----:B--2---:R-:W-:Y:S01]  /*39e0*/  FFMA.FTZ R4, R5, UR7, -R0 ;  /* 0x0000000705047c23 */ /* 0x004fe20008010800 */
[----:B------:R-:W-:Y:S03]  /*39f0*/  MOV R5, R184 ;  /* 0x000000b800057202 */ /* 0x000fe60000000f00 */
[----:B------:R2:W-:Y:S02]  /*3a00*/  MUFU.EX2 R235, R4 ;  /* 0x0000000400eb7308 */ /* 0x0005e40000000800 */
[----:B--2---:R-:W-:Y:S01]  /*3a10*/  @P0 VIADD R4, R11, 0x8 ;  /* 0x000000080b040836 */ /* 0x004fe20000000000 */
[----:B------:R-:W-:Y:S04]  /*3a20*/  PLOP3.LUT P0, PT, PT, PT, UP0, 0x80, 0x0 ;  /* 0x000000000000781c */ /* 0x000fe80003f0f008 */
        /* <DEDUP_REMOVED lines=21> */
[----:B--2---:R-:W2:Y:S09]  /*3b80*/  LDSM.16.M88.4 R4, [R117+0x6800] ;  /* 0x006800007504783b */ /* 0x004eb20000000200 */
[----:B------:R1:W-:Y:S01]  /*3b90*/  MUFU.EX2 R78, R14 ;  /* 0x0000000e004e7308 */ /* 0x0003e20000000800 */
        /* <DEDUP_REMOVED lines=8> */
[----:B------:R-:W-:Y:S02]  /*3c20*/  PLOP3.LUT P4, PT, PT, PT, UP0, 0x80, 0x0 ;  /* 0x000000000000781c */ /* 0x000fe40003f8f008 */
[----:B-1----:R-:W-:Y:S01]  /*3c30*/  MOV R14, R245 ;  /* 0x000000f5000e7202 */ /* 0x002fe20000000f00 */
[----:B---3--:R-:W-:Y:S01]  /*3c40*/  IMAD.MOV.U32 R12, RZ, RZ, R160 ;  /* 0x000000ffff0c7224 */ /* 0x008fe200078e00a0 */
[----:B------:R-:W-:Y:S02]  /*3c50*/  @P2 FSEL R12, R160, -INF , !P3 ;  /* 0xff800000a00c2808 */ /* 0x000fe40005800000 */
[----:B------:R-:W-:Y:S02]  /*3c60*/  PLOP3.LUT P2, PT, PT, PT, UP0, 0x80, 0x0 ;  /* 0x000000000000781c */ /* 0x000fe40003f4f008 */
[----:B------:R-:W-:Y:S01]  /*3c70*/  PLOP3.LUT P3, PT, PT, PT, UP0, 0x80, 0x0 ;  /* 0x000000000000781c */ /* 0x000fe20003f6f008 */
[--C-:B------:R-:W-:Y:S01]  /*3c80*/  FFMA.FTZ R12, R12, UR7, -R9.reuse ;  /* 0x000000070c0c7c23 */ /* 0x100fe20008010809 */
[-C--:B--2---:R-:W-:Y:S03]  /*3c90*/  HMMA.16816.F32.BF16 R36, R104, R4.reuse, R36 ;  /* 0x000000046824723c */ /* 0x084fe60000041824 */
        /* <DEDUP_REMOVED lines=8> */
[----:B------:R-:W-:Y:S01]  /*3d20*/  FMUL.FTZ R38, R38, UR5 ;  /* 0x0000000526267c20 */ /* 0x000fe20008410000 */
[----:B------:R1:W-:Y:S02]  /*3d30*/  MUFU.EX2 R190, R12 ;  /* 0x0000000c00be7308 */ /* 0x0003e40000000800 */
[----:B------:R-:W-:Y:S01]  /*3d40*/  @P0 IADD3 R13, R11, 0x11, RZ ;  /* 0x000000110b0d0810 */ /* 0x000fe20007ffe0ff */
[----:B------:R-:W-:Y:S01]  /*3d50*/  FMUL.FTZ R39, R39, UR5 ;  /* 0x0000000527277c20 */ /* 0x000fe20008410000 */
[----:B------:R-:W-:Y:S01]  /*3d60*/  PLOP3.LUT P0, PT, PT, PT, UP0, 0x80, 0x0 ;  /* 0x000000000000781c */ /* 0x000fe20003f0f008 */
[----:B------:R-:W-:Y:S01]  /*3d70*/  FMUL.FTZ R40, R40, UR5 ;  /* 0x0000000528287c20 */ /* 0x000fe20008410000 */
[----:B------:R-:W-:Y:S01]  /*3d80*/  @P4 ISETP.GE.AND P4, PT, R13, UR6, PT ;  /* 0x000000060d004c0c */ /* 0x000fe2000bf86270 */
[----:B------:R-:W-:Y:S03]  /*3d90*/  IMAD.MOV.U32 R13, RZ, RZ, R193 ;  /* 0x000000ffff0d7224 */ /* 0x000fe600078e00c1 */
        /* <DEDUP_REMOVED lines=8> */
[----:B------:R-:W2:Y:S01]  /*3e20*/  MUFU.TANH R243, R37 ;  /* 0x0000002500f37308 */ /* 0x000ea20000002400 */
        /* <DEDUP_REMOVED lines=8> */
[--C-:B------:R-:W-:Y:S01]  /*3eb0*/  FFMA.FTZ R4, R4, UR7, -R10.reuse ;  /* 0x0000000704047c23 */ /* 0x100fe2000801080a */
[----:B------:R-:W-:Y:S01]  /*3ec0*/  @P1 FSEL R12, R252, -INF , !P3 ;  /* 0xff800000fc0c1808 */ /* 0x000fe20005800000 */
[----:B------:R-:W-:Y:S01]  /*3ed0*/  FMUL.FTZ R51, R51, UR5 ;  /* 0x0000000533337c20 */ /* 0x000fe20008410000 */
[----:B------:R-:W-:Y:S01]  /*3ee0*/  FMUL.FTZ R47, R47, UR5 ;  /* 0x000000052f2f7c20 */ /* 0x000fe20008410000 */
[----:B------:R-:W-:Y:S02]  /*3ef0*/  PLOP3.LUT P1, PT, PT, PT, UP0, 0x80, 0x0 ;  /* 0x000000000000781c */ /* 0x000fe40003f2f008 */
[----:B------:R-:W-:Y:S03]  /*3f00*/  FFMA.FTZ R5, R12, UR7, -R10 ;  /* 0x000000070c057c23 */ /* 0x000fe6000801080a */
[----:B------:R-:W-:Y:S01]  /*3f10*/  MUFU.EX2 R76, R4 ;  /* 0x00000004004c7308 */ /* 0x000fe20000000800 */
[----:B------:R-:W-:Y:S02]  /*3f20*/  MOV R12, R153 ;  /* 0x00000099000c7202 */ /* 0x000fe40000000f00 */
[----:B------:R-:W-:Y:S07]  /*3f30*/  PLOP3.LUT P0, PT, PT, PT, UP0, 0x80, 0x0 ;  /* 0x000000000000781c */ /* 0x000fee0003f0f008 */
        /* <DEDUP_REMOVED lines=14> */
[--C-:B-1----:R-:W-:Y:S01]  /*4020*/  FFMA.FTZ R4, R12, UR7, -R9.reuse ;  /* 0x000000070c047c23 */ /* 0x102fe20008010809 */
[----:B------:R-:W-:Y:S02]  /*4030*/  MOV R12, R175 ;  /* 0x000000af000c7202 */ /* 0x000fe40000000f00 */
[----:B------:R-:W-:Y:S02]  /*4040*/  @P0 FSEL R12, R175, -INF , !P4 ;  /* 0xff800000af0c0808 */ /* 0x000fe40006000000 */
[----:B------:R-:W-:Y:S04]  /*4050*/  PLOP3.LUT P0, PT, PT, PT, UP0, 0x80, 0x0 ;  /* 0x000000000000781c */ /* 0x000fe80003f0f008 */
[----:B------:R1:W-:Y:S01]  /*4060*/  MUFU.EX2 R181, R4 ;  /* 0x0000000400b57308 */ /* 0x0003e20000000800 */
[----:B------:R-:W-:Y:S09]  /*4070*/  FFMA.FTZ R12, R12, UR7, -R8 ;  /* 0x000000070c0c7c23 */ /* 0x000ff20008010808 */
[----:B------:R-:W-:Y:S10]  /*4080*/  MUFU.EX2 R207, R12 ;  /* 0x0000000c00cf7308 */ /* 0x000ff40000000800 */
[----:B------:R-:W-:Y:S01]  /*4090*/  MUFU.TANH R152, R44 ;  /* 0x0000002c00987308 */ /* 0x000fe20000002400 */
        /* <DEDUP_REMOVED lines=10> */
[----:B------:R-:W3:Y:S01]  /*4140*/  MUFU.TANH R173, R47 ;  /* 0x0000002f00ad7308 */ /* 0x000ee20000002400 */
[----:B-1----:R-:W-:Y:S01]  /*4150*/  IMAD.MOV.U32 R4, RZ, RZ, R196 ;  /* 0x000000ffff047224 */ /* 0x002fe200078e00c4 */
[----:B------:R-:W-:Y:S02]  /*4160*/  @P2 FSEL R4, R196, -INF , !P3 ;  /* 0xff800000c4042808 */ /* 0x000fe40005800000 */
[----:B------:R-:W-:Y:S02]  /*4170*/  PLOP3.LUT P3, PT, PT, PT, UP0, 0x80, 0x0 ;  /* 0x000000000000781c */ /* 0x000fe40003f6f008 */
[----:B------:R-:W-:Y:S01]  /*4180*/  PLOP3.LUT P2, PT, PT, PT, UP0, 0x80, 0x0 ;  /* 0x000000000000781c */ /* 0x000fe20003f4f008 */
[--C-:B------:R-:W-:Y:S03]  /*4190*/  FFMA.FTZ R4, R4, UR7, -R0.reuse ;  /* 0x0000000704047c23 */ /* 0x100fe60008010800 */
[----:B------:R-:W-:Y:S10]  /*41a0*/  MUFU.TANH R240, R48 ;  /* 0x0000003000f07308 */ /* 0x000ff40000002400 */
[----:B------:R1:W-:Y:S01]  /*41b0*/  MUFU.EX2 R228, R4 ;  /* 0x0000000400e47308 */ /* 0x0003e20000000800 */
[----:B------:R-:W-:Y:S02]  /*41c0*/  @P2 IADD3 R12, R11, 0x19, RZ ;  /* 0x000000190b0c2810 */ /* 0x000fe40007ffe0ff */
[----:B------:R-:W-:Y:S02]  /*41d0*/  PLOP3.LUT P2, PT, PT, PT, UP0, 0x80, 0x0 ;  /* 0x000000000000781c */ /* 0x000fe40003f4f008 */
[----:B------:R-:W-:Y:S05]  /*41e0*/  @P4 ISETP.GE.AND P4, PT, R12, UR6, PT ;  /* 0x000000060c004c0c */ /* 0x000fea000bf86270 */
[----:B------:R-:W-:Y:S01]  /*41f0*/  MUFU.TANH R138, R50 ;  /* 0x00000032008a7308 */ /* 0x000fe20000002400 */
[----:B------:R-:W-:Y:S09]  /*4200*/  MOV R12, R192 ;  /* 0x000000c0000c7202 */ /* 0x000ff20000000f00 */
[----:B------:R-:W-:Y:S01]  /*4210*/  MUFU.TANH R239, R49 ;  /* 0x0000003100ef7308 */ /* 0x000fe20000002400 */
[----:B-1----:R-:W-:Y:S01]  /*4220*/  FFMA.FTZ R4, R5, UR7, -R0 ;  /* 0x0000000705047c23 */ /* 0x002fe20008010800 */
[----:B------:R-:W-:Y:S08]  /*4230*/  IMAD.MOV.U32 R5, RZ, RZ, R172 ;  /* 0x000000ffff057224 */ /* 0x000ff000078e00ac */
        /* <DEDUP_REMOVED lines=23> */
[----:B------:R-:W-:Y:S04]  /*43b0*/  FFMA.FTZ R14, R14, UR7, -R10 ;  /* 0x000000070e0e7c23 */ /* 0x000fe8000801080a */
[----:B------:R2:W-:Y:S01]  /*43c0*/  MUFU.EX2 R223, R13 ;  /* 0x0000000d00df7308 */ /* 0x0005e20000000800 */
[----:B-1----:R-:W1:Y:S09]  /*43d0*/  LDSM.16.M88.4 R4, [R117+0x6c00] ;  /* 0x006c00007504783b */ /* 0x002e720000000200 */
[----:B------:R-:W-:Y:S01]  /*43e0*/  MUFU.EX2 R72, R14 ;  /* 0x0000000e00487308 */ /* 0x000fe20000000800 */
[----:B----4-:R-:W-:Y:S01]  /*43f0*/  IMAD.MOV.U32 R12, RZ, RZ, R246 ;  /* 0x000000ffff0c7224 */ /* 0x010fe200078e00f6 */
[----:B------:R-:W-:Y:S02]  /*4400*/  @P1 FSEL R12, R246, -INF , !P3 ;  /* 0xff800000f60c1808 */ /* 0x000fe40005800000 */
[----:B------:R-:W-:Y:S03]  /*4410*/  PLOP3.LUT P1, PT, PT, PT, UP0, 0x80, 0x0 ;  /* 0x000000000000781c */ /* 0x000fe60003f2f008 */
[----:B------:R-:W-:Y:S01]  /*4420*/  FFMA.FTZ R12, R12, UR7, -R10 ;  /* 0x000000070c0c7c23 */ /* 0x000fe2000801080a */
[----:B--2---:R-:W-:Y:S03]  /*4430*/  MOV R13, R149 ;  /* 0x00000095000d7202 */ /* 0x004fe60000000f00 */
[----:B------:R2:W-:Y:S06]  /*4440*/  MUFU.EX2 R73, R12 ;  /* 0x0000000c00497308 */ /* 0x0005ec0000000800 */
[----:B------:R-:W-:Y:S02]  /*4450*/  @P1 FSEL R13, R149, -INF , !P4 ;  /* 0xff800000950d1808 */ /* 0x000fe40006000000 */
[----:B------:R-:W-:Y:S02]  /*4460*/  PLOP3.LUT P1, PT, PT, PT, UP0, 0x80, 0x0 ;  /* 0x000000000000781c */ /* 0x000fe40003f2f008 */
[----:B------:R-:W-:Y:S01]  /*4470*/  PLOP3.LUT P4, PT, PT, PT, UP0, 0x80, 0x0 ;  /* 0x000000000000781c */ /* 0x000fe20003f8f008 */
        /* <DEDUP_REMOVED lines=8> */
[-C--:B------:R-:W-:Y:S01]  /*4500*/  HMMA.16816.F32.BF16 R60, R112, R6.reuse, R60 ;  /* 0x00000006703c723c */ /* 0x080fe2000004183c */
[----:B------:R-:W2:Y:S04]  /*4510*/  LDL R115, [R1+0x28] ;  /* 0x0000280001737983 */ /* 0x000ea80000100800 */
[----:B------:R-:W-:Y:S01]  /*4520*/  MOV R4, R243 ;  /* 0x000000f300047202 */ /* 0x000fe20000000f00 */
[----:B------:R-:W-:Y:S01]  /*4530*/  HMMA.16816.F32.BF16 R64, R104, R6, R64 ;  /* 0x000000066840723c */ /* 0x000fe20000041840 */
[----:B------:R-:W4:Y:S04]  /*4540*/  LDL R113, [R1+0x24] ;  /* 0x0000240001717983 */ /* 0x000f280000100800 */
[--C-:B-1----:R-:W-:Y:S01]  /*4550*/  FFMA.FTZ R12, R13, UR7, -R9.reuse ;  /* 0x000000070d0c7c23 */ /* 0x102fe20008010809 */
        /* <DEDUP_REMOVED lines=11> */
[----:B---3--:R-:W-:Y:S01]  /*4610*/  MOV R6, R173 ;  /* 0x000000ad00067202 */ /* 0x008fe20000000f00 */
        /* <DEDUP_REMOVED lines=27> */
[----:B------:R-:W3:Y:S10]  /*47d0*/  MUFU.TANH R134, R55 ;  /* 0x0000003700867308 */ /* 0x000ef40000002400 */
[----:B------:R-:W2:Y:S01]  /*47e0*/  MUFU.TANH R147, R56 ;  /* 0x0000003800937308 */ /* 0x000ea20000002400 */
[----:B-1----:R-:W-:Y:S01]  /*47f0*/  IMAD.MOV.U32 R5, RZ, RZ, R146 ;  /* 0x000000ffff057224 */ /* 0x002fe200078e0092 */
[----:B------:R-:W-:Y:S02]  /*4800*/  @P2 FSEL R5, R146, -INF , !P3 ;  /* 0xff80000092052808 */ /* 0x000fe40005800000 */
[----:B------:R-:W-:Y:S03]  /*4810*/  PLOP3.LUT P2, PT, PT, PT, UP0, 0x80, 0x0 ;  /* 0x000000000000781c */ /* 0x000fe60003f4f008 */
[--C-:B------:R-:W-:Y:S03]  /*4820*/  FFMA.FTZ R4, R5, UR7, -R9.reuse ;  /* 0x0000000705047c23 */ /* 0x100fe60008010809 */
[----:B------:R-:W-:Y:S01]  /*4830*/  MUFU.TANH R148, R57 ;  /* 0x0000003900947308 */ /* 0x000fe20000002400 */
[----:B------:R-:W-:Y:S01]  /*4840*/  IMAD.MOV.U32 R5, RZ, RZ, R162 ;  /* 0x000000ffff057224 */ /* 0x000fe200078e00a2 */
[----:B------:R-:W-:Y:S01]  /*4850*/  @P1 FSEL R5, R162, -INF , !P3 ;  /* 0xff800000a2051808 */ /* 0x000fe20005800000 */
[----:B---3--:R-:W-:Y:S01]  /*4860*/  IMAD.MOV.U32 R7, RZ, RZ, R134 ;  /* 0x000000ffff077224 */ /* 0x008fe200078e0086 */
[----:B------:R-:W-:Y:S03]  /*4870*/  PLOP3.LUT P1, PT, PT, PT, UP0, 0x80, 0x0 ;  /* 0x000000000000781c */ /* 0x000fe60003f2f008 */
[----:B------:R-:W-:Y:S03]  /*4880*/  FFMA.FTZ R5, R5, UR7, -R8 ;  /* 0x0000000705057c23 */ /* 0x000fe60008010808 */
[----:B------:R1:W-:Y:S10]  /*4890*/  MUFU.EX2 R158, R4 ;  /* 0x00000004009e7308 */ /* 0x0003f40000000800 */
[----:B------:R3:W-:Y:S10]  /*48a0*/  MUFU.EX2 R189, R5 ;  /* 0x0000000500bd7308 */ /* 0x0007f40000000800 */
[----:B------:R-:W-:Y:S01]  /*48b0*/  MUFU.TANH R163, R59 ;  /* 0x0000003b00a37308 */ /* 0x000fe20000002400 */
[--C-:B-1----:R-:W-:Y:S01]  /*48c0*/  FFMA.FTZ R4, R12, UR7, -R9.reuse ;  /* 0x000000070c047c23 */ /* 0x102fe20008010809 */
[----:B------:R-:W-:Y:S02]  /*48d0*/  MOV R12, R179 ;  /* 0x000000b3000c7202 */ /* 0x000fe40000000f00 */
[----:B------:R-:W-:Y:S02]  /*48e0*/  @P1 FSEL R12, R179, -INF , !P4 ;  /* 0xff800000b30c1808 */ /* 0x000fe40006000000 */
[----:B------:R-:W-:Y:S04]  /*48f0*/  PLOP3.LUT P1, PT, PT, PT, UP0, 0x80, 0x0 ;  /* 0x000000000000781c */ /* 0x000fe80003f2f008 */
[----:B------:R1:W-:Y:S01]  /*4900*/  MUFU.EX2 R157, R4 ;  /* 0x00000004009d7308 */ /* 0x0003e20000000800 */
[----:B---3--:R-:W-:Y:S01]  /*4910*/  IMAD.MOV.U32 R5, RZ, RZ, R180 ;  /* 0x000000ffff057224 */ /* 0x008fe200078e00b4 */
[----:B------:R-:W-:Y:S02]  /*4920*/  @P2 FSEL R5, R180, -INF , !P3 ;  /* 0xff800000b4052808 */ /* 0x000fe40005800000 */
[----:B------:R-:W-:Y:S02]  /*4930*/  PLOP3.LUT P2, PT, PT, PT, UP0, 0x80, 0x0 ;  /* 0x000000000000781c */ /* 0x000fe40003f4f008 */
[----:B------:R-:W-:Y:S04]  /*4940*/  PLOP3.LUT P3, PT, PT, PT, UP0, 0x80, 0x0 ;  /* 0x000000000000781c */ /* 0x000fe80003f6f008 */
[----:B------:R-:W3:Y:S10]  /*4950*/  MUFU.TANH R164, R58 ;  /* 0x0000003a00a47308 */ /* 0x000ef40000002400 */
[----:B------:R-:W3:Y:S01]  /*4960*/  MUFU.TANH R141, R60 ;  /* 0x0000003c008d7308 */ /* 0x000ee20000002400 */
[----:B-1----:R-:W-:Y:S02]  /*4970*/  MOV R4, R161 ;  /* 0x000000a100047202 */ /* 0x002fe40000000f00 */
[----:B------:R-:W-:Y:S02]  /*4980*/  @P0 FSEL R4, R161, -INF , !P4 ;  /* 0xff800000a1040808 */ /* 0x000fe40006000000 */
[----:B------:R-:W-:Y:S02]  /*4990*/  PLOP3.LUT P0, PT, PT, PT, UP0, 0x80, 0x0 ;  /* 0x000000000000781c */ /* 0x000fe40003f0f008 */
[----:B------:R-:W-:Y:S01]  /*49a0*/  PLOP3.LUT P4, PT, PT, PT, UP0, 0x80, 0x0 ;  /* 0x000000000000781c */ /* 0x000fe20003f8f008 */
[----:B------:R-:W-:Y:S02]  /*49b0*/  FFMA.FTZ R4, R4, UR7, -R8 ;  /* 0x0000000704047c23 */ /* 0x000fe40008010808 */
[----:B------:R-:W1:Y:S10]  /*49c0*/  MUFU.TANH R156, R62 ;  /* 0x0000003e009c7308 */ /* 0x000e740000002400 */
[----:B------:R3:W-:Y:S10]  /*49d0*/  MUFU.EX2 R186, R4 ;  /* 0x0000000400ba7308 */ /* 0x0007f40000000800 */
[----:B------:R-:W1:Y:S10]  /*49e0*/  MUFU.TANH R140, R61 ;  /* 0x0000003d008c7308 */ /* 0x000e740000002400 */
[----:B------:R-:W1:Y:S01]  /*49f0*/  MUFU.TANH R224, R64 ;  /* 0x0000004000e07308 */ /* 0x000e620000002400 */
[----:B---3--:R-:W-:Y:S01]  /*4a00*/  FFMA.FTZ R4, R5, UR7, -R0 ;  /* 0x0000000705047c23 */ /* 0x008fe20008010800 */
[----:B------:R-:W-:Y:S08]  /*4a10*/  IMAD.MOV.U32 R5, RZ, RZ, R152 ;  /* 0x000000ffff057224 */ /* 0x000ff000078e0098 */
[----:B------:R3:W-:Y:S10]  /*4a20*/  MUFU.EX2 R210, R4 ;  /* 0x0000000400d27308 */ /* 0x0007f40000000800 */
[----:B------:R-:W-:Y:S10]  /*4a30*/  MUFU.TANH R221, R65 ;  /* 0x0000004100dd7308 */ /* 0x000ff40000002400 */
[----:B------:R-:W-:Y:S01]  /*4a40*/  MUFU.TANH R131, R66 ;  /* 0x0000004200837308 */ /* 0x000fe20000002400 */
[----:B---3--:R-:W-:Y:S09]  /*4a50*/  FFMA.FTZ R4, R12, UR7, -R0 ;  /* 0x000000070c047c23 */ /* 0x008ff20008010800 */
[----:B------:R3:W-:Y:S10]  /*4a60*/  MUFU.EX2 R209, R4 ;  /* 0x0000000400d17308 */ /* 0x0007f40000000800 */
[----:B------:R-:W-:Y:S10]  /*4a70*/  MUFU.TANH R130, R67 ;  /* 0x0000004300827308 */ /* 0x000ff40000002400 */
[----:B------:R-:W4:Y:S01]  /*4a80*/  MUFU.TANH R154, R63 ;  /* 0x0000003f009a7308 */ /* 0x000f220000002400 */
[C---:B---3--:R-:W-:Y:S01]  /*4a90*/  @P2 VIADD R4, R11.reuse, 0x28 ;  /* 0x000000280b042836 */ /* 0x048fe20000000000 */
        /* <DEDUP_REMOVED lines=16> */
[----:B---3--:R-:W-:Y:S01]  /*4ba0*/  IMAD.MOV.U32 R5, RZ, RZ, R174 ;  /* 0x000000ffff057224 */ /* 0x008fe200078e00ae */
[----:B------:R-:W-:Y:S02]  /*4bb0*/  @P2 FSEL R5, R174, -INF , !P5 ;  /* 0xff800000ae052808 */ /* 0x000fe40006800000 */
[----:B------:R-:W-:Y:S03]  /*4bc0*/  PLOP3.LUT P2, PT, PT, PT, UP0, 0x80, 0x0 ;  /* 0x000000000000781c */ /* 0x000fe60003f4f008 */
[----:B-1----:R-:W-:Y:S01]  /*4bd0*/  FFMA.FTZ R4, R5, UR7, -R0 ;  /* 0x0000000705047c23 */ /* 0x002fe20008010800 */
        /* <DEDUP_REMOVED lines=12> */
[----:B---3--:R-:W-:Y:S02]  /*4ca0*/  MOV R5, R137 ;  /* 0x0000008900057202 */ /* 0x008fe40000000f00 */
[----:B------:R-:W-:Y:S02]  /*4cb0*/  @P0 FSEL R5, R137, -INF , !P6 ;  /* 0xff80000089050808 */ /* 0x000fe40007000000 */
[----:B------:R-:W-:Y:S02]  /*4cc0*/  PLOP3.LUT P0, PT, PT, PT, UP0, 0x80, 0x0 ;  /* 0x000000000000781c */ /* 0x000fe40003f0f008 */
[----:B------:R-:W-:Y:S01]  /*4cd0*/  PLOP3.LUT P2, PT, PT, PT, UP0, 0x80, 0x0 ;  /* 0x000000000000781c */ /* 0x000fe20003f4f008 */
[--C-:B------:R-:W-:Y:S01]  /*4ce0*/  FFMA.FTZ R5, R5, UR7, -R9.reuse ;  /* 0x0000000705057c23 */ /* 0x100fe20008010809 */
[----:B------:R-:W-:Y:S03]  /*4cf0*/  PLOP3.LUT P6, PT, PT, PT, UP0, 0x80, 0x0 ;  /* 0x000000000000781c */ /* 0x000fe60003fcf008 */
[----:B------:R3:W-:Y:S01]  /*4d00*/  MUFU.EX2 R143, R5 ;  /* 0x00000005008f7308 */ /* 0x0007e20000000800 */
[----:B-1----:R-:W-:Y:S01]  /*4d10*/  IMAD.MOV.U32 R4, RZ, RZ, R240 ;  /* 0x000000ffff047224 */ /* 0x002fe200078e00f0 */
[----:B------:R-:W-:Y:S02]  /*4d20*/  @P1 FSEL R4, R240, -INF , !P5 ;  /* 0xff800000f0041808 */ /* 0x000fe40006800000 */
[----:B------:R-:W-:Y:S03]  /*4d30*/  PLOP3.LUT P1, PT, PT, PT, UP0, 0x80, 0x0 ;  /* 0x000000000000781c */ /* 0x000fe60003f2f008 */
[----:B------:R-:W-:Y:S04]  /*4d40*/  FFMA.FTZ R4, R4, UR7, -R10 ;  /* 0x0000000704047c23 */ /* 0x000fe8000801080a */
[----:B------:R1:W-:Y:S01]  /*4d50*/  MUFU.EX2 R250, R4 ;  /* 0x0000000400fa7308 */ /* 0x0003e20000000800 */
[----:B---3--:R-:W-:Y:S01]  /*4d60*/  MOV R5, R237 ;  /* 0x000000ed00057202 */ /* 0x008fe20000000f00 */
        /* <DEDUP_REMOVED lines=13> */
[----:B--2---:R-:W-:Y:S01]  /*4e40*/  IMAD.MOV.U32 R6, RZ, RZ, R147 ;  /* 0x000000ffff067224 */ /* 0x004fe200078e0093 */
        /* <DEDUP_REMOVED lines=16> */
[----:B--2---:R-:W-:Y:S01]  /*4f50*/  IMAD.MOV.U32 R4, RZ, RZ, R135 ;  /* 0x000000ffff047224 */ /* 0x004fe200078e0087 */
        /* <DEDUP_REMOVED lines=12> */
[----:B--2---:R-:W-:Y:S05]  /*5020*/  F2FP.BF16.F32.PACK_AB R4, R2, R3 ;  /* 0x000000030204723e */ /* 0x004fea00000010ff */
        /* <DEDUP_REMOVED lines=8> */
[----:B--2---:R-:W-:Y:S02]  /*50b0*/  F2FP.BF16.F32.PACK_AB R4, R190, R191 ;  /* 0x000000bfbe04723e */ /* 0x004fe400000010ff */
[----:B---3--:R-:W-:Y:S03]  /*50c0*/  F2FP.BF16.F32.PACK_AB R5, R225, R226 ;  /* 0x000000e2e105723e */ /* 0x008fe600000010ff */
[----:B------:R2:W-:Y:S01]  /*50d0*/  STS [R217+0x12400], R4 ;  /* 0x01240004d9007388 */ /* 0x0005e20000000800 */
[----:B-1----:R-:W-:Y:S02]  /*50e0*/  MOV R6, R163 ;  /* 0x000000a300067202 */ /* 0x002fe40000000f00 */
[----:B------:R-:W-:Y:S01]  /*50f0*/  @P0 FSEL R6, R163, -INF , !P5 ;  /* 0xff800000a3060808 */ /* 0x000fe20006800000 */
[----:B------:R1:W-:Y:S01]  /*5100*/  STS [R216+0x14000], R5 ;  /* 0x01400005d8007388 */ /* 0x0003e20000000800 */
[----:B------:R-:W-:Y:S01]  /*5110*/  PLOP3.LUT P0, PT, PT, PT, UP0, 0x80, 0x0 ;  /* 0x000000000000781c */ /* 0x000fe20003f0f008 */
[----:B----4-:R-:W-:Y:S01]  /*5120*/  IMAD.MOV.U32 R7, RZ, RZ, R141 ;  /* 0x000000ffff077224 */ /* 0x010fe200078e008d */
[----:B------:R-:W-:Y:S05]  /*5130*/  @P3 FSEL R7, R141, -INF , !P6 ;  /* 0xff8000008d073808 */ /* 0x000fea0007000000 */
[----:B------:R-:W-:Y:S04]  /*5140*/  FFMA.FTZ R7, R7, UR7, -R8 ;  /* 0x0000000707077c23 */ /* 0x000fe80008010808 */
[----:B------:R3:W-:Y:S01]  /*5150*/  MUFU.EX2 R166, R7 ;  /* 0x0000000700a67308 */ /* 0x0007e20000000800 */
[----:B--2---:R-:W-:Y:S02]  /*5160*/  F2FP.BF16.F32.PACK_AB R4, R235, R236 ;  /* 0x000000eceb04723e */ /* 0x004fe400000010ff */
[----:B-1----:R-:W-:Y:S03]  /*5170*/  F2FP.BF16.F32.PACK_AB R5, R219, R220 ;  /* 0x000000dcdb05723e */ /* 0x002fe600000010ff */
[----:B------:R1:W-:Y:S04]  /*5180*/  STS [R216+0x14400], R4 ;  /* 0x01440004d8007388 */ /* 0x0003e80000000800 */
[----:B------:R2:W-:Y:S01]  /*5190*/  STS [R217+0x14000], R5 ;  /* 0x01400005d9007388 */ /* 0x0005e20000000800 */
[----:B---3--:R-:W-:Y:S01]  /*51a0*/  IMAD.MOV.U32 R7, RZ, RZ, R156 ;  /* 0x000000ffff077224 */ /* 0x008fe200078e009c */
[----:B------:R-:W-:Y:S02]  /*51b0*/  @P0 FSEL R7, R156, -INF , !P6 ;  /* 0xff8000009c070808 */ /* 0x000fe40007000000 */
[----:B------:R-:W-:Y:S01]  /*51c0*/  PLOP3.LUT P0, PT, PT, PT, UP0, 0x80, 0x0 ;  /* 0x000000000000781c */ /* 0x000fe20003f0f008 */
[----:B-1----:R-:W-:Y:S01]  /*51d0*/  FFMA.FTZ R4, R6, UR7, -R0 ;  /* 0x0000000706047c23 */ /* 0x002fe20008010800 */
[----:B------:R-:W-:Y:S02]  /*51e0*/  MOV R6, R140 ;  /* 0x0000008c00067202 */ /* 0x000fe40000000f00 */
[----:B------:R-:W-:Y:S01]  /*51f0*/  @P1 FSEL R6, R140, -INF , !P2 ;  /* 0xff8000008c061808 */ /* 0x000fe20005000000 */
[----:B------:R1:W-:Y:S01]  /*5200*/  MUFU.EX2 R197, R4 ;  /* 0x0000000400c57308 */ /* 0x0003e20000000800 */
[----:B--2---:R-:W-:Y:S02]  /*5210*/  F2FP.BF16.F32.PACK_AB R5, R181, R182 ;  /* 0x000000b6b505723e */ /* 0x004fe400000010ff */
        /* <DEDUP_REMOVED lines=32> */
[----:B------:R-:W-:Y:S02]  /*5420*/  IADD3.X R115, R113, UR13, RZ, P0, !PT ;  /* 0x0000000d71737c10 */ /* 0x000fe400087fe4ff */
[----:B-1----:R-:W-:Y:S03]  /*5430*/  F2FP.BF16.F32.PACK_AB R4, R72, R73 ;  /* 0x000000494804723e */ /* 0x002fe600000010ff */
[----:B------:R-:W2:Y:S04]  /*5440*/  LDG.E R112, desc[UR10][R114.64] ;  /* 0x0000000a72707981 */ /* 0x000ea8000c1e1900 */
[----:B------:R1:W-:Y:S01]  /*5450*/  STS [R215+0x12000], R4 ;  /* 0x01200004d7007388 */ /* 0x0003e20000000800 */
[----:B---3--:R-:W-:Y:S02]  /*5460*/  F2FP.BF16.F32.PACK_AB R0, R241, R242 ;  /* 0x000000f2f100723e */ /* 0x008fe400000010ff */
[----:B-1----:R-:W-:Y:S05]  /*5470*/  F2FP.BF16.F32.PACK_AB R4, R167, R168 ;  /* 0x000000a8a704723e */ /* 0x002fea00000010ff */
[----:B------:R1:W-:Y:S04]  /*5480*/  STS [R215+0x12400], R4 ;  /* 0x01240004d7007388 */ /* 0x0003e80000000800 */
[----:B------:R3:W-:Y:S01]  /*5490*/  STS [R218+0x14000], R5 ;  /* 0x01400005da007388 */ /* 0x0007e20000000800 */
[----:B-1----:R-:W-:Y:S02]  /*54a0*/  F2FP.BF16.F32.PACK_AB R4, R199, R200 ;  /* 0x000000c8c704723e */ /* 0x002fe400000010ff */
[----:B---3--:R-:W-:Y:S05]  /*54b0*/  F2FP.BF16.F32.PACK_AB R5, R227, R228 ;  /* 0x000000e4e305723e */ /* 0x008fea00000010ff */
[----:B------:R1:W-:Y:S04]  /*54c0*/  STS [R218+0x14400], R5 ;  /* 0x01440005da007388 */ /* 0x0003e80000000800 */
[----:B------:R3:W-:Y:S01]  /*54d0*/  STS [R215+0x14000], R4 ;  /* 0x01400004d7007388 */ /* 0x0007e20000000800 */
[----:B-1----:R-:W-:Y:S01]  /*54e0*/  F2FP.BF16.F32.PACK_AB R5, R70, R71 ;  /* 0x000000474605723e */ /* 0x002fe200000010ff */
[--C-:B---3--:R-:W-:Y:S01]  /*54f0*/  FFMA.FTZ R4, R6, UR7, -R9.reuse ;  /* 0x0000000706047c23 */ /* 0x108fe20008010809 */
        /* <DEDUP_REMOVED lines=10> */
[----:B---3--:R-:W-:Y:S02]  /*55a0*/  F2FP.BF16.F32.PACK_AB R6, R143, R144 ;  /* 0x000000908f06723e */ /* 0x008fe400000010ff */
[----:B----4-:R-:W-:Y:S03]  /*55b0*/  F2FP.BF16.F32.PACK_AB R5, R186, R189 ;  /* 0x000000bdba05723e */ /* 0x010fe600000010ff */
[----:B------:R3:W-:Y:S04]  /*55c0*/  STS [R212+0x12400], R6 ;  /* 0x01240006d4007388 */ /* 0x0007e80000000800 */
[----:B------:R4:W-:Y:S01]  /*55d0*/  STS [R211+0x14000], R5 ;  /* 0x01400005d3007388 */ /* 0x0009e20000000800 */
[----:B-1----:R-:W-:Y:S02]  /*55e0*/  F2FP.BF16.F32.PACK_AB R4, R209, R210 ;  /* 0x000000d2d104723e */ /* 0x002fe400000010ff */
[----:B------:R-:W-:Y:S03]  /*55f0*/  F2FP.BF16.F32.PACK_AB R7, R177, R178 ;  /* 0x000000b2b107723e */ /* 0x000fe600000010ff */
        /* <DEDUP_REMOVED lines=11> */
[----:B----4-:R-:W-:Y:S05]  /*56b0*/  F2FP.BF16.F32.PACK_AB R5, R133, R136 ;  /* 0x000000888505723e */ /* 0x010fea00000010ff */
[----:B------:R-:W-:Y:S04]  /*56c0*/  STS [R213+0x12400], R5 ;  /* 0x01240005d5007388 */ /* 0x000fe80000000800 */
[----:B------:R-:W-:Y:S04]  /*56d0*/  STS [R214+0x14000], R7 ;  /* 0x01400007d6007388 */ /* 0x000fe80000000800 */
[----:B------:R-:W-:Y:S01]  /*56e0*/  STS [R214+0x14400], R6 ;  /* 0x01440006d6007388 */ /* 0x000fe20000000800 */
[----:B-1----:R-:W-:Y:S02]  /*56f0*/  F2FP.BF16.F32.PACK_AB R4, R165, R166 ;  /* 0x000000a6a504723e */ /* 0x002fe400000010ff */
[----:B------:R-:W-:Y:S03]  /*5700*/  F2FP.BF16.F32.PACK_AB R0, R185, R194 ;  /* 0x000000c2b900723e */ /* 0x000fe600000010ff */
[----:B------:R-:W-:Y:S04]  /*5710*/  STS [R213+0x14000], R4 ;  /* 0x01400004d5007388 */ /* 0x000fe80000000800 */
[----:B------:R1:W-:Y:S04]  /*5720*/  STS [R213+0x14400], R0 ;  /* 0x01440000d5007388 */ /* 0x0003e80000000800 */
[----:B------:R-:W-:Y:S08]  /*5730*/  LDSM.16.M88.4 R64, [R122+UR4+0x4000] ;  /* 0x004000047a40783b */ /* 0x000ff00008000200 */
[----:B------:R-:W3:Y:S08]  /*5740*/  LDSM.16.M88.4 R16, [R116+0x8000] ;  /* 0x008000007410783b */ /* 0x000ef00000000200 */
[----:B------:R-:W4:Y:S01]  /*5750*/  LDSM.16.M88.4 R60, [R122+UR4+0x5000] ;  /* 0x005000047a3c783b */ /* 0x000f220008000200 */
[----:B-1----:R-:W-:Y:S07]  /*5760*/  IMAD.U32 R0, RZ, RZ, UR4 ;  /* 0x00000004ff007e24 */ /* 0x002fee000f8e00ff */
[----:B------:R-:W1:Y:S01]  /*5770*/  LDSM.16.M88.4 R32, [R116+0x8400] ;  /* 0x008400007420783b */ /* 0x000e620000000200 */
[----:B------:R-:W-:Y:S07]  /*5780*/  IADD3 R0, R122, 0x4000, R0 ;  /* 0x000040007a007810 */ /* 0x000fee0007ffe000 */
[----:B------:R-:W2:Y:S08]  /*5790*/  LDSM.16.M88.4 R48, [R116+0x8800] ;  /* 0x008800007430783b */ /* 0x000eb00000000200 */
[----:B------:R-:W2:Y:S01]  /*57a0*/  LDSM.16.M88.4 R100, [R116+0x8c00] ;  /* 0x008c00007464783b */ /* 0x000ea20000000200 */
[-C--:B---3--:R-:W-:Y:S07]  /*57b0*/  HMMA.16816.F32.BF16 R4, R64, R16.reuse, RZ ;  /* 0x000000104004723c */ /* 0x088fee00000418ff */
[----:B------:R-:W-:Y:S01]  /*57c0*/  LDSM.16.M88.4 R108, [R117+0x8000] ;  /* 0x00800000756c783b */ /* 0x000fe20000000200 */
[C---:B----4-:R-:W-:Y:S06]  /*57d0*/  HMMA.16816.F32.BF16 R8, R60.reuse, R16, RZ ;  /* 0x000000103c08723c */ /* 0x050fec00000418ff */
[-C--:B------:R-:W-:Y:S06]  /*57e0*/  HMMA.16816.F32.BF16 R12, R60, R18.reuse, RZ ;  /* 0x000000123c0c723c */ /* 0x080fec00000418ff */
[C---:B------:R-:W-:Y:S06]  /*57f0*/  HMMA.16816.F32.BF16 R16, R64.reuse, R18, RZ ;  /* 0x000000124010723c */ /* 0x040fec00000418ff */
[-C--:B-1----:R-:W-:Y:S06]  /*5800*/  HMMA.16816.F32.BF16 R20, R64, R32.reuse, RZ ;  /* 0x000000204014723c */ /* 0x082fec00000418ff */
        /* <DEDUP_REMOVED lines=10> */
[----:B------:R-:W-:Y:S01]  /*58b0*/  IADD3 R100, R0, R123, RZ ;  /* 0x0000007b00647210 */ /* 0x000fe20007ffe0ff */
[----:B------:R-:W-:Y:S04]  /*58c0*/  FFMA.FTZ R0, -R81, R81, 1 ;  /* 0x3f80000051007423 */ /* 0x000fe80000010151 */
[----:B------:R-:W1:Y:S01]  /*58d0*/  LDSM.16.M88.4 R104, [R100] ;  /* 0x000000006468783b */ /* 0x000e620000000200 */
[----:B------:R-:W-:Y:S04]  /*58e0*/  HMMA.16816.F32.BF16 R64, R64, R102, RZ ;  /* 0x000000664040723c */ /* 0x000fe800000418ff */
[----:B------:R-:W-:Y:S03]  /*58f0*/  FMUL.FTZ R0, R0, UR5 ;  /* 0x0000000500007c20 */ /* 0x000fe60008410000 */
[----:B------:R-:W2:Y:S01]  /*5900*/  LDSM.16.M88.4 R100, [R100+0x1000] ;  /* 0x001000006464783b */ /* 0x000ea20000000200 */
[-C--:B-1----:R-:W-:Y:S06]  /*5910*/  HMMA.16816.F32.BF16 R4, R104, R108.reuse, R4 ;  /* 0x0000006c6804723c */ /* 0x082fec0000041804 */
[C---:B--2---:R-:W-:Y:S06]  /*5920*/  HMMA.16816.F32.BF16 R8, R100.reuse, R108, R8 ;  /* 0x0000006c6408723c */ /* 0x044fec0000041808 */
[-C--:B------:R-:W-:Y:S06]  /*5930*/  HMMA.16816.F32.BF16 R12, R100, R110.reuse, R12 ;  /* 0x0000006e640c723c */ /* 0x080fec000004180c */
[C---:B------:R-:W-:Y:S01]  /*5940*/  HMMA.16816.F32.BF16 R16, R104.reuse, R110, R16 ;  /* 0x0000006e6810723c */ /* 0x040fe20000041810 */
[----:B------:R-:W1:Y:S05]  /*5950*/  LDSM.16.M88.4 R108, [R117+0x8400] ;  /* 0x00840000756c783b */ /* 0x000e6a0000000200 */
[C---:B------:R-:W-:Y:S01]  /*5960*/  FADD.FTZ R5, -R112.reuse, R5 ;  /* 0x0000000570057221 */ /* 0x040fe20000010100 */
[----:B------:R-:W-:Y:S04]  /*5970*/  FADD.FTZ R4, -R112, R4 ;  /* 0x0000000470047221 */ /* 0x000fe80000010100 */
[----:B------:R-:W-:Y:S01]  /*5980*/  FMUL.FTZ R132, R132, R5 ;  /* 0x0000000584847220 */ /* 0x000fe20000410000 */
[----:B------:R-:W-:Y:S01]  /*5990*/  FMUL.FTZ R4, R82, R4 ;  /* 0x0000000452047220 */ /* 0x000fe20000410000 */
[----:B------:R-:W2:Y:S03]  /*59a0*/  LDG.E R5, desc[UR10][R114.64+0x20] ;  /* 0x0000200a72057981 */ /* 0x000ea6000c1e1900 */
[----:B------:R-:W-:Y:S01]  /*59b0*/  FMUL.FTZ R113, R4, R0 ;  /* 0x0000000004717220 */ /* 0x000fe20000410000 */
[----:B------:R3:W5:Y:S04]  /*59c0*/  LDL.LU R82, [R1+0x84] ;  /* 0x0000840001527983 */ /* 0x0007680000300800 */
[----:B------:R3:W5:Y:S03]  /*59d0*/  LDL.LU R81, [R1+0x80] ;  /* 0x0000800001517983 */ /* 0x0007660000300800 */
[C---:B------:R-:W-:Y:S01]  /*59e0*/  FADD.FTZ R16, -R112.reuse, R16 ;  /* 0x0000001070107221 */ /* 0x040fe20000010100 */
[----:B------:R3:W5:Y:S01]  /*59f0*/  LDG.E R4, desc[UR10][R114.64+0x100] ;  /* 0x0001000a72047981 */ /* 0x000762000c1e1900 */
[C---:B------:R-:W-:Y:S02]  /*5a00*/  FADD.FTZ R17, -R112.reuse, R17 ;  /* 0x0000001170117221 */ /* 0x040fe40000010100 */
[----:B------:R-:W-:Y:S01]  /*5a10*/  FMUL.FTZ R16, R79, R16 ;  /* 0x000000104f107220 */ /* 0x000fe20000410000 */
[----:B------:R3:W5:Y:S01]  /*5a20*/  LDG.E R0, desc[UR10][R114.64+0x120] ;  /* 0x0001200a72007981 */ /* 0x000762000c1e1900 */
[-C--:B-1----:R-:W-:Y:S06]  /*5a30*/  HMMA.16816.F32.BF16 R20, R104, R108.reuse, R20 ;  /* 0x0000006c6814723c */ /* 0x082fec0000041814 */
[C---:B------:R-:W-:Y:S06]  /*5a40*/  HMMA.16816.F32.BF16 R24, R100.reuse, R108, R24 ;  /* 0x0000006c6418723c */ /* 0x040fec0000041818 */
[-C--:B------:R-:W-:Y:S06]  /*5a50*/  HMMA.16816.F32.BF16 R28, R100, R110.reuse, R28 ;  /* 0x0000006e641c723c */ /* 0x080fec000004181c */
[C---:B------:R-:W-:Y:S01]  /*5a60*/  HMMA.16816.F32.BF16 R32, R104.reuse, R110, R32 ;  /* 0x0000006e6820723c */ /* 0x040fe20000041820 */
[----:B------:R-:W1:Y:S05]  /*5a70*/  LDSM.16.M88.4 R108, [R117+0x8800] ;  /* 0x00880000756c783b */ /* 0x000e6a0000000200 */
[C---:B------:R-:W-:Y:S01]  /*5a80*/  FADD.FTZ R21, -R112.reuse, R21 ;  /* 0x0000001570157221 */ /* 0x040fe20000010100 */
[C---:B------:R-:W-:Y:S11]  /*5a90*/  FADD.FTZ R20, -R112.reuse, R20 ;  /* 0x0000001470147221 */ /* 0x040ff60000010100 */
[----:B------:R-:W-:Y:S06]  /*5aa0*/  @!UPT UIADD3 URZ, URZ, URZ, URZ ;  /* 0x0000003f3f3ff290 */ /* 0x000fec000fffe03f */
[C---:B------:R-:W-:Y:S01]  /*5ab0*/  FADD.FTZ R33, -R112.reuse, R33 ;  /* 0x0000002170217221 */ /* 0x040fe20000010100 */
[----:B------:R-:W-:Y:S01]  /*5ac0*/  FADD.FTZ R32, -R112, R32 ;  /* 0x0000002070207221 */ /* 0x000fe20000010100 */
[-C--:B-1----:R-:W-:Y:S06]  /*5ad0*/  HMMA.16816.F32.BF16 R36, R104, R108.reuse, R36 ;  /* 0x0000006c6824723c */ /* 0x082fec0000041824 */
[C---:B------:R-:W-:Y:S06]  /*5ae0*/  HMMA.16816.F32.BF16 R40, R100.reuse, R108, R40 ;  /* 0x0000006c6428723c */ /* 0x040fec0000041828 */
[-C--:B------:R-:W-:Y:S06]  /*5af0*/  HMMA.16816.F32.BF16 R44, R100, R110.reuse, R44 ;  /* 0x0000006e642c723c */ /* 0x080fec000004182c */
[C---:B------:R-:W-:Y:S01]  /*5b00*/  HMMA.16816.F32.BF16 R48, R104.reuse, R110, R48 ;  /* 0x0000006e6830723c */ /* 0x040fe20000041830 */
[----:B------:R-:W1:Y:S05]  /*5b10*/  LDSM.16.M88.4 R108, [R117+0x8c00] ;  /* 0x008c0000756c783b */ /* 0x000e6a0000000200 */
[-C--:B-1----:R-:W-:Y:S06]  /*5b20*/  HMMA.16816.F32.BF16 R52, R104, R108.reuse, R52 ;  /* 0x0000006c6834723c */ /* 0x082fec0000041834 */
[C---:B------:R-:W-:Y:S06]  /*5b30*/  HMMA.16816.F32.BF16 R56, R100.reuse, R108, R56 ;  /* 0x0000006c6438723c */ /* 0x040fec0000041838 */
[-C--:B------:R-:W-:Y:S05]  /*5b40*/  HMMA.16816.F32.BF16 R60, R100, R110.reuse, R60 ;  /* 0x0000006e643c723c */ /* 0x080fea000004183c */
[----:B------:R-:W-:Y:S01]  /*5b50*/  FFMA.FTZ R108, -R80, R80, 1 ;  /* 0x3f800000506c7423 */ /* 0x000fe20000010150 */
[----:B------:R-:W-:Y:S01]  /*5b60*/  HMMA.16816.F32.BF16 R64, R104, R110, R64 ;  /* 0x0000006e6840723c */ /* 0x000fe20000041840 */
[----:B------:R3:W5:Y:S04]  /*5b70*/  LDL.LU R80, [R1+0x7c] ;  /* 0x00007c0001507983 */ /* 0x0007680000300800 */
[----:B------:R3:W5:Y:S01]  /*5b80*/  LDL.LU R79, [R1+0x78] ;  /* 0x00007800014f7983 */ /* 0x0007620000300800 */
[----:B------:R-:W-:Y:S01]  /*5b90*/  FFMA.FTZ R100, -R75, R75, 1 ;  /* 0x3f8000004b647423 */ /* 0x000fe2000001014b */
[----:B------:R-:W-:Y:S01]  /*5ba0*/  FMUL.FTZ R104, R76, R21 ;  /* 0x000000154c687220 */ /* 0x000fe20000410000 */
[----:B------:R-:W-:Y:S03]  /*5bb0*/  FFMA.FTZ R21, -R74, R74, 1 ;  /* 0x3f8000004a157423 */ /* 0x000fe6000001014a */
[----:B------:R-:W-:Y:S01]  /*5bc0*/  FMUL.FTZ R102, R78, R17 ;  /* 0x000000114e667220 */ /* 0x000fe20000410000 */
        /* <DEDUP_REMOVED lines=8> */
[----:B------:R-:W-:Y:S01]  /*5c50*/  FMUL.FTZ R20, R20, UR5 ;  /* 0x0000000514147c20 */ /* 0x000fe20008410000 */
[----:B------:R3:W5:Y:S01]  /*5c60*/  LDL.LU R76, [R1+0x6c] ;  /* 0x00006c00014c7983 */ /* 0x0007620000300800 */
[----:B------:R-:W-:Y:S01]  /*5c70*/  FADD.FTZ R52, -R112, R52 ;  /* 0x0000003470347221 */ /* 0x000fe20000010100 */
[----:B------:R-:W-:Y:S01]  /*5c80*/  FFMA.FTZ R17, -R251, R251, 1 ;  /* 0x3f800000fb117423 */ /* 0x000fe200000101fb */
[----:B------:R-:W-:Y:S01]  /*5c90*/  F2FP.BF16.F32.PACK_AB R102, R21, R100 ;  /* 0x000000641566723e */ /* 0x000fe200000010ff */
[----:B------:R3:W5:Y:S01]  /*5ca0*/  LDL.LU R75, [R1+0x68] ;  /* 0x00006800014b7983 */ /* 0x0007620000300800 */
[----:B------:R-:W-:Y:S01]  /*5cb0*/  FMUL.FTZ R21, R72, R33 ;  /* 0x0000002148157220 */ /* 0x000fe20000410000 */
[----:B------:R-:W-:Y:S01]  /*5cc0*/  FMUL.FTZ R20, R103, R20 ;  /* 0x0000001467147220 */ /* 0x000fe20000410000 */
[C---:B------:R-:W-:Y:S01]  /*5cd0*/  FADD.FTZ R33, -R112.reuse, R37 ;  /* 0x0000002570217221 */ /* 0x040fe20000010100 */
[----:B------:R3:W5:Y:S01]  /*5ce0*/  LDL.LU R74, [R1+0x64] ;  /* 0x00006400014a7983 */ /* 0x0007620000300800 */
[----:B------:R-:W-:Y:S01]  /*5cf0*/  FMUL.FTZ R17, R17, UR5 ;  /* 0x0000000511117c20 */ /* 0x000fe20008410000 */
[----:B------:R-:W-:Y:S01]  /*5d00*/  FADD.FTZ R103, -R112, R53 ;  /* 0x0000003570677221 */ /* 0x000fe20000010100 */
[----:B------:R-:W-:Y:S01]  /*5d10*/  FMUL.FTZ R33, R70, R33 ;  /* 0x0000002146217220 */ /* 0x000fe20000410000 */
[----:B------:R-:W-:Y:S01]  /*5d20*/  FMUL.FTZ R53, R248, R52 ;  /* 0x00000034f8357220 */ /* 0x000fe20000410000 */
[----:B------:R-:W-:Y:S01]  /*5d30*/  FMUL.FTZ R17, R104, R17 ;  /* 0x0000001168117220 */ /* 0x000fe20000410000 */
[----:B------:R-:W-:Y:S01]  /*5d40*/  FMUL.FTZ R103, R247, R103 ;  /* 0x00000067f7677220 */ /* 0x000fe20000410000 */
[C---:B------:R-:W-:Y:S01]  /*5d50*/  FADD.FTZ R52, -R112.reuse, R65 ;  /* 0x0000004170347221 */ /* 0x040fe20000010100 */
[----:B------:R-:W-:Y:S01]  /*5d60*/  FFMA.FTZ R37, -R243, R243, 1 ;  /* 0x3f800000f3257423 */ /* 0x000fe200000101f3 */
[----:B------:R-:W-:Y:S01]  /*5d70*/  FFMA.FTZ R100, -R245, R245, 1 ;  /* 0x3f800000f5647423 */ /* 0x000fe200000101f5 */
[----:B------:R-:W-:Y:S01]  /*5d80*/  F2FP.BF16.F32.PACK_AB R104, R17, R20 ;  /* 0x000000141168723e */ /* 0x000fe200000010ff */
[----:B------:R-:W-:Y:S01]  /*5d90*/  FMUL.FTZ R20, R73, R32 ;  /* 0x0000002049147220 */ /* 0x000fe20000410000 */
[----:B------:R-:W-:Y:S01]  /*5da0*/  FADD.FTZ R32, -R112, R36 ;  /* 0x0000002470207221 */ /* 0x000fe20000010100 */
        /* <DEDUP_REMOVED lines=9> */
[----:B------:R-:W-:Y:S01]  /*5e40*/  FMUL.FTZ R36, R36, UR5 ;  /* 0x0000000524247c20 */ /* 0x000fe20008410000 */
[----:B------:R-:W-:Y:S01]  /*5e50*/  FFMA.FTZ R17, -R244, R244, 1 ;  /* 0x3f800000f4117423 */ /* 0x000fe200000101f4 */
[----:B------:R-:W-:Y:S01]  /*5e60*/  FMUL.FTZ R33, R33, UR5 ;  /* 0x0000000521217c20 */ /* 0x000fe20008410000 */
[----:B------:R3:W5:Y:S01]  /*5e70*/  LDL.LU R70, [R1+0x54] ;  /* 0x0000540001467983 */ /* 0x0007620000300800 */
[----:B------:R-:W-:Y:S01]  /*5e80*/  FMUL.FTZ R100, R100, UR5 ;  /* 0x0000000564647c20 */ /* 0x000fe20008410000 */
[----:B------:R-:W-:Y:S01]  /*5e90*/  FMUL.FTZ R17, R17, UR5 ;  /* 0x0000000511117c20 */ /* 0x000fe20008410000 */
[----:B------:R-:W-:Y:S02]  /*5ea0*/  FMUL.FTZ R101, R108, UR5 ;  /* 0x000000056c657c20 */ /* 0x000fe40008410000 */
[----:B------:R-:W-:Y:S01]  /*5eb0*/  FMUL.FTZ R100, R21, R100 ;  /* 0x0000006415647220 */ /* 0x000fe20000410000 */
[----:B------:R-:W-:Y:S01]  /*5ec0*/  FADD.FTZ R21, -R112, R48 ;  /* 0x0000003070157221 */ /* 0x000fe20000010100 */
[----:B------:R-:W-:Y:S01]  /*5ed0*/  FMUL.FTZ R48, R32, R17 ;  /* 0x0000001120307220 */ /* 0x000fe20000410000 */
[----:B------:R-:W-:Y:S01]  /*5ee0*/  FFMA.FTZ R32, -R238, R238, 1 ;  /* 0x3f800000ee207423 */ /* 0x000fe200000101ee */
[----:B------:R-:W-:Y:S01]  /*5ef0*/  FMUL.FTZ R101, R132, R101 ;  /* 0x0000006584657220 */ /* 0x000fe20000410000 */
[----:B------:R-:W-:Y:S01]  /*5f00*/  FMUL.FTZ R17, R250, R21 ;  /* 0x00000015fa117220 */ /* 0x000fe20000410000 */
[----:B------:R-:W-:Y:S01]  /*5f10*/  FFMA.FTZ R21, -R237, R237, 1 ;  /* 0x3f800000ed157423 */ /* 0x000fe200000101ed */
[----:B------:R-:W-:Y:S01]  /*5f20*/  FMUL.FTZ R32, R32, UR5 ;  /* 0x0000000520207c20 */ /* 0x000fe20008410000 */
[----:B------:R-:W-:Y:S01]  /*5f30*/  F2FP.BF16.F32.PACK_AB R48, R37, R48 ;  /* 0x000000302530723e */ /* 0x000fe200000010ff */
[----:B------:R-:W-:Y:S01]  /*5f40*/  FMUL.FTZ R36, R17, R36 ;  /* 0x0000002411247220 */ /* 0x000fe20000410000 */
[----:B------:R-:W-:Y:S01]  /*5f50*/  F2FP.BF16.F32.PACK_AB R16, R101, R113 ;  /* 0x000000716510723e */ /* 0x000fe200000010ff */
[----:B------:R-:W-:Y:S01]  /*5f60*/  FMUL.FTZ R32, R53, R32 ;  /* 0x0000002035207220 */ /* 0x000fe20000410000 */
[----:B------:R-:W-:Y:S01]  /*5f70*/  FMUL.FTZ R21, R21, UR5 ;  /* 0x0000000515157c20 */ /* 0x000fe20008410000 */
[----:B------:R-:W-:Y:S01]  /*5f80*/  FFMA.FTZ R17, -R221, R221, 1 ;  /* 0x3f800000dd117423 */ /* 0x000fe200000101dd */
[----:B------:R-:W-:Y:S02]  /*5f90*/  FFMA.FTZ R101, -R246, R246, 1 ;  /* 0x3f800000f6657423 */ /* 0x000fe400000101f6 */
[----:B------:R-:W-:Y:S01]  /*5fa0*/  FMUL.FTZ R21, R103, R21 ;  /* 0x0000001567157220 */ /* 0x000fe20000410000 */
[----:B------:R-:W-:Y:S01]  /*5fb0*/  FMUL.FTZ R17, R17, UR5 ;  /* 0x0000000511117c20 */ /* 0x000fe20008410000 */
[----:B------:R-:W-:Y:S03]  /*5fc0*/  FMUL.FTZ R101, R101, UR5 ;  /* 0x0000000565657c20 */ /* 0x000fe60008410000 */
[----:B------:R-:W-:Y:S01]  /*5fd0*/  FMUL.FTZ R17, R52, R17 ;  /* 0x0000001134117220 */ /* 0x000fe20000410000 */
[----:B------:R-:W-:Y:S01]  /*5fe0*/  FMUL.FTZ R101, R20, R101 ;  /* 0x0000006514657220 */ /* 0x000fe20000410000 */
[C---:B------:R-:W-:Y:S01]  /*5ff0*/  FADD.FTZ R20, -R112.reuse, R49 ;  /* 0x0000003170147221 */ /* 0x040fe20000010100 */
[----:B------:R-:W-:Y:S03]  /*6000*/  FADD.FTZ R49, -R112, R64 ;  /* 0x0000004070317221 */ /* 0x000fe60000010100 */
[----:B------:R-:W-:Y:S01]  /*6010*/  FMUL.FTZ R20, R249, R20 ;  /* 0x00000014f9147220 */ /* 0x000fe20000410000 */
[----:B------:R-:W-:Y:S01]  /*6020*/  FMUL.FTZ R49, R242, R49 ;  /* 0x00000031f2317220 */ /* 0x000fe20000410000 */
[----:B------:R-:W-:Y:S02]  /*6030*/  F2FP.BF16.F32.PACK_AB R100, R100, R101 ;  /* 0x000000656464723e */ /* 0x000fe400000010ff */
[----:B------:R-:W-:Y:S01]  /*6040*/  FMUL.FTZ R33, R20, R33 ;  /* 0x0000002114217220 */ /* 0x000fe20000410000 */
[----:B------:R-:W-:Y:S04]  /*6050*/  FFMA.FTZ R20, -R224, R224, 1 ;  /* 0x3f800000e0147423 */ /* 0x000fe800000101e0 */
[----:B------:R-:W-:Y:S01]  /*6060*/  FMUL.FTZ R20, R20, UR5 ;  /* 0x0000000514147c20 */ /* 0x000fe20008410000 */
[----:B------:R-:W-:Y:S02]  /*6070*/  F2FP.BF16.F32.PACK_AB R37, R33, R36 ;  /* 0x000000242125723e */ /* 0x000fe400000010ff */
[----:B------:R-:W-:Y:S01]  /*6080*/  F2FP.BF16.F32.PACK_AB R36, R21, R32 ;  /* 0x000000201524723e */ /* 0x000fe200000010ff */
[----:B------:R-:W-:Y:S01]  /*6090*/  FMUL.FTZ R20, R49, R20 ;  /* 0x0000001431147220 */ /* 0x000fe20000410000 */
[----:B------:R-:W-:Y:S02]  /*60a0*/  FFMA.FTZ R21, -R69, R69, 1 ;  /* 0x3f80000045157423 */ /* 0x000fe40000010145 */
[----:B------:R3:W5:Y:S02]  /*60b0*/  LDL.LU R69, [R1+0x50] ;  /* 0x0000500001457983 */ /* 0x0007640000300800 */
[----:B------:R-:W-:Y:S01]  /*60c0*/  F2FP.BF16.F32.PACK_AB R33, R17, R20 ;  /* 0x000000141121723e */ /* 0x000fe200000010ff */
[----:B------:R-:W-:Y:S01]  /*60d0*/  FFMA.FTZ R17, -R68, R68, 1 ;  /* 0x3f80000044117423 */ /* 0x000fe20000010144 */
[----:B------:R-:W-:Y:S01]  /*60e0*/  FMUL.FTZ R21, R21, UR5 ;  /* 0x0000000515157c20 */ /* 0x000fe20008410000 */
[----:B------:R3:W5:Y:S02]  /*60f0*/  LDL.LU R68, [R1+0x4c] ;  /* 0x00004c0001447983 */ /* 0x0007640000300800 */
[----:B------:R-:W-:Y:S01]  /*6100*/  FMUL.FTZ R17, R17, UR5 ;  /* 0x0000000511117c20 */ /* 0x000fe20008410000 */
[C---:B--2---:R-:W-:Y:S01]  /*6110*/  FADD.FTZ R6, -R5.reuse, R6 ;  /* 0x0000000605067221 */ /* 0x044fe20000010100 */
[----:B------:R-:W-:Y:S03]  /*6120*/  FADD.FTZ R7, -R5, R7 ;  /* 0x0000000705077221 */ /* 0x000fe60000010100 */
[----:B------:R-:W-:Y:S01]  /*6130*/  FMUL.FTZ R32, R3, R6 ;  /* 0x0000000603207220 */ /* 0x000fe20000410000 */
[----:B------:R-:W-:Y:S01]  /*6140*/  FMUL.FTZ R20, R2, R7 ;  /* 0x0000000702147220 */ /* 0x000fe20000410000 */
[----:B------:R3:W5:Y:S04]  /*6150*/  LDL.LU R3, [R1+0x48] ;  /* 0x0000480001037983 */ /* 0x0007680000300800 */
[----:B------:R3:W5:Y:S01]  /*6160*/  LDL.LU R2, [R1+0x44] ;  /* 0x0000440001027983 */ /* 0x0007620000300800 */
[----:B------:R-:W-:Y:S05]  /*6170*/  @!P1 BRA `(.L_x_838) ;  /* 0x0000000000589947 */ /* 0x000fea0003800000 */
[----:B------:R-:W2:Y:S01]  /*6180*/  LDL.LU R105, [R1+0x8] ;  /* 0x0000080001697983 */ /* 0x000ea20000300800 */
[----:B------:R-:W1:Y:S01]  /*6190*/  LDC R49, c[0x0][0x240] ;  /* 0x00009000ff317b82 */ /* 0x000e620000000800 */
[----:B------:R-:W-:Y:S04]  /*61a0*/  ULOP3.LUT UR15, UR8, 0x1, URZ, 0xc0, !UPT ;  /* 0x00000001080f7892 */ /* 0x000fe8000f8ec03f */
[----:B------:R-:W-:Y:S03]  /*61b0*/  UISETP.NE.U32.AND UP1, UPT, UR15, 0x1, UPT ;  /* 0x000000010f00788c */ /* 0x000fe6000bf25070 */
[----:B------:R-:W4:Y:S01]  /*61c0*/  LDC R52, c[0x0][0x244] ;  /* 0x00009100ff347b82 */ /* 0x000f220000000800 */
[----:B------:R-:W-:Y:S06]  /*61d0*/  USEL UR15, UR60, 0x2000, !UP1 ;  /* 0x000020003c0f7887 */ /* 0x000fec000c800000 */
[----:B------:R-:W-:Y:S01]  /*61e0*/  IADD3 R118, R118, UR15, RZ ;  /* 0x0000000f76767c10 */ /* 0x000fe2000fffe0ff */
[----:B--2---:R-:W-:Y:S02]  /*61f0*/  VIADD R105, R105, UR15 ;  /* 0x0000000f69697c36 */ /* 0x004fe40008000000 */
[C---:B-1----:R-:W-:Y:S03]  /*6200*/  IMAD.U32 R6, R49.reuse, -0x80, RZ ;  /* 0xffffff8031067824 */ /* 0x042fe600078e00ff */
[----:B------:R1:W-:Y:S02]  /*6210*/  STL [R1+0x8], R105 ;  /* 0x0000086901007387 */ /* 0x0003e40000100800 */
        /* <DEDUP_REMOVED lines=9> */
[----:B----4-:R-:W-:Y:S05]  /*62b0*/  LEA.HI.X R7, R49, R231, R52, 0x7, P0 ;  /* 0x000000e731077211 */ /* 0x010fea00000f3c34 */
[----:B------:R1:W-:Y:S04]  /*62c0*/  LDGSTS.E.BYPASS.LTC128B.128 [R105+0x1000], desc[UR10][R6.64] ;  /* 0x0100000006697fae */ /* 0x0003e8000b901d4a */
[----:B------:R-:W0:Y:S02]  /*62d0*/  LDGDEPBAR ;  /* 0x00000000000079af */ /* 0x000e240000000000 */
.L_x_838:
[----:B------:R-:W2:Y:S01]  /*62e0*/  LDL R53, [R1+0x2c] ;  /* 0x00002c0001357983 */ /* 0x000ea20000100800 */
[----:B------:R-:W-:Y:S01]  /*62f0*/  FMUL.FTZ R21, R32, R21 ;  /* 0x0000001520157220 */ /* 0x000fe20000410000 */
[----:B------:R-:W-:Y:S01]  /*6300*/  FMUL.FTZ R20, R20, R17 ;  /* 0x0000001114147220 */ /* 0x000fe20000410000 */
[C---:B-----5:R-:W-:Y:S01]  /*6310*/  FADD.FTZ R11, -R0.reuse, R11 ;  /* 0x0000000b000b7221 */ /* 0x060fe20000010100 */
[----:B------:R-:W4:Y:S01]  /*6320*/  LDL.LU R52, [R1] ;  /* 0x0000000001347983 */ /* 0x000f220000300800 */
[C---:B------:R-:W-:Y:S01]  /*6330*/  FADD.FTZ R15, -R0.reuse, R15 ;  /* 0x0000000f000f7221 */ /* 0x040fe20000010100 */
[----:B------:R-:W-:Y:S01]  /*6340*/  FADD.FTZ R27, -R0, R27 ;  /* 0x0000001b001b7221 */ /* 0x000fe20000010100 */
[----:B------:R-:W-:Y:S01]  /*6350*/  FMUL.FTZ R11, R235, R11 ;  /* 0x0000000beb0b7220 */ /* 0x000fe20000410000 */
[----:B------:R-:W3:Y:S01]  /*6360*/  LDL.LU R49, [R1+0x4] ;  /* 0x0000040001317983 */ /* 0x000ee20000300800 */
[----:B------:R-:W-:Y:S01]  /*6370*/  FMUL.FTZ R15, R229, R15 ;  /* 0x0000000fe50f7220 */ /* 0x000fe20000410000 */
[----:B------:R-:W-:Y:S01]  /*6380*/  FMUL.FTZ R27, R227, R27 ;  /* 0x0000001be31b7220 */ /* 0x000fe20000410000 */
[----:B-1----:R-:W-:Y:S01]  /*6390*/  FFMA.FTZ R7, -R155, R155, 1 ;  /* 0x3f8000009b077423 */ /* 0x002fe2000001019b */
[----:B------:R1:W-:Y:S01]  /*63a0*/  STS [R216+0xa000], R16 ;  /* 0x00a00010d8007388 */ /* 0x0003e20000000800 */
[----:B------:R-:W-:Y:S01]  /*63b0*/  FFMA.FTZ R17, -R160, R160, 1 ;  /* 0x3f800000a0117423 */ /* 0x000fe200000101a0 */
[C---:B------:R-:W-:Y:S01]  /*63c0*/  FADD.FTZ R18, -R5.reuse, R18 ;  /* 0x0000001205127221 */ /* 0x040fe20000010100 */
[C---:B------:R-:W-:Y:S01]  /*63d0*/  FADD.FTZ R19, -R5.reuse, R19 ;  /* 0x0000001305137221 */ /* 0x040fe20000010100 */
[----:B------:R-:W-:Y:S01]  /*63e0*/  FADD.FTZ R22, -R5, R22 ;  /* 0x0000001605167221 */ /* 0x000fe20000010100 */
[----:B------:R-:W-:Y:S01]  /*63f0*/  FFMA.FTZ R6, -R153, R153, 1 ;  /* 0x3f80000099067423 */ /* 0x000fe20000010199 */
[----:B------:R-:W-:Y:S01]  /*6400*/  FMUL.FTZ R32, R17, UR5 ;  /* 0x0000000511207c20 */ /* 0x000fe20008410000 */
[----:B------:R-:W-:Y:S01]  /*6410*/  FMUL.FTZ R18, R191, R18 ;  /* 0x00000012bf127220 */ /* 0x000fe20000410000 */
[----:B------:R-:W-:Y:S01]  /*6420*/  FMUL.FTZ R19, R190, R19 ;  /* 0x00000013be137220 */ /* 0x000fe20000410000 */
[----:B------:R-:W-:Y:S01]  /*6430*/  FMUL.FTZ R22, R182, R22 ;  /* 0x00000016b6167220 */ /* 0x000fe20000410000 */
[C---:B------:R-:W-:Y:S01]  /*6440*/  FADD.FTZ R34, -R5.reuse, R34 ;  /* 0x0000002205227221 */ /* 0x040fe20000010100 */
[----:B------:R-:W-:Y:S01]  /*6450*/  FMUL.FTZ R18, R18, R32 ;  /* 0x0000002012127220 */ /* 0x000fe20000410000 */
[C---:B------:R-:W-:Y:S01]  /*6460*/  FADD.FTZ R23, -R5.reuse, R23 ;  /* 0x0000001705177221 */ /* 0x040fe20000010100 */
[C---:B------:R-:W-:Y:S01]  /*6470*/  FADD.FTZ R38, -R5.reuse, R38 ;  /* 0x0000002605267221 */ /* 0x040fe20000010100 */
[----:B------:R-:W-:Y:S01]  /*6480*/  FADD.FTZ R39, -R5, R39 ;  /* 0x0000002705277221 */ /* 0x000fe20000010100 */
[----:B------:R-:W-:Y:S01]  /*6490*/  FMUL.FTZ R34, R168, R34 ;  /* 0x00000022a8227220 */ /* 0x000fe20000410000 */
[----:B------:R-:W-:Y:S01]  /*64a0*/  FMUL.FTZ R23, R181, R23 ;  /* 0x00000017b5177220 */ /* 0x000fe20000410000 */
[----:B------:R-:W-:Y:S01]  /*64b0*/  FMUL.FTZ R38, R158, R38 ;  /* 0x000000269e267220 */ /* 0x000fe20000410000 */
[----:B------:R-:W-:Y:S01]  /*64c0*/  FMUL.FTZ R39, R157, R39 ;  /* 0x000000279d277220 */ /* 0x000fe20000410000 */
[C---:B------:R-:W-:Y:S01]  /*64d0*/  FADD.FTZ R50, -R5.reuse, R50 ;  /* 0x0000003205327221 */ /* 0x040fe20000010100 */
[C---:B------:R-:W-:Y:S01]  /*64e0*/  FADD.FTZ R51, -R5.reuse, R51 ;  /* 0x0000003305337221 */ /* 0x040fe20000010100 */
[C---:B------:R-:W-:Y:S01]  /*64f0*/  FADD.FTZ R35, -R5.reuse, R35 ;  /* 0x0000002305237221 */ /* 0x040fe20000010100 */
[----:B------:R-:W-:Y:S01]  /*6500*/  FADD.FTZ R54, -R5, R54 ;  /* 0x0000003605367221 */ /* 0x000fe20000010100 */
[----:B------:R-:W-:Y:S01]  /*6510*/  FMUL.FTZ R50, R144, R50 ;  /* 0x0000003290327220 */ /* 0x000fe20000410000 */
[----:B------:R-:W-:Y:S01]  /*6520*/  FMUL.FTZ R51, R143, R51 ;  /* 0x000000338f337220 */ /* 0x000fe20000410000 */
[----:B-1----:R-:W-:Y:S01]  /*6530*/  FFMA.FTZ R16, -R159, R159, 1 ;  /* 0x3f8000009f107423 */ /* 0x002fe2000001019f */
[C---:B------:R-:W-:Y:S01]  /*6540*/  FADD.FTZ R55, -R5.reuse, R55 ;  /* 0x0000003705377221 */ /* 0x040fe20000010100 */
[C---:B------:R-:W-:Y:S01]  /*6550*/  FADD.FTZ R66, -R5.reuse, R66 ;  /* 0x0000004205427221 */ /* 0x040fe20000010100 */
[----:B------:R-:W-:Y:S01]  /*6560*/  FADD.FTZ R67, -R5, R67 ;  /* 0x0000004305437221 */ /* 0x000fe20000010100 */
[----:B------:R-:W-:Y:S01]  /*6570*/  FMUL.FTZ R17, R16, UR5 ;  /* 0x0000000510117c20 */ /* 0x000fe20008410000 */
[----:B------:R-:W-:Y:S01]  /*6580*/  FMUL.FTZ R16, R7, UR5 ;  /* 0x0000000507107c20 */ /* 0x000fe20008410000 */
[----:B------:R-:W-:Y:S01]  /*6590*/  FMUL.FTZ R7, R6, UR5 ;  /* 0x0000000506077c20 */ /* 0x000fe20008410000 */
[----:B------:R-:W-:Y:S01]  /*65a0*/  FFMA.FTZ R5, -R130, R130, 1 ;  /* 0x3f80000082057423 */ /* 0x000fe20000010182 */
[----:B------:R-:W-:Y:S01]  /*65b0*/  FMUL.FTZ R6, R19, R17 ;  /* 0x0000001113067220 */ /* 0x000fe20000410000 */
[----:B------:R-:W-:Y:S01]  /*65c0*/  FMUL.FTZ R22, R22, R16 ;  /* 0x0000001016167220 */ /* 0x000fe20000410000 */
[----:B------:R-:W-:Y:S01]  /*65d0*/  FFMA.FTZ R17, -R150, R150, 1 ;  /* 0x3f80000096117423 */ /* 0x000fe20000010196 */
[----:B------:R-:W-:Y:S01]  /*65e0*/  FFMA.FTZ R16, -R149, R149, 1 ;  /* 0x3f80000095107423 */ /* 0x000fe20000010195 */
[----:B------:R-:W-:Y:S01]  /*65f0*/  FMUL.FTZ R23, R23, R7 ;  /* 0x0000000717177220 */ /* 0x000fe20000410000 */
[----:B------:R-:W-:Y:S01]  /*6600*/  F2FP.BF16.F32.PACK_AB R6, R6, R18 ;  /* 0x000000120606723e */ /* 0x000fe200000010ff */
[----:B------:R-:W-:Y:S01]  /*6610*/  FMUL.FTZ R19, R17, UR5 ;  /* 0x0000000511137c20 */ /* 0x000fe20008410000 */
[----:B------:R-:W-:Y:S01]  /*6620*/  FMUL.FTZ R18, R16, UR5 ;  /* 0x0000000510127c20 */ /* 0x000fe20008410000 */
[----:B------:R-:W-:Y:S01]  /*6630*/  FFMA.FTZ R17, -R146, R146, 1 ;  /* 0x3f80000092117423 */ /* 0x000fe20000010192 */
[----:B------:R-:W-:Y:S01]  /*6640*/  FFMA.FTZ R16, -R145, R145, 1 ;  /* 0x3f80000091107423 */ /* 0x000fe20000010191 */
[----:B------:R-:W-:Y:S01]  /*6650*/  FMUL.FTZ R34, R34, R19 ;  /* 0x0000001322227220 */ /* 0x000fe20000410000 */
[----:B------:R-:W-:Y:S01]  /*6660*/  F2FP.BF16.F32.PACK_AB R7, R20, R21 ;  /* 0x000000151407723e */ /* 0x000fe200000010ff */
[----:B------:R-:W-:Y:S01]  /*6670*/  FMUL.FTZ R17, R17, UR5 ;  /* 0x0000000511117c20 */ /* 0x000fe20008410000 */
[----:B------:R-:W-:Y:S01]  /*6680*/  FMUL.FTZ R16, R16, UR5 ;  /* 0x0000000510107c20 */ /* 0x000fe20008410000 */
[----:B------:R-:W-:Y:S01]  /*6690*/  F2FP.BF16.F32.PACK_AB R22, R23, R22 ;  /* 0x000000161716723e */ /* 0x000fe200000010ff */
[----:B------:R-:W-:Y:S01]  /*66a0*/  FMUL.FTZ R67, R133, R67 ;  /* 0x0000004385437220 */ /* 0x000fe20000410000 */
[----:B------:R1:W-:Y:S01]  /*66b0*/  STS [R216+0xa400], R7 ;  /* 0x00a40007d8007388 */ /* 0x0003e20000000800 */
[----:B------:R-:W-:Y:S01]  /*66c0*/  FMUL.FTZ R38, R38, R17 ;  /* 0x0000001126267220 */ /* 0x000fe20000410000 */
[----:B------:R-:W-:Y:S01]  /*66d0*/  FMUL.FTZ R19, R39, R16 ;  /* 0x0000001027137220 */ /* 0x000fe20000410000 */
[----:B------:R-:W-:Y:S01]  /*66e0*/  FFMA.FTZ R17, -R138, R138, 1 ;  /* 0x3f8000008a117423 */ /* 0x000fe2000001018a */
[----:B------:R1:W-:Y:S01]  /*66f0*/  STS [R217+0xa400], R6 ;  /* 0x00a40006d9007388 */ /* 0x0003e20000000800 */
[----:B------:R-:W-:Y:S01]  /*6700*/  FFMA.FTZ R16, -R137, R137, 1 ;  /* 0x3f80000089107423 */ /* 0x000fe20000010189 */
[----:B------:R-:W-:Y:S01]  /*6710*/  FMUL.FTZ R5, R5, UR5 ;  /* 0x0000000505057c20 */ /* 0x000fe20008410000 */
[----:B------:R-:W-:Y:S01]  /*6720*/  FMUL.FTZ R17, R17, UR5 ;  /* 0x0000000511117c20 */ /* 0x000fe20008410000 */
[----:B------:R-:W-:Y:S01]  /*6730*/  STS [R217+0xa000], R102 ;  /* 0x00a00066d9007388 */ /* 0x000fe20000000800 */
[----:B------:R-:W-:Y:S01]  /*6740*/  FMUL.FTZ R16, R16, UR5 ;  /* 0x0000000510107c20 */ /* 0x000fe20008410000 */
[----:B------:R-:W-:Y:S01]  /*6750*/  FMUL.FTZ R67, R67, R5 ;  /* 0x0000000543437220 */ /* 0x000fe20000410000 */
[----:B------:R-:W-:Y:S01]  /*6760*/  FMUL.FTZ R50, R50, R17 ;  /* 0x0000001132327220 */ /* 0x000fe20000410000 */
[----:B------:R-:W-:Y:S01]  /*6770*/  FFMA.FTZ R17, -R134, R134, 1 ;  /* 0x3f80000086117423 */ /* 0x000fe20000010186 */
[----:B------:R-:W-:Y:S01]  /*6780*/  FMUL.FTZ R51, R51, R16 ;  /* 0x0000001033337220 */ /* 0x000fe20000410000 */
[----:B------:R-:W-:Y:S01]  /*6790*/  FFMA.FTZ R16, -R131, R131, 1 ;  /* 0x3f80000083107423 */ /* 0x000fe20000010183 */
[----:B------:R-:W-:Y:S01]  /*67a0*/  FMUL.FTZ R55, R139, R55 ;  /* 0x000000378b377220 */ /* 0x000fe20000410000 */
[----:B------:R-:W-:Y:S01]  /*67b0*/  FMUL.FTZ R66, R136, R66 ;  /* 0x0000004288427220 */ /* 0x000fe20000410000 */
[----:B------:R-:W-:Y:S01]  /*67c0*/  FMUL.FTZ R17, R17, UR5 ;  /* 0x0000000511117c20 */ /* 0x000fe20008410000 */
[----:B------:R-:W-:Y:S01]  /*67d0*/  FMUL.FTZ R16, R16, UR5 ;  /* 0x0000000510107c20 */ /* 0x000fe20008410000 */
[C---:B------:R-:W-:Y:S01]  /*67e0*/  FADD.FTZ R8, -R4.reuse, R8 ;  /* 0x0000000804087221 */ /* 0x040fe20000010100 */
[C---:B------:R-:W-:Y:S01]  /*67f0*/  FADD.FTZ R9, -R4.reuse, R9 ;  /* 0x0000000904097221 */ /* 0x040fe20000010100 */
[----:B------:R-:W-:Y:S01]  /*6800*/  FADD.FTZ R13, -R4, R13 ;  /* 0x0000000d040d7221 */ /* 0x000fe20000010100 */
[----:B------:R-:W-:Y:S01]  /*6810*/  FFMA.FTZ R5, -R183, R183, 1 ;  /* 0x3f800000b7057423 */ /* 0x000fe200000101b7 */
[----:B------:R-:W-:Y:S01]  /*6820*/  FMUL.FTZ R55, R55, R17 ;  /* 0x0000001137377220 */ /* 0x000fe20000410000 */
[----:B------:R-:W-:Y:S01]  /*6830*/  FMUL.FTZ R66, R66, R16 ;  /* 0x0000001042427220 */ /* 0x000fe20000410000 */
        /* <DEDUP_REMOVED lines=10> */
[----:B------:R-:W-:Y:S01]  /*68e0*/  FFMA.FTZ R5, -R171, R171, 1 ;  /* 0x3f800000ab057423 */ /* 0x000fe200000101ab */
[----:B------:R-:W-:Y:S01]  /*68f0*/  FMUL.FTZ R29, R199, R29 ;  /* 0x0000001dc71d7220 */ /* 0x000fe20000410000 */
[----:B------:R-:W-:Y:S01]  /*6900*/  FMUL.FTZ R17, R17, R9 ;  /* 0x0000000911117220 */ /* 0x000fe20000410000 */
[----:B------:R-:W-:Y:S01]  /*6910*/  FMUL.FTZ R16, R16, R8 ;  /* 0x0000000810107220 */ /* 0x000fe20000410000 */
[----:B------:R-:W-:Y:S01]  /*6920*/  FMUL.FTZ R5, R5, UR5 ;  /* 0x0000000505057c20 */ /* 0x000fe20008410000 */
[----:B------:R-:W-:Y:S01]  /*6930*/  FADD.FTZ R12, -R4, R12 ;  /* 0x0000000c040c7221 */ /* 0x000fe20000010100 */
[----:B-1----:R-:W-:Y:S01]  /*6940*/  FFMA.FTZ R7, -R184, R184, 1 ;  /* 0x3f800000b8077423 */ /* 0x002fe200000101b8 */
[----:B------:R-:W-:Y:S01]  /*6950*/  FADD.FTZ R28, -R4, R28 ;  /* 0x0000001c041c7221 */ /* 0x000fe20000010100 */
[----:B------:R-:W-:Y:S01]  /*6960*/  FMUL.FTZ R29, R29, R5 ;  /* 0x000000051d1d7220 */ /* 0x000fe20000410000 */
[----:B------:R-:W-:Y:S01]  /*6970*/  F2FP.BF16.F32.PACK_AB R5, R16, R17 ;  /* 0x000000111005723e */ /* 0x000fe200000010ff */
[----:B------:R-:W-:Y:S01]  /*6980*/  FMUL.FTZ R12, R220, R12 ;  /* 0x0000000cdc0c7220 */ /* 0x000fe20000410000 */
[----:B------:R-:W-:Y:S01]  /*6990*/  FMUL.FTZ R7, R7, UR5 ;  /* 0x0000000507077c20 */ /* 0x000fe20008410000 */
[----:B------:R-:W-:Y:S01]  /*69a0*/  F2FP.BF16.F32.PACK_AB R19, R19, R38 ;  /* 0x000000261313723e */ /* 0x000fe200000010ff */
[----:B------:R-:W-:Y:S01]  /*69b0*/  FADD.FTZ R25, -R4, R25 ;  /* 0x0000001904197221 */ /* 0x000fe20000010100 */
[----:B------:R1:W-:Y:S01]  /*69c0*/  STS [R216+0xc000], R5 ;  /* 0x00c00005d8007388 */ /* 0x0003e20000000800 */
        /* <DEDUP_REMOVED lines=8> */
[----:B------:R-:W-:Y:S01]  /*6a50*/  FMUL.FTZ R35, R167, R35 ;  /* 0x00000023a7237220 */ /* 0x000fe20000410000 */
[----:B------:R-:W-:Y:S01]  /*6a60*/  FMUL.FTZ R28, R28, R7 ;  /* 0x000000071c1c7220 */ /* 0x000fe20000410000 */
[----:B------:R-:W-:Y:S01]  /*6a70*/  FFMA.FTZ R7, -R152, R152, 1 ;  /* 0x3f80000098077423 */ /* 0x000fe20000010198 */
[----:B------:R-:W-:Y:S01]  /*6a80*/  FMUL.FTZ R25, R25, R8 ;  /* 0x0000000819197220 */ /* 0x000fe20000410000 */
[----:B------:R-:W-:Y:S01]  /*6a90*/  FADD.FTZ R41, -R4, R41 ;  /* 0x0000002904297221 */ /* 0x000fe20000010100 */
[----:B------:R-:W-:Y:S01]  /*6aa0*/  FFMA.FTZ R8, -R161, R161, 1 ;  /* 0x3f800000a1087423 */ /* 0x000fe200000101a1 */
[----:B------:R-:W-:Y:S01]  /*6ab0*/  FMUL.FTZ R44, R178, R44 ;  /* 0x0000002cb22c7220 */ /* 0x000fe20000410000 */
[----:B------:R-:W-:Y:S01]  /*6ac0*/  FMUL.FTZ R7, R7, UR5 ;  /* 0x0000000507077c20 */ /* 0x000fe20008410000 */
[----:B------:R-:W-:Y:S01]  /*6ad0*/  FMUL.FTZ R20, R35, R18 ;  /* 0x0000001223147220 */ /* 0x000fe20000410000 */
[----:B------:R-:W-:Y:S01]  /*6ae0*/  FMUL.FTZ R41, R186, R41 ;  /* 0x00000029ba297220 */ /* 0x000fe20000410000 */
[----:B------:R-:W-:Y:S01]  /*6af0*/  FMUL.FTZ R8, R8, UR5 ;  /* 0x0000000508087c20 */ /* 0x000fe20008410000 */
[C---:B------:R-:W-:Y:S01]  /*6b00*/  FADD.FTZ R24, -R4.reuse, R24 ;  /* 0x0000001804187221 */ /* 0x040fe20000010100 */
[C---:B------:R-:W-:Y:S01]  /*6b10*/  FADD.FTZ R40, -R4.reuse, R40 ;  /* 0x0000002804287221 */ /* 0x040fe20000010100 */
[C---:B------:R-:W-:Y:S01]  /*6b20*/  FADD.FTZ R45, -R4.reuse, R45 ;  /* 0x0000002d042d7221 */ /* 0x040fe20000010100 */
[C---:B------:R-:W-:Y:S01]  /*6b30*/  FADD.FTZ R56, -R4.reuse, R56 ;  /* 0x0000003804387221 */ /* 0x040fe20000010100 */
[C---:B------:R-:W-:Y:S01]  /*6b40*/  FADD.FTZ R57, -R4.reuse, R57 ;  /* 0x0000003904397221 */ /* 0x040fe20000010100 */
[C---:B------:R-:W-:Y:S01]  /*6b50*/  FADD.FTZ R60, -R4.reuse, R60 ;  /* 0x0000003c043c7221 */ /* 0x040fe20000010100 */
[----:B------:R-:W-:Y:S01]  /*6b60*/  FADD.FTZ R61, -R4, R61 ;  /* 0x0000003d043d7221 */ /* 0x000fe20000010100 */
[----:B------:R-:W-:Y:S01]  /*6b70*/  FFMA.FTZ R18, -R135, R135, 1 ;  /* 0x3f80000087127423 */ /* 0x000fe20000010187 */
[----:B------:R-:W-:Y:S01]  /*6b80*/  FFMA.FTZ R6, -R151, R151, 1 ;  /* 0x3f80000097067423 */ /* 0x000fe20000010197 */
[----:B------:R-:W-:Y:S01]  /*6b90*/  FFMA.FTZ R4, -R147, R147, 1 ;  /* 0x3f80000093047423 */ /* 0x000fe20000010193 */
[----:B------:R-:W-:Y:S01]  /*6ba0*/  FMUL.FTZ R44, R44, R7 ;  /* 0x000000072c2c7220 */ /* 0x000fe20000410000 */
[----:B------:R-:W-:Y:S01]  /*6bb0*/  FFMA.FTZ R7, -R148, R148, 1 ;  /* 0x3f80000094077423 */ /* 0x000fe20000010194 */
[----:B------:R-:W-:Y:S01]  /*6bc0*/  FMUL.FTZ R17, R41, R8 ;  /* 0x0000000829117220 */ /* 0x000fe20000410000 */
[----:B------:R-:W-:Y:S01]  /*6bd0*/  FMUL.FTZ R18, R18, UR5 ;  /* 0x0000000512127c20 */ /* 0x000fe20008410000 */
[----:B------:R-:W-:Y:S01]  /*6be0*/  FMUL.FTZ R54, R142, R54 ;  /* 0x000000368e367220 */ /* 0x000fe20000410000 */
[----:B------:R-:W-:Y:S01]  /*6bf0*/  FMUL.FTZ R45, R177, R45 ;  /* 0x0000002db12d7220 */ /* 0x000fe20000410000 */
[----:B------:R-:W-:Y:S01]  /*6c00*/  FMUL.FTZ R6, R6, UR5 ;  /* 0x0000000506067c20 */ /* 0x000fe20008410000 */
[----:B------:R-:W-:Y:S01]  /*6c10*/  FMUL.FTZ R8, R4, UR5 ;  /* 0x0000000504087c20 */ /* 0x000fe20008410000 */
[----:B------:R-:W-:Y:S01]  /*6c20*/  FFMA.FTZ R9, -R176, R176, 1 ;  /* 0x3f800000b0097423 */ /* 0x000fe200000101b0 */
[----:B------:R-:W-:Y:S01]  /*6c30*/  FFMA.FTZ R4, -R140, R140, 1 ;  /* 0x3f8000008c047423 */ /* 0x000fe2000001018c */
[----:B------:R-:W-:Y:S01]  /*6c40*/  FMUL.FTZ R57, R169, R57 ;  /* 0x00000039a9397220 */ /* 0x000fe20000410000 */
[----:B------:R-:W-:Y:S01]  /*6c50*/  FMUL.FTZ R7, R7, UR5 ;  /* 0x0000000507077c20 */ /* 0x000fe20008410000 */
[----:B-1----:R-:W-:Y:S01]  /*6c60*/  FFMA.FTZ R5, -R205, R205, 1 ;  /* 0x3f800000cd057423 */ /* 0x002fe200000101cd */
[----:B------:R-:W-:Y:S01]  /*6c70*/  FMUL.FTZ R54, R54, R18 ;  /* 0x0000001236367220 */ /* 0x000fe20000410000 */
[----:B------:R-:W-:Y:S01]  /*6c80*/  FMUL.FTZ R16, R45, R6 ;  /* 0x000000062d107220 */ /* 0x000fe20000410000 */
[----:B------:R-:W-:Y:S01]  /*6c90*/  FMUL.FTZ R24, R208, R24 ;  /* 0x00000018d0187220 */ /* 0x000fe20000410000 */
[----:B------:R-:W-:Y:S01]  /*6ca0*/  FMUL.FTZ R9, R9, UR5 ;  /* 0x0000000509097c20 */ /* 0x000fe20008410000 */
[----:B------:R-:W-:Y:S01]  /*6cb0*/  F2FP.BF16.F32.PACK_AB R18, R13, R12 ;  /* 0x0000000c0d12723e */ /* 0x000fe200000010ff */
[----:B------:R-:W-:Y:S01]  /*6cc0*/  FMUL.FTZ R61, R165, R61 ;  /* 0x0000003da53d7220 */ /* 0x000fe20000410000 */
[----:B------:R-:W-:Y:S01]  /*6cd0*/  FMUL.FTZ R4, R4, UR5 ;  /* 0x0000000504047c20 */ /* 0x000fe20008410000 */
[----:B------:R-:W-:Y:S01]  /*6ce0*/  FFMA.FTZ R6, -R141, R141, 1 ;  /* 0x3f8000008d067423 */ /* 0x000fe2000001018d */
[----:B------:R-:W-:Y:S01]  /*6cf0*/  FMUL.FTZ R13, R57, R7 ;  /* 0x00000007390d7220 */ /* 0x000fe20000410000 */
[----:B------:R-:W-:Y:S01]  /*6d00*/  FMUL.FTZ R7, R5, UR5 ;  /* 0x0000000505077c20 */ /* 0x000fe20008410000 */
[----:B------:R-:W-:Y:S01]  /*6d10*/  FMUL.FTZ R24, R24, R9 ;  /* 0x0000000918187220 */ /* 0x000fe20000410000 */
[----:B------:R-:W-:Y:S01]  /*6d20*/  FADD.FTZ R14, -R0, R14 ;  /* 0x0000000e000e7221 */ /* 0x000fe20000010100 */
[----:B------:R-:W-:Y:S01]  /*6d30*/  FFMA.FTZ R5, -R202, R202, 1 ;  /* 0x3f800000ca057423 */ /* 0x000fe200000101ca */
[----:B------:R-:W-:Y:S01]  /*6d40*/  FMUL.FTZ R12, R61, R4 ;  /* 0x000000043d0c7220 */ /* 0x000fe20000410000 */
[----:B------:R-:W-:Y:S01]  /*6d50*/  FMUL.FTZ R60, R166, R60 ;  /* 0x0000003ca63c7220 */ /* 0x000fe20000410000 */
[----:B------:R-:W-:Y:S01]  /*6d60*/  FMUL.FTZ R6, R6, UR5 ;  /* 0x0000000506067c20 */ /* 0x000fe20008410000 */
[----:B------:R-:W-:Y:S01]  /*6d70*/  FFMA.FTZ R9, -R162, R162, 1 ;  /* 0x3f800000a2097423 */ /* 0x000fe200000101a2 */
[----:B------:R-:W-:Y:S01]  /*6d80*/  FADD.FTZ R10, -R0, R10 ;  /* 0x0000000a000a7221 */ /* 0x000fe20000010100 */
[----:B------:R-:W-:Y:S01]  /*6d90*/  FFMA.FTZ R4, -R204, R204, 1 ;  /* 0x3f800000cc047423 */ /* 0x000fe200000101cc */
[----:B------:R-:W-:Y:S01]  /*6da0*/  FMUL.FTZ R14, R234, R14 ;  /* 0x0000000eea0e7220 */ /* 0x000fe20000410000 */
[----:B------:R-:W-:Y:S01]  /*6db0*/  FMUL.FTZ R5, R5, UR5 ;  /* 0x0000000505057c20 */ /* 0x000fe20008410000 */
[----:B------:R-:W-:Y:S01]  /*6dc0*/  FMUL.FTZ R60, R60, R6 ;  /* 0x000000063c3c7220 */ /* 0x000fe20000410000 */
[----:B------:R-:W-:Y:S01]  /*6dd0*/  FMUL.FTZ R40, R189, R40 ;  /* 0x00000028bd287220 */ /* 0x000fe20000410000 */
[----:B------:R-:W-:Y:S01]  /*6de0*/  FMUL.FTZ R9, R9, UR5 ;  /* 0x0000000509097c20 */ /* 0x000fe20008410000 */
[----:B------:R-:W-:Y:S01]  /*6df0*/  FMUL.FTZ R10, R236, R10 ;  /* 0x0000000aec0a7220 */ /* 0x000fe20000410000 */
[----:B------:R-:W-:Y:S01]  /*6e00*/  FMUL.FTZ R6, R4, UR5 ;  /* 0x0000000504067c20 */ /* 0x000fe20008410000 */
        /* <DEDUP_REMOVED lines=8> */
[----:B------:R-:W-:Y:S01]  /*6e90*/  FMUL.FTZ R26, R228, R26 ;  /* 0x0000001ae41a7220 */ /* 0x000fe20000410000 */
[----:B------:R-:W-:Y:S01]  /*6ea0*/  FMUL.FTZ R6, R5, UR5 ;  /* 0x0000000505067c20 */ /* 0x000fe20008410000 */
[----:B------:R-:W-:Y:S01]  /*6eb0*/  F2FP.BF16.F32.PACK_AB R17, R17, R9 ;  /* 0x000000091111723e */ /* 0x000fe200000010ff */
[----:B------:R-:W-:Y:S01]  /*6ec0*/  FMUL.FTZ R9, R15, R4 ;  /* 0x000000040f097220 */ /* 0x000fe20000410000 */
[----:B------:R-:W-:Y:S01]  /*6ed0*/  F2FP.BF16.F32.PACK_AB R10, R10, R7 ;  /* 0x000000070a0a723e */ /* 0x000fe200000010ff */
[----:B------:R-:W-:Y:S01]  /*6ee0*/  FMUL.FTZ R26, R26, R6 ;  /* 0x000000061a1a7220 */ /* 0x000fe20000410000 */
[----:B------:R-:W-:Y:S01]  /*6ef0*/  FMUL.FTZ R56, R170, R56 ;  /* 0x00000038aa387220 */ /* 0x000fe20000410000 */
[----:B------:R-:W-:Y:S01]  /*6f00*/  FFMA.FTZ R4, -R195, R195, 1 ;  /* 0x3f800000c3047423 */ /* 0x000fe200000101c3 */
[----:B------:R-:W-:Y:S01]  /*6f10*/  FADD.FTZ R43, -R0, R43 ;  /* 0x0000002b002b7221 */ /* 0x000fe20000010100 */
[----:B------:R-:W-:Y:S01]  /*6f20*/  STS [R216+0xc400], R10 ;  /* 0x00c4000ad8007388 */ /* 0x000fe20000000800 */
[----:B------:R-:W-:Y:S01]  /*6f30*/  FFMA.FTZ R6, -R179, R179, 1 ;  /* 0x3f800000b3067423 */ /* 0x000fe200000101b3 */
[----:B------:R-:W-:Y:S01]  /*6f40*/  F2FP.BF16.F32.PACK_AB R9, R9, R14 ;  /* 0x0000000e0909723e */ /* 0x000fe200000010ff */
[----:B------:R-:W-:Y:S01]  /*6f50*/  FMUL.FTZ R56, R56, R8 ;  /* 0x0000000838387220 */ /* 0x000fe20000410000 */
[----:B------:R-:W-:Y:S01]  /*6f60*/  STS [R217+0xc000], R18 ;  /* 0x00c00012d9007388 */ /* 0x000fe20000000800 */
[----:B------:R-:W-:Y:S01]  /*6f70*/  FADD.FTZ R30, -R0, R30 ;  /* 0x0000001e001e7221 */ /* 0x000fe20000010100 */
[----:B------:R-:W-:Y:S01]  /*6f80*/  FFMA.FTZ R5, -R193, R193, 1 ;  /* 0x3f800000c1057423 */ /* 0x000fe200000101c1 */
[----:B------:R-:W-:Y:S01]  /*6f90*/  FMUL.FTZ R8, R4, UR5 ;  /* 0x0000000504087c20 */ /* 0x000fe20008410000 */
[----:B------:R-:W-:Y:S01]  /*6fa0*/  STS [R217+0xc400], R9 ;  /* 0x00c40009d9007388 */ /* 0x000fe20000000800 */
[----:B------:R-:W-:Y:S01]  /*6fb0*/  FMUL.FTZ R43, R209, R43 ;  /* 0x0000002bd12b7220 */ /* 0x000fe20000410000 */
[----:B------:R-:W-:Y:S01]  /*6fc0*/  FMUL.FTZ R6, R6, UR5 ;  /* 0x0000000506067c20 */ /* 0x000fe20008410000 */
[----:B------:R-:W-:Y:S01]  /*6fd0*/  FADD.FTZ R31, -R0, R31 ;  /* 0x0000001f001f7221 */ /* 0x000fe20000010100 */
[----:B------:R-:W-:Y:S01]  /*6fe0*/  STS [R218+0xa000], R104 ;  /* 0x00a00068da007388 */ /* 0x000fe20000000800 */
[----:B------:R-:W-:Y:S01]  /*6ff0*/  FFMA.FTZ R4, -R192, R192, 1 ;  /* 0x3f800000c0047423 */ /* 0x000fe200000101c0 */
[----:B------:R-:W-:Y:S01]  /*7000*/  FMUL.FTZ R30, R223, R30 ;  /* 0x0000001edf1e7220 */ /* 0x000fe20000410000 */
[----:B------:R-:W-:Y:S01]  /*7010*/  FMUL.FTZ R5, R5, UR5 ;  /* 0x0000000505057c20 */ /* 0x000fe20008410000 */
[----:B------:R-:W-:Y:S01]  /*7020*/  STS [R218+0xa400], R22 ;  /* 0x00a40016da007388 */ /* 0x000fe20000000800 */
[----:B------:R-:W-:Y:S01]  /*7030*/  FMUL.FTZ R43, R43, R6 ;  /* 0x000000062b2b7220 */ /* 0x000fe20000410000 */
[----:B------:R-:W-:Y:S01]  /*7040*/  FMUL.FTZ R8, R27, R8 ;  /* 0x000000081b087220 */ /* 0x000fe20000410000 */
[----:B------:R-:W-:Y:S01]  /*7050*/  FMUL.FTZ R31, R222, R31 ;  /* 0x0000001fde1f7220 */ /* 0x000fe20000410000 */
[----:B------:R-:W-:Y:S01]  /*7060*/  STS [R215+0xa000], R100 ;  /* 0x00a00064d7007388 */ /* 0x000fe20000000800 */
[----:B------:R-:W-:Y:S01]  /*7070*/  FMUL.FTZ R4, R4, UR5 ;  /* 0x0000000504047c20 */ /* 0x000fe20008410000 */
[----:B------:R-:W-:Y:S01]  /*7080*/  FFMA.FTZ R6, -R164, R164, 1 ;  /* 0x3f800000a4067423 */ /* 0x000fe200000101a4 */
[----:B------:R-:W-:Y:S01]  /*7090*/  FADD.FTZ R58, -R0, R58 ;  /* 0x0000003a003a7221 */ /* 0x000fe20000010100 */
[----:B------:R-:W-:Y:S01]  /*70a0*/  F2FP.BF16.F32.PACK_AB R20, R20, R34 ;  /* 0x000000221414723e */ /* 0x000fe200000010ff */
[----:B------:R-:W-:Y:S01]  /*70b0*/  FMUL.FTZ R30, R30, R5 ;  /* 0x000000051e1e7220 */ /* 0x000fe20000410000 */
[----:B------:R-:W-:Y:S01]  /*70c0*/  FADD.FTZ R46, -R0, R46 ;  /* 0x0000002e002e7221 */ /* 0x000fe20000010100 */
[----:B------:R-:W-:Y:S01]  /*70d0*/  FFMA.FTZ R5, -R174, R174, 1 ;  /* 0x3f800000ae057423 */ /* 0x000fe200000101ae */
[----:B------:R-:W-:Y:S01]  /*70e0*/  FMUL.FTZ R31, R31, R4 ;  /* 0x000000041f1f7220 */ /* 0x000fe20000410000 */
[----:B------:R-:W-:Y:S01]  /*70f0*/  STS [R215+0xa400], R20 ;  /* 0x00a40014d7007388 */ /* 0x000fe20000000800 */
[----:B------:R-:W-:Y:S01]  /*7100*/  FMUL.FTZ R6, R6, UR5 ;  /* 0x0000000506067c20 */ /* 0x000fe20008410000 */
[----:B------:R-:W-:Y:S01]  /*7110*/  FMUL.FTZ R58, R198, R58 ;  /* 0x0000003ac63a7220 */ /* 0x000fe20000410000 */
[----:B------:R-:W-:Y:S01]  /*7120*/  F2FP.BF16.F32.PACK_AB R24, R25, R24 ;  /* 0x000000181918723e */ /* 0x000fe200000010ff */
[----:B------:R-:W-:Y:S01]  /*7130*/  FMUL.FTZ R46, R206, R46 ;  /* 0x0000002ece2e7220 */ /* 0x000fe20000410000 */
[----:B------:R-:W-:Y:S01]  /*7140*/  F2FP.BF16.F32.PACK_AB R8, R8, R26 ;  /* 0x0000001a0808723e */ /* 0x000fe200000010ff */
[----:B------:R-:W-:Y:S01]  /*7150*/  FMUL.FTZ R5, R5, UR5 ;  /* 0x0000000505057c20 */ /* 0x000fe20008410000 */
[----:B------:R-:W-:Y:S01]  /*7160*/  FADD.FTZ R47, -R0, R47 ;  /* 0x0000002f002f7221 */ /* 0x000fe20000010100 */
[----:B------:R-:W-:Y:S01]  /*7170*/  FFMA.FTZ R4, -R173, R173, 1 ;  /* 0x3f800000ad047423 */ /* 0x000fe200000101ad */
[----:B------:R-:W-:Y:S01]  /*7180*/  FMUL.FTZ R58, R58, R6 ;  /* 0x000000063a3a7220 */ /* 0x000fe20000410000 */
[----:B------:R-:W-:Y:S01]  /*7190*/  FADD.FTZ R42, -R0, R42 ;  /* 0x0000002a002a7221 */ /* 0x000fe20000010100 */
[----:B------:R-:W-:Y:S01]  /*71a0*/  FFMA.FTZ R7, -R180, R180, 1 ;  /* 0x3f800000b4077423 */ /* 0x000fe200000101b4 */
[----:B------:R-:W-:Y:S01]  /*71b0*/  F2FP.BF16.F32.PACK_AB R6, R31, R30 ;  /* 0x0000001e1f06723e */ /* 0x000fe200000010ff */
[----:B------:R-:W-:Y:S01]  /*71c0*/  STS [R218+0xc000], R24 ;  /* 0x00c00018da007388 */ /* 0x000fe20000000800 */
[----:B------:R-:W-:Y:S01]  /*71d0*/  F2FP.BF16.F32.PACK_AB R28, R29, R28 ;  /* 0x0000001c1d1c723e */ /* 0x000fe200000010ff */
[----:B------:R-:W-:Y:S01]  /*71e0*/  FMUL.FTZ R46, R46, R5 ;  /* 0x000000052e2e7220 */ /* 0x000fe20000410000 */
[----:B------:R-:W-:Y:S01]  /*71f0*/  FMUL.FTZ R47, R203, R47 ;  /* 0x0000002fcb2f7220 */ /* 0x000fe20000410000 */
[----:B------:R-:W-:Y:S01]  /*7200*/  STS [R218+0xc400], R8 ;  /* 0x00c40008da007388 */ /* 0x000fe20000000800 */
[----:B------:R-:W-:Y:S01]  /*7210*/  FMUL.FTZ R4, R4, UR5 ;  /* 0x0000000504047c20 */ /* 0x000fe20008410000 */
[----:B------:R-:W-:Y:S01]  /*7220*/  FMUL.FTZ R42, R210, R42 ;  /* 0x0000002ad22a7220 */ /* 0x000fe20000410000 */
[----:B------:R-:W-:Y:S01]  /*7230*/  FMUL.FTZ R7, R7, UR5 ;  /* 0x0000000507077c20 */ /* 0x000fe20008410000 */
[----:B------:R-:W-:Y:S01]  /*7240*/  FFMA.FTZ R5, -R163, R163, 1 ;  /* 0x3f800000a3057423 */ /* 0x000fe200000101a3 */
[C---:B------:R-:W-:Y:S01]  /*7250*/  FADD.FTZ R59, -R0.reuse, R59 ;  /* 0x0000003b003b7221 */ /* 0x040fe20000010100 */
[----:B------:R-:W-:Y:S01]  /*7260*/  STS [R215+0xc000], R28 ;  /* 0x00c0001cd7007388 */ /* 0x000fe20000000800 */
[C---:B------:R-:W-:Y:S01]  /*7270*/  FADD.FTZ R62, -R0.reuse, R62 ;  /* 0x0000003e003e7221 */ /* 0x040fe20000010100 */
[----:B------:R-:W-:Y:S01]  /*7280*/  FADD.FTZ R63, -R0, R63 ;  /* 0x0000003f003f7221 */ /* 0x000fe20000010100 */
[----:B------:R-:W-:Y:S01]  /*7290*/  FMUL.FTZ R47, R47, R4 ;  /* 0x000000042f2f7220 */ /* 0x000fe20000410000 */
[----:B------:R-:W-:Y:S01]  /*72a0*/  STS [R215+0xc400], R6 ;  /* 0x00c40006d7007388 */ /* 0x000fe20000000800 */
[----:B------:R-:W-:Y:S01]  /*72b0*/  FFMA.FTZ R0, -R154, R154, 1 ;  /* 0x3f8000009a007423 */ /* 0x000fe2000001019a */
[----:B------:R-:W-:Y:S01]  /*72c0*/  FMUL.FTZ R42, R42, R7 ;  /* 0x000000072a2a7220 */ /* 0x000fe20000410000 */
[----:B------:R-:W-:Y:S01]  /*72d0*/  FMUL.FTZ R5, R5, UR5 ;  /* 0x0000000505057c20 */ /* 0x000fe20008410000 */
[----:B------:R-:W-:Y:S01]  /*72e0*/  FMUL.FTZ R59, R197, R59 ;  /* 0x0000003bc53b7220 */ /* 0x000fe20000410000 */
[----:B------:R-:W-:Y:S01]  /*72f0*/  FFMA.FTZ R4, -R156, R156, 1 ;  /* 0x3f8000009c047423 */ /* 0x000fe2000001019c */
[----:B------:R-:W-:Y:S01]  /*7300*/  F2FP.BF16.F32.PACK_AB R50, R51, R50 ;  /* 0x000000323332723e */ /* 0x000fe200000010ff */
[----:B------:R-:W-:Y:S01]  /*7310*/  STS [R211+0xa000], R48 ;  /* 0x00a00030d3007388 */ /* 0x000fe20000000800 */
[----:B------:R-:W-:Y:S01]  /*7320*/  FMUL.FTZ R7, R0, UR5 ;  /* 0x0000000500077c20 */ /* 0x000fe20008410000 */
[----:B------:R-:W-:Y:S01]  /*7330*/  FMUL.FTZ R4, R4, UR5 ;  /* 0x0000000504047c20 */ /* 0x000fe20008410000 */
[----:B------:R-:W-:Y:S01]  /*7340*/  FMUL.FTZ R0, R59, R5 ;  /* 0x000000053b007220 */ /* 0x000fe20000410000 */
[----:B------:R-:W-:Y:S01]  /*7350*/  STS [R211+0xa400], R19 ;  /* 0x00a40013d3007388 */ /* 0x000fe20000000800 */
[----:B------:R-:W-:Y:S01]  /*7360*/  FMUL.FTZ R62, R194, R62 ;  /* 0x0000003ec23e7220 */ /* 0x000fe20000410000 */
[----:B------:R-:W-:Y:S01]  /*7370*/  F2FP.BF16.F32.PACK_AB R5, R43, R42 ;  /* 0x0000002a2b05723e */ /* 0x000fe200000010ff */
[----:B------:R-:W-:Y:S01]  /*7380*/  FMUL.FTZ R63, R185, R63 ;  /* 0x0000003fb93f7220 */ /* 0x000fe20000410000 */
[----:B------:R-:W-:Y:S01]  /*7390*/  STS [R212+0xa000], R37 ;  /* 0x00a00025d4007388 */ /* 0x000fe20000000800 */
[----:B------:R-:W-:Y:S01]  /*73a0*/  FMUL.FTZ R62, R62, R4 ;  /* 0x000000043e3e7220 */ /* 0x000fe20000410000 */
[----:B------:R-:W-:Y:S01]  /*73b0*/  F2FP.BF16.F32.PACK_AB R16, R16, R44 ;  /* 0x0000002c1010723e */ /* 0x000fe200000010ff */
[----:B------:R-:W-:Y:S01]  /*73c0*/  FMUL.FTZ R7, R63, R7 ;  /* 0x000000073f077220 */ /* 0x000fe20000410000 */
[----:B------:R-:W-:Y:S01]  /*73d0*/  STS [R212+0xa400], R50 ;  /* 0x00a40032d4007388 */ /* 0x000fe20000000800 */
[----:B------:R-:W-:Y:S02]  /*73e0*/  F2FP.BF16.F32.PACK_AB R4, R47, R46 ;  /* 0x0000002e2f04723e */ /* 0x000fe400000010ff */
[----:B------:R-:W-:Y:S01]  /*73f0*/  F2FP.BF16.F32.PACK_AB R54, R55, R54 ;  /* 0x000000363736723e */ /* 0x000fe200000010ff */
[----:B------:R-:W-:Y:S01]  /*7400*/  STS [R211+0xc000], R17 ;  /* 0x00c00011d3007388 */ /* 0x000fe20000000800 */
[----:B------:R-:W-:Y:S02]  /*7410*/  F2FP.BF16.F32.PACK_AB R66, R67, R66 ;  /* 0x000000424342723e */ /* 0x000fe400000010ff */
[----:B------:R-:W-:Y:S01]  /*7420*/  F2FP.BF16.F32.PACK_AB R13, R13, R56 ;  /* 0x000000380d0d723e */ /* 0x000fe200000010ff */
        /* <DEDUP_REMOVED lines=18> */
[----:B------:R-:W4:Y:S04]  /*7550*/  LDSM.16.MT88.4 R12, [R2+0x16000] ;  /* 0x01600000020c783b */ /* 0x000f280000004200 */
[----:B------:R-:W-:Y:S04]  /*7560*/  LDSM.16.MT88.4 R16, [R2+0x12800] ;  /* 0x012800000210783b */ /* 0x000fe80000004200 */
[----:B------:R-:W3:Y:S04]  /*7570*/  LDSM.16.MT88.4 R20, [R0+0x4400] ;  /* 0x004400000014783b */ /* 0x000ee80000004200 */
[----:B------:R-:W3:Y:S01]  /*7580*/  LDSM.16.MT88.4 R24, [R2+0x16800] ;  /* 0x016800000218783b */ /* 0x000ee20000004200 */
[-C--:B-1----:R-:W-:Y:S05]  /*7590*/  HMMA.16816.F32.BF16 R68, R4, R8.reuse, R68 ;  /* 0x000000080444723c */ /* 0x082fea0000041844 */
[----:B--2---:R-:W-:Y:S01]  /*75a0*/  LEA R59, R53, UR4, 0x1 ;  /* 0x00000004353b7c11 */ /* 0x004fe2000f8e08ff */
[C---:B----4-:R-:W-:Y:S05]  /*75b0*/  HMMA.16816.F32.BF16 R72, R12.reuse, R8, R72 ;  /* 0x000000080c48723c */ /* 0x050fea0000041848 */
[----:B------:R-:W-:Y:S01]  /*75c0*/  MOV R53, R52 ;  /* 0x0000003400357202 */ /* 0x000fe20000000f00 */
[-C--:B------:R-:W-:Y:S01]  /*75d0*/  HMMA.16816.F32.BF16 R76, R12, R10.reuse, R76 ;  /* 0x0000000a0c4c723c */ /* 0x080fe2000004184c */
[----:B------:R-:W-:Y:S04]  /*75e0*/  LDSM.16.MT88.4 R12, [R2+0x17000] ;  /* 0x01700000020c783b */ /* 0x000fe80000004200 */
[----:B---3--:R-:W-:Y:S01]  /*75f0*/  MOV R52, R49 ;  /* 0x0000003100347202 */ /* 0x008fe20000000f00 */
[----:B------:R-:W-:Y:S01]  /*7600*/  HMMA.16816.F32.BF16 R80, R4, R10, R80 ;  /* 0x0000000a0450723c */ /* 0x000fe20000041850 */
[----:B------:R-:W-:Y:S04]  /*7610*/  LDSM.16.MT88.4 R4, [R2+0x13000] ;  /* 0x013000000204783b */ /* 0x000fe80000004200 */
[----:B------:R-:W1:Y:S01]  /*7620*/  LDSM.16.MT88.4 R8, [R0+0x4800] ;  /* 0x004800000008783b */ /* 0x000e620000004200 */
[-C--:B------:R-:W-:Y:S06]  /*7630*/  HMMA.16816.F32.BF16 R68, R16, R20.reuse, R68 ;  /* 0x000000141044723c */ /* 0x080fec0000041844 */
        /* <DEDUP_REMOVED lines=61> */
.L_x_839:
        /* <DEDUP_REMOVED lines=82> */
[----:B------:R1:W-:Y:S01]  /*7f30*/  STL [R1], R39 ;  /* 0x0000002701007387 */ /* 0x0003e20000100800 */
        /* <DEDUP_REMOVED lines=223> */
.L_x_841:
        /* <DEDUP_REMOVED lines=21> */
.L_x_842:
        /* <DEDUP_REMOVED lines=39> */
.L_x_844:
[----:B------:R-:W-:Y:S05]  /*90f0*/  BSYNC B0 ;  /* 0x0000000000007941 */ /* 0x000fea0003800000 */
.L_x_843:
        /* <DEDUP_REMOVED lines=13> */
.L_x_846:
[----:B------:R-:W-:Y:S05]  /*91d0*/  BSYNC B0 ;  /* 0x0000000000007941 */ /* 0x000fea0003800000 */
.L_x_845:
        /* <DEDUP_REMOVED lines=27> */
.L_x_848:
[----:B------:R-:W-:Y:S05]  /*9390*/  BSYNC B0 ;  /* 0x0000000000007941 */ /* 0x000fea0003800000 */
.L_x_847:
        /* <DEDUP_REMOVED lines=14> */
.L_x_837:
        /* <DEDUP_REMOVED lines=24> */
.L_x_850:
        /* <DEDUP_REMOVED lines=22> */
.L_x_851:
        /* <DEDUP_REMOVED lines=33> */
.L_x_853:
[----:B------:R-:W-:Y:S05]  /*9970*/  BSYNC B0 ;  /* 0x0000000000007941 */ /* 0x000fea0003800000 */
.L_x_852:
        /* <DEDUP_REMOVED lines=14> */
.L_x_855:
[----:B------:R-:W-:Y:S05]  /*9a60*/  BSYNC B0 ;  /* 0x0000000000007941 */ /* 0x000fea0003800000 */
.L_x_854:
        /* <DEDUP_REMOVED lines=26> */
.L_x_857:
[----:B------:R-:W-:Y:S05]  /*9c10*/  BSYNC B0 ;  /* 0x0000000000007941 */ /* 0x000fea0003800000 */
.L_x_856:
        /* <DEDUP_REMOVED lines=13> */
.L_x_849:
[----:B------:R-:W-:Y:S05]  /*9cf0*/  BSYNC B1 ;  /* 0x0000000000017941 */ /* 0x000fea0003800000 */
.L_x_832:
        /* <DEDUP_REMOVED lines=8> */
.L_x_858:
[----:B------:R-:W-:Y:S05]  /*9d80*/  EXIT ;  /* 0x000000000000794d */ /* 0x000fea0003800000 */
.L_x_860:
        /* <DEDUP_REMOVED lines=15> */
.L_x_1354:


//--------------------- .text._ZN5flash44flash_bwd_dq_dk_dv_loop_seqk_parallel_kernelI23Flash_bwd_kernel_traitsILi32ELi128ELi128ELi8ELi4ELi4ELi4ELb0ELb0EN7cutlass10bfloat16_tE19Flash_kernel_traitsILi32ELi128ELi128ELi8ES3_EELb1ELb0ELb0ELb0ELb0ELb0ELb0EEEvNS_16Flash_bwd_paramsE --------------------------
	.section	.text._ZN5flash44flash_bwd_dq_dk_dv_loop_seqk_parallel_kernelI23Flash_bwd_kernel_traitsILi32ELi128ELi128ELi8ELi4ELi4ELi4ELb0ELb0EN7cutlass10bfloat16_tE19Flash_kernel_traitsILi32ELi128ELi128ELi8ES3_EELb1ELb0ELb0ELb0ELb0ELb0ELb0EEEvNS_16Flash_bwd_paramsE,"ax",@progbits
	.align	128
        .global         _ZN5flash44flash_bwd_dq_dk_dv_loop_seqk_parallel_kernelI23Flash_bwd_kernel_traitsILi32ELi128ELi128ELi8ELi4ELi4ELi4ELb0ELb0EN7cutlass10bfloat16_tE19Flash_kernel_traitsILi32ELi128ELi128ELi8ES3_EELb1ELb0ELb0ELb0ELb0ELb0ELb0EEEvNS_16Flash_bwd_paramsE
        .type           _ZN5flash44flash_bwd_dq_dk_dv_loop_seqk_parallel_kernelI23Flash_bwd_kernel_traitsILi32ELi128ELi128ELi8ELi4ELi4ELi4ELb0ELb0EN7cutlass10bfloat16_tE19Flash_kernel_traitsILi32ELi128ELi128ELi8ES3_EELb1ELb0ELb0ELb0ELb0ELb0ELb0EEEvNS_16Flash_bwd_paramsE,@function
        .size           _ZN5flash44flash_bwd_dq_dk_dv_loop_seqk_parallel_kernelI23Flash_bwd_kernel_traitsILi32ELi128ELi128ELi8ELi4ELi4ELi4ELb0ELb0EN7cutlass10bfloat16_tE19Flash_kernel_traitsILi32ELi128ELi128ELi8ES3_EELb1ELb0ELb0ELb0ELb0ELb0ELb0EEEvNS_16Flash_bwd_paramsE,(.L_x_1355 - _ZN5flash44flash_bwd_dq_dk_dv_loop_seqk_parallel_kernelI23Flash_bwd_kernel_traitsILi32ELi128ELi128ELi8ELi4ELi4ELi4ELb0ELb0EN7cutlass10bfloat16_tE19Flash_kernel_traitsILi32ELi128ELi128ELi8ES3_EELb1ELb0ELb0ELb0ELb0ELb0ELb0EEEvNS_16Flash_bwd_paramsE)
        .other          _ZN5flash44flash_bwd_dq_dk_dv_loop_seqk_parallel_kernelI23Flash_bwd_kernel_traitsILi32ELi128ELi128ELi8ELi4ELi4ELi4ELb0ELb0EN7cutlass10bfloat16_tE19Flash_kernel_traitsILi32ELi128ELi128ELi8ES3_EELb1ELb0ELb0ELb0ELb0ELb0ELb0EEEvNS_16Flash_bwd_paramsE,@"STO_CUDA_ENTRY STV_DEFAULT"
_ZN5flash44flash_bwd_dq_dk_dv_loop_seqk_parallel_kernelI23Flash_bwd_kernel_traitsILi32ELi128ELi128ELi8ELi4ELi4ELi4ELb0ELb0EN7cutlass10bfloat16_tE19Flash_kernel_traitsILi32ELi128ELi128ELi8ES3_EELb1ELb0ELb0ELb0ELb0ELb0ELb0EEEvNS_16Flash_bwd_paramsE:
.text._ZN5flash44flash_bwd_dq_dk_dv_loop_seqk_parallel_kernelI23Flash_bwd_kernel_traitsILi32ELi128ELi128ELi8ELi4ELi4ELi4ELb0ELb0EN7cutlass10bfloat16_tE19Flash_kernel_traitsILi32ELi128ELi128ELi8ES3_EELb1ELb0ELb0ELb0ELb0ELb0ELb0EEEvNS_16Flash_bwd_paramsE:
        /* <DEDUP_REMOVED lines=25> */
[CC--:B------:R-:W-:Y:S02]  /*0190*/  LEA.HI R151, R153.reuse, R162.reuse, RZ, 0x7 ;  /* 0x000000a299977211 */ /* 0x0c0fe400078f38ff */
[CC--:B------:R-:W-:Y:S01]  /*01a0*/  LEA.HI R2, R153.reuse, R162.reuse, RZ, 0x4 ;  /* 0x000000a299027211 */ /* 0x0c0fe200078f20ff */
[----:B----4-:R-:W-:Y:S01]  /*01b0*/  USHF.R.S32.HI UR5, URZ, 0x1f, UR57 ;  /* 0x0000001f3f057899 */ /* 0x010fe20008011439 */
[CC--:B------:R-:W-:Y:S01]  /*01c0*/  LEA.HI R11, R153.reuse, R162.reuse, RZ, 0x2 ;  /* 0x000000a2990b7211 */ /* 0x0c0fe200078f10ff */
[----:B------:R-:W-:Y:S01]  /*01d0*/  USHF.R.S32.HI UR6, URZ, 0x1f, UR57 ;  /* 0x0000001f3f067899 */ /* 0x000fe20008011439 */
[----:B------:R-:W-:Y:S02]  /*01e0*/  LEA.HI R153, R153, R162, RZ, 0x5 ;  /* 0x000000a299997211 */ /* 0x000fe400078f28ff */
[----:B------:R-:W-:Y:S01]  /*01f0*/  LOP3.LUT R143, R10, 0xfffffff8, RZ, 0xc0, !PT ;  /* 0xfffffff80a8f7812 */ /* 0x000fe200078ec0ff */
[----:B------:R-:W-:Y:S01]  /*0200*/  IMAD.U32 R157, RZ, RZ, UR5 ;  /* 0x00000005ff9d7e24 */ /* 0x000fe2000f8e00ff */
[----:B------:R-:W-:Y:S01]  /*0210*/  LOP3.LUT R7, R153, 0xffffffe0, RZ, 0xc0, !PT ;  /* 0xffffffe099077812 */ /* 0x000fe200078ec0ff */
[----:B------:R-:W-:Y:S01]  /*0220*/  USHF.R.S32.HI UR5, URZ, 0x1f, UR46 ;  /* 0x0000001f3f057899 */ /* 0x000fe2000801142e */
[----:B------:R-:W-:Y:S01]  /*0230*/  SHF.R.S32.HI R3, RZ, 0x4, R2 ;  /* 0x00000004ff037819 */ /* 0x000fe20000011402 */
[----:B------:R-:W-:Y:S01]  /*0240*/  IMAD.IADD R143, R162, 0x1, -R143 ;  /* 0x00000001a28f7824 */ /* 0x000fe200078e0a8f */
[----:B------:R-:W-:Y:S01]  /*0250*/  LOP3.LUT R13, R2, 0xfffffff0, RZ, 0xc0, !PT ;  /* 0xfffffff0020d7812 */ /* 0x000fe200078ec0ff */
[----:B------:R-:W-:Y:S01]  /*0260*/  IMAD.IADD R4, R162, 0x1, -R7 ;  /* 0x00000001a2047824 */ /* 0x000fe200078e0a07 */
[----:B------:R-:W-:Y:S01]  /*0270*/  LEA.HI R2, R2, R3, RZ, 0x1 ;  /* 0x0000000302027211 */ /* 0x000fe200078f08ff */
[----:B------:R-:W-:Y:S01]  /*0280*/  IMAD.U32 R161, RZ, RZ, UR6 ;  /* 0x00000006ffa17e24 */ /* 0x000fe2000f8e00ff */
[----:B------:R-:W-:Y:S01]  /*0290*/  LEA.HI R7, R143, R143, RZ, 0x1 ;  /* 0x0000008f8f077211 */ /* 0x000fe200078f08ff */
[----:B------:R-:W-:Y:S01]  /*02a0*/  IMAD.IADD R13, R162, 0x1, -R13 ;  /* 0x00000001a20d7824 */ /* 0x000fe200078e0a0d */
[----:B------:R-:W-:Y:S01]  /*02b0*/  LOP3.LUT R2, R2, 0xfffffffe, RZ, 0xc0, !PT ;  /* 0xfffffffe02027812 */ /* 0x000fe200078ec0ff */
[----:B------:R-:W-:Y:S01]  /*02c0*/  IMAD.U32 R159, RZ, RZ, UR6 ;  /* 0x00000006ff9f7e24 */ /* 0x000fe2000f8e00ff */
[----:B------:R-:W-:Y:S01]  /*02d0*/  LOP3.LUT R0, R7, 0x7fffffe, RZ, 0xc0, !PT ;  /* 0x07fffffe07007812 */ /* 0x000fe200078ec0ff */
[----:B------:R-:W-:Y:S01]  /*02e0*/  UIADD3 UR6, UR4, 0xa000, URZ ;  /* 0x0000a00004067890 */ /* 0x000fe2000fffe03f */
[----:B------:R-:W-:Y:S01]  /*02f0*/  LOP3.LUT R5, R11, 0xfffffffc, RZ, 0xc0, !PT ;  /* 0xfffffffc0b057812 */ /* 0x000fe200078ec0ff */
[----:B------:R-:W-:Y:S01]  /*0300*/  IMAD.IADD R2, R3, 0x1, -R2 ;  /* 0x0000000103027824 */ /* 0x000fe200078e0a02 */
[----:B------:R-:W-:Y:S01]  /*0310*/  SHF.R.S32.HI R152, RZ, 0x5, R153 ;  /* 0x00000005ff987819 */ /* 0x000fe20000011499 */
[----:B------:R-:W-:Y:S01]  /*0320*/  IMAD.IADD R3, R143, 0x1, -R0 ;  /* 0x000000018f037824 */ /* 0x000fe200078e0a00 */
[----:B------:R-:W-:Y:S01]  /*0330*/  LEA.HI R0, R13, R13, RZ, 0x1 ;  /* 0x0000000d0d007211 */ /* 0x000fe200078f08ff */
[----:B------:R-:W-:Y:S01]  /*0340*/  IMAD.IADD R162, R162, 0x1, -R5 ;  /* 0x00000001a2a27824 */ /* 0x000fe200078e0a05 */
[----:B------:R-:W-:Y:S01]  /*0350*/  SHF.R.S32.HI R154, RZ, 0x2, R11 ;  /* 0x00000002ff9a7819 */ /* 0x000fe2000001140b */
[----:B------:R-:W-:Y:S01]  /*0360*/  IMAD.SHL.U32 R143, R143, 0x40, RZ ;  /* 0x000000408f8f7824 */ /* 0x000fe200078e00ff */
[----:B------:R-:W-:Y:S01]  /*0370*/  SHF.R.S32.HI R153, RZ, 0x1f, R153 ;  /* 0x0000001fff997819 */ /* 0x000fe20000011499 */
[----:B------:R-:W-:Y:S01]  /*0380*/  IMAD.SHL.U32 R12, R162, 0x2, RZ ;  /* 0x00000002a20c7824 */ /* 0x000fe200078e00ff */
[----:B------:R-:W-:Y:S01]  /*0390*/  SHF.R.S32.HI R11, RZ, 0x1f, R11 ;  /* 0x0000001fff0b7819 */ /* 0x000fe2000001140b */
[C---:B------:R-:W-:Y:S01]  /*03a0*/  IMAD.SHL.U32 R148, R2.reuse, 0x8, RZ ;  /* 0x0000000802947824 */ /* 0x040fe200078e00ff */
[--C-:B------:R-:W-:Y:S01]  /*03b0*/  SHF.R.S32.HI R6, RZ, 0x1, R0.reuse ;  /* 0x00000001ff067819 */ /* 0x100fe20000011400 */
[----:B------:R-:W-:Y:S01]  /*03c0*/  IMAD.SHL.U32 R147, R2, 0x10, RZ ;  /* 0x0000001002937824 */ /* 0x000fe200078e00ff */
[----:B------:R-:W-:Y:S01]  /*03d0*/  SHF.R.S32.HI R5, RZ, 0x1f, R0 ;  /* 0x0000001fff057819 */ /* 0x000fe20000011400 */
[----:B------:R-:W-:Y:S01]  /*03e0*/  IMAD.U32 R155, RZ, RZ, UR5 ;  /* 0x00000005ff9b7e24 */ /* 0x000fe2000f8e00ff */
[----:B------:R-:W-:Y:S01]  /*03f0*/  LEA.HI R153, R153, R152, RZ, 0x2 ;  /* 0x0000009899997211 */ /* 0x000fe200078f10ff */
[----:B------:R-:W-:Y:S01]  /*0400*/  IMAD.U32 R160, RZ, RZ, UR5 ;  /* 0x00000005ffa07e24 */ /* 0x000fe2000f8e00ff */
[----:B------:R-:W-:Y:S01]  /*0410*/  LEA.HI R11, R11, R154, RZ, 0x3 ;  /* 0x0000009a0b0b7211 */ /* 0x000fe200078f18ff */
[----:B------:R-:W-:Y:S01]  /*0420*/  UIADD3 UR5, UR4, 0x6000, URZ ;  /* 0x0000600004057890 */ /* 0x000fe2000fffe03f */
[----:B------:R-:W-:Y:S01]  /*0430*/  LEA.HI R5, R5, R6, RZ, 0x2 ;  /* 0x0000000605057211 */ /* 0x000fe200078f10ff */
[----:B------:R-:W-:Y:S01]  /*0440*/  IMAD.SHL.U32 R162, R162, 0x8, RZ ;  /* 0x00000008a2a27824 */ /* 0x000fe200078e00ff */
[----:B------:R-:W-:-:S02]  /*0450*/  SHF.R.S32.HI R151, RZ, 0x7, R151 ;  /* 0x00000007ff977819 */ /* 0x000fc40000011497 */
[----:B------:R-:W-:Y:S02]  /*0460*/  LOP3.LUT R153, R153, 0xfffffffc, RZ, 0xc0, !PT ;  /* 0xfffffffc99997812 */ /* 0x000fe400078ec0ff */
[----:B------:R-:W-:Y:S01]  /*0470*/  SHF.R.S32.HI R9, RZ, 0x1f, R4 ;  /* 0x0000001fff097819 */ /* 0x000fe20000011404 */
[----:B------:R-:W-:Y:S01]  /*0480*/  IMAD R146, R151, 0x8, R2 ;  /* 0x0000000897927824 */ /* 0x000fe200078e0202 */
[----:B------:R-:W-:Y:S01]  /*0490*/  LOP3.LUT R11, R11, 0xfffffff8, RZ, 0xc0, !PT ;  /* 0xfffffff80b0b7812 */ /* 0x000fe200078ec0ff */
[----:B------:R-:W-:Y:S01]  /*04a0*/  IMAD.IADD R153, R152, 0x1, -R153 ;  /* 0x0000000198997824 */ /* 0x000fe200078e0a99 */
[----:B------:R-:W-:Y:S01]  /*04b0*/  LOP3.LUT R5, R5, 0xfffffffc, RZ, 0xc0, !PT ;  /* 0xfffffffc05057812 */ /* 0x000fe200078ec0ff */
[----:B------:R-:W-:Y:S01]  /*04c0*/  IMAD R146, R146, 0x8, R3 ;  /* 0x0000000892927824 */ /* 0x000fe200078e0203 */
[----:B------:R-:W-:Y:S01]  /*04d0*/  LEA.HI R9, R9, R4, RZ, 0x2 ;  /* 0x0000000409097211 */ /* 0x000fe200078f10ff */
[----:B------:R-:W-:Y:S01]  /*04e0*/  IMAD.IADD R11, R154, 0x1, -R11 ;  /* 0x000000019a0b7824 */ /* 0x000fe200078e0a0b */
[----:B------:R-:W-:Y:S01]  /*04f0*/  SHF.R.S32.HI R4, RZ, 0x1f, R13 ;  /* 0x0000001fff047819 */ /* 0x000fe2000001140d */
[----:B------:R-:W-:Y:S01]  /*0500*/  IMAD.IADD R5, R6, 0x1, -R5 ;  /* 0x0000000106057824 */ /* 0x000fe200078e0a05 */
[----:B------:R-:W-:Y:S01]  /*0510*/  SHF.R.S32.HI R7, RZ, 0x1, R7 ;  /* 0x00000001ff077819 */ /* 0x000fe20000011407 */
[----:B------:R-:W-:Y:S01]  /*0520*/  IMAD.SHL.U32 R6, R153, 0x10, RZ ;  /* 0x0000001099067824 */ /* 0x000fe200078e00ff */
[----:B------:R-:W-:Y:S01]  /*0530*/  LEA.HI R3, R4, R13, RZ, 0x3 ;  /* 0x0000000d04037211 */ /* 0x000fe200078f18ff */
[--C-:B------:R-:W-:Y:S01]  /*0540*/  IMAD R158, R151, 0x2000, R12.reuse ;  /* 0x00002000979e7824 */ /* 0x100fe200078e020c */
[----:B------:R-:W-:Y:S01]  /*0550*/  LOP3.LUT R4, R11, 0x1, RZ, 0xc0, !PT ;  /* 0x000000010b047812 */ /* 0x000fe200078ec0ff */
[----:B------:R-:W-:Y:S01]  /*0560*/  IMAD R171, R153, 0x200, R12 ;  /* 0x0000020099ab7824 */ /* 0x000fe200078e020c */
[----:B------:R-:W-:-:S02]  /*0570*/  LOP3.LUT R143, R143, 0x1c0, RZ, 0xc0, !PT ;  /* 0x000001c08f8f7812 */ /* 0x000fc400078ec0ff */
[C---:B------:R-:W-:Y:S01]  /*0580*/  LOP3.LUT P0, RZ, R7.reuse, 0x2, RZ, 0xc0, !PT ;  /* 0x0000000207ff7812 */ /* 0x040fe2000780c0ff */
[----:B------:R-:W-:Y:S01]  /*0590*/  IMAD.SHL.U32 R7, R7, 0x40, RZ ;  /* 0x0000004007077824 */ /* 0x000fe200078e00ff */
[----:B------:R-:W-:Y:S02]  /*05a0*/  LEA.HI.SX32 R150, R9, R6, 0x1e ;  /* 0x0000000609967211 */ /* 0x000fe400078ff2ff */
[----:B------:R-:W-:Y:S02]  /*05b0*/  ISETP.NE.U32.AND P6, PT, R4, 0x1, PT ;  /* 0x000000010400780c */ /* 0x000fe40003fc5070 */
[----:B------:R-:W-:Y:S02]  /*05c0*/  LOP3.LUT R9, R143, 0x30, R6, 0xf8, !PT ;  /* 0x000000308f097812 */ /* 0x000fe400078ef806 */
[----:B------:R-:W-:Y:S02]  /*05d0*/  LEA.HI R4, R11, R11, RZ, 0x1 ;  /* 0x0000000b0b047211 */ /* 0x000fe400078f08ff */
[----:B------:R-:W-:-:S02]  /*05e0*/  LOP3.LUT R7, R7, 0xc0, RZ, 0xc0, !PT ;  /* 0x000000c007077812 */ /* 0x000fc400078ec0ff */
[----:B------:R-:W-:Y:S02]  /*05f0*/  LOP3.LUT R142, R3, 0xfffffff8, RZ, 0xc0, !PT ;  /* 0xfffffff8038e7812 */ /* 0x000fe400078ec0ff */
[----:B------:R-:W-:Y:S01]  /*0600*/  LOP3.LUT R8, R9, 0x8, R10, 0xf8, !PT ;  /* 0x0000000809087812 */ /* 0x000fe200078ef80a */
[----:B------:R-:W-:Y:S01]  /*0610*/  IMAD.SHL.U32 R9, R11, 0x40, RZ ;  /* 0x000000400b097824 */ /* 0x000fe200078e00ff */
[----:B------:R-:W-:Y:S01]  /*0620*/  LOP3.LUT R6, R4, 0x3fffffe, RZ, 0xc0, !PT ;  /* 0x03fffffe04067812 */ /* 0x000fe200078ec0ff */
[----:B------:R-:W-:Y:S01]  /*0630*/  IMAD.IADD R142, R13, 0x1, -R142 ;  /* 0x000000010d8e7824 */ /* 0x000fe200078e0a8e */
[----:B------:R-:W-:Y:S02]  /*0640*/  SHF.R.S32.HI R4, RZ, 0x1, R4 ;  /* 0x00000001ff047819 */ /* 0x000fe40000011404 */
[----:B------:R-:W-:Y:S01]  /*0650*/  LOP3.LUT R10, R7, 0x8, R10, 0xf8, !PT ;  /* 0x00000008070a7812 */ /* 0x000fe200078ef80a */
[----:B------:R-:W-:Y:S01]  /*0660*/  IMAD.IADD R6, R11, 0x1, -R6 ;  /* 0x000000010b067824 */ /* 0x000fe200078e0a06 */
[----:B------:R-:W-:-:S02]  /*0670*/  SHF.R.U32.HI R7, RZ, 0x3, R7 ;  /* 0x00000003ff077819 */ /* 0x000fc40000011607 */
[C---:B------:R-:W-:Y:S01]  /*0680*/  LOP3.LUT P5, RZ, R11.reuse, 0x2, RZ, 0xc0, !PT ;  /* 0x000000020bff7812 */ /* 0x040fe200078ac0ff */
[----:B------:R-:W-:Y:S01]  /*0690*/  IMAD R171, R6, 0x20, R171 ;  /* 0x0000002006ab7824 */ /* 0x000fe200078e02ab */
[----:B------:R-:W-:Y:S01]  /*06a0*/  LOP3.LUT P4, RZ, R11, 0x4, RZ, 0xc0, !PT ;  /* 0x000000040bff7812 */ /* 0x000fe2000788c0ff */
[----:B------:R-:W-:Y:S01]  /*06b0*/  IMAD.SHL.U32 R6, R151, 0x8, RZ ;  /* 0x0000000897067824 */ /* 0x000fe200078e00ff */
[----:B------:R-:W-:Y:S02]  /*06c0*/  LOP3.LUT R9, R9, 0x1c0, RZ, 0xc0, !PT ;  /* 0x000001c009097812 */ /* 0x000fe400078ec0ff */
[----:B------:R-:W-:Y:S02]  /*06d0*/  LOP3.LUT P3, RZ, R4, 0x2, RZ, 0xc0, !PT ;  /* 0x0000000204ff7812 */ /* 0x000fe4000786c0ff */
[----:B------:R-:W-:Y:S01]  /*06e0*/  LOP3.LUT R7, R10, R7, RZ, 0x3c, !PT ;  /* 0x000000070a077212 */ /* 0x000fe200078e3cff */
[----:B------:R-:W-:Y:S01]  /*06f0*/  IMAD.SHL.U32 R10, R153, 0x400, RZ ;  /* 0x00000400990a7824 */ /* 0x000fe200078e00ff */
[----:B------:R-:W-:-:S02]  /*0700*/  LEA.HI R9, R9, R9, RZ, 0x1d ;  /* 0x0000000909097211 */ /* 0x000fc400078fe8ff */
[C---:B------:R-:W-:Y:S01]  /*0710*/  R2P PR, R142.reuse, 0x6 ;  /* 0x000000068e007804 */ /* 0x040fe20000000000 */
[----:B------:R-:W-:Y:S01]  /*0720*/  IMAD.SHL.U32 R142, R142, 0x40, RZ ;  /* 0x000000408e8e7824 */ /* 0x000fe200078e00ff */
[----:B------:R-:W-:Y:S01]  /*0730*/  SHF.R.U32.HI R143, RZ, 0x3, R143 ;  /* 0x00000003ff8f7819 */ /* 0x000fe2000001168f */
[----:B------:R-:W-:Y:S01]  /*0740*/  IMAD.U32 R146, R146, 0x20, R7 ;  /* 0x0000002092927824 */ /* 0x000fe200078e0007 */
[----:B------:R-:W-:Y:S01]  /*0750*/  IADD3 R158, R9, R158, R10 ;  /* 0x0000009e099e7210 */ /* 0x000fe20007ffe00a */
[----:B------:R-:W-:Y:S01]  /*0760*/  IMAD.SHL.U32 R9, R4, 0x40, RZ ;  /* 0x0000004004097824 */ /* 0x000fe200078e00ff */
[----:B------:R-:W-:Y:S01]  /*0770*/  LOP3.LUT R0, R0, 0x7fffffe, RZ, 0xc0, !PT ;  /* 0x07fffffe00007812 */ /* 0x000fe200078ec0ff */
[----:B------:R-:W-:Y:S01]  /*0780*/  IMAD.SHL.U32 R146, R146, 0x2, RZ ;  /* 0x0000000292927824 */ /* 0x000fe200078e00ff */
[----:B------:R-:W-:Y:S02]  /*0790*/  LOP3.LUT R142, R142, 0x1c0, RZ, 0xc0, !PT ;  /* 0x000001c08e8e7812 */ /* 0x000fe400078ec0ff */
[----:B------:R-:W-:Y:S01]  /*07a0*/  LOP3.LUT R143, R8, R143, RZ, 0x3c, !PT ;  /* 0x0000008f088f7212 */ /* 0x000fe200078e3cff */
[----:B------:R-:W-:Y:S01]  /*07b0*/  IMAD.IADD R0, R13, 0x1, -R0 ;  /* 0x000000010d007824 */ /* 0x000fe200078e0a00 */
[----:B------:R-:W-:-:S02]  /*07c0*/  SHF.R.S32.HI R3, RZ, 0x3, R3 ;  /* 0x00000003ff037819 */ /* 0x000fc40000011403 */
[----:B------:R-:W-:Y:S01]  /*07d0*/  LOP3.LUT R9, R9, 0xc0, RZ, 0xc0, !PT ;  /* 0x000000c009097812 */ /* 0x000fe200078ec0ff */
[----:B------:R-:W-:Y:S01]  /*07e0*/  IMAD R143, R2, 0x200, R143 ;  /* 0x00000200028f7824 */ /* 0x000fe200078e028f */
[----:B------:R-:W-:Y:S01]  /*07f0*/  LOP3.LUT R148, R148, 0x8, RZ, 0xc0, !PT ;  /* 0x0000000894947812 */ /* 0x000fe200078ec0ff */
[C---:B------:R-:W-:Y:S01]  /*0800*/  IMAD R0, R3.reuse, 0x8, R0 ;  /* 0x0000000803007824 */ /* 0x040fe200078e0200 */
[----:B------:R-:W-:Y:S01]  /*0810*/  SHF.R.U32.HI R7, RZ, 0x3, R142 ;  /* 0x00000003ff077819 */ /* 0x000fe2000001168e */
[----:B------:R-:W-:Y:S01]  /*0820*/  IMAD R3, R3, 0x200, R10 ;  /* 0x0000020003037824 */ /* 0x000fe200078e020a */
[----:B------:R-:W-:Y:S01]  /*0830*/  LOP3.LUT R6, R6, 0x8, RZ, 0xc0, !PT ;  /* 0x0000000806067812 */ /* 0x000fe200078ec0ff */
[----:B------:R-:W-:Y:S01]  /*0840*/  IMAD.SHL.U32 R0, R0, 0x20, RZ ;  /* 0x0000002000007824 */ /* 0x000fe200078e00ff */
[----:B------:R-:W-:Y:S02]  /*0850*/  SEL R145, R144, 0xffffffe0, !P0 ;  /* 0xffffffe090917807 */ /* 0x000fe40004000000 */
[----:B------:R-:W-:-:S02]  /*0860*/  SHF.R.U32.HI R2, RZ, 0x3, R9 ;  /* 0x00000003ff027819 */ /* 0x000fc40000011609 */
[----:B------:R-:W-:Y:S02]  /*0870*/  LOP3.LUT R142, R7, R142, R148, 0x1e, !PT ;  /* 0x0000008e078e7212 */ /* 0x000fe400078e1e94 */
[C---:B------:R-:W-:Y:S01]  /*0880*/  LOP3.LUT P0, RZ, R5.reuse, 0x2, RZ, 0xc0, !PT ;  /* 0x0000000205ff7812 */ /* 0x040fe2000780c0ff */
[----:B------:R-:W-:Y:S01]  /*0890*/  IMAD.SHL.U32 R5, R5, 0x40, RZ ;  /* 0x0000004005057824 */ /* 0x000fe200078e00ff */
[----:B------:R-:W-:Y:S01]  /*08a0*/  LOP3.LUT R2, R2, R9, R6, 0x1e, !PT ;  /* 0x0000000902027212 */ /* 0x000fe200078e1e06 */
[----:B------:R-:W-:Y:S01]  /*08b0*/  IMAD.IADD R142, R3, 0x1, R142 ;  /* 0x00000001038e7824 */ /* 0x000fe200078e028e */
[----:B------:R-:W-:Y:S02]  /*08c0*/  LEA R158, R158, UR4, 0x1 ;  /* 0x000000049e9e7c11 */ /* 0x000fe4000f8e08ff */
[----:B------:R-:W-:Y:S01]  /*08d0*/  LOP3.LUT R5, R5, 0xc0, RZ, 0xc0, !PT ;  /* 0x000000c005057812 */ /* 0x000fe200078ec0ff */
[----:B------:R-:W-:Y:S01]  /*08e0*/  IMAD.IADD R171, R2, 0x1, R171 ;  /* 0x0000000102ab7824 */ /* 0x000fe200078e02ab */
[----:B------:R-:W-:Y:S01]  /*08f0*/  SEL R169, R169, 0x10, !P6 ;  /* 0x00000010a9a97807 */ /* 0x000fe20007000000 */
[----:B------:R-:W-:Y:S01]  /*0900*/  VIADD R164, R158, 0x40 ;  /* 0x000000409ea47836 */ /* 0x000fe20000000000 */
[----:B------:R-:W-:Y:S01]  /*0910*/  LEA R142, R142, UR6, 0x1 ;  /* 0x000000068e8e7c11 */ /* 0x000fe2000f8e08ff */
[C---:B------:R-:W-:Y:S01]  /*0920*/  @P4 VIADD R164, R158.reuse, 0xffffffc0 ;  /* 0xffffffc09ea44836 */ /* 0x040fe20000000000 */
[----:B------:R-:W-:Y:S01]  /*0930*/  SHF.R.U32.HI R4, RZ, 0x3, R5 ;  /* 0x00000003ff047819 */ /* 0x000fe20000011605 */
[----:B------:R-:W-:Y:S01]  /*0940*/  IMAD.IADD R166, R158, 0x1, R169 ;  /* 0x000000019ea67824 */ /* 0x000fe200078e02a9 */
[----:B------:R-:W-:Y:S01]  /*0950*/  LOP3.LUT R147, R6, 0x10, R147, 0xf8, !PT ;  /* 0x0000001006937812 */ /* 0x000fe200078ef893 */
[----:B------:R-:W-:Y:S01]  /*0960*/  VIADD R141, R142, 0x20 ;  /* 0x000000208e8d7836 */ /* 0x000fe20000000000 */
[----:B------:R-:W-:Y:S01]  /*0970*/  SEL R167, R144, 0xffffffe0, !P5 ;  /* 0xffffffe090a77807 */ /* 0x000fe20006800000 */
[----:B------:R-:W-:Y:S01]  /*0980*/  IMAD.IADD R169, R169, 0x1, R164 ;  /* 0x00000001a9a97824 */ /* 0x000fe200078e02a4 */
[----:B------:R-:W-:Y:S01]  /*0990*/  SEL R136, R136, 0xffffffc0, !P2 ;  /* 0xffffffc088887807 */ /* 0x000fe20005000000 */
[----:B------:R-:W-:Y:S01]  /*09a0*/  @P1 VIADD R141, R142, 0xffffffe0 ;  /* 0xffffffe08e8d1836 */ /* 0x000fe20000000000 */
[----:B------:R-:W-:Y:S01]  /*09b0*/  LEA R171, R171, UR5, 0x1 ;  /* 0x00000005abab7c11 */ /* 0x000fe2000f8e08ff */
[--C-:B------:R-:W-:Y:S01]  /*09c0*/  IMAD.IADD R165, R158, 0x1, R167.reuse ;  /* 0x000000019ea57824 */ /* 0x100fe200078e02a7 */
[----:B------:R-:W-:Y:S01]  /*09d0*/  LOP3.LUT R148, R4, R5, R148, 0x1e, !PT ;  /* 0x0000000504947212 */ /* 0x000fe200078e1e94 */
[----:B------:R-:W-:Y:S01]  /*09e0*/  IMAD.IADD R172, R166, 0x1, R167 ;  /* 0x00000001a6ac7824 */ /* 0x000fe200078e02a7 */
[----:B------:R-:W-:Y:S01]  /*09f0*/  LOP3.LUT R147, R4, R147, R5, 0x1e, !PT ;  /* 0x0000009304937212 */ /* 0x000fe200078e1e05 */
[----:B------:R-:W-:Y:S01]  /*0a00*/  IMAD R5, R153, 0x200, R0 ;  /* 0x0000020099057824 */ /* 0x000fe200078e0200 */
[----:B------:R-:W-:Y:S01]  /*0a10*/  SEL R144, R144, 0xffffffe0, !P0 ;  /* 0xffffffe090907807 */ /* 0x000fe20004000000 */
[----:B------:R-:W-:Y:S01]  /*0a20*/  IMAD.IADD R168, R167, 0x1, R164 ;  /* 0x00000001a7a87824 */ /* 0x000fe200078e02a4 */
[----:B------:R-:W-:Y:S01]  /*0a30*/  LEA R143, R143, UR4, 0x1 ;  /* 0x000000048f8f7c11 */ /* 0x000fe2000f8e08ff */
[----:B------:R-:W-:Y:S01]  /*0a40*/  VIADD R170, R171, 0x20 ;  /* 0x00000020abaa7836 */ /* 0x000fe20000000000 */
[----:B------:R-:W-:Y:S01]  /*0a50*/  IADD3 R145, R145, UR5, R146 ;  /* 0x0000000591917c10 */ /* 0x000fe2000fffe092 */
[----:B------:R-:W-:-:S02]  /*0a60*/  IMAD.IADD R140, R142, 0x1, R136 ;  /* 0x000000018e8c7824 */ /* 0x000fc400078e0288 */
        /* <DEDUP_REMOVED lines=8> */
.L_x_905:
        /* <DEDUP_REMOVED lines=16> */
[----:B-1----:R-:W-:Y:S01]  /*0bf0*/  IMAD.U32 R12, RZ, RZ, UR6 ;  /* 0x00000006ff0c7e24 */ /* 0x002fe2000f8e00ff */
[----:B------:R-:W-:-:S02]  /*0c00*/  @UP4 UIADD3 UR8, UP1, UR16, UR8, URZ ;  /* 0x0000000810084290 */ /* 0x000fc4000ff3e03f */
[----:B------:R-:W-:Y:S01]  /*0c10*/  UIADD3.X UR12, UR5, UR11, URZ, UP2, !UPT ;  /* 0x0000000b050c7290 */ /* 0x000fe200097fe43f */
[----:B------:R-:W-:Y:S01]  /*0c20*/  IMAD.U32 R13, RZ, RZ, UR7 ;  /* 0x00000007ff0d7e24 */ /* 0x000fe2000f8e00ff */
[----:B------:R-:W-:Y:S01]  /*0c30*/  UISETP.NE.AND.EX UP2, UPT, UR11, URZ, UPT, UP0 ;  /* 0x0000003f0b00728c */ /* 0x000fe2000bf45300 */
[----:B------:R-:W-:Y:S02]  /*0c40*/  ULDC.U8 UR17, c[0x0][0x3c2] ;  /* 0x0000f08000117ab9 */ /* 0x000fe40000000000 */
[----:B------:R-:W-:Y:S01]  /*0c50*/  ULDC.64 UR10, c[0x0][0x2f8] ;  /* 0x0000be00000a7ab9 */ /* 0x000fe20000000a00 */
[----:B------:R-:W-:Y:S01]  /*0c60*/  @UP4 UIADD3.X UR9, UR5, UR9, URZ, UP1, !UPT ;  /* 0x0000000905094290 */ /* 0x000fe20008ffe43f */
[----:B---3--:R-:W-:Y:S01]  /*0c70*/  IMAD.U32 R14, RZ, RZ, UR8 ;  /* 0x00000008ff0e7e24 */ /* 0x008fe2000f8e00ff */
[----:B------:R-:W-:Y:S01]  /*0c80*/  UISETP.NE.AND UP1, UPT, UR17, URZ, UPT ;  /* 0x0000003f1100728c */ /* 0x000fe2000bf25270 */
[----:B--2---:R-:W2:Y:S01]  /*0c90*/  @P0 LDG.E R0, desc[UR14][R12.64] ;  /* 0x0000000e0c000981 */ /* 0x004ea2000c1e1900 */
[----:B------:R-:W-:Y:S01]  /*0ca0*/  UISETP.EQ.U32.AND UP4, UPT, UR10, URZ, UPT ;  /* 0x0000003f0a00728c */ /* 0x000fe2000bf82070 */
[----:B------:R-:W-:Y:S01]  /*0cb0*/  PLOP3.LUT P3, PT, PT, PT, UP2, 0x80, 0x0 ;  /* 0x000000000000781c */ /* 0x000fe20003f6f028 */
[----:B------:R-:W-:Y:S01]  /*0cc0*/  IMAD.U32 R15, RZ, RZ, UR9 ;  /* 0x00000009ff0f7e24 */ /* 0x000fe2000f8e00ff */
[----:B------:R-:W-:-:S02]  /*0cd0*/  UIADD3 UR6, UP0, UR16, UR10, URZ ;  /* 0x0000000a10067290 */ /* 0x000fc4000ff1e03f */
[----:B------:R-:W-:Y:S02]  /*0ce0*/  UISETP.EQ.OR.EX UP4, UPT, UR11, URZ, !UP1, UP4 ;  /* 0x0000003f0b00728c */ /* 0x000fe4000cf82740 */
[----:B------:R-:W3:Y:S01]  /*0cf0*/  @P1 LDG.E R5, desc[UR14][R14.64] ;  /* 0x0000000e0e051981 */ /* 0x000ee2000c1e1900 */
[----:B------:R-:W-:Y:S01]  /*0d00*/  UIADD3.X UR5, UR5, UR11, URZ, UP0, !UPT ;  /* 0x0000000b05057290 */ /* 0x000fe200087fe43f */
[----:B----4-:R-:W-:Y:S01]  /*0d10*/  IMAD.U32 R10, RZ, RZ, UR13 ;  /* 0x0000000dff0a7e24 */ /* 0x010fe2000f8e00ff */
[----:B------:R-:W-:Y:S01]  /*0d20*/  UMOV UR37, URZ ;  /* 0x0000003f00257c82 */ /* 0x000fe20008000000 */
[----:B------:R-:W-:Y:S01]  /*0d30*/  PLOP3.LUT P2, PT, PT, PT, UP4, 0x80, 0x0 ;  /* 0x000000000000781c */ /* 0x000fe20003f4f048 */
[----:B------:R-:W-:Y:S01]  /*0d40*/  IMAD.U32 R11, RZ, RZ, UR12 ;  /* 0x0000000cff0b7e24 */ /* 0x000fe2000f8e00ff */
[----:B------:R-:W-:Y:S01]  /*0d50*/  @!UP3 ULDC.64 UR8, c[0x0][0x318] ;  /* 0x0000c6000008bab9 */ /* 0x000fe20000000a00 */
[----:B------:R-:W-:Y:S02]  /*0d60*/  IMAD.U32 R8, RZ, RZ, UR6 ;  /* 0x00000006ff087e24 */ /* 0x000fe4000f8e00ff */
[----:B------:R-:W-:Y:S01]  /*0d70*/  IMAD.U32 R9, RZ, RZ, UR5 ;  /* 0x00000005ff097e24 */ /* 0x000fe2000f8e00ff */
[----:B------:R-:W4:Y:S04]  /*0d80*/  @P3 LDG.E R7, desc[UR14][R10.64] ;  /* 0x0000000e0a073981 */ /* 0x000f28000c1e1900 */
[----:B-----5:R-:W5:Y:S01]  /*0d90*/  @P3 LDG.E R4, desc[UR14][R10.64+0x4] ;  /* 0x0000040e0a043981 */ /* 0x020f62000c1e1900 */
[----:B------:R-:W-:Y:S01]  /*0da0*/  @!UP3 UISETP.NE.U32.AND UP0, UPT, UR8, URZ, UPT ;  /* 0x0000003f0800b28c */ /* 0x000fe2000bf05070 */
[----:B------:R-:W-:-:S02]  /*0db0*/  @!UP3 ULDC UR5, c[0x0][0x2cc] ;  /* 0x0000b3000005bab9 */ /* 0x000fc40000000800 */
        /* <DEDUP_REMOVED lines=22> */
.L_x_861:
        /* <DEDUP_REMOVED lines=61> */
[----:B------:R-:W-:Y:S01]  /*12f0*/  IABS R4, UR57 ;  /* 0x0000003900047c13 */ /* 0x000fe20008000000 */
[----:B------:R-:W-:-:S02]  /*1300*/  ULOP3.LUT UR16, UR19, 0xffffff80, URZ, 0xc0, !UPT ;  /* 0xffffff8013107892 */ /* 0x000fc4000f8ec03f */
[----:B------:R-:W-:Y:S01]  /*1310*/  IMAD.HI.U32 R5, R9, R5, R8 ;  /* 0x0000000509057227 */ /* 0x000fe200078e0008 */
[----:B------:R-:W-:Y:S02]  /*1320*/  UISETP.NE.AND UP0, UPT, UR39, -0x1, UPT ;  /* 0xffffffff2700788c */ /* 0x000fe4000bf05270 */
[----:B------:R-:W-:Y:S02]  /*1330*/  USHF.L.U64.HI UR18, UR46, 0x7, UR56 ;  /* 0x000000072e127899 */ /* 0x000fe40008010238 */
[----:B------:R-:W-:Y:S01]  /*1340*/  UIMAD UR26, UR7, UR31, URZ ;  /* 0x0000001f071a72a4 */ /* 0x000fe2000f8e023f */
[----:B------:R-:W-:Y:S01]  /*1350*/  IMAD.HI.U32 R8, R5, R4, RZ ;  /* 0x0000000405087227 */ /* 0x000fe200078e00ff */
[----:B------:R-:W-:Y:S02]  /*1360*/  @UP3 USEL UR5, UR5, UR7, !UP1 ;  /* 0x0000000705053287 */ /* 0x000fe4000c800000 */
[----:B------:R-:W-:Y:S01]  /*1370*/  UIADD3 UR16, UR16, -0x80, URZ ;  /* 0xffffff8010107890 */ /* 0x000fe2000fffe03f */
[----:B------:R-:W-:Y:S01]  /*1380*/  IMAD.MOV R5, RZ, RZ, -R8 ;  /* 0x000000ffff057224 */ /* 0x000fe200078e0a08 */
[----:B------:R-:W-:Y:S01]  /*1390*/  @UP3 ULDC UR11, c[0x0][0x2e4] ;  /* 0x0000b900000b3ab9 */ /* 0x000fe20000000800 */
[----:B------:R-:W-:-:S02]  /*13a0*/  USEL UR35, UR18, URZ, UP2 ;  /* 0x0000003f12237287 */ /* 0x000fc40009000000 */
[----:B------:R-:W-:Y:S01]  /*13b0*/  IMAD R5, R6, R5, R4 ;  /* 0x0000000506057224 */ /* 0x000fe200078e0204 */
[----:B------:R-:W-:Y:S01]  /*13c0*/  USEL UR55, UR12, UR10, !UP1 ;  /* 0x0000000a0c377287 */ /* 0x000fe2000c800000 */
[----:B------:R-:W-:Y:S01]  /*13d0*/  LOP3.LUT R4, R0, UR57, RZ, 0x3c, !PT ;  /* 0x0000003900047c12 */ /* 0x000fe2000f8e3cff */
[----:B------:R-:W-:Y:S02]  /*13e0*/  @UP1 UIADD3 UR21, UR17, UR26, URZ ;  /* 0x0000001a11151290 */ /* 0x000fe4000fffe03f */
[----:B------:R-:W-:Y:S01]  /*13f0*/  ISETP.GT.U32.AND P1, PT, R6, R5, PT ;  /* 0x000000050600720c */ /* 0x000fe20003f24070 */
[----:B------:R-:W-:Y:S01]  /*1400*/  @!UP3 UIMAD UR10, UR46, UR60, UR57 ;  /* 0x0000003c2e0ab2a4 */ /* 0x000fe2000f8e0239 */
[----:B------:R-:W-:Y:S01]  /*1410*/  ISETP.GE.AND P2, PT, R4, RZ, PT ;  /* 0x000000ff0400720c */ /* 0x000fe20003f46270 */
[----:B------:R-:W-:Y:S02]  /*1420*/  @UP3 UIMAD UR18, UR57, UR11, UR5 ;  /* 0x0000000b391232a4 */ /* 0x000fe4000f8e0205 */
[----:B------:R-:W-:-:S02]  /*1430*/  USHF.R.S32.HI UR17, URZ, 0x1f, UR16 ;  /* 0x0000001f3f117899 */ /* 0x000fc40008011410 */
[----:B------:R-:W-:Y:S02]  /*1440*/  UIADD3 UR5, UP2, UR16, UR33, URZ ;  /* 0x0000002110057290 */ /* 0x000fe4000ff5e03f */
[----:B------:R-:W-:Y:S01]  /*1450*/  @!UP3 UIMAD UR18, UR10, UR40, URZ ;  /* 0x000000280a12b2a4 */ /* 0x000fe2000f8e023f */
[----:B------:R-:W-:Y:S01]  /*1460*/  ULDC.U8 UR23, c[0x0][0x480] ;  /* 0x0001200000177ab9 */ /* 0x000fe20000000000 */
[----:B------:R-:W-:Y:S02]  /*1470*/  UIADD3.X UR10, UR17, UR35, URZ, UP2, !UPT ;  /* 0x00000023110a7290 */ /* 0x000fe400097fe43f */
[-C--:B------:R-:W-:Y:S01]  /*1480*/  @!P1 IADD3 R5, R5, -R6.reuse, RZ ;  /* 0x8000000605059210 */ /* 0x080fe20007ffe0ff */
[----:B------:R-:W-:Y:S01]  /*1490*/  @!P1 VIADD R8, R8, 0x1 ;  /* 0x0000000108089836 */ /* 0x000fe20000000000 */
[----:B------:R-:W-:Y:S01]  /*14a0*/  UIMAD UR9, UR9, UR5, URZ ;  /* 0x00000005090972a4 */ /* 0x000fe2000f8e023f */
[----:B------:R-:W-:Y:S01]  /*14b0*/  PLOP3.LUT P1, PT, PT, PT, UP0, 0x80, 0x0 ;  /* 0x000000000000781c */ /* 0x000fe20003f2f008 */
[----:B------:R-:W-:Y:S01]  /*14c0*/  @UP0 UIADD3 UR20, UR37, UR39, URZ ;  /* 0x0000002725140290 */ /* 0x000fe2000fffe03f */
[----:B------:R-:W-:Y:S01]  /*14d0*/  ISETP.GE.U32.AND P0, PT, R5, R6, PT ;  /* 0x000000060500720c */ /* 0x000fe20003f06070 */
[----:B------:R-:W-:-:S02]  /*14e0*/  @UP0 UIADD3 UR29, UR37, UR39, URZ ;  /* 0x00000027251d0290 */ /* 0x000fc4000fffe03f */
[----:B------:R-:W-:Y:S01]  /*14f0*/  UISETP.NE.AND UP4, UPT, UR23, URZ, UPT ;  /* 0x0000003f1700728c */ /* 0x000fe2000bf85270 */
[----:B------:R-:W-:Y:S02]  /*1500*/  @UP0 ULDC.64 UR24, c[0x0][0x250] ;  /* 0x0000940000180ab9 */ /* 0x000fe40000000a00 */
[----:B------:R-:W-:Y:S01]  /*1510*/  @UP0 ULDC.64 UR22, c[0x0][0x248] ;  /* 0x0000920000160ab9 */ /* 0x000fe20000000a00 */
[----:B------:R-:W-:Y:S02]  /*1520*/  UIMAD.WIDE.U32 UR40, UR8, UR5, URZ ;  /* 0x00000005082872a5 */ /* 0x000fe4000f8e003f */
[----:B------:R-:W-:Y:S02]  /*1530*/  UIMAD UR5, UR8, UR10, UR9 ;  /* 0x0000000a080572a4 */ /* 0x000fe4000f8e0209 */
[----:B------:R-:W-:Y:S02]  /*1540*/  @UP0 UIMAD.WIDE.U32 UR12, UR20, UR22, URZ ;  /* 0x00000016140c02a5 */ /* 0x000fe4000f8e003f */
[----:B------:R-:W-:Y:S01]  /*1550*/  @UP0 UIMAD.WIDE.U32 UR8, UR29, UR24, URZ ;  /* 0x000000181d0802a5 */ /* 0x000fe2000f8e003f */
[----:B------:R-:W-:Y:S01]  /*1560*/  @P0 VIADD R8, R8, 0x1 ;  /* 0x0000000108080836 */ /* 0x000fe20000000000 */
[----:B------:R-:W-:Y:S01]  /*1570*/  UIMAD UR50, UR57, UR61, URZ ;  /* 0x0000003d393272a4 */ /* 0x000fe2000f8e023f */
[----:B------:R-:W-:Y:S01]  /*1580*/  PLOP3.LUT P0, PT, PT, PT, UP3, 0x80, 0x0 ;  /* 0x000000000000781c */ /* 0x000fe20003f0f038 */
[----:B------:R-:W-:-:S02]  /*1590*/  @UP0 UIMAD UR11, UR20, UR23, URZ ;  /* 0x00000017140b02a4 */ /* 0x000fc4000f8e023f */
[----:B------:R-:W-:Y:S01]  /*15a0*/  @UP0 UIMAD UR10, UR29, UR25, URZ ;  /* 0x000000191d0a02a4 */ /* 0x000fe2000f8e023f */
[----:B------:R-:W-:Y:S01]  /*15b0*/  @!P2 IADD3 R8, -R8, RZ, RZ ;  /* 0x000000ff0808a210 */ /* 0x000fe20007ffe1ff */
[----:B------:R-:W-:Y:S01]  /*15c0*/  USEL UR52, UR28, URZ, UP4 ;  /* 0x0000003f1c347287 */ /* 0x000fe2000a000000 */
[----:B------:R-:W-:Y:S01]  /*15d0*/  @!P3 LOP3.LUT R8, RZ, R0, RZ, 0x33, !PT ;  /* 0x00000000ff08b212 */ /* 0x000fe200078e33ff */
[----:B------:R-:W-:Y:S02]  /*15e0*/  USEL UR51, UR49, URZ, UP4 ;  /* 0x0000003f31337287 */ /* 0x000fe4000a000000 */
[----:B------:R-:W-:Y:S02]  /*15f0*/  USHF.R.S32.HI UR38, URZ, 0x1f, UR27 ;  /* 0x0000001f3f267899 */ /* 0x000fe4000801141b */
[----:B------:R-:W-:Y:S02]  /*1600*/  @!UP1 UIADD3 UR47, UR43, UR32, URZ ;  /* 0x000000202b2f9290 */ /* 0x000fe4000fffe03f */
[----:B------:R-:W-:-:S02]  /*1610*/  USHF.R.S32.HI UR53, URZ, 0x1f, UR50 ;  /* 0x0000001f3f357899 */ /* 0x000fc40008011432 */
        /* <DEDUP_REMOVED lines=18> */
.L_x_863:
        /* <DEDUP_REMOVED lines=13> */
.L_x_864:
        /* <DEDUP_REMOVED lines=11> */
.L_x_865:
[----:B------:R-:W-:-:S04]  /*18c0*/  UIMAD UR7, UR46, UR60, UR57 ;  /* 0x0000003c2e0772a4 */ /* 0x000fc8000f8e0239 */
[----:B------:R-:W-:-:S12]  /*18d0*/  UIMAD UR7, UR7, UR58, URZ ;  /* 0x0000003a070772a4 */ /* 0x000fd8000f8e023f */
.L_x_866:
        /* <DEDUP_REMOVED lines=17> */
[----:B------:R-:W-:Y:S01]  /*19f0*/  UIADD3 UR18, UR16, UR18, URZ ;  /* 0x0000001210127290 */ /* 0x000fe2000fffe03f */
[----:B------:R-:W-:Y:S01]  /*1a00*/  IMAD.WIDE.U32 R12, R13, UR30, R162 ;  /* 0x0000001e0d0c7c25 */ /* 0x000fe2000f8e00a2 */
[----:B------:R-:W-:Y:S01]  /*1a10*/  UISETP.GE.AND UP2, UPT, UR34, 0x1, UPT ;  /* 0x000000012200788c */ /* 0x000fe2000bf46270 */
[----:B------:R-:W-:Y:S01]  /*1a20*/  ULDC.64 UR32, c[0x0][0x3e0] ;  /* 0x0000f80000207ab9 */ /* 0x000fe20000000a00 */
[----:B------:R-:W-:Y:S01]  /*1a30*/  ULDC.64 UR42, c[0x0][0x2b0] ;  /* 0x0000ac00002a7ab9 */ /* 0x000fe20000000a00 */
[----:B-1----:R-:W-:Y:S01]  /*1a40*/  IMAD R0, R4, UR17, RZ ;  /* 0x0000001104007c24 */ /* 0x002fe2000f8e02ff */
[----:B------:R-:W-:Y:S01]  /*1a50*/  IADD3 R12, P0, R12, UR54, RZ ;  /* 0x000000360c0c7c10 */ /* 0x000fe2000ff1e0ff */
[----:B------:R-:W-:Y:S01]  /*1a60*/  IMAD.WIDE.U32 R16, R4, UR16, R14 ;  /* 0x0000001004107c25 */ /* 0x000fe2000f8e000e */
[----:B------:R-:W-:Y:S01]  /*1a70*/  ULDC.64 UR44, c[0x0][0x478] ;  /* 0x00011e00002c7ab9 */ /* 0x000fe20000000a00 */
[----:B------:R-:W-:Y:S01]  /*1a80*/  ULEA.HI.SX32 UR11, UR19, 0xffffffff, 0x19 ;  /* 0xffffffff130b7891 */ /* 0x000fe2000f8fca3f */
[----:B------:R-:W-:Y:S01]  /*1a90*/  IADD3.X R13, R13, UR21, R7, P0, !PT ;  /* 0x000000150d0d7c10 */ /* 0x000fe200087fe407 */
[----:B------:R-:W-:Y:S01]  /*1aa0*/  IMAD R0, R5, UR16, R0 ;  /* 0x0000001005007c24 */ /* 0x000fe2000f8e0200 */
[----:B------:R-:W-:Y:S01]  /*1ab0*/  USHF.L.U32 UR21, UR5, 0x7, URZ ;  /* 0x0000000705157899 */ /* 0x000fe2000800063f */
        /* <DEDUP_REMOVED lines=10> */
[----:B------:R-:W-:Y:S01]  /*1b60*/  ULDC.64 UR16, c[0x0][0x210] ;  /* 0x0000840000107ab9 */ /* 0x000fe20000000a00 */
[----:B------:R-:W-:Y:S01]  /*1b70*/  USHF.R.S32.HI UR7, URZ, 0x1f, UR21 ;  /* 0x0000001f3f077899 */ /* 0x000fe20008011415 */
[----:B------:R-:W-:Y:S01]  /*1b80*/  IMAD.WIDE.U32 R16, R16, UR57, R12 ;  /* 0x0000003910107c25 */ /* 0x000fe2000f8e000c */
[----:B------:R-:W-:Y:S01]  /*1b90*/  UIADD3 UR8, UP1, UP0, UR40, UR21, UR50 ;  /* 0x0000001528087290 */ /* 0x000fe2000f83e032 */
[----:B------:R-:W-:Y:S02]  /*1ba0*/  ULDC.64 UR12, c[0x0][0x400] ;  /* 0x00010000000c7ab9 */ /* 0x000fe40000000a00 */
[----:B------:R-:W-:Y:S01]  /*1bb0*/  IMAD.IADD R7, R9, 0x1, -R10 ;  /* 0x0000000109077824 */ /* 0x000fe200078e0a0a */
[C---:B------:R-:W-:Y:S01]  /*1bc0*/  LEA R186, P0, R16.reuse, UR16, 0x1 ;  /* 0x0000001010ba7c11 */ /* 0x040fe2000f8008ff */
[----:B------:R-:W-:Y:S01]  /*1bd0*/  VIADD R10, R17, UR9 ;  /* 0x00000009110a7c36 */ /* 0x000fe20008000000 */
[----:B------:R-:W-:Y:S01]  /*1be0*/  UIADD3.X UR7, UR49, UR7, UR53, UP1, UP0 ;  /* 0x0000000731077290 */ /* 0x000fe20008fe0435 */
[----:B------:R-:W-:Y:S01]  /*1bf0*/  VIADD R15, R15, UR10 ;  /* 0x0000000a0f0f7c36 */ /* 0x000fe20008000000 */
        /* <DEDUP_REMOVED lines=18> */
[CC--:B------:R-:W-:Y:S01]  /*1d20*/  LEA.HI R10, R0.reuse, R9.reuse, RZ, 0x3 ;  /* 0x00000009000a7211 */ /* 0x0c0fe200078f18ff */
[----:B------:R-:W-:Y:S01]  /*1d30*/  ULEA.HI UR7, UR11, UR11, URZ, 0x1 ;  /* 0x0000000b0b077291 */ /* 0x000fe2000f8f083f */
[----:B------:R-:W-:Y:S01]  /*1d40*/  PLOP3.LUT P1, PT, PT, PT, UP4, 0x80, 0x0 ;  /* 0x000000000000781c */ /* 0x000fe20003f2f048 */
[----:B------:R-:W-:Y:S01]  /*1d50*/  UMOV UR16, UR18 ;  /* 0x0000001200107c82 */ /* 0x000fe20008000000 */
[----:B------:R-:W-:Y:S01]  /*1d60*/  SHF.R.S32.HI R10, RZ, 0x3, R10 ;  /* 0x00000003ff0a7819 */ /* 0x000fe2000001140a */
[----:B------:R-:W-:Y:S01]  /*1d70*/  ULOP3.LUT UR7, UR7, 0xfffffffe, URZ, 0xc0, !UPT ;  /* 0xfffffffe07077892 */ /* 0x000fe2000f8ec03f */
[----:B------:R-:W-:Y:S01]  /*1d80*/  LEA.HI R9, R0, R9, RZ, 0x2 ;  /* 0x0000000900097211 */ /* 0x000fe200078f10ff */
[----:B------:R-:W-:Y:S01]  /*1d90*/  UMOV UR17, UR19 ;  /* 0x0000001300117c82 */ /* 0x000fe20008000000 */
[----:B------:R-:W-:Y:S01]  /*1da0*/  UMOV UR19, UR8 ;  /* 0x0000000800137c82 */ /* 0x000fe20008000000 */
[----:B------:R-:W-:Y:S01]  /*1db0*/  IMAD.SHL.U32 R10, R10, 0x40, RZ ;  /* 0x000000400a0a7824 */ /* 0x000fe200078e00ff */
[----:B------:R-:W-:Y:S01]  /*1dc0*/  LEA.HI R9, R9, R154, RZ, 0x1 ;  /* 0x0000009a09097211 */ /* 0x000fe200078f08ff */
[----:B------:R-:W-:Y:S01]  /*1dd0*/  UIADD3 UR10, UR11, -UR7, URZ ;  /* 0x800000070b0a7290 */ /* 0x000fe2000fffe03f */
[----:B------:R-:W-:Y:S01]  /*1de0*/  BSSY B0, `(.L_x_868) ;  /* 0x0000023000007945 */ /* 0x000fe20003800000 */
[----:B------:R-:W-:Y:S01]  /*1df0*/  UIMAD UR7, UR11, -0x80, UR34 ;  /* 0xffffff800b0778a4 */ /* 0x000fe2000f8e0222 */
[----:B------:R-:W-:Y:S01]  /*1e00*/  LOP3.LUT R15, R10, 0xc0, RZ, 0xc0, !PT ;  /* 0x000000c00a0f7812 */ /* 0x000fe200078ec0ff */
[----:B------:R-:W-:Y:S01]  /*1e10*/  @P1 BAR.SYNC.DEFER_BLOCKING 0x0 ;  /* 0x0000000000001b1d */ /* 0x000fe20000010000 */
[----:B------:R-:W-:Y:S01]  /*1e20*/  LOP3.LUT R9, R9, 0x7fffffe, RZ, 0xc0, !PT ;  /* 0x07fffffe09097812 */ /* 0x000fe200078ec0ff */
[----:B------:R-:W-:Y:S01]  /*1e30*/  UISETP.NE.AND UP0, UPT, UR10, 0x1, UPT ;  /* 0x000000010a00788c */ /* 0x000fe2000bf05270 */
[----:B------:R-:W-:Y:S01]  /*1e40*/  LOP3.LUT R13, R15, 0x18, R162, 0xf8, !PT ;  /* 0x000000180f0d7812 */ /* 0x000fe200078ef8a2 */
[C---:B------:R-:W-:Y:S01]  /*1e50*/  VIADD R10, R154.reuse, 0x40 ;  /* 0x000000409a0a7836 */ /* 0x040fe20000000000 */
[----:B------:R-:W-:Y:S01]  /*1e60*/  SHF.R.U32.HI R0, RZ, 0x3, R15 ;  /* 0x00000003ff007819 */ /* 0x000fe2000001160f */
[C---:B------:R-:W-:Y:S01]  /*1e70*/  IMAD.IADD R9, R154.reuse, 0x1, -R9 ;  /* 0x000000019a097824 */ /* 0x040fe200078e0a09 */
[----:B------:R-:W-:Y:S01]  /*1e80*/  ISETP.GE.AND P3, PT, R154, UR7, PT ;  /* 0x000000079a007c0c */ /* 0x000fe2000bf66270 */
[----:B------:R-:W-:Y:S01]  /*1e90*/  UMOV UR18, UR9 ;  /* 0x0000000900127c82 */ /* 0x000fe20008000000 */
[----:B------:R-:W-:Y:S01]  /*1ea0*/  LOP3.LUT R0, R13, R0, RZ, 0x3c, !PT ;  /* 0x000000000d007212 */ /* 0x000fe200078e3cff */
[----:B------:R-:W-:Y:S01]  /*1eb0*/  IMAD R9, R152, 0x8, R9 ;  /* 0x0000000898097824 */ /* 0x000fe200078e0209 */
[----:B------:R-:W-:-:S02]  /*1ec0*/  PLOP3.LUT P0, PT, PT, PT, UP0, 0x80, 0x0 ;  /* 0x000000000000781c */ /* 0x000fc40003f0f008 */
[----:B------:R-:W-:Y:S01]  /*1ed0*/  ISETP.GE.AND P2, PT, R10, UR7, PT ;  /* 0x000000070a007c0c */ /* 0x000fe2000bf46270 */
[----:B------:R-:W-:-:S04]  /*1ee0*/  IMAD.U32 R9, R9, 0x20, R0 ;  /* 0x0000002009097824 */ /* 0x000fc800078e0000 */
[----:B------:R-:W-:-:S05]  /*1ef0*/  VIADD R180, R9, 0x1000 ;  /* 0x0000100009b47836 */ /* 0x000fca0000000000 */
[----:B------:R-:W-:Y:S02]  /*1f00*/  SEL R180, R180, R9, !P0 ;  /* 0x00000009b4b47207 */ /* 0x000fe40004000000 */
[----:B------:R-:W-:Y:S02]  /*1f10*/  LEA R9, R9, UR4, 0x1 ;  /* 0x0000000409097c11 */ /* 0x000fe4000f8e08ff */
[----:B------:R-:W-:-:S03]  /*1f20*/  LEA R180, R180, UR4, 0x1 ;  /* 0x00000004b4b47c11 */ /* 0x000fc6000f8e08ff */
        /* <DEDUP_REMOVED lines=14> */
.L_x_869:
[----:B------:R-:W-:Y:S05]  /*2010*/  BSYNC B0 ;  /* 0x0000000000007941 */ /* 0x000fea0003800000 */
.L_x_868:
        /* <DEDUP_REMOVED lines=13> */
.L_x_871:
[----:B------:R-:W-:Y:S05]  /*20f0*/  BSYNC B0 ;  /* 0x0000000000007941 */ /* 0x000fea0003800000 */
.L_x_870:
        /* <DEDUP_REMOVED lines=18> */
.L_x_873:
[----:B------:R-:W-:Y:S05]  /*2220*/  BSYNC B0 ;  /* 0x0000000000007941 */ /* 0x000fea0003800000 */
.L_x_872:
        /* <DEDUP_REMOVED lines=14> */
[----:B-1----:R-:W-:-:S03]  /*2310*/  IMAD.U32 R13, RZ, RZ, UR31 ;  /* 0x0000001fff0d7e24 */ /* 0x002fc6000f8e00ff */
[----:B------:R-:W-:-:S04]  /*2320*/  LEA R12, P1, R15, R186, 0x7 ;  /* 0x000000ba0f0c7211 */ /* 0x000fc800078238ff */
[----:B------:R-:W-:-:S05]  /*2330*/  LEA.HI.X R13, R15, R187, R13, 0x7, P1 ;  /* 0x000000bb0f0d7211 */ /* 0x000fca00008f3c0d */
[----:B------:R-:W-:Y:S01]  /*2340*/  @!PT LDS RZ, [RZ] ;  /* 0x00000000fffff984 */ /* 0x000fe20000000800 */
[----:B------:R-:W-:Y:S01]  /*2350*/  @!PT LDS RZ, [RZ] ;  /* 0x00000000fffff984 */ /* 0x000fe20000000800 */
[----:B------:R-:W-:Y:S01]  /*2360*/  @!PT LDS RZ, [RZ] ;  /* 0x00000000fffff984 */ /* 0x000fe20000000800 */
[----:B------:R1:W-:Y:S04]  /*2370*/  LDGSTS.E.BYPASS.LTC128B.128 [R180+0x1000], desc[UR14][R12.64] ;  /* 0x010000000cb47fae */ /* 0x0003e8000b901d4e */
.L_x_875:
[----:B------:R-:W-:Y:S05]  /*2380*/  BSYNC B0 ;  /* 0x0000000000007941 */ /* 0x000fea0003800000 */
.L_x_874:
[----:B------:R-:W-:Y:S01]  /*2390*/  UIMAD UR8, UR38, UR22, URZ ;  /* 0x00000016260872a4 */ /* 0x000fe2000f8e023f */
[----:B-1----:R-:W-:Y:S01]  /*23a0*/  IMAD.WIDE.U32 R12, R5, UR27, R162 ;  /* 0x0000001b050c7c25 */ /* 0x002fe2000f8e00a2 */
[----:B------:R-:W-:Y:S01]  /*23b0*/  ULDC.64 UR12, c[0x0][0x260] ;  /* 0x00009800000c7ab9 */ /* 0x000fe20000000a00 */
[C---:B------:R-:W-:Y:S01]  /*23c0*/  IADD3 R0, R150.reuse, 0x40, RZ ;  /* 0x0000004096007810 */ /* 0x040fe20007ffe0ff */
[----:B------:R-:W-:Y:S01]  /*23d0*/  UIMAD UR9, UR27, UR23, UR8 ;  /* 0x000000171b0972a4 */ /* 0x000fe2000f8e0208 */
[----:B------:R-:W-:Y:S01]  /*23e0*/  VIADD R4, R150, 0x8 ;  /* 0x0000000896047836 */ /* 0x000fe20000000000 */
[----:B------:R-:W-:Y:S01]  /*23f0*/  UIMAD UR8, UR36, -0x80, UR6 ;  /* 0xffffff80240878a4 */ /* 0x000fe2000f8e0206 */
[----:B------:R-:W-:Y:S01]  /*2400*/  IADD3 R14, P1, R12, UR20, RZ ;  /* 0x000000140c0e7c10 */ /* 0x000fe2000ff3e0ff */
[----:B------:R-:W-:Y:S01]  /*2410*/  BSSY B0, `(.L_x_876) ;  /* 0x0000024000007945 */ /* 0x000fe20003800000 */
[----:B------:R-:W-:Y:S01]  /*2420*/  ISETP.GE.AND P5, PT, R0, UR7, PT ;  /* 0x0000000700007c0c */ /* 0x000fe2000bfa6270 */
[----:B------:R-:W-:Y:S01]  /*2430*/  IMAD.U32 R5, RZ, RZ, UR9 ;  /* 0x00000009ff057e24 */ /* 0x000fe2000f8e00ff */
[----:B------:R-:W-:Y:S01]  /*2440*/  ISETP.GE.AND P6, PT, R4, UR7, PT ;  /* 0x0000000704007c0c */ /* 0x000fe2000bfc6270 */
[----:B------:R-:W-:Y:S01]  /*2450*/  VIADD R0, R150, 0x48 ;  /* 0x0000004896007836 */ /* 0x000fe20000000000 */
[----:B------:R-:W-:-:S02]  /*2460*/  ISETP.GE.AND P3, PT, R154, UR8, PT ;  /* 0x000000089a007c0c */ /* 0x000fc4000bf66270 */
[----:B------:R-:W-:Y:S01]  /*2470*/  IADD3.X R15, R13, UR26, R5, P1, !PT ;  /* 0x0000001a0d0f7c10 */ /* 0x000fe20008ffe405 */
[----:B------:R-:W-:Y:S01]  /*2480*/  IMAD R5, R6, UR12, RZ ;  /* 0x0000000c06057c24 */ /* 0x000fe2000f8e02ff */
[----:B------:R-:W-:Y:S02]  /*2490*/  ISETP.GE.AND P1, PT, R150, UR7, PT ;  /* 0x0000000796007c0c */ /* 0x000fe4000bf26270 */
[----:B------:R-:W-:Y:S01]  /*24a0*/  ISETP.GE.AND P4, PT, R0, UR7, PT ;  /* 0x0000000700007c0c */ /* 0x000fe2000bf86270 */
[C---:B------:R-:W-:Y:S01]  /*24b0*/  IMAD R5, R8.reuse, UR13, R5 ;  /* 0x0000000d08057c24 */ /* 0x040fe2000f8e0205 */
[----:B------:R-:W-:Y:S01]  /*24c0*/  P2R R12, PR, RZ, 0x2 ;  /* 0x00000002ff0c7803 */ /* 0x000fe20000000000 */
[----:B------:R-:W-:-:S04]  /*24d0*/  IMAD.WIDE.U32 R14, R8, UR12, R14 ;  /* 0x0000000c080e7c25 */ /* 0x000fc8000f8e000e */
[----:B------:R1:W-:Y:S01]  /*24e0*/  @P3 STS [R9+0x6000], RZ ;  /* 0x006000ff09003388 */ /* 0x0003e20000000800 */
[----:B------:R-:W-:-:S03]  /*24f0*/  IADD3 R5, R15, R5, RZ ;  /* 0x000000050f057210 */ /* 0x000fc60007ffe0ff */
        /* <DEDUP_REMOVED lines=21> */
.L_x_877:
[----:B------:R-:W-:Y:S05]  /*2650*/  BSYNC B0 ;  /* 0x0000000000007941 */ /* 0x000fea0003800000 */
.L_x_876:
[----:B------:R-:W-:Y:S01]  /*2660*/  ISETP.GE.AND P2, PT, R10, UR8, PT ;  /* 0x000000080a007c0c */ /* 0x000fe2000bf46270 */
[----:B------:R-:W-:-:S12]  /*2670*/  BSSY B0, `(.L_x_878) ;  /* 0x0000015000007945 */ /* 0x000fd80003800000 */
[----:B------:R1:W-:Y:S01]  /*2680*/  @P2 STS.128 [R9+0x7000], RZ ;  /* 0x007000ff09002388 */ /* 0x0003e20000000c00 */
        /* <DEDUP_REMOVED lines=19> */
.L_x_879:
[----:B------:R-:W-:Y:S05]  /*27c0*/  BSYNC B0 ;  /* 0x0000000000007941 */ /* 0x000fea0003800000 */
.L_x_878:
[----:B------:R-:W-:Y:S01]  /*27d0*/  UIMAD UR7, UR38, UR24, URZ ;  /* 0x00000018260772a4 */ /* 0x000fe2000f8e023f */
[----:B------:R-:W-:Y:S01]  /*27e0*/  MOV R5, UR24 ;  /* 0x0000001800057c02 */ /* 0x000fe20008000f00 */
[----:B------:R2:W-:Y:S01]  /*27f0*/  @P3 STS [R9+0x8000], RZ ;  /* 0x008000ff09003388 */ /* 0x0005e20000000800 */
[----:B------:R-:W-:Y:S01]  /*2800*/  ULDC.64 UR8, c[0x0][0x268] ;  /* 0x00009a0000087ab9 */ /* 0x000fe20000000a00 */
[----:B------:R-:W-:Y:S01]  /*2810*/  UIMAD UR7, UR27, UR25, UR7 ;  /* 0x000000191b0772a4 */ /* 0x000fe2000f8e0207 */
[----:B------:R-:W-:Y:S01]  /*2820*/  BSSY B0, `(.L_x_880) ;  /* 0x000001f000007945 */ /* 0x000fe20003800000 */
[----:B------:R-:W-:Y:S01]  /*2830*/  IMAD.WIDE.U32 R14, R5, UR27, R162 ;  /* 0x0000001b050e7c25 */ /* 0x000fe2000f8e00a2 */
[----:B------:R2:W-:Y:S03]  /*2840*/  @P3 STS [R9+0x8004], RZ ;  /* 0x008004ff09003388 */ /* 0x0005e60000000800 */
[----:B------:R-:W-:Y:S01]  /*2850*/  MOV R4, UR7 ;  /* 0x0000000700047c02 */ /* 0x000fe20008000f00 */
[----:B------:R2:W-:Y:S01]  /*2860*/  @P3 STS.64 [R9+0x8008], RZ ;  /* 0x008008ff09003388 */ /* 0x0005e20000000a00 */
[----:B-1----:R-:W-:Y:S01]  /*2870*/  IADD3 R16, P1, R14, UR28, RZ ;  /* 0x0000001c0e107c10 */ /* 0x002fe2000ff3e0ff */
[----:B------:R-:W-:-:S03]  /*2880*/  IMAD R5, R6, UR8, RZ ;  /* 0x0000000806057c24 */ /* 0x000fc6000f8e02ff */
[----:B------:R-:W-:Y:S01]  /*2890*/  IADD3.X R17, R15, UR29, R4, P1, !PT ;  /* 0x0000001d0f117c10 */ /* 0x000fe20008ffe404 */
[C---:B------:R-:W-:Y:S01]  /*28a0*/  IMAD R5, R8.reuse, UR9, R5 ;  /* 0x0000000908057c24 */ /* 0x040fe2000f8e0205 */
[----:B------:R-:W1:Y:S01]  /*28b0*/  LDC.64 R14, c[0x0][0x3b8] ;  /* 0x0000ee00ff0e7b82 */ /* 0x000e620000000a00 */
[----:B------:R-:W-:-:S05]  /*28c0*/  IMAD.WIDE.U32 R16, R8, UR8, R16 ;  /* 0x0000000808107c25 */ /* 0x000fca000f8e0010 */
[----:B------:R-:W-:Y:S01]  /*28d0*/  IADD3 R5, R17, R5, RZ ;  /* 0x0000000511057210 */ /* 0x000fe20007ffe0ff */
[----:B------:R-:W-:Y:S06]  /*28e0*/  @P3 BRA `(.L_x_881) ;  /* 0x0000000000483947 */ /* 0x000fec0003800000 */
        /* <DEDUP_REMOVED lines=18> */
.L_x_881:
[----:B------:R-:W-:Y:S05]  /*2a10*/  BSYNC B0 ;  /* 0x0000000000007941 */ /* 0x000fea0003800000 */
.L_x_880:
        /* <DEDUP_REMOVED lines=21> */
.L_x_883:
[----:B------:R-:W-:Y:S05]  /*2b70*/  BSYNC B0 ;  /* 0x0000000000007941 */ /* 0x000fea0003800000 */
.L_x_882:
[----:B------:R-:W-:Y:S01]  /*2b80*/  IMAD.MOV.U32 R13, RZ, RZ, 0x4 ;  /* 0x00000004ff0d7424 */ /* 0x000fe200078e00ff */
[----:B-1----:R-:W2:Y:S02]  /*2b90*/  LDG.E.64 R4, desc[UR14][R14.64] ;  /* 0x0000000e0e047981 */ /* 0x002ea4000c1e1b00 */
[----:B--234-:R-:W-:Y:S01]  /*2ba0*/  IMAD.MOV.U32 R9, RZ, RZ, 0x4 ;  /* 0x00000004ff097424 */ /* 0x01cfe200078e00ff */
[----:B------:R-:W-:Y:S01]  /*2bb0*/  ISETP.NE.AND P1, PT, R12, RZ, PT ;  /* 0x000000ff0c00720c */ /* 0x000fe20003f25270 */
[----:B------:R-:W-:Y:S01]  /*2bc0*/  IMAD.MOV.U32 R177, RZ, RZ, 0x7f800000 ;  /* 0x7f800000ffb17424 */ /* 0x000fe200078e00ff */
[----:B------:R-:W2:Y:S01]  /*2bd0*/  LDG.E.64 R10, desc[UR14][R14.64+0x8] ;  /* 0x0000080e0e0a7981 */ /* 0x000ea2000c1e1b00 */
[----:B------:R-:W-:Y:S02]  /*2be0*/  IMAD.MOV.U32 R179, RZ, RZ, 0x7f800000 ;  /* 0x7f800000ffb37424 */ /* 0x000fe400078e00ff */
[----:B------:R-:W-:Y:S01]  /*2bf0*/  IMAD.MOV.U32 R176, RZ, RZ, 0x7f800000 ;  /* 0x7f800000ffb07424 */ /* 0x000fe200078e00ff */
[----:B------:R-:W0:Y:S01]  /*2c00*/  LDGDEPBAR ;  /* 0x00000000000079af */ /* 0x000e220000000000 */
[----:B------:R-:W-:Y:S01]  /*2c10*/  IMAD.WIDE R12, R150, R13, UR16 ;  /* 0x00000010960c7e25 */ /* 0x000fe2000f8e020d */
[----:B------:R-:W-:-:S03]  /*2c20*/  UIMAD UR7, UR46, UR60, UR57 ;  /* 0x0000003c2e0772a4 */ /* 0x000fc6000f8e0239 */
[----:B------:R-:W-:Y:S01]  /*2c30*/  IMAD.MOV.U32 R178, RZ, RZ, 0x7f800000 ;  /* 0x7f800000ffb27424 */ /* 0x000fe200078e00ff */
[----:B------:R1:W5:Y:S01]  /*2c40*/  @!P6 LDG.E R179, desc[UR14][R12.64+0x20] ;  /* 0x0000200e0cb3e981 */ /* 0x000362000c1e1900 */
[----:B------:R-:W-:Y:S01]  /*2c50*/  @!P4 IMAD.WIDE R8, R0, R9, UR16 ;  /* 0x000000100008ce25 */ /* 0x000fe2000f8e0209 */
[----:B------:R-:W-:Y:S01]  /*2c60*/  SHF.R.S32.HI R174, RZ, 0x1f, R7 ;  /* 0x0000001fffae7819 */ /* 0x000fe20000011407 */
[----:B------:R-:W-:Y:S01]  /*2c70*/  ULDC UR38, c[0x0][0x2d0] ;  /* 0x0000b40000267ab9 */ /* 0x000fe20000000800 */
[----:B------:R1:W5:Y:S01]  /*2c80*/  @!P5 LDG.E R176, desc[UR14][R12.64+0x100] ;  /* 0x0001000e0cb0d981 */ /* 0x000362000c1e1900 */
[----:B------:R-:W-:Y:S02]  /*2c90*/  VIADD R139, R148, 0x1000 ;  /* 0x00001000948b7836 */ /* 0x000fe40000000000 */
[----:B------:R-:W-:Y:S01]  /*2ca0*/  VIADD R138, R147, 0x1000 ;  /* 0x00001000938a7836 */ /* 0x000fe20000000000 */
[----:B------:R1:W5:Y:S01]  /*2cb0*/  @!P4 LDG.E R177, desc[UR14][R8.64] ;  /* 0x0000000e08b1c981 */ /* 0x000362000c1e1900 */
[----:B------:R-:W-:Y:S01]  /*2cc0*/  USHF.L.U32 UR7, UR7, 0x5, URZ ;  /* 0x0000000507077899 */ /* 0x000fe2000800063f */
[----:B------:R-:W-:Y:S01]  /*2cd0*/  SEL R139, R139, R148, !P0 ;  /* 0x000000948b8b7207 */ /* 0x000fe20004000000 */
[----:B------:R-:W-:Y:S01]  /*2ce0*/  IMAD.MOV.U32 R173, RZ, RZ, 0x4 ;  /* 0x00000004ffad7424 */ /* 0x000fe200078e00ff */
[----:B------:R1:W5:Y:S01]  /*2cf0*/  @!P1 LDG.E R178, desc[UR14][R12.64] ;  /* 0x0000000e0cb29981 */ /* 0x000362000c1e1900 */
[----:B------:R-:W-:Y:S01]  /*2d00*/  USHF.R.S32.HI UR8, URZ, 0x1f, UR7 ;  /* 0x0000001f3f087899 */ /* 0x000fe20008011407 */
[----:B------:R-:W-:Y:S01]  /*2d10*/  SEL R138, R138, R147, !P0 ;  /* 0x000000938a8a7207 */ /* 0x000fe20004000000 */
        /* <DEDUP_REMOVED lines=17> */
[----:B------:R-:W-:Y:S01]  /*2e30*/  LEA R139, R139, UR4, 0x1 ;  /* 0x000000048b8b7c11 */ /* 0x000fe2000f8e08ff */
[----:B------:R-:W-:Y:S01]  /*2e40*/  IMAD.MOV.U32 R175, RZ, RZ, R180 ;  /* 0x000000ffffaf7224 */ /* 0x000fe200078e00b4 */
[----:B------:R-:W-:Y:S01]  /*2e50*/  LEA R138, R138, UR4, 0x1 ;  /* 0x000000048a8a7c11 */ /* 0x000fe2000f8e08ff */
[----:B------:R-:W-:Y:S02]  /*2e60*/  UIADD3 UR21, -UR21, URZ, URZ ;  /* 0x0000003f15157290 */ /* 0x000fe4000fffe13f */
        /* <DEDUP_REMOVED lines=14> */
[----:B------:R-:W-:Y:S01]  /*2f50*/  ULDC.U8 UR9, c[0x0][0x388] ;  /* 0x0000e20000097ab9 */ /* 0x000fe20000000000 */
[----:B------:R-:W-:Y:S02]  /*2f60*/  R2UR UR12, R5 ;  /* 0x00000000050c72ca */ /* 0x000fe400000e0000 */
[----:B------:R-:W-:Y:S02]  /*2f70*/  R2UR UR13, R4 ;  /* 0x00000000040d72ca */ /* 0x000fe400000e0000 */
[----:B--2---:R-:W-:Y:S01]  /*2f80*/  IADD3 R182, P2, P1, R10, UR7, R7 ;  /* 0x000000070ab67c10 */ /* 0x004fe2000f95e007 */
[----:B------:R-:W-:-:S04]  /*2f90*/  UIADD3 UR7, UR27, 0x80, URZ ;  /* 0x000000801b077890 */ /* 0x000fc8000fffe03f */
[----:B------:R-:W-:Y:S01]  /*2fa0*/  IMAD.WIDE.U32 R182, R182, -0x2daee0ad, RZ ;  /* 0xd2511f53b6b67825 */ /* 0x000fe200078e00ff */
[----:B------:R-:W-:Y:S01]  /*2fb0*/  IADD3.X R174, R11, UR8, R174, P2, P1 ;  /* 0x000000080bae7c10 */ /* 0x000fe200097e24ae */
[----:B------:R-:W-:Y:S02]  /*2fc0*/  UIMAD UR27, UR5, 0x48, URZ ;  /* 0x00000048051b78a4 */ /* 0x000fe4000f8e023f */
[----:B------:R-:W-:Y:S01]  /*2fd0*/  UISETP.GE.AND UP0, UPT, UR7, UR6, UPT ;  /* 0x000000060700728c */ /* 0x000fe2000bf06270 */
[----:B-1----:R-:W-:-:S10]  /*2fe0*/  ULDC UR8, c[0x0][0x2ec] ;  /* 0x0000bb0000087ab9 */ /* 0x002fd40000000800 */
.L_x_886:
[----:B------:R-:W-:Y:S01]  /*2ff0*/  PLOP3.LUT P0, PT, PT, PT, UP0, 0x80, 0x0 ;  /* 0x000000000000781c */ /* 0x000fe20003f0f008 */
[----:B------:R-:W0:Y:S01]  /*3000*/  LDGDEPBAR ;  /* 0x00000000000079af */ /* 0x000e220000000000 */
[----:B------:R-:W-:Y:S01]  /*3010*/  PLOP3.LUT P6, PT, PT, PT, UP0, 0x80, 0x0 ;  /* 0x000000000000781c */ /* 0x000fe20003fcf008 */
[----:B------:R-:W-:Y:S01]  /*3020*/  IMAD.IADD R149, R144, 0x1, R139 ;  /* 0x0000000190957824 */ /* 0x000fe200078e028b */
[----:B------:R-:W-:Y:S01]  /*3030*/  PLOP3.LUT P3, PT, PT, PT, UP0, 0x80, 0x0 ;  /* 0x000000000000781c */ /* 0x000fe20003f6f008 */
[----:B------:R-:W-:Y:S01]  /*3040*/  IMAD.U32 R191, RZ, RZ, UR18 ;  /* 0x00000012ffbf7e24 */ /* 0x000fe2000f8e00ff */
[----:B------:R-:W-:Y:S01]  /*3050*/  PLOP3.LUT P5, PT, PT, PT, UP0, 0x80, 0x0 ;  /* 0x000000000000781c */ /* 0x000fe20003faf008 */
[----:B------:R-:W-:Y:S01]  /*3060*/  IMAD.U32 R193, RZ, RZ, UR36 ;  /* 0x00000024ffc17e24 */ /* 0x000fe2000f8e00ff */
[----:B------:R-:W-:Y:S01]  /*3070*/  PLOP3.LUT P2, PT, PT, PT, UP0, 0x80, 0x0 ;  /* 0x000000000000781c */ /* 0x000fe20003f4f008 */
[----:B-----5:R-:W-:Y:S01]  /*3080*/  FMUL.FTZ R249, R178, 1.4426950216293334961 ;  /* 0x3fb8aa3bb2f97820 */ /* 0x020fe20000410000 */
        /* <DEDUP_REMOVED lines=90> */
[C---:B------:R-:W-:Y:S01]  /*3630*/  @P6 VIADD R181, R193.reuse, 0x10 ;  /* 0x00000010c1b56836 */ /* 0x040fe20000000000 */
        /* <DEDUP_REMOVED lines=15> */
[-C--:B------:R-:W-:Y:S05]  /*3730*/  HMMA.16816.F32.BF16 R60, R132, R102.reuse, R60 ;  /* 0x00000066843c723c */ /* 0x080fea000004183c */
        /* <DEDUP_REMOVED lines=10> */
[----:B------:R-:W-:Y:S02]  /*37e0*/  PLOP3.LUT P1, PT, PT, PT, UP0, 0x80, 0x0 ;  /* 0x000000000000781c */ /* 0x000fe40003f2f008 */
[----:B------:R-:W-:Y:S02]  /*37f0*/  PLOP3.LUT P0, PT, PT, PT, UP0, 0x80, 0x0 ;  /* 0x000000000000781c */ /* 0x000fe40003f0f008 */
[----:B------:R-:W-:Y:S02]  /*3800*/  @P2 FSEL R24, R24, -INF , !P6 ;  /* 0xff80000018182808 */ /* 0x000fe40007000000 */
        /* <DEDUP_REMOVED lines=9> */
[----:B------:R-:W-:Y:S01]  /*38a0*/  PLOP3.LUT P1, PT, PT, PT, UP0, 0x80, 0x0 ;  /* 0x000000000000781c */ /* 0x000fe20003f2f008 */
[----:B------:R-:W-:Y:S01]  /*38b0*/  @P3 VIADD R181, R193, 0x18 ;  /* 0x00000018c1b53836 */ /* 0x000fe20000000000 */
[----:B------:R-:W-:Y:S02]  /*38c0*/  PLOP3.LUT P3, PT, PT, PT, UP0, 0x80, 0x0 ;  /* 0x000000000000781c */ /* 0x000fe40003f6f008 */
[----:B------:R-:W-:Y:S02]  /*38d0*/  @P2 FSEL R27, R27, -INF , !P5 ;  /* 0xff8000001b1b2808 */ /* 0x000fe40006800000 */
[C---:B------:R-:W-:Y:S02]  /*38e0*/  LEA R196, P2, R150.reuse, R190, 0x2 ;  /* 0x000000be96c47211 */ /* 0x040fe400078410ff */
[----:B------:R-:W-:Y:S02]  /*38f0*/  @P6 ISETP.GE.AND P6, PT, R181, UR6, PT ;  /* 0x00000006b5006c0c */ /* 0x000fe4000bfc6270 */
[----:B------:R-:W-:Y:S02]  /*3900*/  @P4 FSEL R25, R25, -INF , !P5 ;  /* 0xff80000019194808 */ /* 0x000fe40006800000 */
[----:B------:R-:W-:Y:S01]  /*3910*/  PLOP3.LUT P5, PT, PT, PT, UP0, 0x80, 0x0 ;  /* 0x000000000000781c */ /* 0x000fe20003faf008 */
[----:B------:R-:W-:Y:S01]  /*3920*/  @P1 VIADD R181, R193, 0x19 ;  /* 0x00000019c1b51836 */ /* 0x000fe20000000000 */
        /* <DEDUP_REMOVED lines=11> */
[----:B------:R-:W-:Y:S02]  /*39e0*/  @P2 FSEL R34, R34, -INF , !P6 ;  /* 0xff80000022222808 */ /* 0x000fe40007000000 */
[----:B------:R-:W-:Y:S02]  /*39f0*/  @P4 ISETP.GE.AND P4, PT, R181, UR6, PT ;  /* 0x00000006b5004c0c */ /* 0x000fe4000bf86270 */
[----:B------:R-:W-:Y:S01]  /*3a00*/  PLOP3.LUT P3, PT, PT, PT, UP0, 0x80, 0x0 ;  /* 0x000000000000781c */ /* 0x000fe20003f6f008 */
[----:B------:R1:W5:Y:S01]  /*3a10*/  LDG.E R181, desc[UR14][R196.64+0x120] ;  /* 0x0001200ec4b57981 */ /* 0x000362000c1e1900 */
[----:B------:R-:W-:Y:S01]  /*3a20*/  PLOP3.LUT P6, PT, PT, PT, UP0, 0x80, 0x0 ;  /* 0x000000000000781c */ /* 0x000fe20003fcf008 */
[C---:B------:R-:W-:Y:S01]  /*3a30*/  @P0 VIADD R195, R193.reuse, 0x21 ;  /* 0x00000021c1c30836 */ /* 0x040fe20000000000 */
[----:B------:R-:W-:Y:S01]  /*3a40*/  PLOP3.LUT P0, PT, PT, PT, UP0, 0x80, 0x0 ;  /* 0x000000000000781c */ /* 0x000fe20003f0f008 */
[----:B------:R-:W-:Y:S01]  /*3a50*/  @P1 VIADD R194, R193, 0x20 ;  /* 0x00000020c1c21836 */ /* 0x000fe20000000000 */
[----:B------:R-:W-:Y:S02]  /*3a60*/  PLOP3.LUT P1, PT, PT, PT, UP0, 0x80, 0x0 ;  /* 0x000000000000781c */ /* 0x000fe40003f2f008 */
[----:B------:R-:W-:Y:S02]  /*3a70*/  PLOP3.LUT P5, PT, PT, PT, UP0, 0x80, 0x0 ;  /* 0x000000000000781c */ /* 0x000fe40003faf008 */
[----:B------:R-:W-:Y:S03]  /*3a80*/  PLOP3.LUT P2, PT, PT, PT, UP0, 0x80, 0x0 ;  /* 0x000000000000781c */ /* 0x000fe60003f4f008 */
[----:B------:R-:W-:Y:S02]  /*3a90*/  @P3 FSEL R29, R29, -INF , !P4 ;  /* 0xff8000001d1d3808 */ /* 0x000fe40006000000 */
[----:B------:R-:W-:Y:S02]  /*3aa0*/  @P6 FSEL R31, R31, -INF , !P4 ;  /* 0xff8000001f1f6808 */ /* 0x000fe40006000000 */
[----:B------:R-:W-:Y:S02]  /*3ab0*/  PLOP3.LUT P3, PT, PT, PT, UP0, 0x80, 0x0 ;  /* 0x000000000000781c */ /* 0x000fe40003f6f008 */
[----:B------:R-:W-:Y:S02]  /*3ac0*/  PLOP3.LUT P6, PT, PT, PT, UP0, 0x80, 0x0 ;  /* 0x000000000000781c */ /* 0x000fe40003fcf008 */
[----:B------:R-:W-:Y:S02]  /*3ad0*/  @P0 FSEL R35, R35, -INF , !P4 ;  /* 0xff80000023230808 */ /* 0x000fe40006000000 */
[----:B------:R-:W-:Y:S02]  /*3ae0*/  PLOP3.LUT P0, PT, PT, PT, UP0, 0x80, 0x0 ;  /* 0x000000000000781c */ /* 0x000fe40003f0f008 */
[----:B------:R-:W-:Y:S01]  /*3af0*/  @P1 FSEL R33, R33, -INF , !P4 ;  /* 0xff80000021211808 */ /* 0x000fe20006000000 */
[----:B-1----:R-:W-:Y:S01]  /*3b00*/  IMAD.U32 R196, RZ, RZ, UR11 ;  /* 0x0000000bffc47e24 */ /* 0x002fe2000f8e00ff */
[----:B------:R-:W-:Y:S02]  /*3b10*/  PLOP3.LUT P4, PT, PT, PT, UP0, 0x80, 0x0 ;  /* 0x000000000000781c */ /* 0x000fe40003f8f008 */
[----:B------:R-:W-:Y:S01]  /*3b20*/  @P5 ISETP.GE.AND P5, PT, R194, UR6, PT ;  /* 0x00000006c2005c0c */ /* 0x000fe2000bfa6270 */
[----:B------:R-:W-:Y:S01]  /*3b30*/  IMAD R196, R196, 0x8, R153 ;  /* 0x00000008c4c47824 */ /* 0x000fe200078e0299 */
[----:B------:R-:W-:Y:S01]  /*3b40*/  @P2 ISETP.GE.AND P2, PT, R195, UR6, PT ;  /* 0x00000006c3002c0c */ /* 0x000fe2000bf46270 */
[----:B------:R-:W-:Y:S01]  /*3b50*/  IMAD.U32 R194, RZ, RZ, UR36 ;  /* 0x00000024ffc27e24 */ /* 0x000fe2000f8e00ff */
[----:B------:R-:W-:Y:S01]  /*3b60*/  @P3 FSEL R36, R36, -INF , !P5 ;  /* 0xff80000024243808 */ /* 0x000fe20006800000 */
[----:B------:R-:W-:Y:S01]  /*3b70*/  IMAD.WIDE.U32 R230, R196, -0x326172a9, RZ ;  /* 0xcd9e8d57c4e67825 */ /* 0x000fe200078e00ff */
[----:B------:R-:W-:Y:S02]  /*3b80*/  @P6 FSEL R38, R38, -INF , !P5 ;  /* 0xff80000026266808 */ /* 0x000fe40006800000 */
[----:B------:R-:W-:Y:S01]  /*3b90*/  PLOP3.LUT P1, PT, PT, PT, UP0, 0x80, 0x0 ;  /* 0x000000000000781c */ /* 0x000fe20003f2f008 */
[----:B------:R-:W-:Y:S01]  /*3ba0*/  VIADD R196, R196, 0x4 ;  /* 0x00000004c4c47836 */ /* 0x000fe20000000000 */
[----:B------:R-:W-:Y:S01]  /*3bb0*/  PLOP3.LUT P3, PT, PT, PT, UP0, 0x80, 0x0 ;  /* 0x000000000000781c */ /* 0x000fe20003f6f008 */
[----:B------:R-:W-:Y:S01]  /*3bc0*/  IMAD R194, R194, 0x2, R151 ;  /* 0x00000002c2c27824 */ /* 0x000fe200078e0297 */
[----:B------:R-:W-:Y:S01]  /*3bd0*/  PLOP3.LUT P6, PT, PT, PT, UP0, 0x80, 0x0 ;  /* 0x000000000000781c */ /* 0x000fe20003fcf008 */
[----:B------:R-:W-:Y:S01]  /*3be0*/  IMAD.WIDE.U32 R208, R196, -0x326172a9, RZ ;  /* 0xcd9e8d57c4d07825 */ /* 0x000fe200078e00ff */
[----:B------:R-:W-:Y:S02]  /*3bf0*/  @P0 FSEL R37, R37, -INF , !P2 ;  /* 0xff80000025250808 */ /* 0x000fe40005000000 */
[----:B------:R-:W-:Y:S01]  /*3c00*/  PLOP3.LUT P0, PT, PT, PT, UP0, 0x80, 0x0 ;  /* 0x000000000000781c */ /* 0x000fe20003f0f008 */
[----:B------:R-:W-:Y:S01]  /*3c10*/  IMAD.SHL.U32 R197, R194, 0x2, RZ ;  /* 0x00000002c2c57824 */ /* 0x000fe200078e00ff */
[----:B------:R-:W-:Y:S02]  /*3c20*/  @P4 FSEL R42, R42, -INF , !P5 ;  /* 0xff8000002a2a4808 */ /* 0x000fe40006800000 */
[----:B------:R-:W-:Y:S01]  /*3c30*/  PLOP3.LUT P4, PT, PT, PT, UP0, 0x80, 0x0 ;  /* 0x000000000000781c */ /* 0x000fe20003f8f008 */
[----:B------:R-:W-:Y:S01]  /*3c40*/  VIADD R195, R197, 0x1 ;  /* 0x00000001c5c37836 */ /* 0x000fe20000000000 */
[----:B------:R-:W-:Y:S02]  /*3c50*/  @P1 FSEL R40, R40, -INF , !P5 ;  /* 0xff80000028281808 */ /* 0x000fe40006800000 */
[----:B------:R-:W-:Y:S02]  /*3c60*/  @P3 FSEL R39, R39, -INF , !P2 ;  /* 0xff80000027273808 */ /* 0x000fe40005000000 */
[----:B------:R-:W-:Y:S02]  /*3c70*/  @P6 FSEL R41, R41, -INF , !P2 ;  /* 0xff80000029296808 */ /* 0x000fe40005000000 */
[----:B------:R-:W-:Y:S01]  /*3c80*/  PLOP3.LUT P5, PT, PT, PT, UP0, 0x80, 0x0 ;  /* 0x000000000000781c */ /* 0x000fe20003faf008 */
[----:B------:R-:W-:Y:S01]  /*3c90*/  @P0 VIADD R194, R193, 0x30 ;  /* 0x00000030c1c20836 */ /* 0x000fe20000000000 */
[----:B------:R-:W-:Y:S02]  /*3ca0*/  PLOP3.LUT P3, PT, PT, PT, UP0, 0x80, 0x0 ;  /* 0x000000000000781c */ /* 0x000fe40003f6f008 */
[----:B------:R-:W-:Y:S02]  /*3cb0*/  PLOP3.LUT P6, PT, PT, PT, UP0, 0x80, 0x0 ;  /* 0x000000000000781c */ /* 0x000fe40003fcf008 */
[----:B------:R-:W-:Y:S02]  /*3cc0*/  PLOP3.LUT P1, PT, PT, PT, UP0, 0x80, 0x0 ;  /* 0x000000000000781c */ /* 0x000fe40003f2f008 */
[----:B------:R-:W-:Y:S02]  /*3cd0*/  PLOP3.LUT P0, PT, PT, PT, UP0, 0x80, 0x0 ;  /* 0x000000000000781c */ /* 0x000fe40003f0f008 */
[----:B------:R-:W-:Y:S01]  /*3ce0*/  LOP3.LUT R226, R183, UR12, R195, 0x96, !PT ;  /* 0x0000000cb7e27c12 */ /* 0x000fe2000f8e96c3 */
[C---:B------:R-:W-:Y:S01]  /*3cf0*/  @P4 VIADD R195, R193.reuse, 0x28 ;  /* 0x00000028c1c34836 */ /* 0x040fe20000000000 */
[----:B------:R-:W-:Y:S01]  /*3d00*/  PLOP3.LUT P4, PT, PT, PT, UP0, 0x80, 0x0 ;  /* 0x000000000000781c */ /* 0x000fe20003f8f008 */
[----:B------:R-:W-:Y:S01]  /*3d10*/  @P5 VIADD R198, R193, 0x29 ;  /* 0x00000029c1c65836 */ /* 0x000fe20000000000 */
[----:B------:R-:W-:Y:S01]  /*3d20*/  LOP3.LUT R212, R183, UR12, R197, 0x96, !PT ;  /* 0x0000000cb7d47c12 */ /* 0x000fe2000f8e96c5 */
[C---:B------:R-:W-:Y:S01]  /*3d30*/  @P3 VIADD R196, R193.reuse, 0x31 ;  /* 0x00000031c1c43836 */ /* 0x040fe20000000000 */
[----:B------:R-:W-:Y:S01]  /*3d40*/  PLOP3.LUT P5, PT, PT, PT, UP0, 0x80, 0x0 ;  /* 0x000000000000781c */ /* 0x000fe20003faf008 */
[----:B------:R-:W-:Y:S01]  /*3d50*/  @P6 VIADD R197, R193, 0x38 ;  /* 0x00000038c1c56836 */ /* 0x000fe20000000000 */
[-C--:B------:R-:W-:Y:S01]  /*3d60*/  LOP3.LUT R232, R231, R234.reuse, RZ, 0x3c, !PT ;  /* 0x000000eae7e87212 */ /* 0x080fe200078e3cff */
[----:B------:R-:W-:Y:S01]  /*3d70*/  IMAD.WIDE.U32 R212, R212, -0x326172a9, RZ ;  /* 0xcd9e8d57d4d47825 */ /* 0x000fe200078e00ff */
[----:B------:R-:W-:Y:S02]  /*3d80*/  @P1 FSEL R43, R43, -INF , !P2 ;  /* 0xff8000002b2b1808 */ /* 0x000fe40005000000 */
[----:B------:R-:W-:Y:S01]  /*3d90*/  PLOP3.LUT P2, PT, PT, PT, UP0, 0x80, 0x0 ;  /* 0x000000000000781c */ /* 0x000fe20003f4f008 */
[----:B------:R-:W-:Y:S01]  /*3da0*/  @P0 VIADD R193, R193, 0x39 ;  /* 0x00000039c1c10836 */ /* 0x000fe20000000000 */
[----:B------:R-:W-:Y:S01]  /*3db0*/  FSETP.NEU.FTZ.AND P0, PT, R178, -INF , PT ;  /* 0xff800000b200780b */ /* 0x000fe20003f1d000 */
[----:B------:R-:W-:Y:S01]  /*3dc0*/  IMAD.WIDE.U32 R232, R232, -0x2daee0ad, RZ ;  /* 0xd2511f53e8e87825 */ /* 0x000fe200078e00ff */
[----:B------:R-:W-:Y:S02]  /*3dd0*/  @P4 ISETP.GE.AND P4, PT, R194, UR6, PT ;  /* 0x00000006c2004c0c */ /* 0x000fe4000bf86270 */
[----:B------:R-:W-:Y:S01]  /*3de0*/  FSEL R249, R249, RZ, P0 ;  /* 0x000000fff9f97208 */ /* 0x000fe20000000000 */
[C---:B------:R-:W-:Y:S01]  /*3df0*/  FMUL.FTZ R194, R179.reuse, 1.4426950216293334961 ;  /* 0x3fb8aa3bb3c27820 */ /* 0x040fe20000410000 */
[----:B------:R-:W-:Y:S01]  /*3e00*/  FSETP.NEU.FTZ.AND P0, PT, R179, -INF , PT ;  /* 0xff800000b300780b */ /* 0x000fe20003f1d000 */
[----:B------:R-:W-:Y:S01]  /*3e10*/  IMAD.WIDE.U32 R226, R226, -0x326172a9, RZ ;  /* 0xcd9e8d57e2e27825 */ /* 0x000fe200078e00ff */
[----:B------:R-:W-:Y:S02]  /*3e20*/  PLOP3.LUT P1, PT, PT, PT, UP0, 0x80, 0x0 ;  /* 0x000000000000781c */ /* 0x000fe40003f2f008 */
[----:B------:R-:W-:Y:S02]  /*3e30*/  FSEL R117, R194, RZ, P0 ;  /* 0x000000ffc2757208 */ /* 0x000fe40000000000 */
[----:B------:R-:W-:Y:S02]  /*3e40*/  FSETP.NEU.FTZ.AND P0, PT, R176, -INF , PT ;  /* 0xff800000b000780b */ /* 0x000fe40003f1d000 */
[----:B------:R-:W-:Y:S01]  /*3e50*/  @P2 ISETP.GE.AND P2, PT, R198, UR6, PT ;  /* 0x00000006c6002c0c */ /* 0x000fe2000bf46270 */
[----:B------:R-:W-:Y:S01]  /*3e60*/  FFMA.FTZ R194, R7, UR8, -R117 ;  /* 0x0000000807c27c23 */ /* 0x000fe20008010875 */
[----:B------:R-:W-:Y:S01]  /*3e70*/  FSEL R252, R252, RZ, P0 ;  /* 0x000000fffcfc7208 */ /* 0x000fe20000000000 */
[C---:B------:R-:W-:Y:S01]  /*3e80*/  FMUL.FTZ R198, R177.reuse, 1.4426950216293334961 ;  /* 0x3fb8aa3bb1c67820 */ /* 0x040fe20000410000 */
[----:B------:R-:W-:Y:S02]  /*3e90*/  FSETP.NEU.FTZ.AND P0, PT, R177, -INF , PT ;  /* 0xff800000b100780b */ /* 0x000fe40003f1d000 */
[----:B------:R-:W-:Y:S01]  /*3ea0*/  @P5 ISETP.GE.AND P5, PT, R196, UR6, PT ;  /* 0x00000006c4005c0c */ /* 0x000fe2000bfa6270 */
[----:B------:R-:W-:Y:S01]  /*3eb0*/  FFMA.FTZ R196, R5, UR8, -R249 ;  /* 0x0000000805c47c23 */ /* 0x000fe200080108f9 */
[----:B------:R-:W-:Y:S01]  /*3ec0*/  FSEL R5, R198, RZ, P0 ;  /* 0x000000ffc6057208 */ /* 0x000fe20000000000 */
[--C-:B------:R-:W-:Y:S01]  /*3ed0*/  FFMA.FTZ R198, R9, UR8, -R252.reuse ;  /* 0x0000000809c67c23 */ /* 0x100fe200080108fc */
[----:B------:R-:W-:Y:S01]  /*3ee0*/  PLOP3.LUT P0, PT, PT, PT, UP0, 0x80, 0x0 ;  /* 0x000000000000781c */ /* 0x000fe20003f0f008 */
[----:B------:R-:W-:Y:S01]  /*3ef0*/  FFMA.FTZ R202, R13, UR8, -R252 ;  /* 0x000000080dca7c23 */ /* 0x000fe200080108fc */
[----:B------:R-:W-:Y:S01]  /*3f00*/  @P1 ISETP.GE.AND P1, PT, R195, UR6, PT ;  /* 0x00000006c3001c0c */ /* 0x000fe2000bf26270 */
[--C-:B------:R-:W-:Y:S01]  /*3f10*/  FFMA.FTZ R247, R26, UR8, -R5.reuse ;  /* 0x000000081af77c23 */ /* 0x100fe20008010805 */
[----:B------:R-:W-:Y:S01]  /*3f20*/  LOP3.LUT R234, R209, R234, RZ, 0x3c, !PT ;  /* 0x000000ead1ea7212 */ /* 0x000fe200078e3cff */
[--C-:B------:R-:W-:Y:S01]  /*3f30*/  FFMA.FTZ R200, R11, UR8, -R5.reuse ;  /* 0x000000080bc87c23 */ /* 0x100fe20008010805 */
[----:B------:R-:W-:Y:S01]  /*3f40*/  LOP3.LUT R195, R182, UR7, RZ, 0x3c, !PT ;  /* 0x00000007b6c37c12 */ /* 0x000fe2000f8e3cff */
[--C-:B------:R-:W-:Y:S01]  /*3f50*/  FFMA.FTZ R199, R10, UR8, -R5.reuse ;  /* 0x000000080ac77c23 */ /* 0x100fe20008010805 */
[----:B------:R-:W-:Y:S01]  /*3f60*/  LOP3.LUT R236, R213, UR5, R230, 0x96, !PT ;  /* 0x00000005d5ec7c12 */ /* 0x000fe2000f8e96e6 */
[--C-:B------:R-:W-:Y:S01]  /*3f70*/  FFMA.FTZ R203, R14, UR8, -R5.reuse ;  /* 0x000000080ecb7c23 */ /* 0x100fe20008010805 */
[----:B------:R-:W-:Y:S01]  /*3f80*/  LOP3.LUT R218, R195, R233, RZ, 0x3c, !PT ;  /* 0x000000e9c3da7212 */ /* 0x000fe200078e3cff */
[----:B------:R-:W-:Y:S01]  /*3f90*/  FFMA.FTZ R201, R12, UR8, -R252 ;  /* 0x000000080cc97c23 */ /* 0x000fe200080108fc */
[----:B------:R-:W-:Y:S01]  /*3fa0*/  LOP3.LUT R206, R213, UR5, R208, 0x96, !PT ;  /* 0x00000005d5ce7c12 */ /* 0x000fe2000f8e96d0 */
[--C-:B------:R-:W-:Y:S01]  /*3fb0*/  FFMA.FTZ R42, R42, UR8, -R5.reuse ;  /* 0x000000082a2a7c23 */ /* 0x100fe20008010805 */
[----:B------:R-:W-:Y:S01]  /*3fc0*/  @P0 FSEL R44, R44, -INF , !P1 ;  /* 0xff8000002c2c0808 */ /* 0x000fe20004800000 */
[----:B------:R-:W-:Y:S01]  /*3fd0*/  FFMA.FTZ R41, R41, UR8, -R252 ;  /* 0x0000000829297c23 */ /* 0x000fe200080108fc */
[----:B------:R-:W-:Y:S01]  /*3fe0*/  PLOP3.LUT P0, PT, PT, PT, UP0, 0x80, 0x0 ;  /* 0x000000000000781c */ /* 0x000fe20003f0f008 */
[--C-:B------:R-:W-:Y:S01]  /*3ff0*/  FFMA.FTZ R43, R43, UR8, -R5.reuse ;  /* 0x000000082b2b7c23 */ /* 0x100fe20008010805 */
[C---:B------:R-:W-:Y:S01]  /*4000*/  LOP3.LUT R230, R227.reuse, UR5, R230, 0x96, !PT ;  /* 0x00000005e3e67c12 */ /* 0x040fe2000f8e96e6 */
[----:B------:R-:W-:Y:S01]  /*4010*/  MUFU.EX2 R196, R196 ;  /* 0x000000c400c47308 */ /* 0x000fe20000000800 */
[----:B------:R-:W-:Y:S01]  /*4020*/  LOP3.LUT R208, R227, UR5, R208, 0x96, !PT ;  /* 0x00000005e3d07c12 */ /* 0x000fe2000f8e96d0 */
[----:B------:R-:W-:Y:S01]  /*4030*/  IMAD.WIDE.U32 R206, R206, -0x2daee0ad, RZ ;  /* 0xd2511f53cece7825 */ /* 0x000fe200078e00ff */
[----:B------:R-:W-:Y:S01]  /*4040*/  PLOP3.LUT P3, PT, PT, PT, UP0, 0x80, 0x0 ;  /* 0x000000000000781c */ /* 0x000fe20003f6f008 */
[----:B------:R-:W-:Y:S01]  /*4050*/  UIADD3 UR7, UR12, 0x76cf5d0a, URZ ;  /* 0x76cf5d0a0c077890 */ /* 0x000fe2000fffe03f */
[----:B------:R-:W-:Y:S01]  /*4060*/  PLOP3.LUT P6, PT, PT, PT, UP0, 0x80, 0x0 ;  /* 0x000000000000781c */ /* 0x000fe20003fcf008 */
[----:B------:R-:W-:Y:S01]  /*4070*/  IMAD.WIDE.U32 R208, R208, -0x2daee0ad, RZ ;  /* 0xd2511f53d0d07825 */ /* 0x000fe200078e00ff */
[----:B------:R-:W-:Y:S03]  /*4080*/  UIADD3 UR5, UR13, 0x3c6ef372, URZ ;  /* 0x3c6ef3720d057890 */ /* 0x000fe6000fffe03f */
[----:B------:R-:W-:Y:S01]  /*4090*/  MUFU.EX2 R194, R194 ;  /* 0x000000c200c27308 */ /* 0x000fe20000000800 */
[----:B------:R-:W-:Y:S01]  /*40a0*/  @P0 FSEL R46, R46, -INF , !P1 ;  /* 0xff8000002e2e0808 */ /* 0x000fe20004800000 */
[----:B------:R-:W-:Y:S01]  /*40b0*/  IMAD.WIDE.U32 R234, R234, -0x2daee0ad, RZ ;  /* 0xd2511f53eaea7825 */ /* 0x000fe200078e00ff */
[----:B------:R-:W-:Y:S03]  /*40c0*/  PLOP3.LUT P0, PT, PT, PT, UP0, 0x80, 0x0 ;  /* 0x000000000000781c */ /* 0x000fe60003f0f008 */
[----:B------:R-:W-:Y:S01]  /*40d0*/  FFMA.FTZ R46, R46, UR8, -R5 ;  /* 0x000000082e2e7c23 */ /* 0x000fe20008010805 */
[----:B------:R-:W-:Y:S03]  /*40e0*/  LOP3.LUT R224, R195, R235, RZ, 0x3c, !PT ;  /* 0x000000ebc3e07212 */ /* 0x000fe600078e3cff */
[----:B------:R-:W-:Y:S01]  /*40f0*/  MUFU.EX2 R200, R200 ;  /* 0x000000c800c87308 */ /* 0x000fe20000000800 */
[--C-:B------:R-:W-:Y:S01]  /*4100*/  LOP3.LUT R210, R207, UR7, R234.reuse, 0x96, !PT ;  /* 0x00000007cfd27c12 */ /* 0x100fe2000f8e96ea */
[----:B------:R-:W-:Y:S01]  /*4110*/  IMAD.WIDE.U32 R218, R218, -0x326172a9, RZ ;  /* 0xcd9e8d57dada7825 */ /* 0x000fe200078e00ff */
[----:B------:R-:W-:Y:S02]  /*4120*/  LOP3.LUT R234, R209, UR7, R234, 0x96, !PT ;  /* 0x00000007d1ea7c12 */ /* 0x000fe4000f8e96ea */
[----:B------:R-:W-:Y:S01]  /*4130*/  @P3 ISETP.GE.AND P3, PT, R197, UR6, PT ;  /* 0x00000006c5003c0c */ /* 0x000fe2000bf66270 */
[----:B------:R-:W-:Y:S01]  /*4140*/  FFMA.FTZ R197, R6, UR8, -R117 ;  /* 0x0000000806c57c23 */ /* 0x000fe20008010875 */
[C---:B------:R-:W-:Y:S03]  /*4150*/  LOP3.LUT R214, R219.reuse, UR5, R212, 0x96, !PT ;  /* 0x00000005dbd67c12 */ /* 0x040fe6000f8e96d4 */
[----:B------:R-:W-:Y:S01]  /*4160*/  MUFU.EX2 R198, R198 ;  /* 0x000000c600c67308 */ /* 0x000fe20000000800 */
[----:B------:R-:W-:Y:S01]  /*4170*/  @P0 FSEL R48, R48, -INF , !P1 ;  /* 0xff80000030300808 */ /* 0x000fe20004800000 */
[----:B------:R-:W-:Y:S01]  /*4180*/  IMAD.WIDE.U32 R210, R210, -0x326172a9, RZ ;  /* 0xcd9e8d57d2d27825 */ /* 0x000fe200078e00ff */
[----:B------:R-:W-:Y:S02]  /*4190*/  PLOP3.LUT P0, PT, PT, PT, UP0, 0x80, 0x0 ;  /* 0x000000000000781c */ /* 0x000fe40003f0f008 */
[----:B------:R-:W-:Y:S01]  /*41a0*/  LOP3.LUT R238, R219, UR5, R226, 0x96, !PT ;  /* 0x00000005dbee7c12 */ /* 0x000fe2000f8e96e2 */
[--C-:B------:R-:W-:Y:S01]  /*41b0*/  FFMA.FTZ R48, R48, UR8, -R249.reuse ;  /* 0x0000000830307c23 */ /* 0x100fe200080108f9 */
[----:B------:R-:W-:Y:S01]  /*41c0*/  @P6 ISETP.GE.AND P6, PT, R193, UR6, PT ;  /* 0x00000006c1006c0c */ /* 0x000fe2000bfc6270 */
[----:B------:R-:W-:Y:S02]  /*41d0*/  FFMA.FTZ R193, R4, UR8, -R249 ;  /* 0x0000000804c17c23 */ /* 0x000fe400080108f9 */
[----:B------:R-:W-:Y:S01]  /*41e0*/  MUFU.EX2 R199, R199 ;  /* 0x000000c700c77308 */ /* 0x000fe20000000800 */
[----:B------:R-:W-:Y:S04]  /*41f0*/  IMAD.WIDE.U32 R214, R214, -0x2daee0ad, RZ ;  /* 0xd2511f53d6d67825 */ /* 0x000fe800078e00ff */
[----:B------:R-:W-:Y:S01]  /*4200*/  IMAD.WIDE.U32 R234, R234, -0x326172a9, RZ ;  /* 0xcd9e8d57eaea7825 */ /* 0x000fe200078e00ff */
[----:B------:R-:W-:Y:S04]  /*4210*/  @P0 FSEL R50, R50, -INF , !P1 ;  /* 0xff80000032320808 */ /* 0x000fe80004800000 */
[----:B------:R-:W1:Y:S01]  /*4220*/  MUFU.EX2 R193, R193 ;  /* 0x000000c100c17308 */ /* 0x000e620000000800 */
[----:B------:R-:W-:Y:S01]  /*4230*/  PLOP3.LUT P0, PT, PT, PT, UP0, 0x80, 0x0 ;  /* 0x000000000000781c */ /* 0x000fe20003f0f008 */
[----:B------:R-:W-:Y:S01]  /*4240*/  IMAD.WIDE.U32 R224, R224, -0x326172a9, RZ ;  /* 0xcd9e8d57e0e07825 */ /* 0x000fe200078e00ff */
[----:B------:R-:W-:Y:S03]  /*4250*/  PLOP3.LUT P1, PT, PT, PT, UP0, 0x80, 0x0 ;  /* 0x000000000000781c */ /* 0x000fe60003f2f008 */
[----:B------:R-:W-:Y:S01]  /*4260*/  FFMA.FTZ R50, R50, UR8, -R117 ;  /* 0x0000000832327c23 */ /* 0x000fe20008010875 */
[----:B------:R-:W-:Y:S01]  /*4270*/  IMAD.WIDE.U32 R236, R236, -0x2daee0ad, RZ ;  /* 0xd2511f53ecec7825 */ /* 0x000fe200078e00ff */
[C---:B------:R-:W-:Y:S02]  /*4280*/  LOP3.LUT R212, R225.reuse, UR5, R212, 0x96, !PT ;  /* 0x00000005e1d47c12 */ /* 0x040fe4000f8e96d4 */
[----:B------:R-:W-:Y:S01]  /*4290*/  MUFU.EX2 R202, R202 ;  /* 0x000000ca00ca7308 */ /* 0x000fe20000000800 */
[----:B------:R-:W-:Y:S01]  /*42a0*/  LOP3.LUT R226, R225, UR5, R226, 0x96, !PT ;  /* 0x00000005e1e27c12 */ /* 0x000fe2000f8e96e2 */
[----:B------:R-:W-:Y:S01]  /*42b0*/  UIADD3 UR5, UR12, 0x32370b8f, URZ ;  /* 0x32370b8f0c057890 */ /* 0x000fe2000fffe03f */
[----:B------:R-:W-:Y:S01]  /*42c0*/  LOP3.LUT R195, R237, UR7, R232, 0x96, !PT ;  /* 0x00000007edc37c12 */ /* 0x000fe2000f8e96e8 */
[----:B------:R-:W-:Y:S01]  /*42d0*/  IMAD.WIDE.U32 R212, R212, -0x2daee0ad, RZ ;  /* 0xd2511f53d4d47825 */ /* 0x000fe200078e00ff */
[----:B------:R-:W-:Y:S05]  /*42e0*/  @P0 FSEL R45, R45, -INF , !P2 ;  /* 0xff8000002d2d0808 */ /* 0x000fea0005000000 */
[----:B------:R-:W-:Y:S01]  /*42f0*/  MUFU.EX2 R203, R203 ;  /* 0x000000cb00cb7308 */ /* 0x000fe20000000800 */
[----:B------:R-:W-:Y:S01]  /*4300*/  PLOP3.LUT P0, PT, PT, PT, UP0, 0x80, 0x0 ;  /* 0x000000000000781c */ /* 0x000fe20003f0f008 */
[----:B------:R-:W-:Y:S01]  /*4310*/  IMAD.WIDE.U32 R228, R195, -0x326172a9, RZ ;  /* 0xcd9e8d57c3e47825 */ /* 0x000fe200078e00ff */
[----:B------:R-:W-:Y:S02]  /*4320*/  @P1 FSEL R47, R47, -INF , !P2 ;  /* 0xff8000002f2f1808 */ /* 0x000fe40005000000 */
[----:B------:R-:W-:Y:S01]  /*4330*/  PLOP3.LUT P1, PT, PT, PT, UP0, 0x80, 0x0 ;  /* 0x000000000000781c */ /* 0x000fe20003f2f008 */
[----:B------:R-:W-:Y:S01]  /*4340*/  IMAD.WIDE.U32 R230, R230, -0x2daee0ad, RZ ;  /* 0xd2511f53e6e67825 */ /* 0x000fe200078e00ff */
[----:B------:R-:W-:Y:S03]  /*4350*/  LOP3.LUT R236, R215, UR5, R236, 0x96, !PT ;  /* 0x00000005d7ec7c12 */ /* 0x000fe6000f8e96ec */
[----:B------:R4:W1:Y:S01]  /*4360*/  MUFU.EX2 R195, R197 ;  /* 0x000000c500c37308 */ /* 0x0008620000000800 */
[----:B------:R-:W-:Y:S01]  /*4370*/  LOP3.LUT R206, R213, UR5, R206, 0x96, !PT ;  /* 0x00000005d5ce7c12 */ /* 0x000fe2000f8e96ce */
[----:B------:R-:W-:Y:S01]  /*4380*/  IMAD.WIDE.U32 R238, R238, -0x2daee0ad, RZ ;  /* 0xd2511f53eeee7825 */ /* 0x000fe200078e00ff */
[----:B------:R-:W-:Y:S01]  /*4390*/  LOP3.LUT R232, R231, UR7, R232, 0x96, !PT ;  /* 0x00000007e7e87c12 */ /* 0x000fe2000f8e96e8 */
[----:B------:R-:W-:Y:S01]  /*43a0*/  UIADD3 UR7, UR13, 0x78dde6e4, URZ ;  /* 0x78dde6e40d077890 */ /* 0x000fe2000fffe03f */
[----:B------:R-:W-:Y:S01]  /*43b0*/  @P0 FSEL R49, R49, -INF , !P2 ;  /* 0xff80000031310808 */ /* 0x000fe20005000000 */
[----:B------:R-:W-:Y:S01]  /*43c0*/  IMAD.WIDE.U32 R206, R206, -0x326172a9, RZ ;  /* 0xcd9e8d57cece7825 */ /* 0x000fe200078e00ff */
[----:B------:R-:W-:Y:S03]  /*43d0*/  PLOP3.LUT P0, PT, PT, PT, UP0, 0x80, 0x0 ;  /* 0x000000000000781c */ /* 0x000fe60003f0f008 */
[----:B------:R-:W-:Y:S01]  /*43e0*/  MUFU.EX2 R201, R201 ;  /* 0x000000c900c97308 */ /* 0x000fe20000000800 */
[----:B------:R-:W-:Y:S01]  /*43f0*/  LOP3.LUT R230, R239, UR5, R230, 0x96, !PT ;  /* 0x00000005efe67c12 */ /* 0x000fe2000f8e96e6 */
[----:B------:R-:W-:Y:S01]  /*4400*/  IMAD.WIDE.U32 R226, R226, -0x2daee0ad, RZ ;  /* 0xd2511f53e2e27825 */ /* 0x000fe200078e00ff */
[----:B------:R-:W-:Y:S02]  /*4410*/  @P1 FSEL R51, R51, -INF , !P2 ;  /* 0xff80000033331808 */ /* 0x000fe40005000000 */
[----:B------:R-:W-:Y:S01]  /*4420*/  PLOP3.LUT P1, PT, PT, PT, UP0, 0x80, 0x0 ;  /* 0x000000000000781c */ /* 0x000fe20003f2f008 */
[----:B------:R-:W-:Y:S01]  /*4430*/  FFMA.FTZ R49, R49, UR8, -R249 ;  /* 0x0000000831317c23 */ /* 0x000fe200080108f9 */
[----:B------:R-:W-:Y:S01]  /*4440*/  LOP3.LUT R208, R227, UR5, R208, 0x96, !PT ;  /* 0x00000005e3d07c12 */ /* 0x000fe2000f8e96d0 */
[----:B------:R-:W-:Y:S01]  /*4450*/  UIADD3 UR5, UR13, -0x255992d5, URZ ;  /* 0xdaa66d2b0d057890 */ /* 0x000fe2000fffe03f */
[----:B------:R-:W-:Y:S01]  /*4460*/  PLOP3.LUT P2, PT, PT, PT, UP0, 0x80, 0x0 ;  /* 0x000000000000781c */ /* 0x000fe20003f4f008 */
[----:B------:R-:W-:Y:S01]  /*4470*/  IMAD.WIDE.U32 R232, R232, -0x326172a9, RZ ;  /* 0xcd9e8d57e8e87825 */ /* 0x000fe200078e00ff */
[----:B------:R-:W-:Y:S02]  /*4480*/  LOP3.LUT R210, R207, UR7, R210, 0x96, !PT ;  /* 0x00000007cfd27c12 */ /* 0x000fe4000f8e96d2 */
[----:B------:R-:W-:Y:S01]  /*4490*/  @P0 FSEL R52, R52, -INF , !P4 ;  /* 0xff80000034340808 */ /* 0x000fe20006000000 */
[----:B------:R-:W-:Y:S01]  /*44a0*/  IMAD.WIDE.U32 R236, R236, -0x326172a9, RZ ;  /* 0xcd9e8d57ecec7825 */ /* 0x000fe200078e00ff */
[----:B------:R-:W-:Y:S02]  /*44b0*/  LOP3.LUT R216, R211, UR5, R224, 0x96, !PT ;  /* 0x00000005d3d87c12 */ /* 0x000fe4000f8e96e0 */
[----:B------:R-:W-:Y:S01]  /*44c0*/  PLOP3.LUT P0, PT, PT, PT, UP0, 0x80, 0x0 ;  /* 0x000000000000781c */ /* 0x000fe20003f0f008 */
[----:B------:R-:W-:Y:S01]  /*44d0*/  FFMA.FTZ R51, R51, UR8, -R117 ;  /* 0x0000000833337c23 */ /* 0x000fe20008010875 */
[--C-:B------:R-:W-:Y:S01]  /*44e0*/  LOP3.LUT R204, R229, UR5, R218.reuse, 0x96, !PT ;  /* 0x00000005e5cc7c12 */ /* 0x100fe2000f8e96da */
[----:B------:R-:W-:Y:S01]  /*44f0*/  IMAD.WIDE.U32 R230, R230, -0x326172a9, RZ ;  /* 0xcd9e8d57e6e67825 */ /* 0x000fe200078e00ff */
[----:B------:R-:W-:Y:S02]  /*4500*/  LOP3.LUT R218, R233, UR5, R218, 0x96, !PT ;  /* 0x00000005e9da7c12 */ /* 0x000fe4000f8e96da */
[----:B------:R-:W-:Y:S01]  /*4510*/  LOP3.LUT R224, R235, UR5, R224, 0x96, !PT ;  /* 0x00000005ebe07c12 */ /* 0x000fe2000f8e96e0 */
[----:B----4-:R-:W-:Y:S01]  /*4520*/  FFMA.FTZ R197, R8, UR8, -R252 ;  /* 0x0000000808c57c23 */ /* 0x010fe200080108fc */
[----:B------:R-:W-:Y:S01]  /*4530*/  LOP3.LUT R228, R237, UR7, R228, 0x96, !PT ;  /* 0x00000007ede47c12 */ /* 0x000fe2000f8e96e4 */
[----:B------:R-:W-:Y:S01]  /*4540*/  UIADD3 UR5, UR12, -0x126145ec, URZ ;  /* 0xed9eba140c057890 */ /* 0x000fe2000fffe03f */
[----:B------:R-:W-:Y:S01]  /*4550*/  LOP3.LUT R232, R231, UR7, R232, 0x96, !PT ;  /* 0x00000007e7e87c12 */ /* 0x000fe2000f8e96e8 */
[----:B------:R-:W-:Y:S01]  /*4560*/  IMAD.WIDE.U32 R216, R216, -0x2daee0ad, RZ ;  /* 0xd2511f53d8d87825 */ /* 0x000fe200078e00ff */
[----:B------:R-:W-:Y:S01]  /*4570*/  @P1 FSEL R54, R54, -INF , !P4 ;  /* 0xff80000036361808 */ /* 0x000fe20006000000 */
[----:B------:R-:W4:Y:S01]  /*4580*/  MUFU.EX2 R197, R197 ;  /* 0x000000c500c57308 */ /* 0x000f220000000800 */
[----:B------:R-:W-:Y:S01]  /*4590*/  @P2 FSEL R56, R56, -INF , !P4 ;  /* 0xff80000038382808 */ /* 0x000fe20006000000 */
[----:B------:R-:W-:Y:S01]  /*45a0*/  IMAD.WIDE.U32 R204, R204, -0x2daee0ad, RZ ;  /* 0xd2511f53cccc7825 */ /* 0x000fe200078e00ff */
[----:B------:R-:W-:Y:S02]  /*45b0*/  LOP3.LUT R212, R217, UR5, R212, 0x96, !PT ;  /* 0x00000005d9d47c12 */ /* 0x000fe4000f8e96d4 */
[----:B------:R-:W-:Y:S01]  /*45c0*/  @P0 FSEL R58, R58, -INF , !P4 ;  /* 0xff8000003a3a0808 */ /* 0x000fe20006000000 */
[----:B------:R-:W-:Y:S01]  /*45d0*/  IMAD.WIDE.U32 R218, R218, -0x2daee0ad, RZ ;  /* 0xd2511f53dada7825 */ /* 0x000fe200078e00ff */
[----:B------:R-:W-:Y:S02]  /*45e0*/  LOP3.LUT R214, R205, UR5, R214, 0x96, !PT ;  /* 0x00000005cdd67c12 */ /* 0x000fe4000f8e96d6 */
[----:B------:R-:W-:Y:S01]  /*45f0*/  PLOP3.LUT P4, PT, PT, PT, UP0, 0x80, 0x0 ;  /* 0x000000000000781c */ /* 0x000fe20003f8f008 */
[----:B------:R-:W-:Y:S01]  /*4600*/  IMAD.WIDE.U32 R228, R228, -0x2daee0ad, RZ ;  /* 0xd2511f53e4e47825 */ /* 0x000fe200078e00ff */
[----:B------:R-:W-:Y:S02]  /*4610*/  LOP3.LUT R238, R219, UR5, R238, 0x96, !PT ;  /* 0x00000005dbee7c12 */ /* 0x000fe4000f8e96ee */
[----:B------:R-:W-:Y:S01]  /*4620*/  PLOP3.LUT P1, PT, PT, PT, UP0, 0x80, 0x0 ;  /* 0x000000000000781c */ /* 0x000fe20003f2f008 */
[----:B------:R-:W-:Y:S01]  /*4630*/  IMAD.WIDE.U32 R224, R224, -0x2daee0ad, RZ ;  /* 0xd2511f53e0e07825 */ /* 0x000fe200078e00ff */
[----:B------:R-:W-:Y:S02]  /*4640*/  LOP3.LUT R204, R229, UR10, R204, 0x96, !PT ;  /* 0x0000000ae5cc7c12 */ /* 0x000fe4000f8e96cc */
[----:B------:R-:W-:Y:S01]  /*4650*/  PLOP3.LUT P2, PT, PT, PT, UP0, 0x80, 0x0 ;  /* 0x000000000000781c */ /* 0x000fe20003f4f008 */
[----:B------:R-:W-:Y:S01]  /*4660*/  IMAD.WIDE.U32 R208, R208, -0x326172a9, RZ ;  /* 0xcd9e8d57d0d07825 */ /* 0x000fe200078e00ff */
[----:B------:R-:W-:Y:S01]  /*4670*/  LOP3.LUT R226, R225, UR5, R226, 0x96, !PT ;  /* 0x00000005e1e27c12 */ /* 0x000fe2000f8e96e2 */
[----:B------:R-:W-:Y:S01]  /*4680*/  UIADD3 UR5, UR13, 0x1715609d, URZ ;  /* 0x1715609d0d057890 */ /* 0x000fe2000fffe03f */
[----:B------:R-:W-:Y:S01]  /*4690*/  PLOP3.LUT P0, PT, PT, PT, UP0, 0x80, 0x0 ;  /* 0x000000000000781c */ /* 0x000fe20003f0f008 */
[----:B------:R-:W-:Y:S01]  /*46a0*/  IMAD.WIDE.U32 R232, R232, -0x2daee0ad, RZ ;  /* 0xd2511f53e8e87825 */ /* 0x000fe200078e00ff */
[----:B------:R-:W-:Y:S01]  /*46b0*/  LOP3.LUT R234, R209, UR7, R234, 0x96, !PT ;  /* 0x00000007d1ea7c12 */ /* 0x000fe2000f8e96ea */
[----:B------:R-:W-:Y:S01]  /*46c0*/  UIADD3 UR7, UR13, -0x4ab325aa, URZ ;  /* 0xb54cda560d077890 */ /* 0x000fe2000fffe03f */
[----:B------:R-:W-:Y:S01]  /*46d0*/  @P4 FSEL R57, R57, -INF , !P5 ;  /* 0xff80000039394808 */ /* 0x000fe20006800000 */
[----:B------:R-:W-:Y:S01]  /*46e0*/  IMAD.WIDE.U32 R212, R212, -0x326172a9, RZ ;  /* 0xcd9e8d57d4d47825 */ /* 0x000fe200078e00ff */
[----:B------:R-:W-:Y:S02]  /*46f0*/  LOP3.LUT R209, R233, UR10, R218, 0x96, !PT ;  /* 0x0000000ae9d17c12 */ /* 0x000fe4000f8e96da */
[----:B------:R-:W-:Y:S01]  /*4700*/  PLOP3.LUT P4, PT, PT, PT, UP0, 0x80, 0x0 ;  /* 0x000000000000781c */ /* 0x000fe20003f8f008 */
[----:B------:R-:W-:Y:S01]  /*4710*/  IMAD.WIDE.U32 R218, R204, -0x326172a9, RZ ;  /* 0xcd9e8d57ccda7825 */ /* 0x000fe200078e00ff */
[----:B------:R-:W-:Y:S02]  /*4720*/  LOP3.LUT R206, R213, UR5, R206, 0x96, !PT ;  /* 0x00000005d5ce7c12 */ /* 0x000fe4000f8e96ce */
[----:B------:R-:W-:Y:S01]  /*4730*/  @P1 FSEL R53, R53, -INF , !P5 ;  /* 0xff80000035351808 */ /* 0x000fe20006800000 */
[----:B------:R-:W-:Y:S01]  /*4740*/  IMAD.WIDE.U32 R238, R238, -0x326172a9, RZ ;  /* 0xcd9e8d57eeee7825 */ /* 0x000fe200078e00ff */
[----:B------:R-:W-:Y:S02]  /*4750*/  LOP3.LUT R223, R218, 0xffff, RZ, 0xc0, !PT ;  /* 0x0000ffffdadf7812 */ /* 0x000fe400078ec0ff */
[----:B------:R-:W-:Y:S01]  /*4760*/  SHF.R.U32.HI R225, RZ, 0x10, R218 ;  /* 0x00000010ffe17819 */ /* 0x000fe200000116da */
[----:B------:R-:W-:Y:S01]  /*4770*/  IMAD.WIDE.U32 R226, R226, -0x326172a9, RZ ;  /* 0xcd9e8d57e2e27825 */ /* 0x000fe200078e00ff */
[----:B------:R-:W-:Y:S02]  /*4780*/  LOP3.LUT R230, R239, UR5, R230, 0x96, !PT ;  /* 0x00000005efe67c12 */ /* 0x000fe4000f8e96e6 */
[----:B------:R-:W-:Y:S01]  /*4790*/  PLOP3.LUT P1, PT, PT, PT, UP0, 0x80, 0x0 ;  /* 0x000000000000781c */ /* 0x000fe20003f2f008 */
[----:B------:R-:W-:Y:S01]  /*47a0*/  IMAD.WIDE.U32 R214, R214, -0x326172a9, RZ ;  /* 0xcd9e8d57d6d67825 */ /* 0x000fe200078e00ff */
[----:B------:R-:W-:Y:S02]  /*47b0*/  LOP3.LUT R231, R227, UR5, R208, 0x96, !PT ;  /* 0x00000005e3e77c12 */ /* 0x000fe4000f8e96d0 */
[----:B------:R-:W-:Y:S01]  /*47c0*/  @P2 FSEL R55, R55, -INF , !P5 ;  /* 0xff80000037372808 */ /* 0x000fe20006800000 */
[----:B------:R-:W-:Y:S01]  /*47d0*/  FFMA.FTZ R204, R15, UR8, -R5 ;  /* 0x000000080fcc7c23 */ /* 0x000fe20008010805 */
[----:B------:R-:W-:Y:S01]  /*47e0*/  LOP3.LUT R236, R215, UR5, R236, 0x96, !PT ;  /* 0x00000005d7ec7c12 */ /* 0x000fe2000f8e96ec */
[----:B------:R-:W-:Y:S01]  /*47f0*/  FFMA.FTZ R208, R17, UR8, -R249 ;  /* 0x0000000811d07c23 */ /* 0x000fe200080108f9 */
[----:B------:R-:W-:Y:S01]  /*4800*/  LOP3.LUT R217, R219, UR7, R214, 0x96, !PT ;  /* 0x00000007dbd97c12 */ /* 0x000fe2000f8e96d6 */
[--C-:B------:R-:W-:Y:S01]  /*4810*/  FFMA.FTZ R207, R18, UR8, -R117.reuse ;  /* 0x0000000812cf7c23 */ /* 0x100fe20008010875 */
[----:B------:R-:W-:Y:S01]  /*4820*/  LOP3.LUT R214, R218, 0xff, RZ, 0xc0, !PT ;  /* 0x000000ffdad67812 */ /* 0x000fe200078ec0ff */
[----:B------:R-:W-:Y:S01]  /*4830*/  FFMA.FTZ R213, R22, UR8, -R117 ;  /* 0x0000000816d57c23 */ /* 0x000fe20008010875 */
[----:B------:R-:W-:Y:S01]  /*4840*/  SHF.R.U32.HI R215, RZ, 0x18, R218 ;  /* 0x00000018ffd77819 */ /* 0x000fe200000116da */
[----:B------:R-:W-:Y:S01]  /*4850*/  IMAD.WIDE.U32 R210, R210, -0x2daee0ad, RZ ;  /* 0xd2511f53d2d27825 */ /* 0x000fe200078e00ff */
[----:B------:R-:W-:Y:S01]  /*4860*/  @P0 FSEL R59, R59, -INF , !P5 ;  /* 0xff8000003b3b0808 */ /* 0x000fe20006800000 */
[----:B------:R-:W-:Y:S01]  /*4870*/  UIADD3 UR5, UR12, 0x646e171e, URZ ;  /* 0x646e171e0c057890 */ /* 0x000fe2000fffe03f */
[----:B------:R-:W-:Y:S01]  /*4880*/  PLOP3.LUT P2, PT, PT, PT, UP0, 0x80, 0x0 ;  /* 0x000000000000781c */ /* 0x000fe20003f4f008 */
[----:B------:R-:W-:Y:S01]  /*4890*/  IMAD.WIDE.U32 R234, R234, -0x2daee0ad, RZ ;  /* 0xd2511f53eaea7825 */ /* 0x000fe200078e00ff */
[----:B------:R-:W-:Y:S01]  /*48a0*/  LOP3.LUT R211, R211, UR10, R216, 0x96, !PT ;  /* 0x0000000ad3d37c12 */ /* 0x000fe2000f8e96d8 */
[----:B------:R-:W-:Y:S01]  /*48b0*/  MUFU.EX2 R204, R204 ;  /* 0x000000cc00cc7308 */ /* 0x000fe20000000800 */
[----:B------:R-:W-:Y:S01]  /*48c0*/  PLOP3.LUT P0, PT, PT, PT, UP0, 0x80, 0x0 ;  /* 0x000000000000781c */ /* 0x000fe20003f0f008 */
[----:B------:R-:W-:Y:S01]  /*48d0*/  IMAD.WIDE.U32 R218, R206, -0x2daee0ad, RZ ;  /* 0xd2511f53ceda7825 */ /* 0x000fe200078e00ff */
[----:B------:R-:W-:Y:S02]  /*48e0*/  LOP3.LUT R224, R235, UR10, R224, 0x96, !PT ;  /* 0x0000000aebe07c12 */ /* 0x000fe4000f8e96e0 */
[----:B------:R-:W-:Y:S01]  /*48f0*/  ISETP.LE.U32.AND P5, PT, R214, UR9, PT ;  /* 0x00000009d6007c0c */ /* 0x000fe2000bfa3070 */
[--C-:B------:R-:W-:Y:S01]  /*4900*/  FFMA.FTZ R205, R16, UR8, -R249.reuse ;  /* 0x0000000810cd7c23 */ /* 0x100fe200080108f9 */
[----:B------:R-:W-:Y:S01]  /*4910*/  LOP3.LUT R233, R219, UR5, R210, 0x96, !PT ;  /* 0x00000005dbe97c12 */ /* 0x000fe2000f8e96d2 */
[----:B------:R-:W-:Y:S01]  /*4920*/  FFMA.FTZ R210, R21, UR8, -R249 ;  /* 0x0000000815d27c23 */ /* 0x000fe200080108f9 */
[----:B------:R-:W-:Y:S01]  /*4930*/  LOP3.LUT R216, R218, 0xff, RZ, 0xc0, !PT ;  /* 0x000000ffdad87812 */ /* 0x000fe200078ec0ff */
[----:B------:R-:W-:Y:S01]  /*4940*/  FFMA.FTZ R55, R55, UR8, -R117 ;  /* 0x0000000837377c23 */ /* 0x000fe20008010875 */
[--C-:B------:R-:W-:Y:S01]  /*4950*/  SHF.R.U32.HI R229, RZ, 0x18, R218.reuse ;  /* 0x00000018ffe57819 */ /* 0x100fe200000116da */
[--C-:B------:R-:W-:Y:S01]  /*4960*/  FFMA.FTZ R52, R52, UR8, -R249.reuse ;  /* 0x0000000834347c23 */ /* 0x100fe200080108f9 */
[----:B------:R-:W-:Y:S01]  /*4970*/  LOP3.LUT R239, R218, 0xffff, RZ, 0xc0, !PT ;  /* 0x0000ffffdaef7812 */ /* 0x000fe200078ec0ff */
[--C-:B------:R-:W-:Y:S01]  /*4980*/  FFMA.FTZ R53, R53, UR8, -R249.reuse ;  /* 0x0000000835357c23 */ /* 0x100fe200080108f9 */
[----:B------:R-:W-:Y:S01]  /*4990*/  SHF.R.U32.HI R235, RZ, 0x10, R218 ;  /* 0x00000010ffeb7819 */ /* 0x000fe200000116da */
[----:B------:R-:W-:Y:S01]  /*49a0*/  IMAD.WIDE.U32 R218, R209, -0x326172a9, RZ ;  /* 0xcd9e8d57d1da7825 */ /* 0x000fe200078e00ff */
[----:B------:R-:W-:Y:S01]  /*49b0*/  @P4 FSEL R64, R64, -INF , !P3 ;  /* 0xff80000040404808 */ /* 0x000fe20005800000 */
[----:B------:R1:W-:Y:S01]  /*49c0*/  MUFU.EX2 R206, R208 ;  /* 0x000000d000ce7308 */ /* 0x0003e20000000800 */
[----:B------:R-:W-:Y:S01]  /*49d0*/  ISETP.LE.U32.AND P4, PT, R215, UR9, PT ;  /* 0x00000009d7007c0c */ /* 0x000fe2000bf83070 */
[--C-:B------:R-:W-:Y:S01]  /*49e0*/  FFMA.FTZ R209, R20, UR8, -R249.reuse ;  /* 0x0000000814d17c23 */ /* 0x100fe200080108f9 */
[----:B------:R-:W-:Y:S01]  /*49f0*/  LOP3.LUT R244, R218, 0xff, RZ, 0xc0, !PT ;  /* 0x000000ffdaf47812 */ /* 0x000fe200078ec0ff */
[----:B------:R-:W-:Y:S01]  /*4a00*/  FFMA.FTZ R64, R64, UR8, -R249 ;  /* 0x0000000840407c23 */ /* 0x000fe200080108f9 */
[--C-:B------:R-:W-:Y:S01]  /*4a10*/  SHF.R.U32.HI R241, RZ, 0x18, R218.reuse ;  /* 0x00000018fff17819 */ /* 0x100fe200000116da */
[----:B------:R-:W-:Y:S01]  /*4a20*/  FFMA.FTZ R58, R58, UR8, -R5 ;  /* 0x000000083a3a7c23 */ /* 0x000fe20008010805 */
[----:B------:R-:W-:Y:S01]  /*4a30*/  SHF.R.U32.HI R242, RZ, 0x10, R218 ;  /* 0x00000010fff27819 */ /* 0x000fe200000116da */
[--C-:B------:R-:W-:Y:S01]  /*4a40*/  FFMA.FTZ R57, R57, UR8, -R252.reuse ;  /* 0x0000000839397c23 */ /* 0x100fe200080108fc */
[----:B------:R-:W-:Y:S01]  /*4a50*/  LOP3.LUT R243, R218, 0xffff, RZ, 0xc0, !PT ;  /* 0x0000ffffdaf37812 */ /* 0x000fe200078ec0ff */
[--C-:B------:R-:W-:Y:S01]  /*4a60*/  FFMA.FTZ R218, R25, UR8, -R252.reuse ;  /* 0x0000000819da7c23 */ /* 0x100fe200080108fc */
[----:B------:R-:W-:Y:S01]  /*4a70*/  @P1 FSEL R60, R60, -INF , !P3 ;  /* 0xff8000003c3c1808 */ /* 0x000fe20005800000 */
[----:B------:R4:W-:Y:S01]  /*4a80*/  MUFU.EX2 R215, R247 ;  /* 0x000000f700d77308 */ /* 0x0009e20000000800 */
[----:B------:R-:W-:Y:S01]  /*4a90*/  PLOP3.LUT P1, PT, PT, PT, UP0, 0x80, 0x0 ;  /* 0x000000000000781c */ /* 0x000fe20003f2f008 */
[--C-:B------:R-:W-:Y:S01]  /*4aa0*/  FFMA.FTZ R56, R56, UR8, -R252.reuse ;  /* 0x0000000838387c23 */ /* 0x100fe200080108fc */
[----:B------:R-:W-:Y:S01]  /*4ab0*/  @P2 FSEL R62, R62, -INF , !P3 ;  /* 0xff8000003e3e2808 */ /* 0x000fe20005800000 */
[----:B------:R-:W-:Y:S01]  /*4ac0*/  FFMA.FTZ R60, R60, UR8, -R252 ;  /* 0x000000083c3c7c23 */ /* 0x000fe200080108fc */
[----:B------:R-:W-:Y:S01]  /*4ad0*/  @P0 FSEL R66, R66, -INF , !P3 ;  /* 0xff80000042420808 */ /* 0x000fe20005800000 */
[--C-:B-1----:R-:W-:Y:S01]  /*4ae0*/  FFMA.FTZ R208, R19, UR8, -R117.reuse ;  /* 0x0000000813d07c23 */ /* 0x102fe20008010875 */
[----:B------:R-:W-:Y:S03]  /*4af0*/  PLOP3.LUT P2, PT, PT, PT, UP0, 0x80, 0x0 ;  /* 0x000000000000781c */ /* 0x000fe60003f4f008 */
[----:B------:R1:W-:Y:S01]  /*4b00*/  MUFU.EX2 R214, R218 ;  /* 0x000000da00d67308 */ /* 0x0003e20000000800 */
[----:B------:R-:W-:Y:S01]  /*4b10*/  PLOP3.LUT P0, PT, PT, PT, UP0, 0x80, 0x0 ;  /* 0x000000000000781c */ /* 0x000fe20003f0f008 */
[----:B------:R-:W-:Y:S01]  /*4b20*/  FFMA.FTZ R66, R66, UR8, -R117 ;  /* 0x0000000842427c23 */ /* 0x000fe20008010875 */
[----:B------:R-:W-:Y:S01]  /*4b30*/  LOP3.LUT R238, R219, UR7, R238, 0x96, !PT ;  /* 0x00000007dbee7c12 */ /* 0x000fe2000f8e96ee */
[----:B------:R-:W-:Y:S01]  /*4b40*/  FFMA.FTZ R62, R62, UR8, -R5 ;  /* 0x000000083e3e7c23 */ /* 0x000fe20008010805 */
[----:B------:R-:W-:Y:S01]  /*4b50*/  LOP3.LUT R219, R217, 0xffff, RZ, 0xc0, !PT ;  /* 0x0000ffffd9db7812 */ /* 0x000fe200078ec0ff */
[----:B------:R-:W-:Y:S01]  /*4b60*/  FFMA.FTZ R54, R54, UR8, -R117 ;  /* 0x0000000836367c23 */ /* 0x000fe20008010875 */
[----:B------:R-:W-:Y:S03]  /*4b70*/  @P1 FSEL R61, R61, -INF , !P6 ;  /* 0xff8000003d3d1808 */ /* 0x000fe60007000000 */
[----:B------:R-:W-:Y:S01]  /*4b80*/  MUFU.EX2 R130, R66 ;  /* 0x0000004200827308 */ /* 0x000fe20000000800 */
[----:B------:R-:W-:Y:S01]  /*4b90*/  SHF.R.U32.HI R219, RZ, 0x8, R219 ;  /* 0x00000008ffdb7819 */ /* 0x000fe200000116db */
[----:B----4-:R-:W-:Y:S01]  /*4ba0*/  FFMA.FTZ R247, R28, UR8, -R252 ;  /* 0x000000081cf77c23 */ /* 0x010fe200080108fc */
[----:B------:R-:W-:Y:S01]  /*4bb0*/  PLOP3.LUT P1, PT, PT, PT, UP0, 0x80, 0x0 ;  /* 0x000000000000781c */ /* 0x000fe20003f2f008 */
[----:B------:R-:W-:Y:S01]  /*4bc0*/  FFMA.FTZ R59, R59, UR8, -R5 ;  /* 0x000000083b3b7c23 */ /* 0x000fe20008010805 */
[----:B------:R-:W-:Y:S01]  /*4bd0*/  LOP3.LUT R219, R219, 0xffff, RZ, 0xc0, !PT ;  /* 0x0000ffffdbdb7812 */ /* 0x000fe200078ec0ff */
[----:B------:R-:W-:Y:S01]  /*4be0*/  IMAD.WIDE.U32 R250, R211, -0x326172a9, RZ ;  /* 0xcd9e8d57d3fa7825 */ /* 0x000fe200078e00ff */
[----:B------:R-:W-:Y:S03]  /*4bf0*/  @P2 FSEL R63, R63, -INF , !P6 ;  /* 0xff8000003f3f2808 */ /* 0x000fe60007000000 */
[----:B------:R-:W-:Y:S01]  /*4c00*/  MUFU.EX2 R129, R62 ;  /* 0x0000003e00817308 */ /* 0x000fe20000000800 */
[----:B-1----:R-:W-:Y:S01]  /*4c10*/  LOP3.LUT R218, R217, 0xff, RZ, 0xc0, !PT ;  /* 0x000000ffd9da7812 */ /* 0x002fe200078ec0ff */
[----:B------:R-:W-:Y:S01]  /*4c20*/  IMAD.WIDE.U32 R6, R231, -0x2daee0ad, RZ ;  /* 0xd2511f53e7067825 */ /* 0x000fe200078e00ff */
[----:B------:R-:W-:Y:S02]  /*4c30*/  @P0 FSEL R65, R65, -INF , !P6 ;  /* 0xff80000041410808 */ /* 0x000fe40007000000 */
[----:B------:R-:W-:Y:S01]  /*4c40*/  ISETP.LE.U32.AND P2, PT, R218, UR9, PT ;  /* 0x00000009da007c0c */ /* 0x000fe2000bf43070 */
[----:B------:R-:W-:Y:S01]  /*4c50*/  IMAD.WIDE.U32 R236, R236, -0x2daee0ad, RZ ;  /* 0xd2511f53ecec7825 */ /* 0x000fe200078e00ff */
[----:B------:R-:W-:Y:S03]  /*4c60*/  ISETP.LE.U32.AND P0, PT, R219, UR9, PT ;  /* 0x00000009db007c0c */ /* 0x000fe6000bf03070 */
[----:B------:R-:W-:Y:S01]  /*4c70*/  MUFU.EX2 R207, R207 ;  /* 0x000000cf00cf7308 */ /* 0x000fe20000000800 */
[--C-:B------:R-:W-:Y:S02]  /*4c80*/  SHF.R.U32.HI R218, RZ, 0x10, R217.reuse ;  /* 0x00000010ffda7819 */ /* 0x100fe400000116d9 */
[----:B------:R-:W-:Y:S02]  /*4c90*/  SHF.R.U32.HI R219, RZ, 0x18, R217 ;  /* 0x00000018ffdb7819 */ /* 0x000fe400000116d9 */
[----:B------:R-:W-:Y:S01]  /*4ca0*/  LOP3.LUT R220, R251, UR7, R212, 0x96, !PT ;  /* 0x00000007fbdc7c12 */ /* 0x000fe2000f8e96d4 */
[----:B------:R-:W-:Y:S01]  /*4cb0*/  FFMA.FTZ R212, R23, UR8, -R117 ;  /* 0x0000000817d47c23 */ /* 0x000fe20008010875 */
[----:B------:R-:W-:Y:S03]  /*4cc0*/  @P1 FSEL R67, R67, -INF , !P6 ;  /* 0xff80000043431808 */ /* 0x000fe60007000000 */
[----:B------:R1:W-:Y:S01]  /*4cd0*/  MUFU.EX2 R217, R247 ;  /* 0x000000f700d97308 */ /* 0x0003e20000000800 */
[----:B------:R-:W-:Y:S01]  /*4ce0*/  ISETP.LE.U32.AND P1, PT, R219, UR9, PT ;  /* 0x00000009db007c0c */ /* 0x000fe2000bf23070 */
[----:B------:R-:W-:Y:S01]  /*4cf0*/  @!P2 FADD.FTZ R193, -R193, -RZ ;  /* 0x800000ffc1c1a221 */ /* 0x000fe20000010100 */
[----:B------:R-:W-:Y:S01]  /*4d00*/  LOP3.LUT R219, R220, 0xffff, RZ, 0xc0, !PT ;  /* 0x0000ffffdcdb7812 */ /* 0x000fe200078ec0ff */
[----:B------:R-:W-:Y:S01]  /*4d10*/  @!P0 FADD.FTZ R196, -R196, -RZ ;  /* 0x800000ffc4c48221 */ /* 0x000fe20000010100 */
[----:B------:R-:W-:Y:S02]  /*4d20*/  LOP3.LUT R218, R218, 0xff, RZ, 0xc0, !PT ;  /* 0x000000ffdada7812 */ /* 0x000fe400078ec0ff */
[----:B------:R-:W-:Y:S03]  /*4d30*/  SHF.R.U32.HI R219, RZ, 0x8, R219 ;  /* 0x00000008ffdb7819 */ /* 0x000fe600000116db */
[----:B------:R4:W-:Y:S01]  /*4d40*/  MUFU.EX2 R211, R213 ;  /* 0x000000d500d37308 */ /* 0x0009e20000000800 */
[----:B------:R-:W-:Y:S02]  /*4d50*/  ISETP.LE.U32.AND P6, PT, R218, UR9, PT ;  /* 0x00000009da007c0c */ /* 0x000fe4000bfc3070 */
[----:B------:R-:W-:Y:S02]  /*4d60*/  LOP3.LUT R248, R220, 0xff, RZ, 0xc0, !PT ;  /* 0x000000ffdcf87812 */ /* 0x000fe400078ec0ff */
[----:B------:R-:W-:Y:S01]  /*4d70*/  LOP3.LUT R221, R250, 0xffff, RZ, 0xc0, !PT ;  /* 0x0000fffffadd7812 */ /* 0x000fe200078ec0ff */
[----:B------:R-:W-:Y:S01]  /*4d80*/  @!P1 FADD.FTZ R194, -R194, -RZ ;  /* 0x800000ffc2c29221 */ /* 0x000fe20000010100 */
[----:B------:R-:W-:Y:S01]  /*4d90*/  ISETP.LE.U32.AND P2, PT, R248, UR9, PT ;  /* 0x00000009f8007c0c */ /* 0x000fe2000bf43070 */
[----:B------:R-:W-:Y:S01]  /*4da0*/  FFMA.FTZ R251, R29, UR8, -R252 ;  /* 0x000000081dfb7c23 */ /* 0x000fe200080108fc */
[----:B-1----:R-:W-:Y:S01]  /*4db0*/  LOP3.LUT R247, R219, 0xffff, RZ, 0xc0, !PT ;  /* 0x0000ffffdbf77812 */ /* 0x002fe200078ec0ff */
[----:B------:R-:W1:Y:S01]  /*4dc0*/  MUFU.EX2 R205, R205 ;  /* 0x000000cd00cd7308 */ /* 0x000e620000000800 */
[--C-:B------:R-:W-:Y:S02]  /*4dd0*/  SHF.R.U32.HI R248, RZ, 0x10, R220.reuse ;  /* 0x00000010fff87819 */ /* 0x100fe400000116dc */
[----:B------:R-:W-:Y:S01]  /*4de0*/  ISETP.LE.U32.AND P0, PT, R247, UR9, PT ;  /* 0x00000009f7007c0c */ /* 0x000fe2000bf03070 */
[----:B------:R-:W-:Y:S01]  /*4df0*/  @!P6 FADD.FTZ R195, -R195, -RZ ;  /* 0x800000ffc3c3e221 */ /* 0x000fe20000010100 */
[----:B------:R-:W-:Y:S02]  /*4e00*/  SHF.R.U32.HI R247, RZ, 0x18, R220 ;  /* 0x00000018fff77819 */ /* 0x000fe400000116dc */
[----:B------:R-:W-:Y:S01]  /*4e10*/  LOP3.LUT R248, R248, 0xff, RZ, 0xc0, !PT ;  /* 0x000000fff8f87812 */ /* 0x000fe200078ec0ff */
[----:B----4-:R-:W-:Y:S01]  /*4e20*/  FFMA.FTZ R213, R24, UR8, -R252 ;  /* 0x0000000818d57c23 */ /* 0x010fe200080108fc */
[----:B------:R-:W-:Y:S01]  /*4e30*/  ISETP.LE.U32.AND P1, PT, R247, UR9, PT ;  /* 0x00000009f7007c0c */ /* 0x000fe2000bf23070 */
[----:B------:R-:W-:Y:S01]  /*4e40*/  @!P2 FADD.FTZ R197, -R197, -RZ ;  /* 0x800000ffc5c5a221 */ /* 0x000fe20000010100 */
[----:B------:R-:W-:Y:S01]  /*4e50*/  LOP3.LUT R246, R250, 0xff, RZ, 0xc0, !PT ;  /* 0x000000fffaf67812 */ /* 0x000fe200078ec0ff */
[--C-:B------:R-:W-:Y:S01]  /*4e60*/  FFMA.FTZ R247, R32, UR8, -R249.reuse ;  /* 0x0000000820f77c23 */ /* 0x100fe200080108f9 */
[----:B------:R-:W-:Y:S01]  /*4e70*/  ISETP.LE.U32.AND P6, PT, R248, UR9, PT ;  /* 0x00000009f8007c0c */ /* 0x000fe2000bfc3070 */
[----:B------:R-:W-:Y:S01]  /*4e80*/  FFMA.FTZ R248, R33, UR8, -R249 ;  /* 0x0000000821f87c23 */ /* 0x000fe200080108f9 */
[----:B------:R-:W-:Y:S01]  /*4e90*/  SHF.R.U32.HI R221, RZ, 0x8, R221 ;  /* 0x00000008ffdd7819 */ /* 0x000fe200000116dd */
[----:B------:R-:W-:Y:S01]  /*4ea0*/  @!P0 FADD.FTZ R198, -R198, -RZ ;  /* 0x800000ffc6c68221 */ /* 0x000fe20000010100 */
[----:B------:R-:W-:Y:S01]  /*4eb0*/  ISETP.LE.U32.AND P2, PT, R246, UR9, PT ;  /* 0x00000009f6007c0c */ /* 0x000fe2000bf43070 */
[----:B-1----:R-:W-:Y:S01]  /*4ec0*/  @!P5 FADD.FTZ R205, -R205, -RZ ;  /* 0x800000ffcdcdd221 */ /* 0x002fe20000010100 */
[--C-:B------:R-:W-:Y:S01]  /*4ed0*/  SHF.R.U32.HI R222, RZ, 0x18, R250.reuse ;  /* 0x00000018ffde7819 */ /* 0x100fe200000116fa */
[----:B------:R-:W-:Y:S01]  /*4ee0*/  MUFU.EX2 R210, R210 ;  /* 0x000000d200d27308 */ /* 0x000fe20000000800 */
[----:B------:R-:W-:Y:S01]  /*4ef0*/  LOP3.LUT R246, R221, 0xffff, RZ, 0xc0, !PT ;  /* 0x0000ffffddf67812 */ /* 0x000fe200078ec0ff */
[----:B------:R-:W-:Y:S01]  /*4f00*/  @!P1 FADD.FTZ R200, -R200, -RZ ;  /* 0x800000ffc8c89221 */ /* 0x000fe20000010100 */
[----:B------:R-:W-:Y:S01]  /*4f10*/  SHF.R.U32.HI R245, RZ, 0x10, R250 ;  /* 0x00000010fff57819 */ /* 0x000fe200000116fa */
[----:B------:R-:W-:Y:S01]  /*4f20*/  FFMA.FTZ R250, R30, UR8, -R5 ;  /* 0x000000081efa7c23 */ /* 0x000fe20008010805 */
[----:B------:R-:W-:Y:S01]  /*4f30*/  ISETP.LE.U32.AND P1, PT, R222, UR9, PT ;  /* 0x00000009de007c0c */ /* 0x000fe2000bf23070 */
[----:B------:R-:W-:Y:S01]  /*4f40*/  @!P6 FADD.FTZ R199, -R199, -RZ ;  /* 0x800000ffc7c7e221 */ /* 0x000fe20000010100 */
[----:B------:R-:W-:Y:S03]  /*4f50*/  LOP3.LUT R245, R245, 0xff, RZ, 0xc0, !PT ;  /* 0x000000fff5f57812 */ /* 0x000fe600078ec0ff */
[----:B------:R1:W4:Y:S01]  /*4f60*/  MUFU.EX2 R221, R247 ;  /* 0x000000f700dd7308 */ /* 0x0003220000000800 */
[----:B------:R-:W-:Y:S01]  /*4f70*/  ISETP.LE.U32.AND P0, PT, R246, UR9, PT ;  /* 0x00000009f6007c0c */ /* 0x000fe2000bf03070 */
[----:B------:R-:W-:Y:S01]  /*4f80*/  @!P2 FADD.FTZ R201, -R201, -RZ ;  /* 0x800000ffc9c9a221 */ /* 0x000fe20000010100 */
[----:B------:R-:W-:Y:S02]  /*4f90*/  ISETP.LE.U32.AND P6, PT, R245, UR9, PT ;  /* 0x00000009f5007c0c */ /* 0x000fe4000bfc3070 */
[----:B------:R-:W-:Y:S02]  /*4fa0*/  SHF.R.U32.HI R223, RZ, 0x8, R223 ;  /* 0x00000008ffdf7819 */ /* 0x000fe400000116df */
[----:B------:R-:W-:Y:S03]  /*4fb0*/  LOP3.LUT R225, R225, 0xff, RZ, 0xc0, !PT ;  /* 0x000000ffe1e17812 */ /* 0x000fe600078ec0ff */
[----:B------:R2:W-:Y:S01]  /*4fc0*/  MUFU.EX2 R222, R248 ;  /* 0x000000f800de7308 */ /* 0x0005e20000000800 */
[----:B------:R-:W-:Y:S01]  /*4fd0*/  LOP3.LUT R228, R237, UR5, R228, 0x96, !PT ;  /* 0x00000005ede47c12 */ /* 0x000fe2000f8e96e4 */
[----:B------:R-:W-:Y:S01]  /*4fe0*/  @!P1 FADD.FTZ R204, -R204, -RZ ;  /* 0x800000ffcccc9221 */ /* 0x000fe20000010100 */
[----:B------:R-:W-:Y:S02]  /*4ff0*/  LOP3.LUT R227, R236, 0xff, RZ, 0xc0, !PT ;  /* 0x000000ffece37812 */ /* 0x000fe400078ec0ff */
[----:B------:R-:W-:Y:S01]  /*5000*/  LOP3.LUT R245, R223, 0xffff, RZ, 0xc0, !PT ;  /* 0x0000ffffdff57812 */ /* 0x000fe200078ec0ff */
[----:B------:R-:W-:Y:S01]  /*5010*/  @!P0 FADD.FTZ R202, -R202, -RZ ;  /* 0x800000ffcaca8221 */ /* 0x000fe20000010100 */
[----:B------:R-:W-:Y:S01]  /*5020*/  ISETP.LE.U32.AND P0, PT, R225, UR9, PT ;  /* 0x00000009e1007c0c */ /* 0x000fe2000bf03070 */
[----:B------:R-:W-:Y:S01]  /*5030*/  @!P6 FADD.FTZ R203, -R203, -RZ ;  /* 0x800000ffcbcbe221 */ /* 0x000fe20000010100 */
[----:B------:R-:W-:Y:S01]  /*5040*/  LOP3.LUT R225, R228, 0xffff, RZ, 0xc0, !PT ;  /* 0x0000ffffe4e17812 */ /* 0x000fe200078ec0ff */
[----:B-1----:R-:W-:Y:S01]  /*5050*/  IMAD.WIDE.U32 R246, R224, -0x326172a9, RZ ;  /* 0xcd9e8d57e0f67825 */ /* 0x002fe200078e00ff */
[----:B------:R-:W-:Y:S01]  /*5060*/  ISETP.LE.U32.AND P1, PT, R227, UR9, PT ;  /* 0x00000009e3007c0c */ /* 0x000fe2000bf23070 */
[----:B------:R-:W1:Y:S01]  /*5070*/  MUFU.EX2 R208, R208 ;  /* 0x000000d000d07308 */ /* 0x000e620000000800 */
[----:B------:R-:W-:Y:S01]  /*5080*/  ISETP.LE.U32.AND P6, PT, R245, UR9, PT ;  /* 0x00000009f5007c0c */ /* 0x000fe2000bfc3070 */
[----:B------:R-:W-:Y:S01]  /*5090*/  FFMA.FTZ R227, R36, UR8, -R249 ;  /* 0x0000000824e37c23 */ /* 0x000fe200080108f9 */
[----:B------:R-:W-:Y:S02]  /*50a0*/  LOP3.LUT R245, R247, UR7, R226, 0x96, !PT ;  /* 0x00000007f7f57c12 */ /* 0x000fe4000f8e96e2 */
[----:B------:R-:W-:Y:S01]  /*50b0*/  SHF.R.U32.HI R226, RZ, 0x8, R225 ;  /* 0x00000008ffe27819 */ /* 0x000fe200000116e1 */
[--C-:B--2---:R-:W-:Y:S01]  /*50c0*/  FFMA.FTZ R248, R35, UR8, -R117.reuse ;  /* 0x0000000823f87c23 */ /* 0x104fe20008010875 */
[----:B------:R-:W-:Y:S01]  /*50d0*/  ISETP.LE.U32.AND P2, PT, R229, UR9, PT ;  /* 0x00000009e5007c0c */ /* 0x000fe2000bf43070 */
[----:B------:R-:W-:Y:S01]  /*50e0*/  FFMA.FTZ R229, R34, UR8, -R117 ;  /* 0x0000000822e57c23 */ /* 0x000fe20008010875 */
[----:B------:R-:W-:Y:S01]  /*50f0*/  LOP3.LUT R226, R226, 0xffff, RZ, 0xc0, !PT ;  /* 0x0000ffffe2e27812 */ /* 0x000fe200078ec0ff */
[----:B------:R2:W3:Y:S01]  /*5100*/  MUFU.EX2 R224, R248 ;  /* 0x000000f800e07308 */ /* 0x0004e20000000800 */
[----:B------:R-:W-:Y:S01]  /*5110*/  SHF.R.U32.HI R240, RZ, 0x18, R236 ;  /* 0x00000018fff07819 */ /* 0x000fe200000116ec */
[----:B------:R-:W-:Y:S01]  /*5120*/  @!P0 FADD.FTZ R207, -R207, -RZ ;  /* 0x800000ffcfcf8221 */ /* 0x000fe20000010100 */
[----:B------:R-:W-:Y:S01]  /*5130*/  ISETP.LE.U32.AND P0, PT, R226, UR9, PT ;  /* 0x00000009e2007c0c */ /* 0x000fe2000bf03070 */
[----:B------:R-:W-:Y:S01]  /*5140*/  @!P6 FADD.FTZ R206, -R206, -RZ ;  /* 0x800000ffcecee221 */ /* 0x000fe20000010100 */
[----:B------:R-:W-:Y:S01]  /*5150*/  LOP3.LUT R36, R228, 0xff, RZ, 0xc0, !PT ;  /* 0x000000ffe4247812 */ /* 0x000fe200078ec0ff */
[----:B----4-:R-:W-:Y:S01]  /*5160*/  @!P1 FADD.FTZ R221, -R221, -RZ ;  /* 0x800000ffdddd9221 */ /* 0x010fe20000010100 */
[----:B------:R-:W-:Y:S03]  /*5170*/  ISETP.LE.U32.AND P5, PT, R240, UR9, PT ;  /* 0x00000009f0007c0c */ /* 0x000fe6000bfa3070 */
[----:B------:R4:W-:Y:S01]  /*5180*/  MUFU.EX2 R225, R227 ;  /* 0x000000e300e17308 */ /* 0x0009e20000000800 */
[----:B------:R-:W-:Y:S01]  /*5190*/  ISETP.LE.U32.AND P6, PT, R36, UR9, PT ;  /* 0x0000000924007c0c */ /* 0x000fe2000bfc3070 */
[----:B-1----:R-:W-:Y:S01]  /*51a0*/  @!P4 FADD.FTZ R208, -R208, -RZ ;  /* 0x800000ffd0d0c221 */ /* 0x002fe20000010100 */
[----:B------:R-:W-:Y:S02]  /*51b0*/  LOP3.LUT R240, R246, 0xff, RZ, 0xc0, !PT ;  /* 0x000000fff6f07812 */ /* 0x000fe400078ec0ff */
[--C-:B------:R-:W-:Y:S02]  /*51c0*/  SHF.R.U32.HI R36, RZ, 0x18, R246.reuse ;  /* 0x00000018ff247819 */ /* 0x100fe400000116f6 */
[----:B------:R-:W-:Y:S03]  /*51d0*/  ISETP.LE.U32.AND P3, PT, R216, UR9, PT ;  /* 0x00000009d8007c0c */ /* 0x000fe6000bf63070 */
[----:B------:R1:W-:Y:S01]  /*51e0*/  MUFU.EX2 R223, R229 ;  /* 0x000000e500df7308 */ /* 0x0003e20000000800 */
[----:B------:R-:W-:Y:S01]  /*51f0*/  LOP3.LUT R235, R235, 0xff, RZ, 0xc0, !PT ;  /* 0x000000ffebeb7812 */ /* 0x000fe200078ec0ff */
[--C-:B--2---:R-:W-:Y:S01]  /*5200*/  FFMA.FTZ R248, R37, UR8, -R249.reuse ;  /* 0x0000000825f87c23 */ /* 0x104fe200080108f9 */
[----:B------:R-:W-:Y:S01]  /*5210*/  LOP3.LUT R37, R246, 0xffff, RZ, 0xc0, !PT ;  /* 0x0000fffff6257812 */ /* 0x000fe200078ec0ff */
[----:B------:R-:W-:Y:S01]  /*5220*/  FFMA.FTZ R249, R65, UR8, -R249 ;  /* 0x0000000841f97c23 */ /* 0x000fe200080108f9 */
[----:B------:R-:W-:Y:S01]  /*5230*/  SHF.R.U32.HI R239, RZ, 0x8, R239 ;  /* 0x00000008ffef7819 */ /* 0x000fe200000116ef */
[--C-:B------:R-:W-:Y:S01]  /*5240*/  FFMA.FTZ R247, R39, UR8, -R117.reuse ;  /* 0x0000000827f77c23 */ /* 0x100fe20008010875 */
[----:B------:R-:W-:Y:S03]  /*5250*/  LOP3.LUT R39, R233, 0xffff, RZ, 0xc0, !PT ;  /* 0x0000ffffe9277812 */ /* 0x000fe600078ec0ff */
[----:B------:R-:W2:Y:S01]  /*5260*/  MUFU.EX2 R213, R213 ;  /* 0x000000d500d57308 */ /* 0x000ea20000000800 */
[----:B------:R-:W-:Y:S01]  /*5270*/  LOP3.LUT R239, R239, 0xffff, RZ, 0xc0, !PT ;  /* 0x0000ffffefef7812 */ /* 0x000fe200078ec0ff */
[--C-:B----4-:R-:W-:Y:S01]  /*5280*/  FFMA.FTZ R227, R38, UR8, -R117.reuse ;  /* 0x0000000826e37c23 */ /* 0x110fe20008010875 */
[----:B------:R-:W-:Y:S01]  /*5290*/  SHF.R.U32.HI R38, RZ, 0x10, R246 ;  /* 0x00000010ff267819 */ /* 0x000fe200000116f6 */
[----:B------:R-:W-:Y:S01]  /*52a0*/  FFMA.FTZ R117, R67, UR8, -R117 ;  /* 0x0000000843757c23 */ /* 0x000fe20008010875 */
[----:B------:R-:W-:Y:S01]  /*52b0*/  LOP3.LUT R246, R233, 0xff, RZ, 0xc0, !PT ;  /* 0x000000ffe9f67812 */ /* 0x000fe200078ec0ff */
[----:B------:R-:W-:Y:S01]  /*52c0*/  @!P0 FADD.FTZ R210, -R210, -RZ ;  /* 0x800000ffd2d28221 */ /* 0x000fe20000010100 */
[----:B------:R-:W-:Y:S03]  /*52d0*/  SHF.R.U32.HI R39, RZ, 0x8, R39 ;  /* 0x00000008ff277819 */ /* 0x000fe60000011627 */
[----:B------:R-:W-:Y:S01]  /*52e0*/  MUFU.EX2 R131, R117 ;  /* 0x0000007500837308 */ /* 0x000fe20000000800 */
[----:B-1----:R-:W-:Y:S01]  /*52f0*/  SHF.R.U32.HI R229, RZ, 0x10, R228 ;  /* 0x00000010ffe57819 */ /* 0x002fe200000116e4 */
[----:B------:R-:W-:Y:S01]  /*5300*/  FFMA.FTZ R216, R27, UR8, -R5 ;  /* 0x000000081bd87c23 */ /* 0x000fe20008010805 */
[----:B------:R-:W-:Y:S01]  /*5310*/  ISETP.LE.U32.AND P0, PT, R246, UR9, PT ;  /* 0x00000009f6007c0c */ /* 0x000fe2000bf03070 */
[----:B------:R-:W-:Y:S01]  /*5320*/  @!P3 FADD.FTZ R217, -R217, -RZ ;  /* 0x800000ffd9d9b221 */ /* 0x000fe20000010100 */
[----:B------:R-:W-:Y:S01]  /*5330*/  LOP3.LUT R229, R229, 0xff, RZ, 0xc0, !PT ;  /* 0x000000ffe5e57812 */ /* 0x000fe200078ec0ff */
[----:B---3--:R-:W-:Y:S01]  /*5340*/  @!P5 FADD.FTZ R224, -R224, -RZ ;  /* 0x800000ffe0e0d221 */ /* 0x008fe20000010100 */
[----:B------:R-:W-:Y:S03]  /*5350*/  ISETP.LE.U32.AND P3, PT, R235, UR9, PT ;  /* 0x00000009eb007c0c */ /* 0x000fe6000bf63070 */
[----:B------:R-:W-:Y:S01]  /*5360*/  MUFU.EX2 R226, R248 ;  /* 0x000000f800e27308 */ /* 0x000fe20000000800 */
[----:B------:R-:W-:Y:S01]  /*5370*/  ISETP.LE.U32.AND P4, PT, R229, UR9, PT ;  /* 0x00000009e5007c0c */ /* 0x000fe2000bf83070 */
[--C-:B------:R-:W-:Y:S01]  /*5380*/  FFMA.FTZ R229, R40, UR8, -R252.reuse ;  /* 0x0000000828e57c23 */ /* 0x100fe200080108fc */
[----:B------:R-:W-:Y:S02]  /*5390*/  LOP3.LUT R40, R39, 0xffff, RZ, 0xc0, !PT ;  /* 0x0000ffff27287812 */ /* 0x000fe400078ec0ff */
[--C-:B------:R-:W-:Y:S02]  /*53a0*/  SHF.R.U32.HI R39, RZ, 0x10, R233.reuse ;  /* 0x00000010ff277819 */ /* 0x100fe400000116e9 */
[----:B------:R-:W-:Y:S03]  /*53b0*/  SHF.R.U32.HI R233, RZ, 0x18, R233 ;  /* 0x00000018ffe97819 */ /* 0x000fe600000116e9 */
[----:B------:R1:W-:Y:S01]  /*53c0*/  MUFU.EX2 R218, R251 ;  /* 0x000000fb00da7308 */ /* 0x0003e20000000800 */
[----:B------:R-:W-:Y:S01]  /*53d0*/  LOP3.LUT R237, R236, 0xffff, RZ, 0xc0, !PT ;  /* 0x0000ffffeced7812 */ /* 0x000fe200078ec0ff */
[----:B--2---:R-:W-:Y:S01]  /*53e0*/  @!P0 FADD.FTZ R213, -R213, -RZ ;  /* 0x800000ffd5d58221 */ /* 0x004fe20000010100 */
[----:B------:R-:W-:Y:S01]  /*53f0*/  ISETP.LE.U32.AND P0, PT, R233, UR9, PT ;  /* 0x00000009e9007c0c */ /* 0x000fe2000bf03070 */
[----:B------:R-:W-:Y:S01]  /*5400*/  FFMA.FTZ R233, R44, UR8, -R252 ;  /* 0x000000082ce97c23 */ /* 0x000fe200080108fc */
[----:B------:R-:W-:Y:S01]  /*5410*/  SHF.R.U32.HI R236, RZ, 0x10, R236 ;  /* 0x00000010ffec7819 */ /* 0x000fe200000116ec */
[----:B------:R-:W-:Y:S01]  /*5420*/  @!P4 FADD.FTZ R211, -R211, -RZ ;  /* 0x800000ffd3d3c221 */ /* 0x000fe20000010100 */
[----:B------:R-:W-:Y:S03]  /*5430*/  SHF.R.U32.HI R235, RZ, 0x8, R237 ;  /* 0x00000008ffeb7819 */ /* 0x000fe600000116ed */
[----:B------:R-:W2:Y:S01]  /*5440*/  MUFU.EX2 R216, R216 ;  /* 0x000000d800d87308 */ /* 0x000ea20000000800 */
[----:B------:R-:W-:Y:S02]  /*5450*/  LOP3.LUT R237, R236, 0xff, RZ, 0xc0, !PT ;  /* 0x000000ffeced7812 */ /* 0x000fe400078ec0ff */
[----:B------:R-:W-:Y:S02]  /*5460*/  LOP3.LUT R235, R235, 0xffff, RZ, 0xc0, !PT ;  /* 0x0000ffffebeb7812 */ /* 0x000fe400078ec0ff */
[----:B------:R-:W-:Y:S02]  /*5470*/  LOP3.LUT R236, R238, 0xff, RZ, 0xc0, !PT ;  /* 0x000000ffeeec7812 */ /* 0x000fe400078ec0ff */
[----:B------:R-:W-:Y:S03]  /*5480*/  SHF.R.U32.HI R228, RZ, 0x18, R228 ;  /* 0x00000018ffe47819 */ /* 0x000fe600000116e4 */
[----:B------:R-:W3:Y:S01]  /*5490*/  MUFU.EX2 R219, R250 ;  /* 0x000000fa00db7308 */ /* 0x000ee20000000800 */
[----:B------:R-:W-:Y:S01]  /*54a0*/  LOP3.LUT R39, R39, 0xff, RZ, 0xc0, !PT ;  /* 0x000000ff27277812 */ /* 0x000fe200078ec0ff */
[----:B-1----:R-:W-:Y:S01]  /*54b0*/  FFMA.FTZ R251, R31, UR8, -R5 ;  /* 0x000000081ffb7c23 */ /* 0x002fe20008010805 */
[----:B------:R-:W-:Y:S02]  /*54c0*/  ISETP.LE.U32.AND P4, PT, R40, UR9, PT ;  /* 0x0000000928007c0c */ /* 0x000fe4000bf83070 */
[----:B------:R-:W-:Y:S01]  /*54d0*/  LOP3.LUT R40, R7, UR5, R234, 0x96, !PT ;  /* 0x0000000507287c12 */ /* 0x000fe2000f8e96ea */
[--C-:B------:R-:W-:Y:S01]  /*54e0*/  FFMA.FTZ R234, R45, UR8, -R252.reuse ;  /* 0x000000082dea7c23 */ /* 0x100fe200080108fc */
[----:B------:R-:W-:Y:S03]  /*54f0*/  SHF.R.U32.HI R37, RZ, 0x8, R37 ;  /* 0x00000008ff257819 */ /* 0x000fe60000011625 */
[----:B------:R-:W1:Y:S01]  /*5500*/  MUFU.EX2 R220, R251 ;  /* 0x000000fb00dc7308 */ /* 0x000e620000000800 */
[----:B------:R-:W-:Y:S01]  /*5510*/  LOP3.LUT R38, R38, 0xff, RZ, 0xc0, !PT ;  /* 0x000000ff26267812 */ /* 0x000fe200078ec0ff */
[----:B--2---:R-:W-:Y:S01]  /*5520*/  @!P0 FADD.FTZ R216, -R216, -RZ ;  /* 0x800000ffd8d88221 */ /* 0x004fe20000010100 */
[----:B------:R-:W-:Y:S01]  /*5530*/  ISETP.LE.U32.AND P0, PT, R239, UR9, PT ;  /* 0x00000009ef007c0c */ /* 0x000fe2000bf03070 */
[----:B------:R-:W-:Y:S01]  /*5540*/  FFMA.FTZ R239, R47, UR8, -R5 ;  /* 0x000000082fef7c23 */ /* 0x000fe20008010805 */
[----:B------:R-:W-:Y:S01]  /*5550*/  LOP3.LUT R47, R238, 0xffff, RZ, 0xc0, !PT ;  /* 0x0000ffffee2f7812 */ /* 0x000fe200078ec0ff */
[----:B------:R-:W-:Y:S01]  /*5560*/  FFMA.FTZ R252, R61, UR8, -R252 ;  /* 0x000000083dfc7c23 */ /* 0x000fe200080108fc */
[----:B------:R-:W-:Y:S03]  /*5570*/  LOP3.LUT R37, R37, 0xffff, RZ, 0xc0, !PT ;  /* 0x0000ffff25257812 */ /* 0x000fe600078ec0ff */
[----:B------:R-:W2:Y:S01]  /*5580*/  MUFU.EX2 R209, R209 ;  /* 0x000000d100d17308 */ /* 0x000ea20000000800 */
[----:B------:R-:W-:Y:S01]  /*5590*/  SHF.R.U32.HI R47, RZ, 0x8, R47 ;  /* 0x00000008ff2f7819 */ /* 0x000fe2000001162f */
[----:B---3--:R-:W-:Y:S01]  /*55a0*/  @!P3 FADD.FTZ R219, -R219, -RZ ;  /* 0x800000ffdbdbb221 */ /* 0x008fe20000010100 */
[----:B------:R-:W-:Y:S01]  /*55b0*/  ISETP.LE.U32.AND P3, PT, R237, UR9, PT ;  /* 0x00000009ed007c0c */ /* 0x000fe2000bf63070 */
[----:B------:R-:W-:Y:S01]  /*55c0*/  FFMA.FTZ R5, R63, UR8, -R5 ;  /* 0x000000083f057c23 */ /* 0x000fe20008010805 */
[--C-:B------:R-:W-:Y:S01]  /*55d0*/  SHF.R.U32.HI R237, RZ, 0x18, R238.reuse ;  /* 0x00000018ffed7819 */ /* 0x100fe200000116ee */
[----:B------:R-:W-:Y:S01]  /*55e0*/  @!P4 FADD.FTZ R214, -R214, -RZ ;  /* 0x800000ffd6d6c221 */ /* 0x000fe20000010100 */
[----:B------:R-:W-:Y:S01]  /*55f0*/  LOP3.LUT R47, R47, 0xffff, RZ, 0xc0, !PT ;  /* 0x0000ffff2f2f7812 */ /* 0x000fe200078ec0ff */
[----:B------:R-:W-:Y:S01]  /*5600*/  @!P0 FADD.FTZ R218, -R218, -RZ ;  /* 0x800000ffdada8221 */ /* 0x000fe20000010100 */
[----:B------:R-:W-:Y:S01]  /*5610*/  ISETP.LE.U32.AND P0, PT, R235, UR9, PT ;  /* 0x00000009eb007c0c */ /* 0x000fe2000bf03070 */
[----:B-1----:R-:W-:Y:S01]  /*5620*/  @!P2 FADD.FTZ R220, -R220, -RZ ;  /* 0x800000ffdcdca221 */ /* 0x002fe20000010100 */
[----:B------:R-:W-:Y:S01]  /*5630*/  ISETP.LE.U32.AND P2, PT, R236, UR9, PT ;  /* 0x00000009ec007c0c */ /* 0x000fe2000bf43070 */
[----:B------:R1:W-:Y:S01]  /*5640*/  MUFU.EX2 R235, R46 ;  /* 0x0000002e00eb7308 */ /* 0x0003e20000000800 */
[----:B------:R-:W-:Y:S01]  /*5650*/  SHF.R.U32.HI R238, RZ, 0x10, R238 ;  /* 0x00000010ffee7819 */ /* 0x000fe200000116ee */
[----:B------:R-:W-:Y:S01]  /*5660*/  IMAD.WIDE.U32 R250, R230, -0x2daee0ad, RZ ;  /* 0xd2511f53e6fa7825 */ /* 0x000fe200078e00ff */
[----:B------:R-:W-:Y:S02]  /*5670*/  ISETP.LE.U32.AND P1, PT, R237, UR9, PT ;  /* 0x00000009ed007c0c */ /* 0x000fe4000bf23070 */
[----:B------:R-:W-:Y:S01]  /*5680*/  ISETP.LE.U32.AND P4, PT, R244, UR9, PT ;  /* 0x00000009f4007c0c */ /* 0x000fe2000bf83070 */
[----:B------:R-:W-:Y:S01]  /*5690*/  @!P3 FADD.FTZ R223, -R223, -RZ ;  /* 0x800000ffdfdfb221 */ /* 0x000fe20000010100 */
[----:B------:R-:W-:Y:S03]  /*56a0*/  ISETP.LE.U32.AND P3, PT, R47, UR9, PT ;  /* 0x000000092f007c0c */ /* 0x000fe6000bf63070 */
[----:B------:R-:W3:Y:S01]  /*56b0*/  MUFU.EX2 R212, R212 ;  /* 0x000000d400d47308 */ /* 0x000ee20000000800 */
[----:B------:R-:W-:Y:S01]  /*56c0*/  LOP3.LUT R47, R238, 0xff, RZ, 0xc0, !PT ;  /* 0x000000ffee2f7812 */ /* 0x000fe200078ec0ff */
[----:B--2---:R-:W-:Y:S01]  /*56d0*/  @!P6 FADD.FTZ R209, -R209, -RZ ;  /* 0x800000ffd1d1e221 */ /* 0x004fe20000010100 */
[----:B------:R-:W-:Y:S01]  /*56e0*/  ISETP.LE.U32.AND P6, PT, R228, UR9, PT ;  /* 0x00000009e4007c0c */ /* 0x000fe2000bfc3070 */
[----:B------:R-:W-:Y:S01]  /*56f0*/  @!P2 FADD.FTZ R225, -R225, -RZ ;  /* 0x800000ffe1e1a221 */ /* 0x000fe20000010100 */
[----:B------:R-:W-:Y:S01]  /*5700*/  ISETP.LE.U32.AND P5, PT, R47, UR9, PT ;  /* 0x000000092f007c0c */ /* 0x000fe2000bfa3070 */
[----:B------:R-:W-:Y:S01]  /*5710*/  @!P0 FADD.FTZ R222, -R222, -RZ ;  /* 0x800000ffdede8221 */ /* 0x000fe20000010100 */
[C---:B------:R-:W-:Y:S03]  /*5720*/  LOP3.LUT R47, R245.reuse, 0xff, RZ, 0xc0, !PT ;  /* 0x000000fff52f7812 */ /* 0x040fe600078ec0ff */
[----:B------:R-:W2:Y:S01]  /*5730*/  MUFU.EX2 R227, R227 ;  /* 0x000000e300e37308 */ /* 0x000ea20000000800 */
[----:B-1----:R-:W-:Y:S02]  /*5740*/  LOP3.LUT R46, R245, 0xffff, RZ, 0xc0, !PT ;  /* 0x0000fffff52e7812 */ /* 0x002fe400078ec0ff */
[----:B------:R-:W-:Y:S01]  /*5750*/  ISETP.LE.U32.AND P2, PT, R47, UR9, PT ;  /* 0x000000092f007c0c */ /* 0x000fe2000bf43070 */
[----:B------:R-:W-:Y:S01]  /*5760*/  @!P3 FADD.FTZ R226, -R226, -RZ ;  /* 0x800000ffe2e2b221 */ /* 0x000fe20000010100 */
[--C-:B------:R-:W-:Y:S02]  /*5770*/  SHF.R.U32.HI R47, RZ, 0x10, R245.reuse ;  /* 0x00000010ff2f7819 */ /* 0x100fe400000116f5 */
[----:B------:R-:W-:Y:S03]  /*5780*/  SHF.R.U32.HI R46, RZ, 0x8, R46 ;  /* 0x00000008ff2e7819 */ /* 0x000fe6000001162e */
[----:B------:R-:W1:Y:S01]  /*5790*/  MUFU.EX2 R228, R247 ;  /* 0x000000f700e47308 */ /* 0x000e620000000800 */
[----:B------:R-:W-:Y:S01]  /*57a0*/  LOP3.LUT R47, R47, 0xff, RZ, 0xc0, !PT ;  /* 0x000000ff2f2f7812 */ /* 0x000fe200078ec0ff */
[----:B---3--:R-:W-:Y:S01]  /*57b0*/  @!P6 FADD.FTZ R212, -R212, -RZ ;  /* 0x800000ffd4d4e221 */ /* 0x008fe20000010100 */
[----:B------:R-:W-:Y:S02]  /*57c0*/  ISETP.LE.U32.AND P6, PT, R39, UR9, PT ;  /* 0x0000000927007c0c */ /* 0x000fe4000bfc3070 */
[----:B------:R-:W-:Y:S02]  /*57d0*/  LOP3.LUT R39, R251, UR5, R232, 0x96, !PT ;  /* 0x00000005fb277c12 */ /* 0x000fe4000f8e96e8 */
[----:B------:R-:W-:Y:S03]  /*57e0*/  LOP3.LUT R46, R46, 0xffff, RZ, 0xc0, !PT ;  /* 0x0000ffff2e2e7812 */ /* 0x000fe600078ec0ff */
[----:B------:R-:W3:Y:S01]  /*57f0*/  MUFU.EX2 R229, R229 ;  /* 0x000000e500e57308 */ /* 0x000ee20000000800 */
[----:B------:R-:W-:Y:S01]  /*5800*/  SHF.R.U32.HI R245, RZ, 0x18, R245 ;  /* 0x00000018fff57819 */ /* 0x000fe200000116f5 */
[----:B--2---:R-:W-:Y:S01]  /*5810*/  @!P5 FADD.FTZ R227, -R227, -RZ ;  /* 0x800000ffe3e3d221 */ /* 0x004fe20000010100 */
[----:B------:R-:W-:Y:S02]  /*5820*/  ISETP.LE.U32.AND P5, PT, R47, UR9, PT ;  /* 0x000000092f007c0c */ /* 0x000fe4000bfa3070 */
[----:B------:R-:W-:Y:S02]  /*5830*/  ISETP.LE.U32.AND P3, PT, R46, UR9, PT ;  /* 0x000000092e007c0c */ /* 0x000fe4000bf63070 */
[----:B------:R-:W-:Y:S03]  /*5840*/  SHF.R.U32.HI R244, RZ, 0x18, R250 ;  /* 0x00000018fff47819 */ /* 0x000fe600000116fa */
[----:B------:R2:W4:Y:S01]  /*5850*/  MUFU.EX2 R231, R42 ;  /* 0x0000002a00e77308 */ /* 0x0005220000000800 */
[----:B------:R-:W-:Y:S01]  /*5860*/  ISETP.LE.U32.AND P0, PT, R240, UR9, PT ;  /* 0x00000009f0007c0c */ /* 0x000fe2000bf03070 */
[----:B-1----:R-:W-:Y:S01]  /*5870*/  @!P1 FADD.FTZ R228, -R228, -RZ ;  /* 0x800000ffe4e49221 */ /* 0x002fe20000010100 */
[----:B------:R-:W-:Y:S01]  /*5880*/  ISETP.LE.U32.AND P1, PT, R245, UR9, PT ;  /* 0x00000009f5007c0c */ /* 0x000fe2000bf23070 */
[----:B------:R-:W-:Y:S01]  /*5890*/  @!P6 FADD.FTZ R215, -R215, -RZ ;  /* 0x800000ffd7d7e221 */ /* 0x000fe20000010100 */
[----:B------:R-:W-:Y:S02]  /*58a0*/  ISETP.LE.U32.AND P6, PT, R241, UR9, PT ;  /* 0x00000009f1007c0c */ /* 0x000fe4000bfc3070 */
[--C-:B------:R-:W-:Y:S03]  /*58b0*/  SHF.R.U32.HI R45, RZ, 0x10, R6.reuse ;  /* 0x00000010ff2d7819 */ /* 0x100fe60000011606 */
[----:B------:R-:W1:Y:S01]  /*58c0*/  MUFU.EX2 R230, R41 ;  /* 0x0000002900e67308 */ /* 0x000e620000000800 */
[----:B------:R-:W-:Y:S01]  /*58d0*/  LOP3.LUT R246, R250, 0xff, RZ, 0xc0, !PT ;  /* 0x000000fffaf67812 */ /* 0x000fe200078ec0ff */
[----:B---3--:R-:W-:Y:S01]  /*58e0*/  @!P2 FADD.FTZ R229, -R229, -RZ ;  /* 0x800000ffe5e5a221 */ /* 0x008fe20000010100 */
[----:B------:R-:W-:Y:S02]  /*58f0*/  ISETP.LE.U32.AND P2, PT, R36, UR9, PT ;  /* 0x0000000924007c0c */ /* 0x000fe4000bf43070 */
[----:B------:R-:W-:Y:S02]  /*5900*/  LOP3.LUT R36, R242, 0xff, RZ, 0xc0, !PT ;  /* 0x000000fff2247812 */ /* 0x000fe400078ec0ff */
[----:B------:R-:W-:Y:S03]  /*5910*/  SHF.R.U32.HI R44, RZ, 0x18, R6 ;  /* 0x00000018ff2c7819 */ /* 0x000fe60000011606 */
[----:B------:R3:W3:Y:S01]  /*5920*/  MUFU.EX2 R232, R43 ;  /* 0x0000002b00e87308 */ /* 0x0006e20000000800 */
[----:B--2---:R-:W-:Y:S01]  /*5930*/  LOP3.LUT R42, R250, 0xffff, RZ, 0xc0, !PT ;  /* 0x0000fffffa2a7812 */ /* 0x004fe200078ec0ff */
[----:B----4-:R-:W-:Y:S01]  /*5940*/  @!P5 FADD.FTZ R231, -R231, -RZ ;  /* 0x800000ffe7e7d221 */ /* 0x010fe20000010100 */
[----:B------:R-:W-:Y:S02]  /*5950*/  ISETP.LE.U32.AND P5, PT, R38, UR9, PT ;  /* 0x0000000926007c0c */ /* 0x000fe4000bfa3070 */
[----:B------:R-:W-:Y:S02]  /*5960*/  SHF.R.U32.HI R42, RZ, 0x8, R42 ;  /* 0x00000008ff2a7819 */ /* 0x000fe4000001162a */
[----:B------:R-:W-:Y:S03]  /*5970*/  F2FP.RELU.BF16.F32.PACK_AB R38, R214, R213 ;  /* 0x000000d5d626723e */ /* 0x000fe600000018ff */
[----:B------:R-:W2:Y:S01]  /*5980*/  MUFU.EX2 R234, R234 ;  /* 0x000000ea00ea7308 */ /* 0x000ea20000000800 */
[----:B------:R-:W-:Y:S01]  /*5990*/  LOP3.LUT R42, R42, 0xffff, RZ, 0xc0, !PT ;  /* 0x0000ffff2a2a7812 */ /* 0x000fe200078ec0ff */
[----:B-1----:R-:W-:Y:S01]  /*59a0*/  @!P3 FADD.FTZ R230, -R230, -RZ ;  /* 0x800000ffe6e6b221 */ /* 0x002fe20000010100 */
[----:B------:R-:W-:Y:S02]  /*59b0*/  ISETP.LE.U32.AND P3, PT, R37, UR9, PT ;  /* 0x0000000925007c0c */ /* 0x000fe4000bf63070 */
[----:B------:R-:W-:Y:S02]  /*59c0*/  LOP3.LUT R37, R39, 0xff, RZ, 0xc0, !PT ;  /* 0x000000ff27257812 */ /* 0x000fe400078ec0ff */
[----:B------:R-:W-:Y:S03]  /*59d0*/  SHF.R.U32.HI R41, RZ, 0x10, R250 ;  /* 0x00000010ff297819 */ /* 0x000fe600000116fa */
[----:B------:R-:W1:Y:S01]  /*59e0*/  MUFU.EX2 R237, R48 ;  /* 0x0000003000ed7308 */ /* 0x000e620000000800 */
[----:B---3--:R-:W-:Y:S01]  /*59f0*/  LOP3.LUT R43, R6, 0xffff, RZ, 0xc0, !PT ;  /* 0x0000ffff062b7812 */ /* 0x008fe200078ec0ff */
[----:B------:R-:W-:Y:S01]  /*5a00*/  @!P1 FADD.FTZ R232, -R232, -RZ ;  /* 0x800000ffe8e89221 */ /* 0x000fe20000010100 */
[----:B------:R-:W-:Y:S01]  /*5a10*/  ISETP.LE.U32.AND P1, PT, R36, UR9, PT ;  /* 0x0000000924007c0c */ /* 0x000fe2000bf23070 */
[----:B------:R-:W-:Y:S01]  /*5a20*/  @!P5 FADD.FTZ R235, -R235, -RZ ;  /* 0x800000ffebebd221 */ /* 0x000fe20000010100 */
[----:B------:R-:W-:Y:S02]  /*5a30*/  SHF.R.U32.HI R36, RZ, 0x8, R243 ;  /* 0x00000008ff247819 */ /* 0x000fe400000116f3 */
[----:B------:R-:W-:Y:S03]  /*5a40*/  SHF.R.U32.HI R43, RZ, 0x8, R43 ;  /* 0x00000008ff2b7819 */ /* 0x000fe6000001162b */
[----:B------:R-:W3:Y:S01]  /*5a50*/  MUFU.EX2 R236, R239 ;  /* 0x000000ef00ec7308 */ /* 0x000ee20000000800 */
[----:B------:R-:W-:Y:S01]  /*5a60*/  LOP3.LUT R36, R36, 0xffff, RZ, 0xc0, !PT ;  /* 0x0000ffff24247812 */ /* 0x000fe200078ec0ff */
[----:B--2---:R-:W-:Y:S01]  /*5a70*/  @!P3 FADD.FTZ R234, -R234, -RZ ;  /* 0x800000ffeaeab221 */ /* 0x004fe20000010100 */
[----:B------:R-:W-:Y:S02]  /*5a80*/  ISETP.LE.U32.AND P3, PT, R244, UR9, PT ;  /* 0x00000009f4007c0c */ /* 0x000fe4000bf63070 */
[----:B------:R-:W-:Y:S02]  /*5a90*/  ISETP.LE.U32.AND P5, PT, R36, UR9, PT ;  /* 0x0000000924007c0c */ /* 0x000fe4000bfa3070 */
[--C-:B------:R-:W-:Y:S03]  /*5aa0*/  SHF.R.U32.HI R36, RZ, 0x18, R39.reuse ;  /* 0x00000018ff247819 */ /* 0x100fe60000011627 */
[----:B------:R-:W2:Y:S01]  /*5ab0*/  MUFU.EX2 R238, R49 ;  /* 0x0000003100ee7308 */ /* 0x000ea20000000800 */
[----:B-1----:R-:W-:Y:S01]  /*5ac0*/  @!P4 FADD.FTZ R237, -R237, -RZ ;  /* 0x800000ffededc221 */ /* 0x002fe20000010100 */
[----:B------:R-:W-:Y:S02]  /*5ad0*/  LOP3.LUT R43, R43, 0xffff, RZ, 0xc0, !PT ;  /* 0x0000ffff2b2b7812 */ /* 0x000fe400078ec0ff */
[----:B------:R-:W-:Y:S02]  /*5ae0*/  ISETP.LE.U32.AND P4, PT, R36, UR9, PT ;  /* 0x0000000924007c0c */ /* 0x000fe4000bf83070 */
[----:B------:R-:W-:Y:S04]  /*5af0*/  LOP3.LUT R36, R40, 0xff, RZ, 0xc0, !PT ;  /* 0x000000ff28247812 */ /* 0x000fe800078ec0ff */
[----:B------:R-:W1:Y:S01]  /*5b00*/  MUFU.EX2 R244, R55 ;  /* 0x0000003700f47308 */ /* 0x000e620000000800 */
[----:B---3--:R-:W-:Y:S01]  /*5b10*/  @!P2 FADD.FTZ R236, -R236, -RZ ;  /* 0x800000ffececa221 */ /* 0x008fe20000010100 */
[----:B------:R-:W-:Y:S01]  /*5b20*/  ISETP.LE.U32.AND P2, PT, R37, UR9, PT ;  /* 0x0000000925007c0c */ /* 0x000fe2000bf43070 */
[----:B------:R-:W-:Y:S01]  /*5b30*/  @!P3 FADD.FTZ R131, -R131, -RZ ;  /* 0x800000ff8383b221 */ /* 0x000fe20000010100 */
[----:B------:R-:W-:Y:S02]  /*5b40*/  LOP3.LUT R37, R39, 0xffff, RZ, 0xc0, !PT ;  /* 0x0000ffff27257812 */ /* 0x000fe400078ec0ff */
[----:B------:R-:W-:Y:S04]  /*5b50*/  SHF.R.U32.HI R39, RZ, 0x10, R39 ;  /* 0x00000010ff277819 */ /* 0x000fe80000011627 */
[----:B------:R-:W3:Y:S01]  /*5b60*/  MUFU.EX2 R239, R50 ;  /* 0x0000003200ef7308 */ /* 0x000ee20000000800 */
[----:B--2---:R-:W-:Y:S01]  /*5b70*/  @!P5 FADD.FTZ R238, -R238, -RZ ;  /* 0x800000ffeeeed221 */ /* 0x004fe20000010100 */
[----:B------:R-:W-:Y:S02]  /*5b80*/  ISETP.LE.U32.AND P5, PT, R36, UR9, PT ;  /* 0x0000000924007c0c */ /* 0x000fe4000bfa3070 */
[----:B------:R-:W-:Y:S02]  /*5b90*/  LOP3.LUT R36, R40, 0xffff, RZ, 0xc0, !PT ;  /* 0x0000ffff28247812 */ /* 0x000fe400078ec0ff */
[----:B------:R-:W-:Y:S04]  /*5ba0*/  SHF.R.U32.HI R37, RZ, 0x8, R37 ;  /* 0x00000008ff257819 */ /* 0x000fe80000011625 */
[----:B------:R-:W2:Y:S01]  /*5bb0*/  MUFU.EX2 R241, R52 ;  /* 0x0000003400f17308 */ /* 0x000ea20000000800 */
[----:B------:R-:W-:Y:S01]  /*5bc0*/  SHF.R.U32.HI R36, RZ, 0x8, R36 ;  /* 0x00000008ff247819 */ /* 0x000fe20000011624 */
[----:B-1----:R-:W-:Y:S01]  /*5bd0*/  @!P4 FADD.FTZ R244, -R244, -RZ ;  /* 0x800000fff4f4c221 */ /* 0x002fe20000010100 */
[----:B------:R-:W-:Y:S02]  /*5be0*/  LOP3.LUT R37, R37, 0xffff, RZ, 0xc0, !PT ;  /* 0x0000ffff25257812 */ /* 0x000fe400078ec0ff */
[----:B------:R-:W-:Y:S02]  /*5bf0*/  LOP3.LUT R36, R36, 0xffff, RZ, 0xc0, !PT ;  /* 0x0000ffff24247812 */ /* 0x000fe400078ec0ff */
[----:B------:R-:W-:Y:S03]  /*5c00*/  ISETP.LE.U32.AND P4, PT, R42, UR9, PT ;  /* 0x000000092a007c0c */ /* 0x000fe6000bf83070 */
[----:B------:R-:W1:Y:S01]  /*5c10*/  MUFU.EX2 R249, R249 ;  /* 0x000000f900f97308 */ /* 0x000e620000000800 */
[----:B---3--:R-:W-:Y:S01]  /*5c20*/  @!P1 FADD.FTZ R239, -R239, -RZ ;  /* 0x800000ffefef9221 */ /* 0x008fe20000010100 */
[----:B------:R-:W-:Y:S02]  /*5c30*/  ISETP.LE.U32.AND P1, PT, R37, UR9, PT ;  /* 0x0000000925007c0c */ /* 0x000fe4000bf23070 */
[--C-:B------:R-:W-:Y:S02]  /*5c40*/  SHF.R.U32.HI R37, RZ, 0x10, R40.reuse ;  /* 0x00000010ff257819 */ /* 0x100fe40000011628 */
[----:B------:R-:W-:Y:S04]  /*5c50*/  LOP3.LUT R39, R39, 0xff, RZ, 0xc0, !PT ;  /* 0x000000ff27277812 */ /* 0x000fe800078ec0ff */
[----:B------:R-:W3:Y:S01]  /*5c60*/  MUFU.EX2 R242, R53 ;  /* 0x0000003500f27308 */ /* 0x000ee20000000800 */
[----:B--2---:R-:W-:Y:S01]  /*5c70*/  @!P2 FADD.FTZ R241, -R241, -RZ ;  /* 0x800000fff1f1a221 */ /* 0x004fe20000010100 */
[----:B------:R-:W-:Y:S02]  /*5c80*/  ISETP.LE.U32.AND P2, PT, R36, UR9, PT ;  /* 0x0000000924007c0c */ /* 0x000fe4000bf43070 */
[----:B------:R-:W-:Y:S02]  /*5c90*/  LOP3.LUT R36, R45, 0xff, RZ, 0xc0, !PT ;  /* 0x000000ff2d247812 */ /* 0x000fe400078ec0ff */
[----:B------:R-:W-:Y:S04]  /*5ca0*/  F2FP.RELU.BF16.F32.PACK_AB R45, R196, R193 ;  /* 0x000000c1c42d723e */ /* 0x000fe800000018ff */
[----:B------:R-:W2:Y:S01]  /*5cb0*/  MUFU.EX2 R240, R51 ;  /* 0x0000003300f07308 */ /* 0x000ea20000000800 */
[----:B------:R-:W-:Y:S01]  /*5cc0*/  F2FP.RELU.BF16.F32.PACK_AB R49, R202, R201 ;  /* 0x000000c9ca31723e */ /* 0x000fe200000018ff */
[----:B-1----:R-:W-:Y:S01]  /*5cd0*/  @!P4 FADD.FTZ R249, -R249, -RZ ;  /* 0x800000fff9f9c221 */ /* 0x002fe20000010100 */
[----:B------:R1:W-:Y:S01]  /*5ce0*/  STS [R158+0x12000], R45 ;  /* 0x0120002d9e007388 */ /* 0x0003e20000000800 */
[----:B------:R-:W-:Y:S02]  /*5cf0*/  LOP3.LUT R37, R37, 0xff, RZ, 0xc0, !PT ;  /* 0x000000ff25257812 */ /* 0x000fe400078ec0ff */
[----:B------:R-:W-:Y:S04]  /*5d00*/  ISETP.LE.U32.AND P4, PT, R43, UR9, PT ;  /* 0x000000092b007c0c */ /* 0x000fe8000bf83070 */
[----:B------:R-:W4:Y:S01]  /*5d10*/  MUFU.EX2 R233, R233 ;  /* 0x000000e900e97308 */ /* 0x000f220000000800 */
[----:B------:R-:W-:Y:S01]  /*5d20*/  F2FP.RELU.BF16.F32.PACK_AB R43, R194, R195 ;  /* 0x000000c3c22b723e */ /* 0x000fe200000018ff */
[----:B---3--:R-:W-:Y:S01]  /*5d30*/  @!P1 FADD.FTZ R242, -R242, -RZ ;  /* 0x800000fff2f29221 */ /* 0x008fe20000010100 */
[----:B------:R-:W-:Y:S02]  /*5d40*/  ISETP.LE.U32.AND P1, PT, R37, UR9, PT ;  /* 0x0000000925007c0c */ /* 0x000fe4000bf23070 */
[----:B------:R-:W-:Y:S01]  /*5d50*/  F2FP.RELU.BF16.F32.PACK_AB R37, R208, R207 ;  /* 0x000000cfd025723e */ /* 0x000fe200000018ff */
[----:B------:R3:W-:Y:S01]  /*5d60*/  STS [R158+0x12400], R43 ;  /* 0x0124002b9e007388 */ /* 0x0007e20000000800 */
[----:B------:R-:W-:Y:S03]  /*5d70*/  F2FP.RELU.BF16.F32.PACK_AB R42, R216, R215 ;  /* 0x000000d7d82a723e */ /* 0x000fe600000018ff */
[----:B------:R-:W1:Y:S01]  /*5d80*/  MUFU.EX2 R247, R58 ;  /* 0x0000003a00f77308 */ /* 0x000e620000000800 */
[----:B--2---:R-:W-:Y:S01]  /*5d90*/  @!P6 FADD.FTZ R240, -R240, -RZ ;  /* 0x800000fff0f0e221 */ /* 0x004fe20000010100 */
[----:B------:R2:W-:Y:S01]  /*5da0*/  STS [R166+0x12400], R37 ;  /* 0x01240025a6007388 */ /* 0x0005e20000000800 */
[----:B------:R-:W-:Y:S02]  /*5db0*/  ISETP.LE.U32.AND P6, PT, R39, UR9, PT ;  /* 0x0000000927007c0c */ /* 0x000fe4000bfc3070 */
[----:B------:R-:W-:Y:S02]  /*5dc0*/  F2FP.RELU.BF16.F32.PACK_AB R39, R206, R205 ;  /* 0x000000cdce27723e */ /* 0x000fe400000018ff */
[----:B------:R-:W-:Y:S03]  /*5dd0*/  F2FP.RELU.BF16.F32.PACK_AB R47, R200, R199 ;  /* 0x000000c7c82f723e */ /* 0x000fe600000018ff */
[----:B------:R-:W2:Y:S01]  /*5de0*/  MUFU.EX2 R248, R64 ;  /* 0x0000004000f87308 */ /* 0x000ea20000000800 */
[----:B----4-:R-:W-:Y:S01]  /*5df0*/  @!P0 FADD.FTZ R233, -R233, -RZ ;  /* 0x800000ffe9e98221 */ /* 0x010fe20000010100 */
[----:B------:R4:W-:Y:S01]  /*5e00*/  STS [R166+0x12000], R39 ;  /* 0x01200027a6007388 */ /* 0x0009e20000000800 */
[----:B------:R-:W-:Y:S02]  /*5e10*/  ISETP.LE.U32.AND P0, PT, R246, UR9, PT ;  /* 0x00000009f6007c0c */ /* 0x000fe4000bf03070 */
[----:B------:R-:W-:Y:S01]  /*5e20*/  LOP3.LUT R41, R41, 0xff, RZ, 0xc0, !PT ;  /* 0x000000ff29297812 */ /* 0x000fe200078ec0ff */
[----:B------:R4:W-:Y:S01]  /*5e30*/  STS [R158+0x14400], R47 ;  /* 0x0144002f9e007388 */ /* 0x0009e20000000800 */
[----:B-1----:R-:W-:Y:S03]  /*5e40*/  F2FP.RELU.BF16.F32.PACK_AB R45, R204, R203 ;  /* 0x000000cbcc2d723e */ /* 0x002fe600000018ff */
[----:B------:R-:W1:Y:S01]  /*5e50*/  MUFU.EX2 R246, R57 ;  /* 0x0000003900f67308 */ /* 0x000e620000000800 */
[----:B------:R-:W-:Y:S01]  /*5e60*/  @!P1 FADD.FTZ R247, -R247, -RZ ;  /* 0x800000fff7f79221 */ /* 0x000fe20000010100 */
[----:B------:R-:W-:Y:S02]  /*5e70*/  ISETP.LE.U32.AND P1, PT, R41, UR9, PT ;  /* 0x0000000929007c0c */ /* 0x000fe4000bf23070 */
[----:B------:R-:W-:Y:S02]  /*5e80*/  F2FP.RELU.BF16.F32.PACK_AB R41, R198, R197 ;  /* 0x000000c5c629723e */ /* 0x000fe400000018ff */
[----:B------:R-:W-:Y:S02]  /*5e90*/  F2FP.RELU.BF16.F32.PACK_AB R46, R238, R237 ;  /* 0x000000edee2e723e */ /* 0x000fe400000018ff */
[----:B---3--:R-:W-:Y:S01]  /*5ea0*/  F2FP.RELU.BF16.F32.PACK_AB R43, R218, R217 ;  /* 0x000000d9da2b723e */ /* 0x008fe200000018ff */
[----:B------:R3:W-:Y:S01]  /*5eb0*/  STS [R158+0x14000], R41 ;  /* 0x014000299e007388 */ /* 0x0007e20000000800 */
[----:B------:R-:W-:Y:S01]  /*5ec0*/  MUFU.EX2 R251, R60 ;  /* 0x0000003c00fb7308 */ /* 0x000fe20000000800 */
[----:B--2---:R-:W-:Y:S01]  /*5ed0*/  F2FP.RELU.BF16.F32.PACK_AB R37, R224, R223 ;  /* 0x000000dfe025723e */ /* 0x004fe200000018ff */
[----:B------:R-:W-:Y:S01]  /*5ee0*/  @!P0 FADD.FTZ R248, -R248, -RZ ;  /* 0x800000fff8f88221 */ /* 0x000fe20000010100 */
[----:B------:R2:W-:Y:S01]  /*5ef0*/  STS [R166+0x14000], R49 ;  /* 0x01400031a6007388 */ /* 0x0005e20000000800 */
[----:B------:R-:W-:Y:S01]  /*5f00*/  SHF.R.U32.HI R40, RZ, 0x18, R40 ;  /* 0x00000018ff287819 */ /* 0x000fe20000011628 */
[----:B------:R-:W-:Y:S01]  /*5f10*/  @!P1 FADD.FTZ R130, -R130, -RZ ;  /* 0x800000ff82829221 */ /* 0x000fe20000010100 */
[----:B------:R-:W-:Y:S01]  /*5f20*/  ISETP.LE.U32.AND P0, PT, R36, UR9, PT ;  /* 0x0000000924007c0c */ /* 0x000fe2000bf03070 */
[----:B------:R2:W-:Y:S01]  /*5f30*/  STS [R166+0x14400], R45 ;  /* 0x0144002da6007388 */ /* 0x0005e20000000800 */
[----:B-1----:R-:W-:Y:S01]  /*5f40*/  @!P2 FADD.FTZ R246, -R246, -RZ ;  /* 0x800000fff6f6a221 */ /* 0x002fe20000010100 */
[----:B------:R-:W-:Y:S01]  /*5f50*/  ISETP.LE.U32.AND P2, PT, R40, UR9, PT ;  /* 0x0000000928007c0c */ /* 0x000fe2000bf43070 */
[----:B------:R-:W1:Y:S01]  /*5f60*/  MUFU.EX2 R245, R56 ;  /* 0x0000003800f57308 */ /* 0x000e620000000800 */
[----:B------:R-:W-:Y:S02]  /*5f70*/  F2FP.RELU.BF16.F32.PACK_AB R36, R210, R209 ;  /* 0x000000d1d224723e */ /* 0x000fe400000018ff */
[----:B------:R-:W-:Y:S02]  /*5f80*/  F2FP.RELU.BF16.F32.PACK_AB R40, R212, R211 ;  /* 0x000000d3d428723e */ /* 0x000fe400000018ff */
[----:B----4-:R-:W-:Y:S01]  /*5f90*/  F2FP.RELU.BF16.F32.PACK_AB R39, R222, R221 ;  /* 0x000000ddde27723e */ /* 0x010fe200000018ff */
[----:B------:R4:W-:Y:S01]  /*5fa0*/  STS [R165+0x12000], R36 ;  /* 0x01200024a5007388 */ /* 0x0009e20000000800 */
[----:B------:R-:W-:Y:S03]  /*5fb0*/  F2FP.RELU.BF16.F32.PACK_AB R47, R230, R229 ;  /* 0x000000e5e62f723e */ /* 0x000fe600000018ff */
[----:B------:R-:W4:Y:S01]  /*5fc0*/  MUFU.EX2 R243, R54 ;  /* 0x0000003600f37308 */ /* 0x000f220000000800 */
[----:B------:R-:W-:Y:S01]  /*5fd0*/  LOP3.LUT R250, R6, 0xff, RZ, 0xc0, !PT ;  /* 0x000000ff06fa7812 */ /* 0x000fe200078ec0ff */
[----:B------:R4:W-:Y:S01]  /*5fe0*/  STS [R165+0x12400], R40 ;  /* 0x01240028a5007388 */ /* 0x0009e20000000800 */
[----:B------:R-:W-:Y:S01]  /*5ff0*/  @!P0 FADD.FTZ R129, -R129, -RZ ;  /* 0x800000ff81818221 */ /* 0x000fe20000010100 */
[----:B------:R-:W-:Y:S02]  /*6000*/  FSETP.GE.FTZ.AND P0, PT, R193, RZ, PT ;  /* 0x000000ffc100720b */ /* 0x000fe40003f16000 */
[----:B------:R4:W-:Y:S01]  /*6010*/  STS [R172+0x12000], R39 ;  /* 0x01200027ac007388 */ /* 0x0009e20000000800 */
[----:B---3--:R-:W-:Y:S03]  /*6020*/  F2FP.RELU.BF16.F32.PACK_AB R41, R220, R219 ;  /* 0x000000dbdc29723e */ /* 0x008fe600000018ff */
[----:B------:R-:W3:Y:S01]  /*6030*/  MUFU.EX2 R252, R252 ;  /* 0x000000fc00fc7308 */ /* 0x000ee20000000800 */
[----:B-1----:R-:W-:Y:S01]  /*6040*/  @!P5 FADD.FTZ R245, -R245, -RZ ;  /* 0x800000fff5f5d221 */ /* 0x002fe20000010100 */
[----:B------:R1:W-:Y:S01]  /*6050*/  STS [R172+0x12400], R37 ;  /* 0x01240025ac007388 */ /* 0x0003e20000000800 */
[----:B--2---:R-:W-:Y:S02]  /*6060*/  F2FP.RELU.BF16.F32.PACK_AB R49, R228, R227 ;  /* 0x000000e3e431723e */ /* 0x004fe400000018ff */
[----:B------:R-:W-:Y:S01]  /*6070*/  ISETP.LE.U32.AND P5, PT, R44, UR9, PT ;  /* 0x000000092c007c0c */ /* 0x000fe2000bfa3070 */
[----:B------:R2:W-:Y:S01]  /*6080*/  STS [R165+0x14000], R38 ;  /* 0x01400026a5007388 */ /* 0x0005e20000000800 */
[----:B------:R-:W-:Y:S03]  /*6090*/  F2FP.RELU.BF16.F32.PACK_AB R45, R226, R225 ;  /* 0x000000e1e22d723e */ /* 0x000fe600000018ff */
[----:B------:R-:W1:Y:S01]  /*60a0*/  MUFU.EX2 R134, R5 ;  /* 0x0000000500867308 */ /* 0x000e620000000800 */
[----:B------:R-:W-:Y:S01]  /*60b0*/  F2FP.RELU.BF16.F32.PACK_AB R44, R240, R239 ;  /* 0x000000eff02c723e */ /* 0x000fe200000018ff */
[----:B------:R-:W-:Y:S01]  /*60c0*/  STS [R165+0x14400], R42 ;  /* 0x0144002aa5007388 */ /* 0x000fe20000000800 */
[----:B----4-:R-:W-:Y:S01]  /*60d0*/  @!P6 FADD.FTZ R243, -R243, -RZ ;  /* 0x800000fff3f3e221 */ /* 0x010fe20000010100 */
[----:B------:R-:W-:Y:S02]  /*60e0*/  ISETP.LE.U32.AND P6, PT, R250, UR9, PT ;  /* 0x00000009fa007c0c */ /* 0x000fe4000bfc3070 */
[----:B------:R4:W-:Y:S01]  /*60f0*/  STS [R172+0x14000], R43 ;  /* 0x0140002bac007388 */ /* 0x0009e20000000800 */
[----:B------:R-:W-:Y:S03]  /*6100*/  F2FP.RELU.BF16.F32.PACK_AB R36, R249, R248 ;  /* 0x000000f8f924723e */ /* 0x000fe600000018ff */
[----:B------:R-:W2:Y:S01]  /*6110*/  MUFU.EX2 R250, R59 ;  /* 0x0000003b00fa7308 */ /* 0x000ea20000000800 */
[----:B---3--:R-:W-:Y:S01]  /*6120*/  @!P4 FADD.FTZ R252, -R252, -RZ ;  /* 0x800000fffcfcc221 */ /* 0x008fe20000010100 */
[----:B------:R-:W-:Y:S01]  /*6130*/  STS [R172+0x14400], R41 ;  /* 0x01440029ac007388 */ /* 0x000fe20000000800 */
[----:B------:R-:W-:Y:S02]  /*6140*/  F2FP.RELU.BF16.F32.PACK_AB R40, R234, R233 ;  /* 0x000000e9ea28723e */ /* 0x000fe400000018ff */
[----:B------:R-:W-:Y:S01]  /*6150*/  F2FP.RELU.BF16.F32.PACK_AB R53, R246, R245 ;  /* 0x000000f5f635723e */ /* 0x000fe200000018ff */
[----:B------:R3:W-:Y:S01]  /*6160*/  STS [R164+0x12000], R45 ;  /* 0x0120002da4007388 */ /* 0x0007e20000000800 */
[----:B------:R-:W-:Y:S01]  /*6170*/  F2FP.RELU.BF16.F32.PACK_AB R39, R242, R241 ;  /* 0x000000f1f227723e */ /* 0x000fe200000018ff */
[----:B------:R-:W-:Y:S02]  /*6180*/  @!P6 FADD.FTZ R251, -R251, -RZ ;  /* 0x800000fffbfbe221 */ /* 0x000fe40000010100 */
[----:B------:R-:W-:Y:S01]  /*6190*/  STS [R164+0x12400], R49 ;  /* 0x01240031a4007388 */ /* 0x000fe20000000800 */
[----:B-1----:R-:W-:Y:S01]  /*61a0*/  F2FP.RELU.BF16.F32.PACK_AB R37, R244, R243 ;  /* 0x000000f3f425723e */ /* 0x002fe200000018ff */
[----:B------:R-:W-:Y:S01]  /*61b0*/  @!P5 FADD.FTZ R134, -R134, -RZ ;  /* 0x800000ff8686d221 */ /* 0x000fe20000010100 */
[----:B------:R-:W-:Y:S01]  /*61c0*/  FSETP.GE.FTZ.AND P4, PT, R196, RZ, PT ;  /* 0x000000ffc400720b */ /* 0x000fe20003f96000 */
[----:B------:R1:W-:Y:S01]  /*61d0*/  STS [R169+0x12000], R46 ;  /* 0x0120002ea9007388 */ /* 0x0003e20000000800 */
[----:B--2---:R-:W-:Y:S01]  /*61e0*/  F2FP.RELU.BF16.F32.PACK_AB R38, R236, R235 ;  /* 0x000000ebec26723e */ /* 0x004fe200000018ff */
[----:B------:R-:W-:Y:S02]  /*61f0*/  @!P2 FADD.FTZ R250, -R250, -RZ ;  /* 0x800000fffafaa221 */ /* 0x000fe40000010100 */
[----:B------:R2:W-:Y:S01]  /*6200*/  STS [R169+0x12400], R44 ;  /* 0x0124002ca9007388 */ /* 0x0005e20000000800 */
[----:B------:R-:W-:Y:S02]  /*6210*/  F2FP.RELU.BF16.F32.PACK_AB R52, R252, R251 ;  /* 0x000000fbfc34723e */ /* 0x000fe400000018ff */
[----:B------:R-:W-:Y:S01]  /*6220*/  FSETP.GE.FTZ.AND P3, PT, R205, RZ, PT ;  /* 0x000000ffcd00720b */ /* 0x000fe20003f76000 */
[----:B------:R2:W-:Y:S01]  /*6230*/  STS [R164+0x14000], R47 ;  /* 0x0140002fa4007388 */ /* 0x0005e20000000800 */
[----:B----4-:R-:W-:Y:S02]  /*6240*/  F2FP.RELU.BF16.F32.PACK_AB R43, R232, R231 ;  /* 0x000000e7e82b723e */ /* 0x010fe400000018ff */
[----:B------:R-:W-:Y:S02]  /*6250*/  FSETP.GE.FTZ.AND P2, PT, R206, RZ, PT ;  /* 0x000000ffce00720b */ /* 0x000fe40003f56000 */
[----:B------:R-:W-:Y:S01]  /*6260*/  FSETP.GE.FTZ.AND P1, PT, R209, RZ, PT ;  /* 0x000000ffd100720b */ /* 0x000fe20003f36000 */
[----:B------:R-:W-:Y:S01]  /*6270*/  STS [R164+0x14400], R43 ;  /* 0x0144002ba4007388 */ /* 0x000fe20000000800 */
[----:B---3--:R-:W-:Y:S03]  /*6280*/  IMAD.U32 R45, RZ, RZ, UR4 ;  /* 0x00000004ff2d7e24 */ /* 0x008fe6000f8e00ff */
[----:B------:R-:W-:Y:S04]  /*6290*/  STS [R169+0x14000], R40 ;  /* 0x01400028a9007388 */ /* 0x000fe80000000800 */
[----:B------:R-:W-:Y:S01]  /*62a0*/  STS [R169+0x14400], R38 ;  /* 0x01440026a9007388 */ /* 0x000fe20000000800 */
[----:B------:R-:W-:Y:S02]  /*62b0*/  IADD3 R45, R0, 0x4000, R45 ;  /* 0x00004000002d7810 */ /* 0x000fe40007ffe02d */
[----:B-1----:R-:W-:Y:S01]  /*62c0*/  F2FP.RELU.BF16.F32.PACK_AB R46, R134, R129 ;  /* 0x00000081862e723e */ /* 0x002fe200000018ff */
[----:B------:R-:W-:Y:S01]  /*62d0*/  STS [R168+0x12000], R39 ;  /* 0x01200027a8007388 */ /* 0x000fe20000000800 */
[----:B--2---:R-:W-:Y:S03]  /*62e0*/  F2FP.RELU.BF16.F32.PACK_AB R44, R131, R130 ;  /* 0x00000082832c723e */ /* 0x004fe600000018ff */
[----:B------:R-:W-:Y:S01]  /*62f0*/  STS [R168+0x12400], R37 ;  /* 0x01240025a8007388 */ /* 0x000fe20000000800 */
[----:B------:R-:W-:Y:S03]  /*6300*/  F2FP.RELU.BF16.F32.PACK_AB R47, R250, R247 ;  /* 0x000000f7fa2f723e */ /* 0x000fe600000018ff */
        /* <DEDUP_REMOVED lines=39> */
[-C--:B------:R-:W-:Y:S06]  /*6580*/  HMMA.16816.F32.BF16 R20, R104, R116.reuse, R20 ;  /* 0x000000746814723c */ /* 0x080fec0000041814 */
[C---:B------:R-:W-:Y:S06]  /*6590*/  HMMA.16816.F32.BF16 R24, R112.reuse, R116, R24 ;  /* 0x000000747018723c */ /* 0x040fec0000041818 */
[-C--:B------:R-:W-:Y:S05]  /*65a0*/  HMMA.16816.F32.BF16 R28, R112, R118.reuse, R28 ;  /* 0x00000076701c723c */ /* 0x080fea000004181c */
[C---:B------:R-:W-:Y:S01]  /*65b0*/  FADD.FTZ R117, -R192.reuse, R4 ;  /* 0x00000004c0757221 */ /* 0x040fe20000010100 */
[C---:B------:R-:W-:Y:S05]  /*65c0*/  HMMA.16816.F32.BF16 R32, R104.reuse, R118, R32 ;  /* 0x000000766820723c */ /* 0x040fea0000041820 */
[----:B------:R-:W-:Y:S01]  /*65d0*/  FADD.FTZ R17, -R192, R17 ;  /* 0x00000011c0117221 */ /* 0x000fe20000010100 */
[-C--:B---3--:R-:W-:Y:S05]  /*65e0*/  HMMA.16816.F32.BF16 R36, R104, R120.reuse, R36 ;  /* 0x000000786824723c */ /* 0x088fea0000041824 */
[-C--:B------:R-:W-:Y:S01]  /*65f0*/  FSEL R118, R117, R192.reuse, P0 ;  /* 0x000000c075767208 */ /* 0x080fe20000000000 */
[C---:B------:R-:W-:Y:S04]  /*6600*/  HMMA.16816.F32.BF16 R40, R112.reuse, R120, R40 ;  /* 0x000000787028723c */ /* 0x040fe80000041828 */
[----:B------:R-:W-:Y:S01]  /*6610*/  FSETP.GE.FTZ.AND P0, PT, R210, RZ, PT ;  /* 0x000000ffd200720b */ /* 0x000fe20003f16000 */
[----:B------:R-:W-:Y:S01]  /*6620*/  FADD.FTZ R119, -R192, R5 ;  /* 0x00000005c0777221 */ /* 0x000fe20000010100 */
[-C--:B------:R-:W-:Y:S01]  /*6630*/  FSEL R17, R17, R192.reuse, P2 ;  /* 0x000000c011117208 */ /* 0x080fe20001000000 */
[-C--:B------:R-:W-:Y:S03]  /*6640*/  HMMA.16816.F32.BF16 R44, R112, R122.reuse, R44 ;  /* 0x0000007a702c723c */ /* 0x080fe6000004182c */
[----:B------:R-:W-:Y:S01]  /*6650*/  FSETP.GE.FTZ.AND P2, PT, R222, RZ, PT ;  /* 0x000000ffde00720b */ /* 0x000fe20003f56000 */
[----:B------:R-:W-:Y:S01]  /*6660*/  FADD.FTZ R5, -R192, R16 ;  /* 0x00000010c0057221 */ /* 0x000fe20000010100 */
[----:B------:R-:W-:Y:S01]  /*6670*/  FSEL R119, R119, R192, P4 ;  /* 0x000000c077777208 */ /* 0x000fe20002000000 */
[C---:B------:R-:W-:Y:S04]  /*6680*/  HMMA.16816.F32.BF16 R48, R104.reuse, R122, R48 ;  /* 0x0000007a6830723c */ /* 0x040fe80000041830 */
[----:B------:R-:W-:Y:S01]  /*6690*/  FSETP.GE.FTZ.AND P4, PT, R237, RZ, PT ;  /* 0x000000ffed00720b */ /* 0x000fe20003f96000 */
[----:B------:R-:W-:Y:S01]  /*66a0*/  FMUL.FTZ R193, R193, R118 ;  /* 0x00000076c1c17220 */ /* 0x000fe20000410000 */
[-C--:B------:R-:W-:Y:S01]  /*66b0*/  FSEL R118, R5, R192.reuse, P3 ;  /* 0x000000c005767208 */ /* 0x080fe20001800000 */
[-C--:B------:R-:W-:Y:S03]  /*66c0*/  HMMA.16816.F32.BF16 R52, R104, R124.reuse, R52 ;  /* 0x0000007c6834723c */ /* 0x080fe60000041834 */
[----:B------:R-:W-:Y:S01]  /*66d0*/  FSETP.GE.FTZ.AND P3, PT, R221, RZ, PT ;  /* 0x000000ffdd00720b */ /* 0x000fe20003f76000 */
[----:B------:R-:W-:Y:S01]  /*66e0*/  FMUL.FTZ R196, R196, R119 ;  /* 0x00000077c4c47220 */ /* 0x000fe20000410000 */
[----:B------:R-:W-:Y:S01]  /*66f0*/  FADD.FTZ R5, -R192, R21 ;  /* 0x00000015c0057221 */ /* 0x000fe20000010100 */
[C---:B------:R-:W-:Y:S05]  /*6700*/  HMMA.16816.F32.BF16 R56, R112.reuse, R124, R56 ;  /* 0x0000007c7038723c */ /* 0x040fea0000041838 */
[----:B------:R-:W-:Y:S01]  /*6710*/  F2FP.BF16.F32.PACK_AB R193, R196, R193 ;  /* 0x000000c1c4c1723e */ /* 0x000fe200000010ff */
[-C--:B------:R-:W-:Y:S05]  /*6720*/  HMMA.16816.F32.BF16 R60, R112, R126.reuse, R60 ;  /* 0x0000007e703c723c */ /* 0x080fea000004183c */
[----:B------:R-:W-:Y:S01]  /*6730*/  FSEL R5, R5, R192, P0 ;  /* 0x000000c005057208 */ /* 0x000fe20000000000 */
[----:B------:R-:W-:Y:S04]  /*6740*/  HMMA.16816.F32.BF16 R64, R104, R126, R64 ;  /* 0x0000007e6840723c */ /* 0x000fe80000041840 */
[----:B------:R-:W-:Y:S01]  /*6750*/  FSETP.GE.FTZ.AND P0, PT, R226, RZ, PT ;  /* 0x000000ffe200720b */ /* 0x000fe20003f16000 */
[C---:B------:R-:W-:Y:S01]  /*6760*/  FADD.FTZ R196, -R192.reuse, R32 ;  /* 0x00000020c0c47221 */ /* 0x040fe20000010100 */
[C---:B------:R-:W-:Y:S01]  /*6770*/  FADD.FTZ R117, -R192.reuse, R20 ;  /* 0x00000014c0757221 */ /* 0x040fe20000010100 */
[----:B------:R-:W-:Y:S01]  /*6780*/  FADD.FTZ R37, -R192, R37 ;  /* 0x00000025c0257221 */ /* 0x000fe20000010100 */
[----:B------:R-:W-:Y:S03]  /*6790*/  FMUL.FTZ R205, R205, R118 ;  /* 0x00000076cdcd7220 */ /* 0x000fe60000410000 */
[-C--:B------:R-:W-:Y:S01]  /*67a0*/  FSEL R196, R196, R192.reuse, P3 ;  /* 0x000000c0c4c47208 */ /* 0x080fe20001800000 */
[----:B------:R-:W-:Y:S01]  /*67b0*/  FMUL.FTZ R206, R206, R17 ;  /* 0x00000011cece7220 */ /* 0x000fe20000410000 */
[----:B------:R-:W-:Y:S01]  /*67c0*/  FSEL R118, R117, R192, P1 ;  /* 0x000000c075767208 */ /* 0x000fe20000800000 */
[C---:B------:R-:W-:Y:S01]  /*67d0*/  FADD.FTZ R36, -R192.reuse, R36 ;  /* 0x00000024c0247221 */ /* 0x040fe20000010100 */
[----:B------:R-:W-:Y:S01]  /*67e0*/  FSETP.GE.FTZ.AND P1, PT, R225, RZ, PT ;  /* 0x000000ffe100720b */ /* 0x000fe20003f36000 */
[----:B------:R-:W-:Y:S01]  /*67f0*/  FMUL.FTZ R196, R221, R196 ;  /* 0x000000c4ddc47220 */ /* 0x000fe20000410000 */
[-C--:B------:R-:W-:Y:S01]  /*6800*/  FSEL R37, R37, R192.reuse, P0 ;  /* 0x000000c025257208 */ /* 0x080fe20000000000 */
[C---:B------:R-:W-:Y:S01]  /*6810*/  FADD.FTZ R221, -R192.reuse, R48 ;  /* 0x00000030c0dd7221 */ /* 0x040fe20000010100 */
[----:B------:R-:W-:Y:S01]  /*6820*/  FSETP.GE.FTZ.AND P0, PT, R249, RZ, PT ;  /* 0x000000fff900720b */ /* 0x000fe20003f16000 */
[----:B------:R-:W-:Y:S01]  /*6830*/  FADD.FTZ R53, -R192, R53 ;  /* 0x00000035c0357221 */ /* 0x000fe20000010100 */
[----:B------:R-:W-:Y:S01]  /*6840*/  F2FP.BF16.F32.PACK_AB R205, R206, R205 ;  /* 0x000000cdcecd723e */ /* 0x000fe200000010ff */
[----:B------:R-:W-:Y:S01]  /*6850*/  FADD.FTZ R206, -R192, R33 ;  /* 0x00000021c0ce7221 */ /* 0x000fe20000010100 */
[----:B------:R-:W-:Y:S01]  /*6860*/  FSEL R36, R36, R192, P1 ;  /* 0x000000c024247208 */ /* 0x000fe20000800000 */
[----:B------:R-:W-:Y:S01]  /*6870*/  FADD.FTZ R49, -R192, R49 ;  /* 0x00000031c0317221 */ /* 0x000fe20000010100 */
[----:B------:R-:W-:Y:S01]  /*6880*/  FSETP.GE.FTZ.AND P1, PT, R242, RZ, PT ;  /* 0x000000fff200720b */ /* 0x000fe20003f36000 */
[----:B------:R-:W-:Y:S01]  /*6890*/  FMUL.FTZ R209, R209, R118 ;  /* 0x00000076d1d17220 */ /* 0x000fe20000410000 */
[----:B------:R-:W-:Y:S01]  /*68a0*/  FSEL R48, R221, R192, P4 ;  /* 0x000000c0dd307208 */ /* 0x000fe20002000000 */
[----:B------:R-:W-:Y:S01]  /*68b0*/  FMUL.FTZ R36, R225, R36 ;  /* 0x00000024e1247220 */ /* 0x000fe20000410000 */
[-C--:B------:R-:W-:Y:S01]  /*68c0*/  FSEL R206, R206, R192.reuse, P2 ;  /* 0x000000c0cece7208 */ /* 0x080fe20001000000 */
[C---:B------:R-:W-:Y:S01]  /*68d0*/  FADD.FTZ R225, -R192.reuse, R52 ;  /* 0x00000034c0e17221 */ /* 0x040fe20000010100 */
[-C--:B------:R-:W-:Y:S01]  /*68e0*/  FSEL R53, R53, R192.reuse, P1 ;  /* 0x000000c035357208 */ /* 0x080fe20000800000 */
[----:B------:R-:W-:Y:S01]  /*68f0*/  FADD.FTZ R221, -R192, R64 ;  /* 0x00000040c0dd7221 */ /* 0x000fe20000010100 */
        /* <DEDUP_REMOVED lines=8> */
[-C--:B------:R-:W-:Y:S02]  /*6980*/  FSEL R52, R225, R192.reuse, P2 ;  /* 0x000000c0e1347208 */ /* 0x080fe40001000000 */
[----:B------:R-:W-:Y:S01]  /*6990*/  FSEL R221, R221, R192, P1 ;  /* 0x000000c0dddd7208 */ /* 0x000fe20000800000 */
[----:B------:R-:W-:Y:S01]  /*69a0*/  @P0 FADD.FTZ R192, -R192, R65 ;  /* 0x00000041c0c00221 */ /* 0x000fe20000010100 */
[----:B------:R-:W-:Y:S01]  /*69b0*/  PLOP3.LUT P0, PT, PT, PT, UP3, 0x80, 0x0 ;  /* 0x000000000000781c */ /* 0x000fe20003f0f038 */
[----:B------:R-:W-:Y:S01]  /*69c0*/  FMUL.FTZ R52, R241, R52 ;  /* 0x00000034f1347220 */ /* 0x000fe20000410000 */
[----:B------:R-:W-:Y:S01]  /*69d0*/  F2FP.BF16.F32.PACK_AB R210, R210, R209 ;  /* 0x000000d1d2d2723e */ /* 0x000fe200000010ff */
[----:B------:R-:W-:Y:S01]  /*69e0*/  FMUL.FTZ R49, R238, R49 ;  /* 0x00000031ee317220 */ /* 0x000fe20000410000 */
[----:B------:R-:W-:Y:S01]  /*69f0*/  F2FP.BF16.F32.PACK_AB R37, R37, R36 ;  /* 0x000000242525723e */ /* 0x000fe200000010ff */
[----:B------:R-:W-:Y:S01]  /*6a00*/  FMUL.FTZ R209, R222, R206 ;  /* 0x000000ceded17220 */ /* 0x000fe20000410000 */
[----:B------:R-:W-:Y:S01]  /*6a10*/  F2FP.BF16.F32.PACK_AB R53, R53, R52 ;  /* 0x000000343535723e */ /* 0x000fe200000010ff */
[----:B------:R-:W-:Y:S01]  /*6a20*/  FADD.FTZ R36, -R191, R6 ;  /* 0x00000006bf247221 */ /* 0x000fe20000010100 */
[----:B------:R-:W-:Y:S01]  /*6a30*/  FSETP.GE.FTZ.AND P2, PT, R195, RZ, PT ;  /* 0x000000ffc300720b */ /* 0x000fe20003f56000 */
[----:B------:R-:W-:Y:S01]  /*6a40*/  FADD.FTZ R52, -R191, R7 ;  /* 0x00000007bf347221 */ /* 0x000fe20000010100 */
[----:B------:R-:W-:Y:S01]  /*6a50*/  FSETP.GE.FTZ.AND P1, PT, R194, RZ, PT ;  /* 0x000000ffc200720b */ /* 0x000fe20003f36000 */
[----:B------:R-:W-:Y:S01]  /*6a60*/  FMUL.FTZ R221, R248, R221 ;  /* 0x000000ddf8dd7220 */ /* 0x000fe20000410000 */
[----:B------:R-:W-:Y:S01]  /*6a70*/  F2FP.BF16.F32.PACK_AB R48, R49, R48 ;  /* 0x000000303130723e */ /* 0x000fe200000010ff */
[----:B------:R-:W-:Y:S01]  /*6a80*/  FMUL.FTZ R192, R249, R192 ;  /* 0x000000c0f9c07220 */ /* 0x000fe20000410000 */
        /* <DEDUP_REMOVED lines=17> */
[----:B-1----:R-:W-:Y:S05]  /*6ba0*/  IMAD.U32 R17, R7, -0x80, RZ ;  /* 0xffffff8007117824 */ /* 0x002fea00078e00ff */
[C---:B------:R-:W-:Y:S04]  /*6bb0*/  LEA R186, P1, R17.reuse, R186, 0x1 ;  /* 0x000000ba11ba7211 */ /* 0x040fe800078208ff */
[----:B------:R-:W-:Y:S02]  /*6bc0*/  LEA.HI.X.SX32 R187, R17, R187, 0x1, P1 ;  /* 0x000000bb11bb7211 */ /* 0x000fe400008f0eff */
        /* <DEDUP_REMOVED lines=15> */
.L_x_884:
[----:B------:R-:W-:Y:S01]  /*6cc0*/  FSETP.GE.FTZ.AND P1, PT, R211, RZ, PT ;  /* 0x000000ffd300720b */ /* 0x000fe20003f36000 */
[C---:B------:R-:W-:Y:S01]  /*6cd0*/  FADD.FTZ R22, -R191.reuse, R22 ;  /* 0x00000016bf167221 */ /* 0x040fe20000010100 */
[----:B------:R-:W-:Y:S01]  /*6ce0*/  FSETP.GE.FTZ.AND P2, PT, R208, RZ, PT ;  /* 0x000000ffd000720b */ /* 0x000fe20003f56000 */
[----:B---3--:R-:W-:Y:S01]  /*6cf0*/  FADD.FTZ R4, -R191, R19 ;  /* 0x00000013bf047221 */ /* 0x008fe20000010100 */
[----:B------:R-:W-:Y:S01]  /*6d00*/  FSETP.GE.FTZ.AND P3, PT, R207, RZ, PT ;  /* 0x000000ffcf00720b */ /* 0x000fe20003f76000 */
[----:B------:R-:W-:Y:S01]  /*6d10*/  STS [R158+0xa000], R193 ;  /* 0x00a000c19e007388 */ /* 0x000fe20000000800 */
[-C--:B------:R-:W-:Y:S01]  /*6d20*/  FSEL R22, R22, R191.reuse, P1 ;  /* 0x000000bf16167208 */ /* 0x080fe20000800000 */
[C---:B------:R-:W-:Y:S01]  /*6d30*/  FADD.FTZ R34, -R191.reuse, R34 ;  /* 0x00000022bf227221 */ /* 0x040fe20000010100 */
[-C--:B------:R-:W-:Y:S01]  /*6d40*/  FSEL R5, R4, R191.reuse, P2 ;  /* 0x000000bf04057208 */ /* 0x080fe20001000000 */
[----:B------:R-:W-:Y:S01]  /*6d50*/  FADD.FTZ R6, -R191, R35 ;  /* 0x00000023bf067221 */ /* 0x000fe20000010100 */
[----:B------:R-:W-:Y:S01]  /*6d60*/  FSETP.GE.FTZ.AND P1, PT, R223, RZ, PT ;  /* 0x000000ffdf00720b */ /* 0x000fe20003f36000 */
[C---:B------:R-:W-:Y:S01]  /*6d70*/  FADD.FTZ R18, -R191.reuse, R18 ;  /* 0x00000012bf127221 */ /* 0x040fe20000010100 */
[C---:B------:R-:W-:Y:S01]  /*6d80*/  FADD.FTZ R4, -R191.reuse, R23 ;  /* 0x00000017bf047221 */ /* 0x040fe20000010100 */
[----:B------:R-:W-:Y:S01]  /*6d90*/  FSETP.GE.FTZ.AND P2, PT, R212, RZ, PT ;  /* 0x000000ffd400720b */ /* 0x000fe20003f56000 */
[----:B------:R-:W-:Y:S01]  /*6da0*/  FADD.FTZ R16, -R191, R39 ;  /* 0x00000027bf107221 */ /* 0x000fe20000010100 */
[----:B------:R-:W-:Y:S01]  /*6db0*/  FSEL R34, R34, R191, P1 ;  /* 0x000000bf22227208 */ /* 0x000fe20000800000 */
[----:B------:R-:W-:Y:S01]  /*6dc0*/  FMUL.FTZ R36, R195, R36 ;  /* 0x00000024c3247220 */ /* 0x000fe20000410000 */
[----:B------:R-:W-:Y:S01]  /*6dd0*/  FSETP.GE.FTZ.AND P1, PT, R228, RZ, PT ;  /* 0x000000ffe400720b */ /* 0x000fe20003f36000 */
        /* <DEDUP_REMOVED lines=9> */
[----:B------:R-:W-:Y:S01]  /*6e70*/  F2FP.BF16.F32.PACK_AB R49, R49, R36 ;  /* 0x000000243131723e */ /* 0x000fe200000010ff */
[C---:B------:R-:W-:Y:S01]  /*6e80*/  FADD.FTZ R4, -R191.reuse, R51 ;  /* 0x00000033bf047221 */ /* 0x040fe20000010100 */
[C---:B------:R-:W-:Y:S01]  /*6e90*/  FADD.FTZ R38, -R191.reuse, R38 ;  /* 0x00000026bf267221 */ /* 0x040fe20000010100 */
[----:B------:R-:W-:Y:S01]  /*6ea0*/  FSETP.GE.FTZ.AND P3, PT, R224, RZ, PT ;  /* 0x000000ffe000720b */ /* 0x000fe20003f76000 */
[----:B------:R-:W-:Y:S01]  /*6eb0*/  FADD.FTZ R50, -R191, R50 ;  /* 0x00000032bf327221 */ /* 0x000fe20000010100 */
[----:B------:R-:W-:Y:S01]  /*6ec0*/  STS [R158+0xa400], R49 ;  /* 0x00a400319e007388 */ /* 0x000fe20000000800 */
[----:B------:R-:W-:Y:S01]  /*6ed0*/  FSETP.GE.FTZ.AND P2, PT, R227, RZ, PT ;  /* 0x000000ffe300720b */ /* 0x000fe20003f56000 */
[----:B------:R-:W-:Y:S01]  /*6ee0*/  FADD.FTZ R54, -R191, R54 ;  /* 0x00000036bf367221 */ /* 0x000fe20000010100 */
[----:B------:R-:W-:Y:S01]  /*6ef0*/  FSETP.GE.FTZ.AND P6, PT, R239, RZ, PT ;  /* 0x000000ffef00720b */ /* 0x000fe20003fd6000 */
[----:B------:R-:W-:Y:S01]  /*6f00*/  STS [R166+0xa000], R205 ;  /* 0x00a000cda6007388 */ /* 0x000fe20000000800 */
[----:B------:R-:W-:Y:S01]  /*6f10*/  FSETP.GE.FTZ.AND P5, PT, R240, RZ, PT ;  /* 0x000000fff000720b */ /* 0x000fe20003fb6000 */
[----:B------:R-:W-:Y:S01]  /*6f20*/  FADD.FTZ R66, -R191, R66 ;  /* 0x00000042bf427221 */ /* 0x000fe20000010100 */
[----:B------:R-:W-:Y:S01]  /*6f30*/  F2FP.BF16.F32.PACK_AB R5, R5, R18 ;  /* 0x000000120505723e */ /* 0x000fe200000010ff */
[----:B------:R-:W-:Y:S01]  /*6f40*/  FMUL.FTZ R34, R223, R34 ;  /* 0x00000022df227220 */ /* 0x000fe20000410000 */
[----:B------:R-:W-:Y:S01]  /*6f50*/  F2FP.BF16.F32.PACK_AB R22, R7, R22 ;  /* 0x000000160716723e */ /* 0x000fe200000010ff */
[----:B------:R-:W-:Y:S01]  /*6f60*/  FMUL.FTZ R19, R228, R19 ;  /* 0x00000013e4137220 */ /* 0x000fe20000410000 */
[-C--:B------:R-:W-:Y:S01]  /*6f70*/  FSEL R17, R6, R191.reuse, P3 ;  /* 0x000000bf06117208 */ /* 0x080fe20001800000 */
[----:B------:R1:W-:Y:S01]  /*6f80*/  STS [R166+0xa400], R5 ;  /* 0x00a40005a6007388 */ /* 0x0003e20000000800 */
[-C--:B------:R-:W-:Y:S01]  /*6f90*/  FSEL R38, R38, R191.reuse, P2 ;  /* 0x000000bf26267208 */ /* 0x080fe20001000000 */
[----:B------:R-:W-:Y:S01]  /*6fa0*/  FADD.FTZ R6, -R191, R55 ;  /* 0x00000037bf067221 */ /* 0x000fe20000010100 */
[-C--:B------:R-:W-:Y:S01]  /*6fb0*/  FSEL R50, R50, R191.reuse, P6 ;  /* 0x000000bf32327208 */ /* 0x080fe20003000000 */
[----:B-----5:R-:W-:Y:S01]  /*6fc0*/  FADD.FTZ R13, -R190, R13 ;  /* 0x0000000dbe0d7221 */ /* 0x020fe20000010100 */
[----:B------:R-:W-:Y:S01]  /*6fd0*/  FSEL R7, R4, R191, P5 ;  /* 0x000000bf04077208 */ /* 0x000fe20002800000 */
        /* <DEDUP_REMOVED lines=8> */
[----:B------:R-:W-:Y:S01]  /*7060*/  FADD.FTZ R25, -R190, R25 ;  /* 0x00000019be197221 */ /* 0x000fe20000010100 */
[-C--:B------:R-:W-:Y:S01]  /*7070*/  FSEL R21, R6, R191.reuse, P3 ;  /* 0x000000bf06157208 */ /* 0x080fe20001800000 */
[----:B------:R-:W-:Y:S01]  /*7080*/  FADD.FTZ R29, -R190, R29 ;  /* 0x0000001dbe1d7221 */ /* 0x000fe20000010100 */
        /* <DEDUP_REMOVED lines=8> */
[----:B-1----:R-:W-:Y:S01]  /*7110*/  FADD.FTZ R5, -R190, R40 ;  /* 0x00000028be057221 */ /* 0x002fe20000010100 */
[----:B------:R-:W-:Y:S01]  /*7120*/  FSETP.GE.FTZ.AND P3, PT, R198, RZ, PT ;  /* 0x000000ffc600720b */ /* 0x000fe20003f76000 */
[----:B------:R-:W-:Y:S01]  /*7130*/  FADD.FTZ R45, -R190, R45 ;  /* 0x0000002dbe2d7221 */ /* 0x000fe20000010100 */
[----:B------:R-:W-:Y:S01]  /*7140*/  F2FP.BF16.F32.PACK_AB R20, R4, R23 ;  /* 0x000000170414723e */ /* 0x000fe200000010ff */
[C---:B------:R-:W-:Y:S01]  /*7150*/  FADD.FTZ R57, -R190.reuse, R57 ;  /* 0x00000039be397221 */ /* 0x040fe20000010100 */
        /* <DEDUP_REMOVED lines=33> */
[----:B------:R-:W-:Y:S01]  /*7370*/  FADD.FTZ R42, -R181, R42 ;  /* 0x0000002ab52a7221 */ /* 0x000fe20000010100 */
[----:B------:R-:W-:Y:S01]  /*7380*/  F2FP.BF16.F32.PACK_AB R9, R9, R4 ;  /* 0x000000040909723e */ /* 0x000fe200000010ff */
[----:B------:R-:W-:Y:S01]  /*7390*/  FMUL.FTZ R38, R227, R38 ;  /* 0x00000026e3267220 */ /* 0x000fe20000410000 */
[-C--:B------:R-:W-:Y:S01]  /*73a0*/  FSEL R4, R7, R190.reuse, P4 ;  /* 0x000000be07047208 */ /* 0x080fe20002000000 */
[C---:B------:R-:W-:Y:S01]  /*73b0*/  FADD.FTZ R7, -R190.reuse, R60 ;  /* 0x0000003cbe077221 */ /* 0x040fe20000010100 */
[-C--:B------:R-:W-:Y:S01]  /*73c0*/  FSEL R12, R5, R190.reuse, P6 ;  /* 0x000000be050c7208 */ /* 0x080fe20003000000 */
[----:B------:R1:W-:Y:S01]  /*73d0*/  STS [R158+0xc000], R9 ;  /* 0x00c000099e007388 */ /* 0x0003e20000000800 */
        /* <DEDUP_REMOVED lines=10> */
[----:B------:R-:W-:Y:S01]  /*7480*/  FSETP.GE.FTZ.AND P3, PT, R246, RZ, PT ;  /* 0x000000fff600720b */ /* 0x000fe20003f76000 */
[----:B------:R-:W-:Y:S01]  /*7490*/  FMUL.FTZ R12, R233, R12 ;  /* 0x0000000ce90c7220 */ /* 0x000fe20000410000 */
[-C--:B------:R-:W-:Y:S01]  /*74a0*/  FSEL R16, R5, R190.reuse, P4 ;  /* 0x000000be05107208 */ /* 0x080fe20002000000 */
[----:B------:R-:W-:Y:S01]  /*74b0*/  FADD.FTZ R58, -R181, R58 ;  /* 0x0000003ab53a7221 */ /* 0x000fe20000010100 */
[----:B------:R-:W-:Y:S01]  /*74c0*/  FSEL R18, R7, R190, P2 ;  /* 0x000000be07127208 */ /* 0x000fe20001000000 */
[----:B------:R-:W-:Y:S01]  /*74d0*/  FMUL.FTZ R54, R243, R54 ;  /* 0x00000036f3367220 */ /* 0x000fe20000410000 */
[-C--:B------:R-:W-:Y:S01]  /*74e0*/  FSEL R45, R45, R190.reuse, P5 ;  /* 0x000000be2d2d7208 */ /* 0x080fe20002800000 */
[----:B------:R-:W-:Y:S01]  /*74f0*/  FMUL.FTZ R21, R244, R21 ;  /* 0x00000015f4157220 */ /* 0x000fe20000410000 */
[----:B------:R-:W-:Y:S01]  /*7500*/  FSEL R57, R57, R190, P3 ;  /* 0x000000be39397208 */ /* 0x000fe20001800000 */
[----:B------:R-:W-:Y:S01]  /*7510*/  @P1 FADD.FTZ R190, -R190, R61 ;  /* 0x0000003dbebe1221 */ /* 0x000fe20000010100 */
[----:B------:R-:W-:Y:S01]  /*7520*/  FMUL.FTZ R18, R251, R18 ;  /* 0x00000012fb127220 */ /* 0x000fe20000410000 */
[----:B------:R-:W-:Y:S01]  /*7530*/  F2FP.BF16.F32.PACK_AB R29, R29, R4 ;  /* 0x000000041d1d723e */ /* 0x000fe200000010ff */
[----:B------:R-:W-:Y:S01]  /*7540*/  FADD.FTZ R4, -R181, R11 ;  /* 0x0000000bb5047221 */ /* 0x000fe20000010100 */
        /* <DEDUP_REMOVED lines=26> */
[-C--:B-1----:R-:W-:Y:S01]  /*76f0*/  FSEL R9, R4, R181.reuse, P1 ;  /* 0x000000b504097208 */ /* 0x082fe20000800000 */
        /* <DEDUP_REMOVED lines=35> */
[-C--:B------:R-:W-:Y:S01]  /*7930*/  FSEL R9, R4, R181.reuse, P5 ;  /* 0x000000b504097208 */ /* 0x080fe20002800000 */
[----:B------:R-:W-:Y:S01]  /*7940*/  STS [R172+0xc400], R11 ;  /* 0x00c4000bac007388 */ /* 0x000fe20000000800 */
[----:B------:R-:W-:Y:S02]  /*7950*/  FSEL R46, R46, R181, P2 ;  /* 0x000000b52e2e7208 */ /* 0x000fe40001000000 */
[----:B------:R-:W-:Y:S01]  /*7960*/  FSETP.GE.FTZ.AND P1, PT, R134, RZ, PT ;  /* 0x000000ff8600720b */ /* 0x000fe20003f36000 */
[----:B------:R-:W-:Y:S01]  /*7970*/  STS [R164+0xa000], R37 ;  /* 0x00a00025a4007388 */ /* 0x000fe20000000800 */
[----:B------:R-:W-:Y:S01]  /*7980*/  FMUL.FTZ R9, R236, R9 ;  /* 0x00000009ec097220 */ /* 0x000fe20000410000 */
[----:B------:R-:W-:Y:S01]  /*7990*/  FMUL.FTZ R46, R235, R46 ;  /* 0x0000002eeb2e7220 */ /* 0x000fe20000410000 */
[----:B------:R-:W-:Y:S01]  /*79a0*/  F2FP.BF16.F32.PACK_AB R15, R15, R42 ;  /* 0x0000002a0f0f723e */ /* 0x000fe200000010ff */
[----:B------:R-:W-:Y:S01]  /*79b0*/  STS [R164+0xa400], R19 ;  /* 0x00a40013a4007388 */ /* 0x000fe20000000800 */
[----:B------:R-:W-:Y:S02]  /*79c0*/  FSETP.GE.FTZ.AND P3, PT, R250, RZ, PT ;  /* 0x000000fffa00720b */ /* 0x000fe40003f76000 */
[----:B------:R-:W-:Y:S01]  /*79d0*/  FSETP.GE.FTZ.AND P4, PT, R247, RZ, PT ;  /* 0x000000fff700720b */ /* 0x000fe20003f96000 */
[----:B------:R-:W-:Y:S01]  /*79e0*/  STS [R169+0xa000], R48 ;  /* 0x00a00030a9007388 */ /* 0x000fe20000000800 */
[----:B------:R-:W-:Y:S02]  /*79f0*/  F2FP.BF16.F32.PACK_AB R12, R45, R12 ;  /* 0x0000000c2d0c723e */ /* 0x000fe400000010ff */
        /* <DEDUP_REMOVED lines=111> */
[----:B-1----:R-:W-:Y:S05]  /*80f0*/  IMAD.U32 R9, R7, -0x80, RZ ;  /* 0xffffff8007097824 */ /* 0x002fea00078e00ff */
[C---:B------:R-:W-:Y:S04]  /*8100*/  LEA R184, P1, R9.reuse, R184, 0x1 ;  /* 0x000000b809b87211 */ /* 0x040fe800078208ff */
[----:B------:R-:W-:Y:S02]  /*8110*/  LEA.HI.X.SX32 R185, R9, R185, 0x1, P1 ;  /* 0x000000b909b97211 */ /* 0x000fe400008f0eff */
[C---:B------:R-:W-:Y:S03]  /*8120*/  @!P2 LEA R4, P1, R7.reuse, R184, 0x7 ;  /* 0x000000b80704a211 */ /* 0x040fe600078238ff */
        /* <DEDUP_REMOVED lines=11> */
.L_x_885:
        /* <DEDUP_REMOVED lines=306> */
.L_x_887:
        /* <DEDUP_REMOVED lines=19> */
.L_x_888:
[----:B------:R-:W-:Y:S01]  /*9630*/  BAR.SYNC.DEFER_BLOCKING 0x0 ;  /* 0x0000000000007b1d */ /* 0x000fe20000010000 */
[----:B------:R-:W-:Y:S01]  /*9640*/  USHF.R.S32.HI UR7, URZ, 0x1f, UR5 ;  /* 0x0000001f3f077899 */ /* 0x000fe20008011405 */
[--C-:B------:R-:W-:Y:S01]  /*9650*/  SHF.R.S32.HI R21, RZ, 0x1f, R162.reuse ;  /* 0x0000001fff157819 */ /* 0x100fe200000114a2 */
        /* <DEDUP_REMOVED lines=10> */
[----:B------:R-:W-:Y:S01]  /*9700*/  IADD3 R6, P0, R6, UR19, RZ ;  /* 0x0000001306067c10 */ /* 0x000fe2000ff1e0ff */
[----:B------:R-:W-:-:S02]  /*9710*/  IMAD.U32 R22, RZ, RZ, UR16 ;  /* 0x00000010ff167e24 */ /* 0x000fc4000f8e00ff */
[----:B------:R-:W-:Y:S01]  /*9720*/  MOV R4, UR13 ;  /* 0x0000000d00047c02 */ /* 0x000fe20008000f00 */
[----:B------:R-:W-:Y:S02]  /*9730*/  ULDC UR13, c[0x0][0x2d0] ;  /* 0x0000b400000d7ab9 */ /* 0x000fe40000000800 */
[----:B------:R-:W-:Y:S01]  /*9740*/  ISETP.GE.AND P2, PT, R162, UR13, PT ;  /* 0x0000000da2007c0c */ /* 0x000fe2000bf46270 */
[----:B------:R-:W-:Y:S01]  /*9750*/  UIMAD UR13, UR21, UR16, URZ ;  /* 0x00000010150d72a4 */ /* 0x000fe2000f8e023f */
[----:B------:R-:W-:Y:S02]  /*9760*/  IADD3.X R7, R7, UR20, R4, P0, !PT ;  /* 0x0000001407077c10 */ /* 0x000fe400087fe404 */
[----:B------:R-:W-:Y:S01]  /*9770*/  ISETP.GE.OR P1, PT, R0, UR6, P2 ;  /* 0x0000000600007c0c */ /* 0x000fe20009726670 */
[----:B------:R2:W3:Y:S01]  /*9780*/  LDS.128 R12, [R53+0x7000] ;  /* 0x00700000350c7984 */ /* 0x0004e20000000c00 */
[----:B------:R-:W-:Y:S01]  /*9790*/  ISETP.GE.OR P2, PT, R154, UR6, P2 ;  /* 0x000000069a007c0c */ /* 0x000fe20009746670 */
[----:B------:R-:W-:Y:S01]  /*97a0*/  UIMAD UR17, UR57, UR17, UR13 ;  /* 0x00000011391172a4 */ /* 0x000fe2000f8e020d */
[----:B------:R-:W-:Y:S01]  /*97b0*/  IMAD.WIDE.U32 R22, R22, UR57, R6 ;  /* 0x0000003916167c25 */ /* 0x000fe2000f8e0006 */
[----:B------:R2:W4:Y:S01]  /*97c0*/  LDS.128 R8, [R53+0x9000] ;  /* 0x0090000035087984 */ /* 0x0005220000000c00 */
[----:B------:R-:W-:-:S03]  /*97d0*/  SHF.R.S32.HI R0, RZ, 0x1f, R154 ;  /* 0x0000001fff007819 */ /* 0x000fc6000001149a */
[----:B------:R-:W-:-:S06]  /*97e0*/  IADD3 R17, R23, UR17, RZ ;  /* 0x0000001117117c10 */ /* 0x000fcc000fffe0ff */
[----:B------:R-:W-:Y:S05]  /*97f0*/  @P2 BRA `(.L_x_890) ;  /* 0x0000000000282947 */ /* 0x000fea0003800000 */
[----:B------:R-:W1:Y:S01]  /*9800*/  LDS.128 R4, [R53+0x6000] ;  /* 0x0060000035047984 */ /* 0x000e620000000c00 */
        /* <DEDUP_REMOVED lines=9> */
.L_x_890:
[----:B------:R-:W-:Y:S05]  /*98a0*/  BSYNC B0 ;  /* 0x0000000000007941 */ /* 0x000fea0003800000 */
.L_x_889:
[----:B------:R-:W-:Y:S04]  /*98b0*/  BSSY B0, `(.L_x_891) ;  /* 0x000000d000007945 */ /* 0x000fe80003800000 */
[----:B------:R-:W-:Y:S05]  /*98c0*/  @P1 BRA `(.L_x_892) ;  /* 0x00000000002c1947 */ /* 0x000fea0003800000 */
[----:B-1----:R-:W-:Y:S01]  /*98d0*/  IADD3 R5, P0, R154, 0x40, RZ ;  /* 0x000000409a057810 */ /* 0x002fe20007f1e0ff */
[----:B------:R-:W-:Y:S01]  /*98e0*/  ULDC.64 UR16, c[0x0][0x3f0] ;  /* 0x0000fc0000107ab9 */ /* 0x000fe20000000a00 */
[----:B------:R-:W-:Y:S02]  /*98f0*/  MOV R16, R22 ;  /* 0x0000001600107202 */ /* 0x000fe40000000f00 */
[----:B------:R-:W-:-:S03]  /*9900*/  IADD3.X R4, RZ, R0, RZ, P0, !PT ;  /* 0x00000000ff047210 */ /* 0x000fc600007fe4ff */
[----:B------:R-:W-:-:S04]  /*9910*/  IMAD.WIDE.U32 R6, R5, UR8, R16 ;  /* 0x0000000805067c25 */ /* 0x000fc8000f8e0010 */
[----:B------:R-:W-:Y:S01]  /*9920*/  IMAD R4, R4, UR8, RZ ;  /* 0x0000000804047c24 */ /* 0x000fe2000f8e02ff */
[----:B------:R-:W-:-:S03]  /*9930*/  LEA R16, P0, R6, UR16, 0x1 ;  /* 0x0000001006107c11 */ /* 0x000fc6000f8008ff */
[----:B------:R-:W-:-:S05]  /*9940*/  IMAD R4, R5, UR9, R4 ;  /* 0x0000000905047c24 */ /* 0x000fca000f8e0204 */
[----:B------:R-:W-:-:S04]  /*9950*/  IADD3 R4, R7, R4, RZ ;  /* 0x0000000407047210 */ /* 0x000fc80007ffe0ff */
[----:B------:R-:W-:-:S05]  /*9960*/  LEA.HI.X R17, R6, UR17, R4, 0x1, P0 ;  /* 0x0000001106117c11 */ /* 0x000fca00080f0c04 */
[----:B---3--:R1:W-:Y:S02]  /*9970*/  STG.E.128 desc[UR14][R16.64], R12 ;  /* 0x0000000c10007986 */ /* 0x0083e4000c101d0e */
.L_x_892:
[----:B------:R-:W-:Y:S05]  /*9980*/  BSYNC B0 ;  /* 0x0000000000007941 */ /* 0x000fea0003800000 */
.L_x_891:
[----:B-1----:R1:W1:Y:S01]  /*9990*/  LDS.128 R4, [R53+0x8000] ;  /* 0x0080000035047984 */ /* 0x0022620000000c00 */
[----:B---3--:R-:W-:Y:S01]  /*99a0*/  IMAD.U32 R13, RZ, RZ, UR10 ;  /* 0x0000000aff0d7e24 */ /* 0x008fe2000f8e00ff */
        /* <DEDUP_REMOVED lines=24> */
.L_x_894:
[----:B------:R-:W-:Y:S05]  /*9b30*/  BSYNC B0 ;  /* 0x0000000000007941 */ /* 0x000fea0003800000 */
.L_x_893:
[----:B------:R-:W-:Y:S05]  /*9b40*/  @P1 BRA `(.L_x_895) ;  /* 0x0000000800341947 */ /* 0x000fea0003800000 */
[----:B-1-3--:R-:W-:Y:S01]  /*9b50*/  IADD3 R4, P0, R154, 0x40, RZ ;  /* 0x000000409a047810 */ /* 0x00afe20007f1e0ff */
        /* <DEDUP_REMOVED lines=9> */
[----:B----4-:R1:W-:Y:S01]  /*9bf0*/  STG.E.128 desc[UR14][R4.64], R8 ;  /* 0x0000000804007986 */ /* 0x0103e2000c101d0e */
[----:B------:R-:W-:Y:S05]  /*9c00*/  BRA `(.L_x_895) ;  /* 0x0000000800047947 */ /* 0x000fea0003800000 */
.L_x_867:
        /* <DEDUP_REMOVED lines=23> */
.L_x_896:
        /* <DEDUP_REMOVED lines=21> */
.L_x_897:
        /* <DEDUP_REMOVED lines=11> */
[----:B------:R-:W-:Y:S01]  /*9f80*/  IADD3 R6, P0, R6, UR20, RZ ;  /* 0x0000001406067c10 */ /* 0x000fe2000ff1e0ff */
[----:B------:R-:W-:Y:S01]  /*9f90*/  IMAD.U32 R8, RZ, RZ, UR12 ;  /* 0x0000000cff087e24 */ /* 0x000fe2000f8e00ff */
[----:B------:R-:W-:Y:S01]  /*9fa0*/  ISETP.GE.AND P2, PT, R162, UR7, PT ;  /* 0x00000007a2007c0c */ /* 0x000fe2000bf46270 */
[----:B------:R-:W-:Y:S01]  /*9fb0*/  UIMAD UR7, UR17, UR12, URZ ;  /* 0x0000000c110772a4 */ /* 0x000fe2000f8e023f */
[----:B------:R-:W-:-:S02]  /*9fc0*/  IADD3.X R7, R7, UR21, R4, P0, !PT ;  /* 0x0000001507077c10 */ /* 0x000fc400087fe404 */
[----:B------:R-:W-:Y:S01]  /*9fd0*/  ISETP.GE.OR P1, PT, R0, UR6, P2 ;  /* 0x0000000600007c0c */ /* 0x000fe20009726670 */
[----:B------:R-:W-:Y:S01]  /*9fe0*/  UIMAD UR13, UR57, UR13, UR7 ;  /* 0x0000000d390d72a4 */ /* 0x000fe2000f8e0207 */
[----:B------:R-:W-:Y:S01]  /*9ff0*/  ISETP.GE.OR P2, PT, R154, UR6, P2 ;  /* 0x000000069a007c0c */ /* 0x000fe20009746670 */
[----:B------:R-:W-:Y:S01]  /*a000*/  IMAD.WIDE.U32 R8, R8, UR57, R6 ;  /* 0x0000003908087c25 */ /* 0x000fe2000f8e0006 */
[----:B------:R-:W-:-:S04]  /*a010*/  SHF.R.S32.HI R0, RZ, 0x1f, R154 ;  /* 0x0000001fff007819 */ /* 0x000fc8000001149a */
[----:B------:R-:W-:-:S07]  /*a020*/  IADD3 R7, R9, UR13, RZ ;  /* 0x0000000d09077c10 */ /* 0x000fce000fffe0ff */
        /* <DEDUP_REMOVED lines=10> */
.L_x_899:
[----:B------:R-:W-:Y:S05]  /*a0d0*/  BSYNC B0 ;  /* 0x0000000000007941 */ /* 0x000fea0003800000 */
.L_x_898:
[----:B------:R-:W-:Y:S04]  /*a0e0*/  BSSY B0, `(.L_x_900) ;  /* 0x000000d000007945 */ /* 0x000fe80003800000 */
[----:B------:R-:W-:Y:S05]  /*a0f0*/  @P1 BRA `(.L_x_901) ;  /* 0x00000000002c1947 */ /* 0x000fea0003800000 */
[----:B------:R-:W-:Y:S01]  /*a100*/  IADD3 R5, P0, R154, 0x40, RZ ;  /* 0x000000409a057810 */ /* 0x000fe20007f1e0ff */
        /* <DEDUP_REMOVED lines=9> */
[----:B------:R2:W-:Y:S02]  /*a1a0*/  STG.E.128 desc[UR14][R8.64], RZ ;  /* 0x000000ff08007986 */ /* 0x0005e4000c101d0e */
.L_x_901:
[----:B------:R-:W-:Y:S05]  /*a1b0*/  BSYNC B0 ;  /* 0x0000000000007941 */ /* 0x000fea0003800000 */
.L_x_900:
[----:B------:R-:W-:Y:S01]  /*a1c0*/  IMAD.U32 R5, RZ, RZ, UR10 ;  /* 0x0000000aff057e24 */ /* 0x000fe2000f8e00ff */
        /* <DEDUP_REMOVED lines=9> */
[----:B--2---:R-:W-:Y:S02]  /*a260*/  MOV R8, UR6 ;  /* 0x0000000600087c02 */ /* 0x004fe40008000f00 */
[----:B------:R-:W-:Y:S01]  /*a270*/  IADD3.X R7, R5, UR16, R4, P0, !PT ;  /* 0x0000001005077c10 */ /* 0x000fe200087fe404 */
[----:B------:R-:W-:Y:S02]  /*a280*/  UIMAD UR7, UR57, UR7, UR5 ;  /* 0x00000007390772a4 */ /* 0x000fe4000f8e0205 */
        /* <DEDUP_REMOVED lines=12> */
.L_x_903:
[----:B------:R-:W-:Y:S05]  /*a350*/  BSYNC B0 ;  /* 0x0000000000007941 */ /* 0x000fea0003800000 */
.L_x_902:
[----:B------:R-:W-:Y:S05]  /*a360*/  @P1 BRA `(.L_x_895) ;  /* 0x00000000002c1947 */ /* 0x000fea0003800000 */
[----:B------:R-:W-:Y:S01]  /*a370*/  IADD3 R4, P0, R154, 0x40, RZ ;  /* 0x000000409a047810 */ /* 0x000fe20007f1e0ff */
[----:B------:R-:W-:Y:S01]  /*a380*/  ULDC.64 UR6, c[0x0][0x3f8] ;  /* 0x0000fe0000067ab9 */ /* 0x000fe20000000a00 */
[----:B------:R-:W-:Y:S02]  /*a390*/  MOV R9, R5 ;  /* 0x0000000500097202 */ /* 0x000fe40000000f00 */
[----:B--2---:R-:W-:Y:S01]  /*a3a0*/  IADD3.X R7, RZ, R0, RZ, P0, !PT ;  /* 0x00000000ff077210 */ /* 0x004fe200007fe4ff */
[----:B------:R-:W-:-:S04]  /*a3b0*/  IMAD.WIDE.U32 R8, R4, UR10, R8 ;  /* 0x0000000a04087c25 */ /* 0x000fc8000f8e0008 */
[----:B------:R-:W-:-:S04]  /*a3c0*/  IMAD R7, R7, UR10, RZ ;  /* 0x0000000a07077c24 */ /* 0x000fc8000f8e02ff */
[----:B------:R-:W-:Y:S01]  /*a3d0*/  IMAD R7, R4, UR11, R7 ;  /* 0x0000000b04077c24 */ /* 0x000fe2000f8e0207 */
[----:B------:R-:W-:-:S04]  /*a3e0*/  LEA R4, P0, R8, UR6, 0x1 ;  /* 0x0000000608047c11 */ /* 0x000fc8000f8008ff */
[----:B------:R-:W-:-:S04]  /*a3f0*/  IADD3 R7, R7, R9, RZ ;  /* 0x0000000907077210 */ /* 0x000fc80007ffe0ff */
[----:B------:R-:W-:-:S05]  /*a400*/  LEA.HI.X R5, R8, UR7, R7, 0x1, P0 ;  /* 0x0000000708057c11 */ /* 0x000fca00080f0c07 */
[----:B------:R3:W-:Y:S02]  /*a410*/  STG.E.128 desc[UR14][R4.64], RZ ;  /* 0x000000ff04007986 */ /* 0x0007e4000c101d0e */
.L_x_895:
[----:B------:R-:W-:Y:S05]  /*a420*/  BSYNC B1 ;  /* 0x0000000000017941 */ /* 0x000fea0003800000 */
.L_x_862:
        /* <DEDUP_REMOVED lines=11> */
.L_x_904:
[----:B------:R-:W-:Y:S05]  /*a4e0*/  EXIT ;  /* 0x000000000000794d */ /* 0x000fea0003800000 */
.L_x_906:
        /* <DEDUP_REMOVED lines=9> */
.L_x_1355:


//--------------------- .text._ZN5flash44flash_bwd_dq_dk_dv_loop_seqk_parallel_kernelI23Flash_bwd_kernel_traitsILi32ELi128ELi128ELi8ELi4ELi4ELi4ELb0ELb0EN7cutlass10bfloat16_tE19Flash_kernel_traitsILi32ELi128ELi128ELi8ES3_EELb0ELb0ELb0ELb0ELb0ELb0ELb1EEEvNS_16Flash_bwd_paramsE --------------------------
	.section	.text._ZN5flash44flash_bwd_dq_dk_dv_loop_seqk_parallel_kernelI23Flash_bwd_kernel_traitsILi32ELi128ELi128ELi8ELi4ELi4ELi4ELb0ELb0EN7cutlass10bfloat16_tE19Flash_kernel_traitsILi32ELi128ELi128ELi8ES3_EELb0ELb0ELb0ELb0ELb0ELb0ELb1EEEvNS_16Flash_bwd_paramsE,"ax",@progbits
	.align	128
        .global         _ZN5flash44flash_bwd_dq_dk_dv_loop_seqk_parallel_kernelI23Flash_bwd_kernel_traitsILi32ELi128ELi128ELi8ELi4ELi4ELi4ELb0ELb0EN7cutlass10bfloat16_tE19Flash_kernel_traitsILi32ELi128ELi128ELi8ES3_EELb0ELb0ELb0ELb0ELb0ELb0ELb1EEEvNS_16Flash_bwd_paramsE
        .type           _ZN5flash44flash_bwd_dq_dk_dv_loop_seqk_parallel_kernelI23Flash_bwd_kernel_traitsILi32ELi128ELi128ELi8ELi4ELi4ELi4ELb0ELb0EN7cutlass10bfloat16_tE19Flash_kernel_traitsILi32ELi128ELi128ELi8ES3_EELb0ELb0ELb0ELb0ELb0ELb0ELb1EEEvNS_16Flash_bwd_paramsE,@function
        .size           _ZN5flash44flash_bwd_dq_dk_dv_loop_seqk_parallel_kernelI23Flash_bwd_kernel_traitsILi32ELi128ELi128ELi8ELi4ELi4ELi4ELb0ELb0EN7cutlass10bfloat16_tE19Flash_kernel_traitsILi32ELi128ELi128ELi8ES3_EELb0ELb0ELb0ELb0ELb0ELb0ELb1EEEvNS_16Flash_bwd_paramsE,(.L_x_1356 - _ZN5flash44flash_bwd_dq_dk_dv_loop_seqk_parallel_kernelI23Flash_bwd_kernel_traitsILi32ELi128ELi128ELi8ELi4ELi4ELi4ELb0ELb0EN7cutlass10bfloat16_tE19Flash_kernel_traitsILi32ELi128ELi128ELi8ES3_EELb0ELb0ELb0ELb0ELb0ELb0ELb1EEEvNS_16Flash_bwd_paramsE)
        .other          _ZN5flash44flash_bwd_dq_dk_dv_loop_seqk_parallel_kernelI23Flash_bwd_kernel_traitsILi32ELi128ELi128ELi8ELi4ELi4ELi4ELb0ELb0EN7cutlass10bfloat16_tE19Flash_kernel_traitsILi32ELi128ELi128ELi8ES3_EELb0ELb0ELb0ELb0ELb0ELb0ELb1EEEvNS_16Flash_bwd_paramsE,@"STO_CUDA_ENTRY STV_DEFAULT"
_ZN5flash44flash_bwd_dq_dk_dv_loop_seqk_parallel_kernelI23Flash_bwd_kernel_traitsILi32ELi128ELi128ELi8ELi4ELi4ELi4ELb0ELb0EN7cutlass10bfloat16_tE19Flash_kernel_traitsILi32ELi128ELi128ELi8ES3_EELb0ELb0ELb0ELb0ELb0ELb0ELb1EEEvNS_16Flash_bwd_paramsE:
.text._ZN5flash44flash_bwd_dq_dk_dv_loop_seqk_parallel_kernelI23Flash_bwd_kernel_traitsILi32ELi128ELi128ELi8ELi4ELi4ELi4ELb0ELb0EN7cutlass10bfloat16_tE19Flash_kernel_traitsILi32ELi128ELi128ELi8ES3_EELb0ELb0ELb0ELb0ELb0ELb0ELb1EEEvNS_16Flash_bwd_paramsE:
        /* <DEDUP_REMOVED lines=12> */
[----:B------:R-:W2:Y:S01]  /*00c0*/  S2UR UR55, SR_CTAID.Z ;  /* 0x00000000003779c3 */ /* 0x000ea20000002700 */
[----:B------:R-:W-:Y:S01]  /*00d0*/  UMOV UR5, 0x400 ;  /* 0x0000040000057882 */ /* 0x000fe20000000000 */
[----:B------:R-:W-:Y:S01]  /*00e0*/  IMAD.MOV.U32 R213, RZ, RZ, -0x10 ;  /* 0xfffffff0ffd57424 */ /* 0x000fe200078e00ff */
[----:B------:R-:W-:Y:S01]  /*00f0*/  ULDC.64 UR10, c[0x0][0x208] ;  /* 0x00008200000a7ab9 */ /* 0x000fe20000000a00 */
[----:B------:R-:W-:Y:S01]  /*0100*/  IMAD.MOV.U32 R123, RZ, RZ, 0x20 ;  /* 0x00000020ff7b7424 */ /* 0x000fe200078e00ff */
[----:B------:R-:W-:Y:S01]  /*0110*/  UMOV UR59, 0xffffe000 ;  /* 0xffffe000003b7882 */ /* 0x000fe20000000000 */
[----:B------:R-:W-:Y:S02]  /*0120*/  IMAD.MOV.U32 R120, RZ, RZ, 0x40 ;  /* 0x00000040ff787424 */ /* 0x000fe400078e00ff */
[----:B------:R-:W3:Y:S08]  /*0130*/  S2UR UR4, SR_CgaCtaId ;  /* 0x00000000000479c3 */ /* 0x000ef00000008800 */
[----:B------:R-:W4:Y:S01]  /*0140*/  S2UR UR45, SR_CTAID.Y ;  /* 0x00000000002d79c3 */ /* 0x000f220000002600 */
[----:B--2---:R-:W-:Y:S01]  /*0150*/  USHF.R.S32.HI UR6, URZ, 0x1f, UR55 ;  /* 0x0000001f3f067899 */ /* 0x004fe20008011437 */
[----:B-1----:R-:W-:Y:S01]  /*0160*/  SHF.R.S32.HI R10, RZ, 0x1f, R20 ;  /* 0x0000001fff0a7819 */ /* 0x002fe20000011414 */
[----:B---3--:R-:W-:-:S03]  /*0170*/  ULEA UR4, UR4, UR5, 0x18 ;  /* 0x0000000504047291 */ /* 0x008fc6000f8ec03f */
        /* <DEDUP_REMOVED lines=115> */
[----:B------:R-:W-:Y:S01]  /*08b0*/  @P4 VIADD R212, R217, 0xffffffc0 ;  /* 0xffffffc0d9d44836 */ /* 0x000fe20000000000 */
        /* <DEDUP_REMOVED lines=18> */
[----:B------:R-:W-:Y:S01]  /*09e0*/  IMAD.IADD R8, R8, 0x1, R12 ;  /* 0x0000000108087824 */ /* 0x000fe200078e020c */
[----:B------:R-:W-:Y:S01]  /*09f0*/  SEL R120, R120, 0xffffffc0, !P2 ;  /* 0xffffffc078787807 */ /* 0x000fe20005000000 */
[----:B------:R-:W-:Y:S01]  /*0a00*/  IMAD R129, R129, 0x200, R0 ;  /* 0x0000020081817824 */ /* 0x000fe200078e0200 */
        /* <DEDUP_REMOVED lines=34> */
.L_x_951:
        /* <DEDUP_REMOVED lines=67> */
.L_x_907:
        /* <DEDUP_REMOVED lines=101> */
[----:B------:R-:W-:Y:S01]  /*16b0*/  UIMAD UR50, UR55, UR61, URZ ;  /* 0x0000003d373272a4 */ /* 0x000fe2000f8e023f */
[----:B------:R-:W-:Y:S01]  /*16c0*/  PLOP3.LUT P0, PT, PT, PT, UP3, 0x80, 0x0 ;  /* 0x000000000000781c */ /* 0x000fe20003f0f038 */
[----:B------:R-:W-:-:S02]  /*16d0*/  @UP0 UIMAD UR13, UR24, UR21, URZ ;  /* 0x00000015180d02a4 */ /* 0x000fc4000f8e023f */
[----:B------:R-:W-:Y:S01]  /*16e0*/  @UP0 UIMAD UR12, UR27, UR23, URZ ;  /* 0x000000171b0c02a4 */ /* 0x000fe2000f8e023f */
[----:B------:R-:W-:Y:S01]  /*16f0*/  IMAD.MOV.U32 R12, RZ, RZ, R0 ;  /* 0x000000ffff0c7224 */ /* 0x000fe200078e0000 */
[----:B------:R-:W-:Y:S02]  /*1700*/  USEL UR52, UR48, URZ, UP4 ;  /* 0x0000003f30347287 */ /* 0x000fe4000a000000 */
[----:B------:R-:W-:Y:S02]  /*1710*/  USHF.R.S32.HI UR44, URZ, 0x1f, UR25 ;  /* 0x0000001f3f2c7899 */ /* 0x000fe40008011419 */
[----:B------:R-:W-:Y:S01]  /*1720*/  @!UP1 UIADD3 UR46, UR37, UR31, URZ ;  /* 0x0000001f252e9290 */ /* 0x000fe2000fffe03f */
[----:B------:R-:W-:Y:S01]  /*1730*/  @!P2 IADD3 R12, -R12, RZ, RZ ;  /* 0x000000ff0c0ca210 */ /* 0x000fe20007ffe1ff */
[----:B------:R-:W-:Y:S01]  /*1740*/  USHF.R.S32.HI UR53, URZ, 0x1f, UR50 ;  /* 0x0000001f3f357899 */ /* 0x000fe20008011432 */
[----:B------:R-:W-:Y:S01]  /*1750*/  @!P3 LOP3.LUT R12, RZ, R7, RZ, 0x33, !PT ;  /* 0x00000007ff0cb212 */ /* 0x000fe200078e33ff */
        /* <DEDUP_REMOVED lines=19> */
.L_x_909:
        /* <DEDUP_REMOVED lines=13> */
.L_x_910:
        /* <DEDUP_REMOVED lines=11> */
.L_x_911:
[----:B------:R-:W-:-:S04]  /*1a10*/  UIMAD UR7, UR45, UR60, UR55 ;  /* 0x0000003c2d0772a4 */ /* 0x000fc8000f8e0237 */
[----:B------:R-:W-:-:S12]  /*1a20*/  UIMAD UR7, UR7, UR58, URZ ;  /* 0x0000003a070772a4 */ /* 0x000fd8000f8e023f */
.L_x_912:
[----:B------:R-:W2:Y:S01]  /*1a30*/  LDL.64 R4, [R1+0x10] ;  /* 0x0000100001047983 */ /* 0x000ea20000100a00 */
[----:B------:R-:W1:Y:S01]  /*1a40*/  LDC.64 R14, c[0x0][0x420] ;  /* 0x00010800ff0e7b82 */ /* 0x000e620000000a00 */
[----:B------:R-:W-:Y:S02]  /*1a50*/  ULDC.64 UR8, c[0x0][0x428] ;  /* 0x00010a0000087ab9 */ /* 0x000fe40000000a00 */
[----:B------:R3:W2:Y:S01]  /*1a60*/  LDL.64 R24, [R1+0x10] ;  /* 0x0000100001187983 */ /* 0x0006a20000100a00 */
[----:B------:R-:W-:Y:S01]  /*1a70*/  USHF.R.S32.HI UR15, URZ, 0x1f, UR55 ;  /* 0x0000001f3f0f7899 */ /* 0x000fe20008011437 */
[----:B------:R-:W-:Y:S01]  /*1a80*/  BSSY B1, `(.L_x_908) ;  /* 0x000088a000017945 */ /* 0x000fe20003800000 */
[----:B------:R-:W-:Y:S01]  /*1a90*/  UIADD3 UR14, UR16, UR17, URZ ;  /* 0x00000011100e7290 */ /* 0x000fe2000fffe03f */
[----:B------:R-:W4:Y:S01]  /*1aa0*/  S2R R7, SR_TID.X ;  /* 0x0000000000077919 */ /* 0x000f220000002100 */
[----:B------:R-:W-:Y:S02]  /*1ab0*/  UIMAD UR17, UR61, UR60, URZ ;  /* 0x0000003c3d1172a4 */ /* 0x000fe4000f8e023f */
[----:B------:R-:W-:-:S02]  /*1ac0*/  UIADD3 UR39, UR16, UR7, URZ ;  /* 0x0000000710277290 */ /* 0x000fc4000fffe03f */
[----:B------:R-:W-:Y:S02]  /*1ad0*/  ULEA.HI.SX32 UR13, UR19, 0xffffffff, 0x19 ;  /* 0xffffffff130d7891 */ /* 0x000fe4000f8fca3f */
[----:B------:R-:W-:Y:S01]  /*1ae0*/  UISETP.GE.AND UP2, UPT, UR38, 0x1, UPT ;  /* 0x000000012600788c */ /* 0x000fe2000bf46270 */
[----:B------:R-:W-:Y:S01]  /*1af0*/  ULDC.64 UR36, c[0x0][0x210] ;  /* 0x0000840000247ab9 */ /* 0x000fe20000000a00 */
[----:B------:R-:W-:Y:S01]  /*1b00*/  ULDC.64 UR30, c[0x0][0x400] ;  /* 0x00010000001e7ab9 */ /* 0x000fe20000000a00 */
[----:B------:R-:W-:Y:S01]  /*1b10*/  ULDC.64 UR42, c[0x0][0x2b0] ;  /* 0x0000ac00002a7ab9 */ /* 0x000fe20000000a00 */
[----:B------:R-:W-:Y:S01]  /*1b20*/  ULDC.64 UR60, c[0x0][0x478] ;  /* 0x00011e00003c7ab9 */ /* 0x000fe20000000a00 */
        /* <DEDUP_REMOVED lines=25> */
[----:B------:R-:W-:Y:S01]  /*1cc0*/  SHF.R.S32.HI R0, RZ, 0x5, R6 ;  /* 0x00000005ff007819 */ /* 0x000fe20000011406 */
[----:B------:R-:W-:Y:S01]  /*1cd0*/  UIADD3.X UR7, UR48, UR7, UR53, UP1, UP0 ;  /* 0x0000000730077290 */ /* 0x000fe20008fe0435 */
[----:B------:R-:W-:Y:S01]  /*1ce0*/  IADD3.X R6, R22, UR18, RZ, P0, !PT ;  /* 0x0000001216067c10 */ /* 0x000fe200087fe4ff */
[----:B------:R-:W-:Y:S01]  /*1cf0*/  VIADD R5, R5, UR5 ;  /* 0x0000000505057c36 */ /* 0x000fe20008000000 */
[----:B------:R-:W-:Y:S01]  /*1d00*/  ULDC.64 UR18, c[0x0][0x3e0] ;  /* 0x0000f80000127ab9 */ /* 0x000fe20000000a00 */
[----:B------:R-:W-:Y:S01]  /*1d10*/  IMAD R13, R0, UR17, R13 ;  /* 0x00000011000d7c24 */ /* 0x000fe2000f8e020d */
[----:B------:R-:W-:Y:S01]  /*1d20*/  UIMAD UR5, UR15, UR8, URZ ;  /* 0x000000080f0572a4 */ /* 0x000fe2000f8e023f */
[----:B------:R-:W-:Y:S01]  /*1d30*/  IMAD R6, R6, UR28, RZ ;  /* 0x0000001c06067c24 */ /* 0x000fe2000f8e02ff */
[----:B------:R-:W-:Y:S01]  /*1d40*/  UIMAD.WIDE UR14, UR14, 0x4, UR42 ;  /* 0x000000040e0e78a5 */ /* 0x000fe2000f8e022a */
[----:B------:R-:W-:Y:S01]  /*1d50*/  IMAD R0, R22, R14, RZ ;  /* 0x0000000e16007224 */ /* 0x000fe200078e02ff */
[----:B------:R-:W-:Y:S01]  /*1d60*/  UIMAD UR9, UR55, UR9, UR5 ;  /* 0x00000009370972a4 */ /* 0x000fe2000f8e0205 */
[C---:B------:R-:W-:Y:S01]  /*1d70*/  IMAD R10, R8.reuse, UR29, R6 ;  /* 0x0000001d080a7c24 */ /* 0x040fe2000f8e0206 */
[----:B------:R-:W-:Y:S01]  /*1d80*/  UIADD3 UR5, UP1, UP0, UR51, UR12, UR54 ;  /* 0x0000000c33057290 */ /* 0x000fe2000f83e036 */
[----:B------:R-:W-:-:S03]  /*1d90*/  IMAD.WIDE.U32 R8, R8, UR28, R24 ;  /* 0x0000001c08087c25 */ /* 0x000fc6000f8e0018 */
[----:B------:R-:W-:Y:S01]  /*1da0*/  UIADD3.X UR7, UR52, UR7, UR47, UP1, UP0 ;  /* 0x0000000734077290 */ /* 0x000fe20008fe042f */
[C---:B------:R-:W-:Y:S01]  /*1db0*/  IMAD R0, R3.reuse, R15, R0 ;  /* 0x0000000f03007224 */ /* 0x040fe200078e0200 */
[----:B------:R-:W-:Y:S01]  /*1dc0*/  IADD3 R8, P0, R8, UR57, RZ ;  /* 0x0000003908087c10 */ /* 0x000fe2000ff1e0ff */
[----:B------:R-:W-:-:S03]  /*1dd0*/  IMAD.WIDE.U32 R6, R3, R14, R4 ;  /* 0x0000000e03067225 */ /* 0x000fc600078e0004 */
[----:B------:R-:W-:Y:S01]  /*1de0*/  IADD3.X R9, R9, UR49, R10, P0, !PT ;  /* 0x0000003109097c10 */ /* 0x000fe200087fe40a */
[----:B------:R-:W-:Y:S01]  /*1df0*/  IMAD.IADD R0, R7, 0x1, R0 ;  /* 0x0000000107007824 */ /* 0x000fe200078e0200 */
[----:B------:R-:W-:Y:S01]  /*1e00*/  LEA R10, P0, R6, UR18, 0x1 ;  /* 0x00000012060a7c11 */ /* 0x000fe2000f8008ff */
[----:B------:R-:W-:-:S03]  /*1e10*/  IMAD.U32 R4, RZ, RZ, UR8 ;  /* 0x00000008ff047e24 */ /* 0x000fc6000f8e00ff */
        /* <DEDUP_REMOVED lines=13> */
[----:B------:R-:W-:Y:S01]  /*1ef0*/  PLOP3.LUT P1, PT, PT, PT, UP4, 0x80, 0x0 ;  /* 0x000000000000781c */ /* 0x000fe20003f2f048 */
[----:B------:R-:W-:Y:S01]  /*1f00*/  UMOV UR8, UR13 ;  /* 0x0000000d00087c82 */ /* 0x000fe20008000000 */
[C---:B------:R-:W-:Y:S01]  /*1f10*/  VIADD R21, R3.reuse, 0x40 ;  /* 0x0000004003157836 */ /* 0x040fe20000000000 */
[----:B------:R-:W-:Y:S01]  /*1f20*/  UIMAD UR5, UR8, -0x80, UR38 ;  /* 0xffffff80080578a4 */ /* 0x000fe2000f8e0226 */
[----:B------:R-:W-:Y:S01]  /*1f30*/  BSSY B0, `(.L_x_914) ;  /* 0x0000022000007945 */ /* 0x000fe20003800000 */
[----:B------:R-:W-:Y:S01]  /*1f40*/  ULEA.HI UR7, UR8, UR8, URZ, 0x1 ;  /* 0x0000000808077291 */ /* 0x000fe2000f8f083f */
[----:B------:R-:W-:Y:S01]  /*1f50*/  IMAD.MOV.U32 R234, RZ, RZ, R6 ;  /* 0x000000ffffea7224 */ /* 0x000fe200078e0006 */
[----:B------:R-:W-:Y:S01]  /*1f60*/  UMOV UR13, UR14 ;  /* 0x0000000e000d7c82 */ /* 0x000fe20008000000 */
[----:B------:R-:W-:Y:S01]  /*1f70*/  UMOV UR12, UR15 ;  /* 0x0000000f000c7c82 */ /* 0x000fe20008000000 */
[----:B------:R-:W-:Y:S01]  /*1f80*/  ISETP.GE.AND P3, PT, R3, UR5, PT ;  /* 0x0000000503007c0c */ /* 0x000fe2000bf66270 */
[----:B------:R-:W-:Y:S01]  /*1f90*/  ULOP3.LUT UR7, UR7, 0xfffffffe, URZ, 0xc0, !UPT ;  /* 0xfffffffe07077892 */ /* 0x000fe2000f8ec03f */
[----:B------:R-:W-:Y:S01]  /*1fa0*/  IMAD.MOV.U32 R235, RZ, RZ, R7 ;  /* 0x000000ffffeb7224 */ /* 0x000fe200078e0007 */
[----:B------:R-:W-:Y:S01]  /*1fb0*/  UMOV UR15, UR18 ;  /* 0x00000012000f7c82 */ /* 0x000fe20008000000 */
[----:B------:R-:W-:Y:S01]  /*1fc0*/  UMOV UR14, UR19 ;  /* 0x00000013000e7c82 */ /* 0x000fe20008000000 */
[----:B------:R-:W-:Y:S01]  /*1fd0*/  UIADD3 UR7, UR8, -UR7, URZ ;  /* 0x8000000708077290 */ /* 0x000fe2000fffe03f */
[----:B------:R-:W-:Y:S01]  /*1fe0*/  IMAD.MOV.U32 R232, RZ, RZ, R10 ;  /* 0x000000ffffe87224 */ /* 0x000fe200078e000a */
[----:B------:R-:W-:Y:S01]  /*1ff0*/  @P1 BAR.SYNC.DEFER_BLOCKING 0x0 ;  /* 0x0000000000001b1d */ /* 0x000fe20000010000 */
[----:B------:R-:W-:Y:S01]  /*2000*/  IMAD.MOV.U32 R233, RZ, RZ, R11 ;  /* 0x000000ffffe97224 */ /* 0x000fe200078e000b */
[----:B------:R-:W-:Y:S01]  /*2010*/  UISETP.NE.AND UP0, UPT, UR7, 0x1, UPT ;  /* 0x000000010700788c */ /* 0x000fe2000bf05270 */
[----:B------:R-:W-:-:S05]  /*2020*/  ISETP.GE.AND P2, PT, R21, UR5, PT ;  /* 0x0000000515007c0c */ /* 0x000fca000bf46270 */
        /* <DEDUP_REMOVED lines=18> */
.L_x_915:
[----:B------:R-:W-:Y:S05]  /*2150*/  BSYNC B0 ;  /* 0x0000000000007941 */ /* 0x000fea0003800000 */
.L_x_914:
[----:B------:R4:W-:Y:S01]  /*2160*/  @P2 STS.128 [R0+0x5000], RZ ;  /* 0x005000ff00002388 */ /* 0x0009e20000000c00 */
[----:B------:R-:W-:Y:S01]  /*2170*/  BSSY B0, `(.L_x_916) ;  /* 0x000000d000007945 */ /* 0x000fe20003800000 */
[----:B------:R-:W-:-:S03]  /*2180*/  LEA R147, R4, UR4, 0x1 ;  /* 0x0000000404937c11 */ /* 0x000fc6000f8e08ff */
        /* <DEDUP_REMOVED lines=11> */
.L_x_917:
[----:B------:R-:W-:Y:S05]  /*2240*/  BSYNC B0 ;  /* 0x0000000000007941 */ /* 0x000fea0003800000 */
.L_x_916:
        /* <DEDUP_REMOVED lines=18> */
.L_x_919:
[----:B------:R-:W-:Y:S05]  /*2370*/  BSYNC B0 ;  /* 0x0000000000007941 */ /* 0x000fea0003800000 */
.L_x_918:
        /* <DEDUP_REMOVED lines=21> */
.L_x_921:
[----:B------:R-:W-:Y:S05]  /*24d0*/  BSYNC B0 ;  /* 0x0000000000007941 */ /* 0x000fea0003800000 */
.L_x_920:
[----:B------:R-:W1:Y:S01]  /*24e0*/  LDL R23, [R1+0x40] ;  /* 0x0000400001177983 */ /* 0x000e620000100800 */
[----:B------:R-:W-:Y:S01]  /*24f0*/  UIMAD UR7, UR44, UR20, URZ ;  /* 0x000000142c0772a4 */ /* 0x000fe2000f8e023f */
[----:B------:R-:W-:Y:S01]  /*2500*/  IMAD.WIDE.U32 R6, R6, UR25, R24 ;  /* 0x0000001906067c25 */ /* 0x000fe2000f8e0018 */
[----:B------:R-:W-:Y:S01]  /*2510*/  ULDC.64 UR18, c[0x0][0x260] ;  /* 0x0000980000127ab9 */ /* 0x000fe20000000a00 */
[----:B------:R-:W-:Y:S01]  /*2520*/  BSSY B0, `(.L_x_922) ;  /* 0x0000032000007945 */ /* 0x000fe20003800000 */
[----:B------:R-:W-:Y:S01]  /*2530*/  UIMAD UR9, UR25, UR21, UR7 ;  /* 0x00000015190972a4 */ /* 0x000fe2000f8e0207 */
[----:B------:R-:W-:Y:S01]  /*2540*/  IMAD R13, R16, UR18, RZ ;  /* 0x00000012100d7c24 */ /* 0x000fe2000f8e02ff */
[----:B------:R-:W-:Y:S01]  /*2550*/  UIMAD UR7, UR34, -0x80, UR6 ;  /* 0xffffff80220778a4 */ /* 0x000fe2000f8e0206 */
[----:B------:R-:W-:Y:S02]  /*2560*/  IADD3 R6, P1, R6, UR24, RZ ;  /* 0x0000001806067c10 */ /* 0x000fe4000ff3e0ff */
[----:B------:R-:W-:-:S02]  /*2570*/  IMAD R13, R12, UR19, R13 ;  /* 0x000000130c0d7c24 */ /* 0x000fc4000f8e020d */
[----:B------:R-:W-:Y:S01]  /*2580*/  IMAD.U32 R9, RZ, RZ, UR9 ;  /* 0x00000009ff097e24 */ /* 0x000fe2000f8e00ff */
[----:B------:R-:W-:-:S04]  /*2590*/  ISETP.GE.AND P3, PT, R3, UR7, PT ;  /* 0x0000000703007c0c */ /* 0x000fc8000bf66270 */
[----:B------:R-:W-:-:S03]  /*25a0*/  IADD3.X R7, R7, UR26, R9, P1, !PT ;  /* 0x0000001a07077c10 */ /* 0x000fc60008ffe409 */
[----:B------:R-:W-:-:S06]  /*25b0*/  IMAD.WIDE.U32 R6, R12, UR18, R6 ;  /* 0x000000120c067c25 */ /* 0x000fcc000f8e0006 */
[----:B------:R1:W-:Y:S01]  /*25c0*/  @P3 STS [R0+0x6000], RZ ;  /* 0x006000ff00003388 */ /* 0x0003e20000000800 */
[----:B------:R-:W-:-:S03]  /*25d0*/  IMAD.IADD R13, R7, 0x1, R13 ;  /* 0x00000001070d7824 */ /* 0x000fc600078e020d */
[----:B------:R1:W-:Y:S04]  /*25e0*/  @P3 STS [R0+0x6004], RZ ;  /* 0x006004ff00003388 */ /* 0x0003e80000000800 */
[----:B------:R1:W-:Y:S02]  /*25f0*/  @P3 STS.64 [R0+0x6008], RZ ;  /* 0x006008ff00003388 */ /* 0x0003e40000000a00 */
[C---:B-1----:R-:W-:Y:S01]  /*2600*/  VIADD R4, R23.reuse, 0x48 ;  /* 0x0000004817047836 */ /* 0x042fe20000000000 */
[----:B------:R-:W-:Y:S01]  /*2610*/  SHF.R.S32.HI R18, RZ, 0x1f, R23 ;  /* 0x0000001fff127819 */ /* 0x000fe20000011417 */
[C---:B------:R-:W-:Y:S02]  /*2620*/  VIADD R8, R23.reuse, 0x8 ;  /* 0x0000000817087836 */ /* 0x040fe40000000000 */
[----:B------:R-:W-:Y:S01]  /*2630*/  VIADD R5, R23, 0x40 ;  /* 0x0000004017057836 */ /* 0x000fe20000000000 */
[----:B------:R-:W-:-:S02]  /*2640*/  ISETP.GE.AND P4, PT, R4, UR5, PT ;  /* 0x0000000504007c0c */ /* 0x000fc4000bf86270 */
[----:B------:R-:W-:Y:S01]  /*2650*/  ISETP.GE.AND P6, PT, R8, UR5, PT ;  /* 0x0000000508007c0c */ /* 0x000fe2000bfc6270 */
[----:B------:R-:W-:Y:S01]  /*2660*/  IMAD.SHL.U32 R8, R23, 0x4, RZ ;  /* 0x0000000417087824 */ /* 0x000fe200078e00ff */
[----:B------:R-:W-:Y:S02]  /*2670*/  ISETP.GE.AND P5, PT, R5, UR5, PT ;  /* 0x0000000505007c0c */ /* 0x000fe4000bfa6270 */
[----:B------:R-:W-:-:S07]  /*2680*/  SHF.R.S32.HI R5, RZ, 0x1f, R4 ;  /* 0x0000001fff057819 */ /* 0x000fce0000011404 */
[----:B------:R-:W-:-:S04]  /*2690*/  @!P4 LEA R14, P1, R4, UR13, 0x2 ;  /* 0x0000000d040ecc11 */ /* 0x000fc8000f8210ff */
[----:B------:R-:W-:Y:S02]  /*26a0*/  @!P4 LEA.HI.X R15, R4, UR12, R5, 0x2, P1 ;  /* 0x0000000c040fcc11 */ /* 0x000fe400088f1405 */
[----:B------:R-:W-:Y:S02]  /*26b0*/  IADD3 R4, P1, R8, UR13, RZ ;  /* 0x0000000d08047c10 */ /* 0x000fe4000ff3e0ff */
[----:B------:R-:W-:-:S04]  /*26c0*/  SHF.L.U64.HI R5, R23, 0x2, R18 ;  /* 0x0000000217057819 */ /* 0x000fc80000010212 */
[----:B------:R-:W-:Y:S02]  /*26d0*/  IADD3.X R5, R5, UR12, RZ, P1, !PT ;  /* 0x0000000c05057c10 */ /* 0x000fe40008ffe4ff */
[----:B------:R-:W-:-:S04]  /*26e0*/  ISETP.GE.AND P1, PT, R23, UR5, PT ;  /* 0x0000000517007c0c */ /* 0x000fc8000bf26270 */
[----:B------:R-:W-:Y:S01]  /*26f0*/  P2R R17, PR, RZ, 0x2 ;  /* 0x00000002ff117803 */ /* 0x000fe20000000000 */
[----:B------:R-:W-:Y:S08]  /*2700*/  @P3 BRA `(.L_x_923) ;  /* 0x00000000004c3947 */ /* 0x000ff00003800000 */
        /* <DEDUP_REMOVED lines=19> */
.L_x_923:
[----:B------:R-:W-:Y:S05]  /*2840*/  BSYNC B0 ;  /* 0x0000000000007941 */ /* 0x000fea0003800000 */
.L_x_922:
        /* <DEDUP_REMOVED lines=12> */
[----:B-1----:R-:W-:Y:S02]  /*2910*/  IMAD R10, R8, UR20, RZ ;  /* 0x00000014080a7c24 */ /* 0x002fe4000f8e02ff */
        /* <DEDUP_REMOVED lines=10> */
.L_x_925:
[----:B------:R-:W-:Y:S05]  /*29c0*/  BSYNC B0 ;  /* 0x0000000000007941 */ /* 0x000fea0003800000 */
.L_x_924:
[----:B------:R-:W-:Y:S01]  /*29d0*/  UIMAD UR5, UR44, UR22, URZ ;  /* 0x000000162c0572a4 */ /* 0x000fe2000f8e023f */
[----:B-1----:R-:W-:Y:S01]  /*29e0*/  MOV R6, UR22 ;  /* 0x0000001600067c02 */ /* 0x002fe20008000f00 */
[----:B------:R1:W-:Y:S01]  /*29f0*/  @P3 STS [R0+0x8000], RZ ;  /* 0x008000ff00003388 */ /* 0x0003e20000000800 */
[----:B------:R-:W-:Y:S01]  /*2a00*/  ULDC.64 UR18, c[0x0][0x268] ;  /* 0x00009a0000127ab9 */ /* 0x000fe20000000a00 */
[----:B------:R-:W-:Y:S01]  /*2a10*/  UIMAD UR5, UR25, UR23, UR5 ;  /* 0x00000017190572a4 */ /* 0x000fe2000f8e0205 */
[----:B------:R-:W-:Y:S01]  /*2a20*/  BSSY B0, `(.L_x_926) ;  /* 0x000001f000007945 */ /* 0x000fe20003800000 */
[----:B------:R1:W-:Y:S01]  /*2a30*/  @P3 STS [R0+0x8004], RZ ;  /* 0x008004ff00003388 */ /* 0x0003e20000000800 */
[----:B------:R-:W-:-:S03]  /*2a40*/  IMAD.WIDE.U32 R6, R6, UR25, R24 ;  /* 0x0000001906067c25 */ /* 0x000fc6000f8e0018 */
[----:B------:R1:W-:Y:S01]  /*2a50*/  @P3 STS.64 [R0+0x8008], RZ ;  /* 0x008008ff00003388 */ /* 0x0003e20000000a00 */
[----:B------:R-:W-:Y:S02]  /*2a60*/  MOV R8, UR5 ;  /* 0x0000000500087c02 */ /* 0x000fe40008000f00 */
[----:B------:R-:W-:-:S04]  /*2a70*/  IADD3 R6, P1, R6, UR27, RZ ;  /* 0x0000001b06067c10 */ /* 0x000fc8000ff3e0ff */
[----:B------:R-:W-:Y:S01]  /*2a80*/  IADD3.X R7, R7, UR33, R8, P1, !PT ;  /* 0x0000002107077c10 */ /* 0x000fe20008ffe408 */
[----:B------:R-:W-:-:S04]  /*2a90*/  IMAD R8, R16, UR18, RZ ;  /* 0x0000001210087c24 */ /* 0x000fc8000f8e02ff */
[C---:B------:R-:W-:Y:S02]  /*2aa0*/  IMAD R8, R12.reuse, UR19, R8 ;  /* 0x000000130c087c24 */ /* 0x040fe4000f8e0208 */
        /* <DEDUP_REMOVED lines=22> */
.L_x_927:
[----:B------:R-:W-:Y:S05]  /*2c10*/  BSYNC B0 ;  /* 0x0000000000007941 */ /* 0x000fea0003800000 */
.L_x_926:
        /* <DEDUP_REMOVED lines=22> */
.L_x_929:
[----:B------:R-:W-:Y:S05]  /*2d80*/  BSYNC B0 ;  /* 0x0000000000007941 */ /* 0x000fea0003800000 */
.L_x_928:
[----:B-1234-:R-:W-:Y:S01]  /*2d90*/  IMAD.MOV.U32 R0, RZ, RZ, 0x7f800000 ;  /* 0x7f800000ff007424 */ /* 0x01efe200078e00ff */
[----:B------:R-:W-:Y:S01]  /*2da0*/  ISETP.NE.AND P1, PT, R17, RZ, PT ;  /* 0x000000ff1100720c */ /* 0x000fe20003f25270 */
[----:B------:R-:W-:Y:S02]  /*2db0*/  IMAD.MOV.U32 R3, RZ, RZ, 0x7f800000 ;  /* 0x7f800000ff037424 */ /* 0x000fe400078e00ff */
[----:B------:R-:W-:Y:S02]  /*2dc0*/  IMAD.MOV.U32 R7, RZ, RZ, 0x7f800000 ;  /* 0x7f800000ff077424 */ /* 0x000fe400078e00ff */
[----:B------:R-:W-:Y:S01]  /*2dd0*/  IMAD.MOV.U32 R6, RZ, RZ, 0x7f800000 ;  /* 0x7f800000ff067424 */ /* 0x000fe200078e00ff */
[----:B------:R-:W2:Y:S04]  /*2de0*/  @!P4 LDG.E R0, desc[UR10][R14.64] ;  /* 0x0000000a0e00c981 */ /* 0x000ea8000c1e1900 */
[----:B------:R-:W-:Y:S04]  /*2df0*/  STL [R1+0x4], R20 ;  /* 0x0000041401007387 */ /* 0x000fe80000100800 */
[----:B------:R-:W0:Y:S01]  /*2e00*/  LDGDEPBAR ;  /* 0x00000000000079af */ /* 0x000e220000000000 */
[----:B------:R-:W-:Y:S01]  /*2e10*/  VIADD R118, R129, 0x1000 ;  /* 0x0000100081767836 */ /* 0x000fe20000000000 */
[----:B------:R-:W-:-:S02]  /*2e20*/  UIADD3 UR5, UR25, 0x80, URZ ;  /* 0x0000008019057890 */ /* 0x000fc4000fffe03f */
[----:B------:R-:W3:Y:S01]  /*2e30*/  @!P5 LDG.E R3, desc[UR10][R4.64+0x100] ;  /* 0x0001000a0403d981 */ /* 0x000ee2000c1e1900 */
[----:B------:R-:W-:Y:S01]  /*2e40*/  IMAD.SHL.U32 R122, R129, 0x2, RZ ;  /* 0x00000002817a7824 */ /* 0x000fe200078e00ff */
[----:B------:R-:W-:Y:S02]  /*2e50*/  CS2R R94, SRZ ;  /* 0x00000000005e7805 */ /* 0x000fe4000001ff00 */
[----:B------:R-:W-:Y:S01]  /*2e60*/  CS2R R92, SRZ ;  /* 0x00000000005c7805 */ /* 0x000fe2000001ff00 */
[----:B------:R-:W4:Y:S01]  /*2e70*/  @!P1 LDG.E R7, desc[UR10][R4.64] ;  /* 0x0000000a04079981 */ /* 0x000f22000c1e1900 */
[----:B------:R-:W-:Y:S02]  /*2e80*/  CS2R R98, SRZ ;  /* 0x0000000000627805 */ /* 0x000fe4000001ff00 */
[----:B------:R-:W-:Y:S02]  /*2e90*/  CS2R R96, SRZ ;  /* 0x0000000000607805 */ /* 0x000fe4000001ff00 */
[----:B------:R-:W-:Y:S01]  /*2ea0*/  CS2R R90, SRZ ;  /* 0x00000000005a7805 */ /* 0x000fe2000001ff00 */
[----:B------:R1:W5:Y:S01]  /*2eb0*/  @!P6 LDG.E R6, desc[UR10][R4.64+0x20] ;  /* 0x0000200a0406e981 */ /* 0x000362000c1e1900 */
[----:B------:R-:W-:-:S02]  /*2ec0*/  CS2R R88, SRZ ;  /* 0x0000000000587805 */ /* 0x000fc4000001ff00 */
[----:B------:R-:W-:Y:S02]  /*2ed0*/  CS2R R86, SRZ ;  /* 0x0000000000567805 */ /* 0x000fe4000001ff00 */
[----:B------:R-:W-:Y:S01]  /*2ee0*/  CS2R R84, SRZ ;  /* 0x0000000000547805 */ /* 0x000fe2000001ff00 */
[----:B------:R-:W-:Y:S01]  /*2ef0*/  STL [R1], R19 ;  /* 0x0000001301007387 */ /* 0x000fe20000100800 */
        /* <DEDUP_REMOVED lines=14> */
[----:B-1----:R-:W-:Y:S01]  /*2fe0*/  SHF.L.U64.HI R5, R23, 0x2, R18 ;  /* 0x0000000217057819 */ /* 0x002fe20000010212 */
[----:B------:R-:W-:Y:S01]  /*2ff0*/  VIADD R4, R124, 0x1000 ;  /* 0x000010007c047836 */ /* 0x000fe20000000000 */
[----:B------:R-:W-:Y:S01]  /*3000*/  SEL R118, R118, R129, !P0 ;  /* 0x0000008176767207 */ /* 0x000fe20004000000 */
[----:B------:R-:W-:Y:S02]  /*3010*/  UIMAD UR25, UR17, 0x38, URZ ;  /* 0x00000038111978a4 */ /* 0x000fe4000f8e023f */
[----:B------:R-:W-:Y:S01]  /*3020*/  USHF.L.U32 UR24, UR17, 0x6, URZ ;  /* 0x0000000611187899 */ /* 0x000fe2000800063f */
[----:B------:R-:W-:Y:S01]  /*3030*/  LEA R118, R118, UR4, 0x1 ;  /* 0x0000000476767c11 */ /* 0x000fe2000f8e08ff */
[----:B------:R-:W-:-:S02]  /*3040*/  UIMAD UR23, UR17, 0x48, URZ ;  /* 0x00000048111778a4 */ /* 0x000fc4000f8e023f */
[----:B------:R-:W-:Y:S02]  /*3050*/  UIMAD UR22, UR17, 0x50, URZ ;  /* 0x00000050111678a4 */ /* 0x000fe4000f8e023f */
[----:B------:R-:W-:Y:S02]  /*3060*/  UIMAD UR21, UR17, 0x58, URZ ;  /* 0x00000058111578a4 */ /* 0x000fe4000f8e023f */
[----:B------:R-:W-:Y:S02]  /*3070*/  UIMAD UR20, UR17, 0x60, URZ ;  /* 0x00000060111478a4 */ /* 0x000fe4000f8e023f */
[----:B------:R-:W-:Y:S02]  /*3080*/  UIMAD UR19, UR17, 0x68, URZ ;  /* 0x00000068111378a4 */ /* 0x000fe4000f8e023f */
[----:B------:R-:W-:Y:S02]  /*3090*/  UIMAD UR18, UR17, 0x70, URZ ;  /* 0x00000070111278a4 */ /* 0x000fe4000f8e023f */
[----:B------:R-:W-:Y:S01]  /*30a0*/  UISETP.GE.AND UP0, UPT, UR5, UR6, UPT ;  /* 0x000000060500728c */ /* 0x000fe2000bf06270 */
[----:B------:R-:W-:Y:S01]  /*30b0*/  ULDC UR33, c[0x0][0x2d0] ;  /* 0x0000b40000217ab9 */ /* 0x000fe20000000800 */
[----:B------:R-:W-:-:S02]  /*30c0*/  UIADD3 UR16, -UR16, URZ, URZ ;  /* 0x0000003f10107290 */ /* 0x000fc4000fffe13f */
[----:B------:R-:W-:Y:S01]  /*30d0*/  UIMAD UR17, UR17, 0x78, URZ ;  /* 0x00000078111178a4 */ /* 0x000fe2000f8e023f */
[----:B------:R-:W-:Y:S01]  /*30e0*/  ULDC UR5, c[0x0][0x39c] ;  /* 0x0000e70000057ab9 */ /* 0x000fe20000000800 */
[----:B------:R-:W-:Y:S01]  /*30f0*/  ULDC UR7, c[0x0][0x2ec] ;  /* 0x0000bb0000077ab9 */ /* 0x000fe20000000800 */
[----:B--2---:R1:W-:Y:S04]  /*3100*/  STL [R1+0x1c], R0 ;  /* 0x00001c0001007387 */ /* 0x0043e80000100800 */
[----:B---3--:R2:W-:Y:S01]  /*3110*/  STL [R1+0x18], R3 ;  /* 0x0000180301007387 */ /* 0x0085e20000100800 */
[C---:B-1----:R-:W-:Y:S02]  /*3120*/  VIADD R0, R23.reuse, 0xffffff80 ;  /* 0xffffff8017007836 */ /* 0x042fe40000000000 */
[----:B--2---:R-:W-:-:S05]  /*3130*/  IMAD.SHL.U32 R3, R23, 0x4, RZ ;  /* 0x0000000417037824 */ /* 0x004fca00078e00ff */
[----:B------:R1:W-:Y:S04]  /*3140*/  STL [R1+0x34], R3 ;  /* 0x0000340301007387 */ /* 0x0003e80000100800 */
[----:B----4-:R-:W-:Y:S04]  /*3150*/  STL [R1+0x20], R7 ;  /* 0x0000200701007387 */ /* 0x010fe80000100800 */
[----:B-----5:R-:W-:Y:S04]  /*3160*/  STL [R1+0x24], R6 ;  /* 0x0000240601007387 */ /* 0x020fe80000100800 */
        /* <DEDUP_REMOVED lines=9> */
.L_x_932:
        /* <DEDUP_REMOVED lines=79> */
[----:B------:R-:W-:Y:S01]  /*36f0*/  FMUL.FTZ R17, R17, UR5 ;  /* 0x0000000511117c20 */ /* 0x000fe20008410000 */
[----:B---3--:R-:W-:Y:S07]  /*3700*/  FSETP.NEU.FTZ.AND P3, PT, R131, -INF , PT ;  /* 0xff8000008300780b */ /* 0x008fee0003f7d000 */
[----:B------:R3:W-:Y:S01]  /*3710*/  MUFU.TANH R184, R13 ;  /* 0x0000000d00b87308 */ /* 0x0007e20000002400 */
[----:B-1----:R-:W-:Y:S09]  /*3720*/  IMAD.MOV.U32 R8, RZ, RZ, R82 ;  /* 0x000000ffff087224 */ /* 0x002ff200078e0052 */
[----:B------:R-:W1:Y:S01]  /*3730*/  MUFU.TANH R81, R5 ;  /* 0x0000000500517308 */ /* 0x000e620000002400 */
[----:B--2---:R-:W2:Y:S09]  /*3740*/  LDL R12, [R1+0x18] ;  /* 0x00001800010c7983 */ /* 0x004eb20000100800 */
[----:B------:R-:W-:Y:S01]  /*3750*/  MUFU.TANH R69, R6 ;  /* 0x0000000600457308 */ /* 0x000fe20000002400 */
[----:B---3--:R-:W3:Y:S09]  /*3760*/  LDL R13, [R1+0x1c] ;  /* 0x00001c00010d7983 */ /* 0x008ef20000100800 */
        /* <DEDUP_REMOVED lines=272> */
[----:B----4-:R-:W-:Y:S01]  /*4870*/  IMAD.MOV.U32 R12, RZ, RZ, R247 ;  /* 0x000000ffff0c7224 */ /* 0x010fe200078e00f7 */
[----:B------:R-:W-:Y:S02]  /*4880*/  @P1 FSEL R12, R247, -INF , !P3 ;  /* 0xff800000f70c1808 */ /* 0x000fe40005800000 */
[----:B------:R-:W-:Y:S03]  /*4890*/  PLOP3.LUT P1, PT, PT, PT, UP0, 0x80, 0x0 ;  /* 0x000000000000781c */ /* 0x000fe60003f2f008 */
[--C-:B------:R-:W-:Y:S01]  /*48a0*/  FFMA.FTZ R12, R12, UR7, -R10.reuse ;  /* 0x000000070c0c7c23 */ /* 0x100fe2000801080a */
        /* <DEDUP_REMOVED lines=63> */
[----:B------:R-:W-:Y:S03]  /*4ca0*/  FFMA.FTZ R4, R5, UR7, -R9 ;  /* 0x0000000705047c23 */ /* 0x000fe60008010809 */
[----:B------:R-:W-:Y:S01]  /*4cb0*/  MUFU.TANH R149, R57 ;  /* 0x0000003900957308 */ /* 0x000fe20000002400 */
        /* <DEDUP_REMOVED lines=8> */
[----:B-1----:R-:W-:Y:S01]  /*4d40*/  FFMA.FTZ R4, R12, UR7, -R9 ;  /* 0x000000070c047c23 */ /* 0x002fe20008010809 */
        /* <DEDUP_REMOVED lines=19> */
[--C-:B---3--:R-:W-:Y:S01]  /*4e80*/  FFMA.FTZ R4, R5, UR7, -R0.reuse ;  /* 0x0000000705047c23 */ /* 0x108fe20008010800 */
        /* <DEDUP_REMOVED lines=255> */
[----:B------:R-:W-:Y:S02]  /*5e80*/  FADD.FTZ R17, -R112, R17 ;  /* 0x0000001170117221 */ /* 0x000fe40000010100 */
        /* <DEDUP_REMOVED lines=24> */
[----:B------:R-:W-:Y:S01]  /*6010*/  FMUL.FTZ R102, R79, R17 ;  /* 0x000000114f667220 */ /* 0x000fe20000410000 */
[----:B------:R-:W-:Y:S01]  /*6020*/  FMUL.FTZ R104, R77, R21 ;  /* 0x000000154d687220 */ /* 0x000fe20000410000 */
[----:B------:R-:W-:Y:S01]  /*6030*/  FFMA.FTZ R100, -R76, R76, 1 ;  /* 0x3f8000004c647423 */ /* 0x000fe2000001014c */
[----:B------:R3:W5:Y:S02]  /*6040*/  LDL.LU R79, [R1+0x80] ;  /* 0x00008000014f7983 */ /* 0x0007640000300800 */
[----:B------:R-:W-:Y:S01]  /*6050*/  FFMA.FTZ R21, -R75, R75, 1 ;  /* 0x3f8000004b157423 */ /* 0x000fe2000001014b */
        /* <DEDUP_REMOVED lines=8> */
[----:B------:R-:W-:Y:S01]  /*60e0*/  FMUL.FTZ R100, R16, R100 ;  /* 0x0000006410647220 */ /* 0x000fe20000410000 */
[----:B------:R-:W-:Y:S01]  /*60f0*/  FMUL.FTZ R20, R103, R20 ;  /* 0x0000001467147220 */ /* 0x000fe20000410000 */
[----:B------:R3:W5:Y:S01]  /*6100*/  LDL.LU R76, [R1+0x74] ;  /* 0x00007400014c7983 */ /* 0x0007620000300800 */
[C---:B------:R-:W-:Y:S01]  /*6110*/  FADD.FTZ R52, -R112.reuse, R52 ;  /* 0x0000003470347221 */ /* 0x040fe20000010100 */
[----:B------:R-:W-:Y:S01]  /*6120*/  FADD.FTZ R103, -R112, R53 ;  /* 0x0000003570677221 */ /* 0x000fe20000010100 */
[----:B------:R-:W-:Y:S01]  /*6130*/  F2FP.BF16.F32.PACK_AB R102, R21, R100 ;  /* 0x000000641566723e */ /* 0x000fe200000010ff */
[----:B------:R3:W5:Y:S01]  /*6140*/  LDL.LU R75, [R1+0x70] ;  /* 0x00007000014b7983 */ /* 0x0007620000300800 */
[----:B------:R-:W-:Y:S01]  /*6150*/  FMUL.FTZ R21, R72, R33 ;  /* 0x0000002148157220 */ /* 0x000fe20000410000 */
[----:B------:R-:W-:Y:S01]  /*6160*/  FADD.FTZ R33, -R112, R37 ;  /* 0x0000002570217221 */ /* 0x000fe20000010100 */
[----:B------:R-:W-:Y:S01]  /*6170*/  FMUL.FTZ R53, R249, R52 ;  /* 0x00000034f9357220 */ /* 0x000fe20000410000 */
[----:B------:R3:W5:Y:S01]  /*6180*/  LDL.LU R74, [R1+0x6c] ;  /* 0x00006c00014a7983 */ /* 0x0007620000300800 */
[----:B------:R-:W-:Y:S01]  /*6190*/  FMUL.FTZ R103, R248, R103 ;  /* 0x00000067f8677220 */ /* 0x000fe20000410000 */
[----:B------:R-:W-:Y:S01]  /*61a0*/  FMUL.FTZ R33, R70, R33 ;  /* 0x0000002146217220 */ /* 0x000fe20000410000 */
[----:B------:R-:W-:Y:S01]  /*61b0*/  FADD.FTZ R52, -R112, R65 ;  /* 0x0000004170347221 */ /* 0x000fe20000010100 */
[----:B------:R-:W-:Y:S01]  /*61c0*/  FFMA.FTZ R17, -R252, R252, 1 ;  /* 0x3f800000fc117423 */ /* 0x000fe200000101fc */
[----:B------:R-:W-:Y:S01]  /*61d0*/  FFMA.FTZ R37, -R244, R244, 1 ;  /* 0x3f800000f4257423 */ /* 0x000fe200000101f4 */
[----:B------:R-:W-:Y:S01]  /*61e0*/  FFMA.FTZ R100, -R246, R246, 1 ;  /* 0x3f800000f6647423 */ /* 0x000fe200000101f6 */
[----:B------:R-:W-:Y:S01]  /*61f0*/  FMUL.FTZ R52, R242, R52 ;  /* 0x00000034f2347220 */ /* 0x000fe20000410000 */
[----:B------:R-:W-:Y:S01]  /*6200*/  FMUL.FTZ R17, R17, UR5 ;  /* 0x0000000511117c20 */ /* 0x000fe20008410000 */
[----:B------:R-:W-:Y:S01]  /*6210*/  FMUL.FTZ R37, R37, UR5 ;  /* 0x0000000525257c20 */ /* 0x000fe20008410000 */
[----:B------:R-:W-:Y:S01]  /*6220*/  FMUL.FTZ R100, R100, UR5 ;  /* 0x0000000564647c20 */ /* 0x000fe20008410000 */
[----:B------:R-:W-:Y:S01]  /*6230*/  FMUL.FTZ R101, R108, UR5 ;  /* 0x000000056c657c20 */ /* 0x000fe20008410000 */
[----:B------:R-:W-:Y:S01]  /*6240*/  FMUL.FTZ R17, R104, R17 ;  /* 0x0000001168117220 */ /* 0x000fe20000410000 */
[----:B------:R-:W-:Y:S01]  /*6250*/  FMUL.FTZ R37, R33, R37 ;  /* 0x0000002521257220 */ /* 0x000fe20000410000 */
[----:B------:R-:W-:Y:S01]  /*6260*/  FMUL.FTZ R100, R21, R100 ;  /* 0x0000006415647220 */ /* 0x000fe20000410000 */
[----:B------:R-:W-:Y:S01]  /*6270*/  FADD.FTZ R21, -R112, R48 ;  /* 0x0000003070157221 */ /* 0x000fe20000010100 */
[----:B------:R-:W-:Y:S01]  /*6280*/  FFMA.FTZ R33, -R240, R240, 1 ;  /* 0x3f800000f0217423 */ /* 0x000fe200000101f0 */
[----:B------:R-:W-:Y:S01]  /*6290*/  F2FP.BF16.F32.PACK_AB R104, R17, R20 ;  /* 0x000000141168723e */ /* 0x000fe200000010ff */
[----:B------:R-:W-:Y:S01]  /*62a0*/  FMUL.FTZ R20, R73, R32 ;  /* 0x0000002049147220 */ /* 0x000fe20000410000 */
[----:B------:R-:W-:Y:S01]  /*62b0*/  FADD.FTZ R32, -R112, R36 ;  /* 0x0000002470207221 */ /* 0x000fe20000010100 */
[----:B------:R3:W5:Y:S01]  /*62c0*/  LDL.LU R73, [R1+0x68] ;  /* 0x0000680001497983 */ /* 0x0007620000300800 */
[----:B------:R-:W-:Y:S01]  /*62d0*/  FFMA.FTZ R36, -R241, R241, 1 ;  /* 0x3f800000f1247423 */ /* 0x000fe200000101f1 */
[----:B------:R-:W-:Y:S01]  /*62e0*/  FMUL.FTZ R33, R33, UR5 ;  /* 0x0000000521217c20 */ /* 0x000fe20008410000 */
[----:B------:R-:W-:Y:S01]  /*62f0*/  FMUL.FTZ R32, R71, R32 ;  /* 0x0000002047207220 */ /* 0x000fe20000410000 */
[----:B------:R3:W5:Y:S01]  /*6300*/  LDL.LU R72, [R1+0x64] ;  /* 0x0000640001487983 */ /* 0x0007620000300800 */
[----:B------:R-:W-:Y:S01]  /*6310*/  FMUL.FTZ R36, R36, UR5 ;  /* 0x0000000524247c20 */ /* 0x000fe20008410000 */
[----:B------:R-:W-:Y:S01]  /*6320*/  FFMA.FTZ R17, -R245, R245, 1 ;  /* 0x3f800000f5117423 */ /* 0x000fe200000101f5 */
[----:B------:R-:W-:Y:S01]  /*6330*/  FMUL.FTZ R101, R132, R101 ;  /* 0x0000006584657220 */ /* 0x000fe20000410000 */
[----:B------:R3:W5:Y:S02]  /*6340*/  LDL.LU R71, [R1+0x60] ;  /* 0x0000600001477983 */ /* 0x0007640000300800 */
[----:B------:R-:W-:Y:S02]  /*6350*/  FMUL.FTZ R17, R17, UR5 ;  /* 0x0000000511117c20 */ /* 0x000fe40008410000 */
[----:B------:R-:W-:Y:S01]  /*6360*/  F2FP.BF16.F32.PACK_AB R16, R101, R113 ;  /* 0x000000716510723e */ /* 0x000fe200000010ff */
[----:B------:R3:W5:Y:S01]  /*6370*/  LDL.LU R70, [R1+0x5c] ;  /* 0x00005c0001467983 */ /* 0x0007620000300800 */
[----:B------:R-:W-:Y:S01]  /*6380*/  FMUL.FTZ R48, R32, R17 ;  /* 0x0000001120307220 */ /* 0x000fe20000410000 */
[----:B------:R-:W-:Y:S01]  /*6390*/  FMUL.FTZ R17, R251, R21 ;  /* 0x00000015fb117220 */ /* 0x000fe20000410000 */
[----:B------:R-:W-:Y:S01]  /*63a0*/  FFMA.FTZ R32, -R239, R239, 1 ;  /* 0x3f800000ef207423 */ /* 0x000fe200000101ef */
[----:B------:R3:W5:Y:S01]  /*63b0*/  LDL.64 R106, [R1+0x10] ;  /* 0x00001000016a7983 */ /* 0x0007620000100a00 */
        /* <DEDUP_REMOVED lines=8> */
[----:B------:R-:W-:Y:S01]  /*6440*/  FMUL.FTZ R21, R103, R21 ;  /* 0x0000001567157220 */ /* 0x000fe20000410000 */
[----:B------:R-:W-:Y:S02]  /*6450*/  FMUL.FTZ R101, R101, UR5 ;  /* 0x0000000565657c20 */ /* 0x000fe40008410000 */
[----:B------:R-:W-:Y:S02]  /*6460*/  FMUL.FTZ R17, R52, R17 ;  /* 0x0000001134117220 */ /* 0x000fe40000410000 */
        /* <DEDUP_REMOVED lines=8> */
[----:B------:R-:W-:Y:S04]  /*64f0*/  FMUL.FTZ R20, R20, UR5 ;  /* 0x0000000514147c20 */ /* 0x000fe80008410000 */
[----:B------:R-:W-:Y:S01]  /*6500*/  FMUL.FTZ R20, R49, R20 ;  /* 0x0000001431147220 */ /* 0x000fe20000410000 */
[----:B------:R-:W-:Y:S02]  /*6510*/  F2FP.BF16.F32.PACK_AB R49, R37, R48 ;  /* 0x000000302531723e */ /* 0x000fe400000010ff */
[----:B------:R-:W-:Y:S01]  /*6520*/  F2FP.BF16.F32.PACK_AB R37, R21, R32 ;  /* 0x000000201525723e */ /* 0x000fe200000010ff */
[----:B------:R-:W-:Y:S01]  /*6530*/  FFMA.FTZ R21, -R69, R69, 1 ;  /* 0x3f80000045157423 */ /* 0x000fe20000010145 */
[----:B------:R-:W-:Y:S01]  /*6540*/  F2FP.BF16.F32.PACK_AB R48, R33, R36 ;  /* 0x000000242130723e */ /* 0x000fe200000010ff */
[----:B------:R3:W5:Y:S01]  /*6550*/  LDL.LU R69, [R1+0x58] ;  /* 0x0000580001457983 */ /* 0x0007620000300800 */
        /* <DEDUP_REMOVED lines=47> */
.L_x_930:
        /* <DEDUP_REMOVED lines=101> */
[C---:B------:R-:W-:Y:S01]  /*6ea0*/  FADD.FTZ R12, -R4.reuse, R12 ;  /* 0x0000000c040c7221 */ /* 0x040fe20000010100 */
        /* <DEDUP_REMOVED lines=200> */
[----:B---3--:R-:W-:Y:S01]  /*7b30*/  MOV R54, R33 ;  /* 0x0000002100367202 */ /* 0x008fe20000000f00 */
[-C--:B------:R-:W-:Y:S01]  /*7b40*/  HMMA.16816.F32.BF16 R76, R12, R10.reuse, R76 ;  /* 0x0000000a0c4c723c */ /* 0x080fe2000004184c */
[----:B------:R-:W-:Y:S04]  /*7b50*/  LDSM.16.MT88.4 R12, [R2+0x17000] ;  /* 0x01700000020c783b */ /* 0x000fe80000004200 */
[----:B------:R-:W-:Y:S01]  /*7b60*/  MOV R55, R53 ;  /* 0x0000003500377202 */ /* 0x000fe20000000f00 */
        /* <DEDUP_REMOVED lines=74> */
.L_x_931:
        /* <DEDUP_REMOVED lines=157> */
[-C--:B------:R-:W-:Y:S01]  /*89e0*/  LEA.HI.X.SX32 R29, R56, R21.reuse, 0x2, P3 ;  /* 0x00000015381d7211 */ /* 0x080fe200018f16ff */
[----:B--2---:R-:W-:Y:S02]  /*89f0*/  IMAD.U32 R53, RZ, RZ, UR17 ;  /* 0x00000011ff357e24 */ /* 0x004fe4000f8e00ff */
        /* <DEDUP_REMOVED lines=145> */
.L_x_933:
        /* <DEDUP_REMOVED lines=19> */
.L_x_934:
        /* <DEDUP_REMOVED lines=43> */
.L_x_936:
[----:B------:R-:W-:Y:S05]  /*96f0*/  BSYNC B0 ;  /* 0x0000000000007941 */ /* 0x000fea0003800000 */
.L_x_935:
        /* <DEDUP_REMOVED lines=13> */
.L_x_938:
[----:B------:R-:W-:Y:S05]  /*97d0*/  BSYNC B0 ;  /* 0x0000000000007941 */ /* 0x000fea0003800000 */
.L_x_937:
        /* <DEDUP_REMOVED lines=27> */
.L_x_940:
[----:B------:R-:W-:Y:S05]  /*9990*/  BSYNC B0 ;  /* 0x0000000000007941 */ /* 0x000fea0003800000 */
.L_x_939:
        /* <DEDUP_REMOVED lines=14> */
.L_x_913:
        /* <DEDUP_REMOVED lines=24> */
.L_x_942:
        /* <DEDUP_REMOVED lines=23> */
.L_x_943:
        /* <DEDUP_REMOVED lines=35> */
.L_x_945:
[----:B------:R-:W-:Y:S05]  /*9fa0*/  BSYNC B0 ;  /* 0x0000000000007941 */ /* 0x000fea0003800000 */
.L_x_944:
        /* <DEDUP_REMOVED lines=14> */
.L_x_947:
[----:B------:R-:W-:Y:S05]  /*a090*/  BSYNC B0 ;  /* 0x0000000000007941 */ /* 0x000fea0003800000 */
.L_x_946:
        /* <DEDUP_REMOVED lines=26> */
.L_x_949:
[----:B------:R-:W-:Y:S05]  /*a240*/  BSYNC B0 ;  /* 0x0000000000007941 */ /* 0x000fea0003800000 */
.L_x_948:
        /* <DEDUP_REMOVED lines=13> */
.L_x_941:
[----:B------:R-:W-:Y:S05]  /*a320*/  BSYNC B1 ;  /* 0x0000000000017941 */ /* 0x000fea0003800000 */
.L_x_908:
        /* <DEDUP_REMOVED lines=11> */
.L_x_950:
[----:B------:R-:W-:Y:S05]  /*a3e0*/  EXIT ;  /* 0x000000000000794d */ /* 0x000fea0003800000 */
.L_x_952:
        /* <DEDUP_REMOVED lines=9> */
.L_x_1356:


//--------------------- .text._ZN5flash44flash_bwd_dq_dk_dv_loop_seqk_parallel_kernelI23Flash_bwd_kernel_traitsILi32ELi128ELi128ELi8ELi4ELi4ELi4ELb0ELb0EN7cutlass10bfloat16_tE19Flash_kernel_traitsILi32ELi128ELi128ELi8ES3_EELb1ELb0ELb1ELb0ELb0ELb0ELb0EEEvNS_16Flash_bwd_paramsE --------------------------
	.section	.text._ZN5flash44flash_bwd_dq_dk_dv_loop_seqk_parallel_kernelI23Flash_bwd_kernel_traitsILi32ELi128ELi128ELi8ELi4ELi4ELi4ELb0ELb0EN7cutlass10bfloat16_tE19Flash_kernel_traitsILi32ELi128ELi128ELi8ES3_EELb1ELb0ELb1ELb0ELb0ELb0ELb0EEEvNS_16Flash_bwd_paramsE,"ax",@progbits
	.align	128
        .global         _ZN5flash44flash_bwd_dq_dk_dv_loop_seqk_parallel_kernelI23Flash_bwd_kernel_traitsILi32ELi128ELi128ELi8ELi4ELi4ELi4ELb0ELb0EN7cutlass10bfloat16_tE19Flash_kernel_traitsILi32ELi128ELi128ELi8ES3_EELb1ELb0ELb1ELb0ELb0ELb0ELb0EEEvNS_16Flash_bwd_paramsE
        .type           _ZN5flash44flash_bwd_dq_dk_dv_loop_seqk_parallel_kernelI23Flash_bwd_kernel_traitsILi32ELi128ELi128ELi8ELi4ELi4ELi4ELb0ELb0EN7cutlass10bfloat16_tE19Flash_kernel_traitsILi32ELi128ELi128ELi8ES3_EELb1ELb0ELb1ELb0ELb0ELb0ELb0EEEvNS_16Flash_bwd_paramsE,@function
        .size           _ZN5flash44flash_bwd_dq_dk_dv_loop_seqk_parallel_kernelI23Flash_bwd_kernel_traitsILi32ELi128ELi128ELi8ELi4ELi4ELi4ELb0ELb0EN7cutlass10bfloat16_tE19Flash_kernel_traitsILi32ELi128ELi128ELi8ES3_EELb1ELb0ELb1ELb0ELb0ELb0ELb0EEEvNS_16Flash_bwd_paramsE,(.L_x_1357 - _ZN5flash44flash_bwd_dq_dk_dv_loop_seqk_parallel_kernelI23Flash_bwd_kernel_traitsILi32ELi128ELi128ELi8ELi4ELi4ELi4ELb0ELb0EN7cutlass10bfloat16_tE19Flash_kernel_traitsILi32ELi128ELi128ELi8ES3_EELb1ELb0ELb1ELb0ELb0ELb0ELb0EEEvNS_16Flash_bwd_paramsE)
        .other          _ZN5flash44flash_bwd_dq_dk_dv_loop_seqk_parallel_kernelI23Flash_bwd_kernel_traitsILi32ELi128ELi128ELi8ELi4ELi4ELi4ELb0ELb0EN7cutlass10bfloat16_tE19Flash_kernel_traitsILi32ELi128ELi128ELi8ES3_EELb1ELb0ELb1ELb0ELb0ELb0ELb0EEEvNS_16Flash_bwd_paramsE,@"STO_CUDA_ENTRY STV_DEFAULT"
_ZN5flash44flash_bwd_dq_dk_dv_loop_seqk_parallel_kernelI23Flash_bwd_kernel_traitsILi32ELi128ELi128ELi8ELi4ELi4ELi4ELb0ELb0EN7cutlass10bfloat16_tE19Flash_kernel_traitsILi32ELi128ELi128ELi8ES3_EELb1ELb0ELb1ELb0ELb0ELb0ELb0EEEvNS_16Flash_bwd_paramsE:
.text._ZN5flash44flash_bwd_dq_dk_dv_loop_seqk_parallel_kernelI23Flash_bwd_kernel_traitsILi32ELi128ELi128ELi8ELi4ELi4ELi4ELb0ELb0EN7cutlass10bfloat16_tE19Flash_kernel_traitsILi32ELi128ELi128ELi8ES3_EELb1ELb0ELb1ELb0ELb0ELb0ELb0EEEvNS_16Flash_bwd_paramsE:
        /* <DEDUP_REMOVED lines=12> */
[----:B------:R-:W-:Y:S01]  /*00c0*/  IMAD.MOV.U32 R187, RZ, RZ, 0x20 ;  /* 0x00000020ffbb7424 */ /* 0x000fe200078e00ff */
[----:B------:R-:W-:Y:S01]  /*00d0*/  UMOV UR5, 0x400 ;  /* 0x0000040000057882 */ /* 0x000fe20000000000 */
[----:B------:R-:W-:Y:S01]  /*00e0*/  IMAD.MOV.U32 R209, RZ, RZ, -0x10 ;  /* 0xfffffff0ffd17424 */ /* 0x000fe200078e00ff */
[----:B------:R-:W-:Y:S01]  /*00f0*/  ULDC.64 UR14, c[0x0][0x208] ;  /* 0x00008200000e7ab9 */ /* 0x000fe20000000a00 */
[----:B------:R-:W-:Y:S01]  /*0100*/  ULDC UR59, c[0x0][0x394] ;  /* 0x0000e500003b7ab9 */ /* 0x000fe20000000800 */
[----:B------:R-:W-:Y:S02]  /*0110*/  UMOV UR60, 0xffffe000 ;  /* 0xffffe000003c7882 */ /* 0x000fe40000000000 */
        /* <DEDUP_REMOVED lines=13> */
[----:B------:R-:W-:Y:S01]  /*01f0*/  SHF.R.S32.HI R3, RZ, 0x4, R0 ;  /* 0x00000004ff037819 */ /* 0x000fe20000011400 */
[----:B------:R-:W-:Y:S01]  /*0200*/  IMAD.U32 R197, RZ, RZ, UR5 ;  /* 0x00000005ffc57e24 */ /* 0x000fe2000f8e00ff */
[----:B------:R-:W-:Y:S01]  /*0210*/  LOP3.LUT R5, R9, 0xfffffff8, RZ, 0xc0, !PT ;  /* 0xfffffff809057812 */ /* 0x000fe200078ec0ff */
[----:B------:R-:W-:Y:S01]  /*0220*/  USHF.R.S32.HI UR5, URZ, 0x1f, UR57 ;  /* 0x0000001f3f057899 */ /* 0x000fe20008011439 */
[C---:B------:R-:W-:Y:S01]  /*0230*/  LOP3.LUT R15, R0.reuse, 0xfffffff0, RZ, 0xc0, !PT ;  /* 0xfffffff0000f7812 */ /* 0x040fe200078ec0ff */
[----:B------:R-:W-:Y:S01]  /*0240*/  IMAD.U32 R199, RZ, RZ, UR6 ;  /* 0x00000006ffc77e24 */ /* 0x000fe2000f8e00ff */
[----:B------:R-:W-:Y:S01]  /*0250*/  LEA.HI R0, R0, R3, RZ, 0x1 ;  /* 0x0000000300007211 */ /* 0x000fe200078f08ff */
[C---:B------:R-:W-:Y:S01]  /*0260*/  IMAD.IADD R5, R202.reuse, 0x1, -R5 ;  /* 0x00000001ca057824 */ /* 0x040fe200078e0a05 */
[----:B------:R-:W-:Y:S01]  /*0270*/  LOP3.LUT R7, R11, 0xfffffffc, RZ, 0xc0, !PT ;  /* 0xfffffffc0b077812 */ /* 0x000fe200078ec0ff */
[----:B------:R-:W-:Y:S01]  /*0280*/  IMAD.IADD R10, R202, 0x1, -R15 ;  /* 0x00000001ca0a7824 */ /* 0x000fe200078e0a0f */
[----:B------:R-:W-:Y:S01]  /*0290*/  LOP3.LUT R13, R194, 0xffffffe0, RZ, 0xc0, !PT ;  /* 0xffffffe0c20d7812 */ /* 0x000fe200078ec0ff */
[----:B------:R-:W-:Y:S01]  /*02a0*/  UIADD3 UR6, UR4, 0xa000, URZ ;  /* 0x0000a00004067890 */ /* 0x000fe2000fffe03f */
[----:B------:R-:W-:Y:S01]  /*02b0*/  SHF.R.S32.HI R196, RZ, 0x2, R11 ;  /* 0x00000002ffc47819 */ /* 0x000fe2000001140b */
[----:B------:R-:W-:Y:S01]  /*02c0*/  IMAD.U32 R200, RZ, RZ, UR5 ;  /* 0x00000005ffc87e24 */ /* 0x000fe2000f8e00ff */
[--C-:B------:R-:W-:Y:S01]  /*02d0*/  SHF.R.S32.HI R195, RZ, 0x5, R194.reuse ;  /* 0x00000005ffc37819 */ /* 0x100fe200000114c2 */
[----:B------:R-:W-:Y:S01]  /*02e0*/  IMAD.IADD R4, R202, 0x1, -R13 ;  /* 0x00000001ca047824 */ /* 0x000fe200078e0a0d */
[----:B------:R-:W-:Y:S01]  /*02f0*/  LOP3.LUT R0, R0, 0xfffffffe, RZ, 0xc0, !PT ;  /* 0xfffffffe00007812 */ /* 0x000fe200078ec0ff */
[----:B------:R-:W-:Y:S01]  /*0300*/  IMAD.IADD R202, R202, 0x1, -R7 ;  /* 0x00000001caca7824 */ /* 0x000fe200078e0a07 */
[----:B------:R-:W-:Y:S01]  /*0310*/  SHF.R.S32.HI R11, RZ, 0x1f, R11 ;  /* 0x0000001fff0b7819 */ /* 0x000fe2000001140b */
[----:B------:R-:W-:Y:S01]  /*0320*/  UIADD3 UR5, UR4, 0x6000, URZ ;  /* 0x0000600004057890 */ /* 0x000fe2000fffe03f */
[----:B------:R-:W-:Y:S01]  /*0330*/  SHF.R.S32.HI R194, RZ, 0x1f, R194 ;  /* 0x0000001fffc27819 */ /* 0x000fe200000114c2 */
[----:B------:R-:W-:Y:S01]  /*0340*/  IMAD.IADD R0, R3, 0x1, -R0 ;  /* 0x0000000103007824 */ /* 0x000fe200078e0a00 */
[----:B------:R-:W-:Y:S01]  /*0350*/  LEA.HI R8, R5, R5, RZ, 0x1 ;  /* 0x0000000505087211 */ /* 0x000fe200078f08ff */
[----:B------:R-:W-:Y:S01]  /*0360*/  IMAD.SHL.U32 R211, R202, 0x2, RZ ;  /* 0x00000002cad37824 */ /* 0x000fe200078e00ff */
[----:B------:R-:W-:Y:S01]  /*0370*/  LEA.HI R11, R11, R196, RZ, 0x3 ;  /* 0x000000c40b0b7211 */ /* 0x000fe200078f18ff */
[----:B------:R-:W-:Y:S01]  /*0380*/  IMAD.SHL.U32 R191, R0, 0x8, RZ ;  /* 0x0000000800bf7824 */ /* 0x000fe200078e00ff */
[----:B------:R-:W-:Y:S01]  /*0390*/  LEA.HI R194, R194, R195, RZ, 0x2 ;  /* 0x000000c3c2c27211 */ /* 0x000fe200078f10ff */
[----:B------:R-:W-:Y:S01]  /*03a0*/  IMAD.SHL.U32 R202, R202, 0x8, RZ ;  /* 0x00000008caca7824 */ /* 0x000fe200078e00ff */
[----:B------:R-:W-:-:S02]  /*03b0*/  LEA.HI R3, R10, R10, RZ, 0x1 ;  /* 0x0000000a0a037211 */ /* 0x000fc400078f08ff */
[----:B------:R-:W-:Y:S02]  /*03c0*/  LOP3.LUT R2, R8, 0x7fffffe, RZ, 0xc0, !PT ;  /* 0x07fffffe08027812 */ /* 0x000fe400078ec0ff */
[----:B------:R-:W-:Y:S02]  /*03d0*/  SHF.R.S32.HI R193, RZ, 0x7, R193 ;  /* 0x00000007ffc17819 */ /* 0x000fe400000114c1 */
[----:B------:R-:W-:Y:S01]  /*03e0*/  LOP3.LUT R11, R11, 0xfffffff8, RZ, 0xc0, !PT ;  /* 0xfffffff80b0b7812 */ /* 0x000fe200078ec0ff */
[----:B------:R-:W-:Y:S01]  /*03f0*/  IMAD.IADD R2, R5, 0x1, -R2 ;  /* 0x0000000105027824 */ /* 0x000fe200078e0a02 */
[----:B------:R-:W-:Y:S01]  /*0400*/  LOP3.LUT R194, R194, 0xfffffffc, RZ, 0xc0, !PT ;  /* 0xfffffffcc2c27812 */ /* 0x000fe200078ec0ff */
[----:B------:R-:W-:Y:S01]  /*0410*/  IMAD R189, R193, 0x8, R0 ;  /* 0x00000008c1bd7824 */ /* 0x000fe200078e0200 */
[----:B------:R-:W-:Y:S01]  /*0420*/  SHF.R.S32.HI R13, RZ, 0x1, R3 ;  /* 0x00000001ff0d7819 */ /* 0x000fe20000011403 */
[----:B------:R-:W-:Y:S01]  /*0430*/  IMAD.IADD R11, R196, 0x1, -R11 ;  /* 0x00000001c40b7824 */ /* 0x000fe200078e0a0b */
[----:B------:R-:W-:Y:S01]  /*0440*/  SHF.R.S32.HI R6, RZ, 0x1f, R3 ;  /* 0x0000001fff067819 */ /* 0x000fe20000011403 */
[----:B------:R-:W-:Y:S01]  /*0450*/  IMAD.IADD R194, R195, 0x1, -R194 ;  /* 0x00000001c3c27824 */ /* 0x000fe200078e0ac2 */
[----:B------:R-:W-:Y:S01]  /*0460*/  SHF.R.S32.HI R7, RZ, 0x1f, R4 ;  /* 0x0000001fff077819 */ /* 0x000fe20000011404 */
[----:B------:R-:W-:Y:S01]  /*0470*/  IMAD.SHL.U32 R5, R5, 0x40, RZ ;  /* 0x0000004005057824 */ /* 0x000fe200078e00ff */
[----:B------:R-:W-:Y:S01]  /*0480*/  SHF.R.S32.HI R15, RZ, 0x1f, R10 ;  /* 0x0000001fff0f7819 */ /* 0x000fe2000001140a */
[----:B------:R-:W-:Y:S01]  /*0490*/  IMAD R189, R189, 0x8, R2 ;  /* 0x00000008bdbd7824 */ /* 0x000fe200078e0202 */
[----:B------:R-:W-:Y:S01]  /*04a0*/  LEA.HI R6, R6, R13, RZ, 0x2 ;  /* 0x0000000d06067211 */ /* 0x000fe200078f10ff */
[C---:B------:R-:W-:Y:S01]  /*04b0*/  IMAD.SHL.U32 R12, R194.reuse, 0x10, RZ ;  /* 0x00000010c20c7824 */ /* 0x040fe200078e00ff */
[----:B------:R-:W-:Y:S01]  /*04c0*/  SHF.R.S32.HI R8, RZ, 0x1, R8 ;  /* 0x00000001ff087819 */ /* 0x000fe20000011408 */
[--C-:B------:R-:W-:Y:S01]  /*04d0*/  IMAD R198, R193, 0x2000, R211.reuse ;  /* 0x00002000c1c67824 */ /* 0x100fe200078e02d3 */
[----:B------:R-:W-:Y:S01]  /*04e0*/  LEA.HI R7, R7, R4, RZ, 0x2 ;  /* 0x0000000407077211 */ /* 0x000fe200078f10ff */
[----:B------:R-:W-:Y:S01]  /*04f0*/  IMAD R211, R194, 0x200, R211 ;  /* 0x00000200c2d37824 */ /* 0x000fe200078e02d3 */
[----:B------:R-:W-:-:S02]  /*0500*/  LEA.HI R2, R15, R10, RZ, 0x3 ;  /* 0x0000000a0f027211 */ /* 0x000fc400078f18ff */
[----:B------:R-:W-:Y:S02]  /*0510*/  LOP3.LUT R4, R11, 0x1, RZ, 0xc0, !PT ;  /* 0x000000010b047812 */ /* 0x000fe400078ec0ff */
[----:B------:R-:W-:Y:S02]  /*0520*/  LOP3.LUT R6, R6, 0xfffffffc, RZ, 0xc0, !PT ;  /* 0xfffffffc06067812 */ /* 0x000fe400078ec0ff */
[C---:B------:R-:W-:Y:S01]  /*0530*/  LOP3.LUT P0, RZ, R8.reuse, 0x2, RZ, 0xc0, !PT ;  /* 0x0000000208ff7812 */ /* 0x040fe2000780c0ff */
[----:B------:R-:W-:Y:S01]  /*0540*/  IMAD.SHL.U32 R8, R8, 0x40, RZ ;  /* 0x0000004008087824 */ /* 0x000fe200078e00ff */
[----:B------:R-:W-:Y:S02]  /*0550*/  LOP3.LUT R5, R5, 0x1c0, RZ, 0xc0, !PT ;  /* 0x000001c005057812 */ /* 0x000fe400078ec0ff */
[----:B------:R-:W-:Y:S02]  /*0560*/  LOP3.LUT R3, R3, 0x7fffffe, RZ, 0xc0, !PT ;  /* 0x07fffffe03037812 */ /* 0x000fe400078ec0ff */
[----:B------:R-:W-:-:S02]  /*0570*/  LOP3.LUT R185, R2, 0xfffffff8, RZ, 0xc0, !PT ;  /* 0xfffffff802b97812 */ /* 0x000fc400078ec0ff */
[----:B------:R-:W-:Y:S01]  /*0580*/  ISETP.NE.U32.AND P6, PT, R4, 0x1, PT ;  /* 0x000000010400780c */ /* 0x000fe20003fc5070 */
[----:B------:R-:W-:Y:S01]  /*0590*/  IMAD.IADD R4, R13, 0x1, -R6 ;  /* 0x000000010d047824 */ /* 0x000fe200078e0a06 */
[----:B------:R-:W-:Y:S01]  /*05a0*/  LEA.HI.SX32 R192, R7, R12, 0x1e ;  /* 0x0000000c07c07211 */ /* 0x000fe200078ff2ff */
[----:B------:R-:W-:Y:S01]  /*05b0*/  IMAD.SHL.U32 R7, R11, 0x40, RZ ;  /* 0x000000400b077824 */ /* 0x000fe200078e00ff */
[----:B------:R-:W-:Y:S01]  /*05c0*/  LOP3.LUT R12, R5, 0x30, R12, 0xf8, !PT ;  /* 0x00000030050c7812 */ /* 0x000fe200078ef80c */
[C---:B------:R-:W-:Y:S01]  /*05d0*/  IMAD.IADD R3, R10.reuse, 0x1, -R3 ;  /* 0x000000010a037824 */ /* 0x040fe200078e0a03 */
[----:B------:R-:W-:Y:S01]  /*05e0*/  LEA.HI R6, R11, R11, RZ, 0x1 ;  /* 0x0000000b0b067211 */ /* 0x000fe200078f08ff */
[----:B------:R-:W-:Y:S01]  /*05f0*/  IMAD.IADD R185, R10, 0x1, -R185 ;  /* 0x000000010ab97824 */ /* 0x000fe200078e0ab9 */
[----:B------:R-:W-:Y:S02]  /*0600*/  LOP3.LUT R8, R8, 0xc0, RZ, 0xc0, !PT ;  /* 0x000000c008087812 */ /* 0x000fe400078ec0ff */
[----:B------:R-:W-:-:S02]  /*0610*/  LOP3.LUT R12, R12, 0x8, R9, 0xf8, !PT ;  /* 0x000000080c0c7812 */ /* 0x000fc400078ef809 */
[----:B------:R-:W-:Y:S02]  /*0620*/  LOP3.LUT R10, R6, 0x3fffffe, RZ, 0xc0, !PT ;  /* 0x03fffffe060a7812 */ /* 0x000fe400078ec0ff */
[----:B------:R-:W-:Y:S02]  /*0630*/  LOP3.LUT R9, R8, 0x8, R9, 0xf8, !PT ;  /* 0x0000000808097812 */ /* 0x000fe400078ef809 */
[----:B------:R-:W-:Y:S01]  /*0640*/  SHF.R.U32.HI R8, RZ, 0x3, R8 ;  /* 0x00000003ff087819 */ /* 0x000fe20000011608 */
[----:B------:R-:W-:Y:S01]  /*0650*/  IMAD.IADD R10, R11, 0x1, -R10 ;  /* 0x000000010b0a7824 */ /* 0x000fe200078e0a0a */
[----:B------:R-:W-:Y:S02]  /*0660*/  SHF.R.S32.HI R6, RZ, 0x1, R6 ;  /* 0x00000001ff067819 */ /* 0x000fe40000011406 */
[----:B------:R-:W-:Y:S01]  /*0670*/  LOP3.LUT R7, R7, 0x1c0, RZ, 0xc0, !PT ;  /* 0x000001c007077812 */ /* 0x000fe200078ec0ff */
[----:B------:R-:W-:Y:S01]  /*0680*/  IMAD R211, R10, 0x20, R211 ;  /* 0x000000200ad37824 */ /* 0x000fe200078e02d3 */
[----:B------:R-:W-:-:S02]  /*0690*/  LOP3.LUT P5, RZ, R11, 0x2, RZ, 0xc0, !PT ;  /* 0x000000020bff7812 */ /* 0x000fc400078ac0ff */
[----:B------:R-:W-:Y:S02]  /*06a0*/  LOP3.LUT P4, RZ, R11, 0x4, RZ, 0xc0, !PT ;  /* 0x000000040bff7812 */ /* 0x000fe4000788c0ff */
[----:B------:R-:W-:Y:S01]  /*06b0*/  LOP3.LUT R8, R9, R8, RZ, 0x3c, !PT ;  /* 0x0000000809087212 */ /* 0x000fe200078e3cff */
[----:B------:R-:W-:Y:S01]  /*06c0*/  IMAD.SHL.U32 R9, R194, 0x400, RZ ;  /* 0x00000400c2097824 */ /* 0x000fe200078e00ff */
[C---:B------:R-:W-:Y:S02]  /*06d0*/  LOP3.LUT P3, RZ, R6.reuse, 0x2, RZ, 0xc0, !PT ;  /* 0x0000000206ff7812 */ /* 0x040fe4000786c0ff */
[----:B------:R-:W-:Y:S01]  /*06e0*/  LEA.HI R7, R7, R7, RZ, 0x1d ;  /* 0x0000000707077211 */ /* 0x000fe200078fe8ff */
[----:B------:R-:W-:Y:S01]  /*06f0*/  IMAD.U32 R189, R189, 0x20, R8 ;  /* 0x00000020bdbd7824 */ /* 0x000fe200078e0008 */
[C---:B------:R-:W-:Y:S01]  /*0700*/  R2P PR, R185.reuse, 0x6 ;  /* 0x00000006b9007804 */ /* 0x040fe20000000000 */
[----:B------:R-:W-:Y:S01]  /*0710*/  IMAD.SHL.U32 R185, R185, 0x40, RZ ;  /* 0x00000040b9b97824 */ /* 0x000fe200078e00ff */
[----:B------:R-:W-:Y:S01]  /*0720*/  SHF.R.S32.HI R2, RZ, 0x3, R2 ;  /* 0x00000003ff027819 */ /* 0x000fe20000011402 */
[----:B------:R-:W-:Y:S01]  /*0730*/  IMAD.SHL.U32 R8, R193, 0x8, RZ ;  /* 0x00000008c1087824 */ /* 0x000fe200078e00ff */
[----:B------:R-:W-:Y:S01]  /*0740*/  SHF.R.U32.HI R5, RZ, 0x3, R5 ;  /* 0x00000003ff057819 */ /* 0x000fe20000011605 */
[----:B------:R-:W-:Y:S01]  /*0750*/  IMAD.SHL.U32 R189, R189, 0x2, RZ ;  /* 0x00000002bdbd7824 */ /* 0x000fe200078e00ff */
[----:B------:R-:W-:Y:S01]  /*0760*/  IADD3 R198, R7, R198, R9 ;  /* 0x000000c607c67210 */ /* 0x000fe20007ffe009 */
[----:B------:R-:W-:Y:S01]  /*0770*/  IMAD.SHL.U32 R7, R6, 0x40, RZ ;  /* 0x0000004006077824 */ /* 0x000fe200078e00ff */
[----:B------:R-:W-:Y:S01]  /*0780*/  SEL R188, R187, 0xffffffe0, !P0 ;  /* 0xffffffe0bbbc7807 */ /* 0x000fe20004000000 */
[----:B------:R-:W-:Y:S01]  /*0790*/  IMAD R3, R2, 0x8, R3 ;  /* 0x0000000802037824 */ /* 0x000fe200078e0203 */
[C---:B------:R-:W-:Y:S01]  /*07a0*/  LOP3.LUT P0, RZ, R4.reuse, 0x2, RZ, 0xc0, !PT ;  /* 0x0000000204ff7812 */ /* 0x040fe2000780c0ff */
[----:B------:R-:W-:Y:S01]  /*07b0*/  IMAD.SHL.U32 R4, R4, 0x40, RZ ;  /* 0x0000004004047824 */ /* 0x000fe200078e00ff */
[----:B------:R-:W-:Y:S01]  /*07c0*/  LOP3.LUT R5, R12, R5, RZ, 0x3c, !PT ;  /* 0x000000050c057212 */ /* 0x000fe200078e3cff */
[----:B------:R-:W-:Y:S01]  /*07d0*/  IMAD R2, R2, 0x200, R9 ;  /* 0x0000020002027824 */ /* 0x000fe200078e0209 */
[----:B------:R-:W-:Y:S01]  /*07e0*/  LOP3.LUT R185, R185, 0x1c0, RZ, 0xc0, !PT ;  /* 0x000001c0b9b97812 */ /* 0x000fe200078ec0ff */
[C---:B------:R-:W-:Y:S01]  /*07f0*/  IMAD.SHL.U32 R9, R0.reuse, 0x10, RZ ;  /* 0x0000001000097824 */ /* 0x040fe200078e00ff */
[----:B------:R-:W-:Y:S01]  /*0800*/  LOP3.LUT R7, R7, 0xc0, RZ, 0xc0, !PT ;  /* 0x000000c007077812 */ /* 0x000fe200078ec0ff */
[----:B------:R-:W-:Y:S01]  /*0810*/  IMAD R186, R0, 0x200, R5 ;  /* 0x0000020000ba7824 */ /* 0x000fe200078e0205 */
[----:B------:R-:W-:Y:S01]  /*0820*/  LOP3.LUT R8, R8, 0x8, RZ, 0xc0, !PT ;  /* 0x0000000808087812 */ /* 0x000fe200078ec0ff */
[----:B------:R-:W-:Y:S01]  /*0830*/  IMAD.SHL.U32 R3, R3, 0x20, RZ ;  /* 0x0000002003037824 */ /* 0x000fe200078e00ff */
[----:B------:R-:W-:-:S02]  /*0840*/  LOP3.LUT R4, R4, 0xc0, RZ, 0xc0, !PT ;  /* 0x000000c004047812 */ /* 0x000fc400078ec0ff */
[----:B------:R-:W-:Y:S02]  /*0850*/  LOP3.LUT R191, R191, 0x8, RZ, 0xc0, !PT ;  /* 0x00000008bfbf7812 */ /* 0x000fe400078ec0ff */
[----:B------:R-:W-:Y:S02]  /*0860*/  SHF.R.U32.HI R6, RZ, 0x3, R185 ;  /* 0x00000003ff067819 */ /* 0x000fe400000116b9 */
[----:B------:R-:W-:Y:S02]  /*0870*/  SHF.R.U32.HI R0, RZ, 0x3, R7 ;  /* 0x00000003ff007819 */ /* 0x000fe40000011607 */
[----:B------:R-:W-:Y:S02]  /*0880*/  SHF.R.U32.HI R5, RZ, 0x3, R4 ;  /* 0x00000003ff057819 */ /* 0x000fe40000011604 */
[----:B------:R-:W-:Y:S02]  /*0890*/  LOP3.LUT R190, R8, 0x10, R9, 0xf8, !PT ;  /* 0x0000001008be7812 */ /* 0x000fe400078ef809 */
[----:B------:R-:W-:-:S02]  /*08a0*/  LOP3.LUT R185, R6, R185, R191, 0x1e, !PT ;  /* 0x000000b906b97212 */ /* 0x000fc400078e1ebf */
[----:B------:R-:W-:Y:S02]  /*08b0*/  LOP3.LUT R0, R0, R7, R8, 0x1e, !PT ;  /* 0x0000000700007212 */ /* 0x000fe400078e1e08 */
[----:B------:R-:W-:Y:S01]  /*08c0*/  LOP3.LUT R190, R5, R190, R4, 0x1e, !PT ;  /* 0x000000be05be7212 */ /* 0x000fe200078e1e04 */
[----:B------:R-:W-:Y:S01]  /*08d0*/  IMAD.IADD R185, R2, 0x1, R185 ;  /* 0x0000000102b97824 */ /* 0x000fe200078e02b9 */
[----:B------:R-:W-:Y:S01]  /*08e0*/  LEA R198, R198, UR4, 0x1 ;  /* 0x00000004c6c67c11 */ /* 0x000fe2000f8e08ff */
[----:B------:R-:W-:Y:S01]  /*08f0*/  IMAD.IADD R211, R0, 0x1, R211 ;  /* 0x0000000100d37824 */ /* 0x000fe200078e02d3 */
[----:B------:R-:W-:Y:S01]  /*0900*/  SEL R209, R209, 0x10, !P6 ;  /* 0x00000010d1d17807 */ /* 0x000fe20007000000 */
[----:B------:R-:W-:Y:S01]  /*0910*/  IMAD R0, R194, 0x200, R3 ;  /* 0x00000200c2007824 */ /* 0x000fe200078e0203 */
[----:B------:R-:W-:Y:S01]  /*0920*/  LEA R185, R185, UR6, 0x1 ;  /* 0x00000006b9b97c11 */ /* 0x000fe2000f8e08ff */
[----:B------:R-:W-:Y:S01]  /*0930*/  IMAD.IADD R190, R3, 0x1, R190 ;  /* 0x0000000103be7824 */ /* 0x000fe200078e02be */
[----:B------:R-:W-:Y:S01]  /*0940*/  LOP3.LUT R191, R5, R4, R191, 0x1e, !PT ;  /* 0x0000000405bf7212 */ /* 0x000fe200078e1ebf */
[----:B------:R-:W-:Y:S01]  /*0950*/  IMAD.MOV.U32 R3, RZ, RZ, 0x40 ;  /* 0x00000040ff037424 */ /* 0x000fe200078e00ff */
[----:B------:R-:W-:Y:S01]  /*0960*/  SEL R207, R187, 0xffffffe0, !P5 ;  /* 0xffffffe0bbcf7807 */ /* 0x000fe20006800000 */
[C---:B------:R-:W-:Y:S01]  /*0970*/  VIADD R204, R198.reuse, 0x40 ;  /* 0x00000040c6cc7836 */ /* 0x040fe20000000000 */
[----:B------:R-:W-:Y:S01]  /*0980*/  LEA R211, R211, UR5, 0x1 ;  /* 0x00000005d3d37c11 */ /* 0x000fe2000f8e08ff */
[C---:B------:R-:W-:Y:S01]  /*0990*/  @P4 VIADD R204, R198.reuse, 0xffffffc0 ;  /* 0xffffffc0c6cc4836 */ /* 0x040fe20000000000 */
[----:B------:R-:W-:Y:S01]  /*09a0*/  SEL R3, R3, 0xffffffc0, !P2 ;  /* 0xffffffc003037807 */ /* 0x000fe20005000000 */
[----:B------:R-:W-:Y:S01]  /*09b0*/  IMAD.IADD R206, R198, 0x1, R209 ;  /* 0x00000001c6ce7824 */ /* 0x000fe200078e02d1 */
[----:B------:R-:W-:Y:S01]  /*09c0*/  SEL R187, R187, 0xffffffe0, !P0 ;  /* 0xffffffe0bbbb7807 */ /* 0x000fe20004000000 */
[----:B------:R-:W-:Y:S01]  /*09d0*/  VIADD R184, R185, 0x20 ;  /* 0x00000020b9b87836 */ /* 0x000fe20000000000 */
[----:B------:R-:W-:Y:S01]  /*09e0*/  LEA R186, R186, UR4, 0x1 ;  /* 0x00000004baba7c11 */ /* 0x000fe2000f8e08ff */
[----:B------:R-:W-:Y:S01]  /*09f0*/  IMAD.IADD R209, R209, 0x1, R204 ;  /* 0x00000001d1d17824 */ /* 0x000fe200078e02cc */
[----:B------:R-:W-:Y:S01]  /*0a00*/  IADD3 R188, R188, UR5, R189 ;  /* 0x00000005bcbc7c10 */ /* 0x000fe2000fffe0bd */
[----:B------:R-:W-:-:S02]  /*0a10*/  @P1 VIADD R184, R185, 0xffffffe0 ;  /* 0xffffffe0b9b81836 */ /* 0x000fc40000000000 */
[----:B------:R-:W-:Y:S02]  /*0a20*/  IMAD.IADD R191, R0, 0x1, R191 ;  /* 0x0000000100bf7824 */ /* 0x000fe400078e02bf */
[--C-:B------:R-:W-:Y:S02]  /*0a30*/  IMAD.IADD R205, R198, 0x1, R207.reuse ;  /* 0x00000001c6cd7824 */ /* 0x100fe400078e02cf */
[----:B------:R-:W-:Y:S02]  /*0a40*/  IMAD.IADD R212, R206, 0x1, R207 ;  /* 0x00000001ced47824 */ /* 0x000fe400078e02cf */
[----:B------:R-:W-:Y:S02]  /*0a50*/  IMAD.IADD R208, R207, 0x1, R204 ;  /* 0x00000001cfd07824 */ /* 0x000fe400078e02cc */
[----:B------:R-:W-:Y:S02]  /*0a60*/  VIADD R210, R211, 0x20 ;  /* 0x00000020d3d27836 */ /* 0x000fe40000000000 */
[----:B------:R-:W-:-:S02]  /*0a70*/  IMAD.IADD R183, R185, 0x1, R3 ;  /* 0x00000001b9b77824 */ /* 0x000fc400078e0203 */
[----:B------:R-:W-:Y:S02]  /*0a80*/  IMAD.IADD R207, R207, 0x1, R209 ;  /* 0x00000001cfcf7824 */ /* 0x000fe400078e02d1 */
[----:B------:R-:W-:Y:S02]  /*0a90*/  @P3 VIADD R210, R211, 0xffffffe0 ;  /* 0xffffffe0d3d23836 */ /* 0x000fe40000000000 */
[----:B------:R-:W-:Y:S02]  /*0aa0*/  IMAD.IADD R3, R3, 0x1, R184 ;  /* 0x0000000103037824 */ /* 0x000fe400078e02b8 */
[C---:B------:R-:W-:Y:S02]  /*0ab0*/  VIADD R180, R184.reuse, 0x2000 ;  /* 0x00002000b8b47836 */ /* 0x040fe40000000000 */
[C---:B------:R-:W-:Y:S02]  /*0ac0*/  VIADD R2, R184.reuse, 0x4000 ;  /* 0x00004000b8027836 */ /* 0x040fe40000000000 */
[----:B------:R-:W-:-:S07]  /*0ad0*/  VIADD R0, R184, 0x6000 ;  /* 0x00006000b8007836 */ /* 0x000fce0000000000 */
.L_x_999:
        /* <DEDUP_REMOVED lines=16> */
[----:B---3--:R-:W-:Y:S01]  /*0be0*/  IMAD.U32 R14, RZ, RZ, UR8 ;  /* 0x00000008ff0e7e24 */ /* 0x008fe2000f8e00ff */
        /* <DEDUP_REMOVED lines=11> */
[----:B--2---:R-:W2:Y:S01]  /*0ca0*/  @P0 LDG.E R4, desc[UR14][R14.64] ;  /* 0x0000000e0e040981 */ /* 0x004ea2000c1e1900 */
[----:B------:R-:W-:Y:S02]  /*0cb0*/  PLOP3.LUT P3, PT, PT, PT, UP0, 0x80, 0x0 ;  /* 0x000000000000781c */ /* 0x000fe40003f6f008 */
[----:B------:R-:W-:Y:S01]  /*0cc0*/  UISETP.EQ.OR.EX UP4, UPT, UR7, URZ, !UP2, UP4 ;  /* 0x0000003f0700728c */ /* 0x000fe2000d782740 */
[----:B------:R-:W3:Y:S01]  /*0cd0*/  @P1 LDG.E R6, desc[UR14][R6.64] ;  /* 0x0000000e06061981 */ /* 0x000ee2000c1e1900 */
[----:B------:R-:W-:-:S04]  /*0ce0*/  UIADD3 UR8, UP1, UR17, UR6, URZ ;  /* 0x0000000611087290 */ /* 0x000fc8000ff3e03f */
[----:B------:R-:W-:Y:S01]  /*0cf0*/  PLOP3.LUT P2, PT, PT, PT, UP4, 0x80, 0x0 ;  /* 0x000000000000781c */ /* 0x000fe20003f4f048 */
[----:B------:R-:W-:Y:S01]  /*0d00*/  UIADD3.X UR5, UR5, UR7, URZ, UP1, !UPT ;  /* 0x0000000705057290 */ /* 0x000fe20008ffe43f */
[----:B------:R-:W-:Y:S02]  /*0d10*/  IMAD.U32 R12, RZ, RZ, UR16 ;  /* 0x00000010ff0c7e24 */ /* 0x000fe4000f8e00ff */
[----:B------:R-:W-:Y:S02]  /*0d20*/  IMAD.U32 R13, RZ, RZ, UR12 ;  /* 0x0000000cff0d7e24 */ /* 0x000fe4000f8e00ff */
[----:B----4-:R-:W-:Y:S01]  /*0d30*/  IMAD.U32 R10, RZ, RZ, UR8 ;  /* 0x00000008ff0a7e24 */ /* 0x010fe2000f8e00ff */
[----:B------:R-:W-:Y:S01]  /*0d40*/  UMOV UR53, URZ ;  /* 0x0000003f00357c82 */ /* 0x000fe20008000000 */
[----:B------:R-:W-:Y:S01]  /*0d50*/  IMAD.U32 R11, RZ, RZ, UR5 ;  /* 0x00000005ff0b7e24 */ /* 0x000fe2000f8e00ff */
[----:B------:R-:W4:Y:S01]  /*0d60*/  @P3 LDG.E R8, desc[UR14][R12.64] ;  /* 0x0000000e0c083981 */ /* 0x000f22000c1e1900 */
[----:B------:R-:W-:-:S03]  /*0d70*/  @!UP3 ULDC.64 UR8, c[0x0][0x318] ;  /* 0x0000c6000008bab9 */ /* 0x000fc60000000a00 */
[----:B-----5:R-:W5:Y:S04]  /*0d80*/  @P3 LDG.E R5, desc[UR14][R12.64+0x4] ;  /* 0x0000040e0c053981 */ /* 0x020f68000c1e1900 */
        /* <DEDUP_REMOVED lines=12> */
[----:B------:R-:W-:-:S07]  /*0e50*/  ULDC UR6, c[0x0][0x2c8] ;  /* 0x0000b20000067ab9 */ /* 0x000fce0000000800 */
        /* <DEDUP_REMOVED lines=11> */
.L_x_953:
        /* <DEDUP_REMOVED lines=31> */
[----:B--2---:R-:W-:Y:S01]  /*1100*/  UIMAD.WIDE.U32 UR28, UR10, UR12, URZ ;  /* 0x0000000c0a1c72a5 */ /* 0x004fe2000f8e003f */
[----:B------:R-:W-:Y:S01]  /*1110*/  ULDC.U8 UR36, c[0x0][0x480] ;  /* 0x0001200000247ab9 */ /* 0x000fe20000000000 */
[----:B------:R-:W-:-:S02]  /*1120*/  UIMAD.WIDE.U32 UR16, UR5, UR32, URZ ;  /* 0x00000020051072a5 */ /* 0x000fc4000f8e003f */
[----:B------:R-:W-:Y:S02]  /*1130*/  UIMAD UR41, UR10, UR13, UR29 ;  /* 0x0000000d0a2972a4 */ /* 0x000fe4000f8e021d */
[----:B------:R-:W-:Y:S01]  /*1140*/  UIADD3 UR10, UR11, 0x7f, URZ ;  /* 0x0000007f0b0a7890 */ /* 0x000fe2000fffe03f */
[----:B------:R-:W-:Y:S01]  /*1150*/  ULDC.U8 UR29, c[0x0][0x3d8] ;  /* 0x0000f600001d7ab9 */ /* 0x000fe20000000000 */
[----:B-1----:R-:W1:Y:S02]  /*1160*/  MUFU.RCP R8, R8 ;  /* 0x0000000800087308 */ /* 0x002e640000001000 */
[----:B------:R-:W-:Y:S01]  /*1170*/  USHF.R.S32.HI UR19, URZ, 0x1f, UR10 ;  /* 0x0000001f3f137899 */ /* 0x000fe2000801140a */
[----:B------:R-:W-:Y:S01]  /*1180*/  @UP2 ULDC.64 UR12, c[0x0][0x420] ;  /* 0x00010800000c2ab9 */ /* 0x000fe20000000a00 */
[----:B------:R-:W-:Y:S02]  /*1190*/  UISETP.NE.AND UP3, UPT, UR29, URZ, UPT ;  /* 0x0000003f1d00728c */ /* 0x000fe4000bf65270 */
[----:B------:R-:W-:-:S02]  /*11a0*/  @UP2 UIMAD.WIDE.U32 UR42, UR5, UR12, URZ ;  /* 0x0000000c052a22a5 */ /* 0x000fc4000f8e003f */
[----:B------:R-:W-:Y:S02]  /*11b0*/  ULEA.HI UR29, UR19, UR10, URZ, 0x7 ;  /* 0x0000000a131d7291 */ /* 0x000fe4000f8f383f */
[----:B------:R-:W-:Y:S02]  /*11c0*/  UIMAD UR10, UR35, UR57, URZ ;  /* 0x00000039230a72a4 */ /* 0x000fe4000f8e023f */
[----:B------:R-:W-:Y:S02]  /*11d0*/  @UP2 UIMAD UR45, UR5, UR13, UR43 ;  /* 0x0000000d052d22a4 */ /* 0x000fe4000f8e022b */
[----:B------:R-:W-:Y:S02]  /*11e0*/  UIMAD UR23, UR5, UR33, URZ ;  /* 0x00000021051772a4 */ /* 0x000fe4000f8e023f */
[----:B------:R-:W-:Y:S01]  /*11f0*/  UIMAD.WIDE UR8, UR61, UR56, URZ ;  /* 0x000000383d0872a5 */ /* 0x000fe2000f8e023f */
[----:B-1----:R-:W-:Y:S01]  /*1200*/  VIADD R8, R8, 0xffffffe ;  /* 0x0ffffffe08087836 */ /* 0x002fe20000000000 */
[----:B------:R-:W-:-:S02]  /*1210*/  UIMAD.WIDE.U32 UR12, UR57, UR54, URZ ;  /* 0x00000036390c72a5 */ /* 0x000fc4000f8e003f */
[----:B------:R-:W-:Y:S01]  /*1220*/  UIMAD UR10, UR52, UR54, UR10 ;  /* 0x00000036340a72a4 */ /* 0x000fe2000f8e020a */
[----:B------:R-:W1:Y:S01]  /*1230*/  F2I.FTZ.U32.TRUNC.NTZ R9, R8 ;  /* 0x0000000800097305 */ /* 0x000e62000021f000 */
[----:B------:R-:W-:Y:S02]  /*1240*/  UISETP.NE.AND UP4, UPT, UR36, URZ, UPT ;  /* 0x0000003f2400728c */ /* 0x000fe4000bf85270 */
[----:B------:R-:W-:Y:S02]  /*1250*/  UIADD3 UR6, UR6, 0x7f, URZ ;  /* 0x0000007f06067890 */ /* 0x000fe4000fffe03f */
[----:B------:R-:W-:Y:S02]  /*1260*/  UIADD3 UR36, UR21, UR25, URZ ;  /* 0x0000001915247290 */ /* 0x000fe4000fffe03f */
[----:B------:R-:W-:Y:S02]  /*1270*/  @UP2 UIADD3 UR36, UR17, UR23, URZ ;  /* 0x0000001711242290 */ /* 0x000fe4000fffe03f */
[----:B------:R-:W-:-:S02]  /*1280*/  USEL UR50, UR20, UR16, !UP2 ;  /* 0x0000001014327287 */ /* 0x000fc4000d000000 */
[----:B------:R-:W-:Y:S02]  /*1290*/  UIMAD UR17, UR9, UR12, URZ ;  /* 0x0000000c091172a4 */ /* 0x000fe4000f8e023f */
[----:B------:R-:W-:Y:S01]  /*12a0*/  UIADD3 UR10, UR13, UR10, URZ ;  /* 0x0000000a0d0a7290 */ /* 0x000fe2000fffe03f */
[--C-:B-1----:R-:W-:Y:S01]  /*12b0*/  IMAD.MOV R5, RZ, RZ, -R9.reuse ;  /* 0x000000ffff057224 */ /* 0x102fe200078e0a09 */
[----:B------:R-:W-:Y:S01]  /*12c0*/  USHF.R.S32.HI UR16, URZ, 0x1f, UR6 ;  /* 0x0000001f3f107899 */ /* 0x000fe20008011406 */
[----:B------:R-:W-:Y:S01]  /*12d0*/  IMAD.MOV.U32 R8, RZ, RZ, RZ ;  /* 0x000000ffff087224 */ /* 0x000fe200078e00ff */
[----:B------:R-:W-:Y:S01]  /*12e0*/  UIMAD.WIDE.U32 UR20, UR8, UR12, URZ ;  /* 0x0000000c081472a5 */ /* 0x000fe2000f8e003f */
[----:B------:R-:W-:Y:S01]  /*12f0*/  IMAD R6, R5, R7, RZ ;  /* 0x0000000705067224 */ /* 0x000fe200078e02ff */
[----:B------:R-:W-:Y:S01]  /*1300*/  IABS R5, UR58 ;  /* 0x0000003a00057c13 */ /* 0x000fe20008000000 */
[----:B------:R-:W-:Y:S02]  /*1310*/  UIMAD UR10, UR8, UR10, UR17 ;  /* 0x0000000a080a72a4 */ /* 0x000fe4000f8e0211 */
[----:B------:R-:W-:Y:S01]  /*1320*/  IMAD.HI.U32 R6, R9, R6, R8 ;  /* 0x0000000609067227 */ /* 0x000fe200078e0008 */
[----:B------:R-:W-:-:S02]  /*1330*/  ULEA.HI UR6, UR16, UR6, URZ, 0x7 ;  /* 0x0000000610067291 */ /* 0x000fc4000f8f383f */
[----:B------:R-:W-:Y:S02]  /*1340*/  USHF.L.U64.HI UR18, UR57, 0x7, UR52 ;  /* 0x0000000739127899 */ /* 0x000fe40008010234 */
[----:B------:R-:W-:Y:S01]  /*1350*/  UIADD3 UR44, UR21, UR10, URZ ;  /* 0x0000000a152c7290 */ /* 0x000fe2000fffe03f */
[----:B------:R-:W-:Y:S01]  /*1360*/  IMAD.HI.U32 R11, R6, R5, RZ ;  /* 0x00000005060b7227 */ /* 0x000fe200078e00ff */
[----:B------:R-:W-:Y:S02]  /*1370*/  USHF.R.S32.HI UR10, URZ, 0x7, UR29 ;  /* 0x000000073f0a7899 */ /* 0x000fe4000801141d */
[----:B------:R-:W-:Y:S01]  /*1380*/  USHF.R.S32.HI UR6, URZ, 0x7, UR6 ;  /* 0x000000073f067899 */ /* 0x000fe20008011406 */
[----:B------:R-:W-:Y:S01]  /*1390*/  IMAD.MOV R6, RZ, RZ, -R11 ;  /* 0x000000ffff067224 */ /* 0x000fe200078e0a0b */
[----:B------:R-:W-:Y:S02]  /*13a0*/  UIMAD.WIDE.U32 UR12, UR8, UR5, URZ ;  /* 0x00000005080c72a5 */ /* 0x000fe4000f8e003f */
[----:B------:R-:W-:Y:S01]  /*13b0*/  USEL UR31, UR18, URZ, UP0 ;  /* 0x0000003f121f7287 */ /* 0x000fe20008000000 */
[C---:B------:R-:W-:Y:S01]  /*13c0*/  IMAD R6, R7.reuse, R6, R5 ;  /* 0x0000000607067224 */ /* 0x040fe200078e0205 */
[----:B------:R-:W-:Y:S01]  /*13d0*/  UISETP.LT.AND UP0, UPT, UR10, UR6, UPT ;  /* 0x000000060a00728c */ /* 0x000fe2000bf01270 */
[----:B------:R-:W-:Y:S01]  /*13e0*/  LOP3.LUT R5, R4, UR58, RZ, 0x3c, !PT ;  /* 0x0000003a04057c12 */ /* 0x000fe2000f8e3cff */
[----:B------:R-:W-:Y:S01]  /*13f0*/  ULDC UR47, c[0x0][0x2c4] ;  /* 0x0000b100002f7ab9 */ /* 0x000fe20000000800 */
[----:B------:R-:W-:Y:S01]  /*1400*/  USEL UR51, UR20, UR12, !UP2 ;  /* 0x0000000c14337287 */ /* 0x000fe2000d000000 */
[----:B------:R-:W-:Y:S01]  /*1410*/  ISETP.GT.U32.AND P1, PT, R7, R6, PT ;  /* 0x000000060700720c */ /* 0x000fe20003f24070 */
[----:B------:R-:W-:Y:S01]  /*1420*/  @UP3 UIMAD UR20, UR57, UR47, URZ ;  /* 0x0000002f391432a4 */ /* 0x000fe2000f8e023f */
[----:B------:R-:W-:Y:S01]  /*1430*/  ISETP.GE.AND P2, PT, R5, RZ, PT ;  /* 0x000000ff0500720c */ /* 0x000fe20003f46270 */
[----:B------:R-:W-:-:S02]  /*1440*/  USEL UR40, UR10, UR6, UP0 ;  /* 0x000000060a287287 */ /* 0x000fc40008000000 */
[----:B------:R-:W-:Y:S02]  /*1450*/  UISETP.NE.AND UP1, UPT, UR55, -0x1, UPT ;  /* 0xffffffff3700788c */ /* 0x000fe4000bf25270 */
[----:B------:R-:W-:Y:S02]  /*1460*/  @UP3 USEL UR20, UR20, UR5, !UP2 ;  /* 0x0000000514143287 */ /* 0x000fe4000d000000 */
[----:B------:R-:W-:Y:S01]  /*1470*/  ULEA UR6, UR40, 0xffffff80, 0x7 ;  /* 0xffffff8028067891 */ /* 0x000fe2000f8e383f */
[----:B------:R-:W-:Y:S01]  /*1480*/  @UP3 ULDC UR10, c[0x0][0x2e4] ;  /* 0x0000b900000a3ab9 */ /* 0x000fe20000000800 */
[----:B------:R-:W-:Y:S02]  /*1490*/  UIMAD UR12, UR9, UR5, URZ ;  /* 0x00000005090c72a4 */ /* 0x000fe4000f8e023f */
[-C--:B------:R-:W-:Y:S01]  /*14a0*/  @!P1 IADD3 R6, R6, -R7.reuse, RZ ;  /* 0x8000000706069210 */ /* 0x080fe20007ffe0ff */
[----:B------:R-:W-:Y:S01]  /*14b0*/  @UP3 UIMAD UR29, UR58, UR10, UR20 ;  /* 0x0000000a3a1d32a4 */ /* 0x000fe2000f8e0214 */
[----:B------:R-:W-:Y:S01]  /*14c0*/  @!P1 VIADD R11, R11, 0x1 ;  /* 0x000000010b0b9836 */ /* 0x000fe20000000000 */
[----:B------:R-:W-:Y:S01]  /*14d0*/  USHF.R.S32.HI UR25, URZ, 0x1f, UR6 ;  /* 0x0000001f3f197899 */ /* 0x000fe20008011406 */
[----:B------:R-:W-:Y:S01]  /*14e0*/  ISETP.GE.U32.AND P0, PT, R6, R7, PT ;  /* 0x000000070600720c */ /* 0x000fe20003f06070 */
[----:B------:R-:W-:Y:S01]  /*14f0*/  UIADD3 UR10, UP0, UR6, UR34, URZ ;  /* 0x00000022060a7290 */ /* 0x000fe2000ff1e03f */
[----:B------:R-:W-:Y:S01]  /*1500*/  PLOP3.LUT P1, PT, PT, PT, UP1, 0x80, 0x0 ;  /* 0x000000000000781c */ /* 0x000fe20003f2f018 */
[----:B------:R-:W-:-:S02]  /*1510*/  @UP1 UIADD3 UR24, UR53, UR55, URZ ;  /* 0x0000003735181290 */ /* 0x000fc4000fffe03f */
[----:B------:R-:W-:Y:S02]  /*1520*/  UIADD3.X UR20, UR25, UR31, URZ, UP0, !UPT ;  /* 0x0000001f19147290 */ /* 0x000fe400087fe43f */
[----:B------:R-:W-:Y:S02]  /*1530*/  UIMAD UR9, UR9, UR10, URZ ;  /* 0x0000000a090972a4 */ /* 0x000fe4000f8e023f */
[----:B------:R-:W-:Y:S02]  /*1540*/  @UP1 UIADD3 UR26, UR53, UR55, URZ ;  /* 0x00000037351a1290 */ /* 0x000fe4000fffe03f */
[----:B------:R-:W-:Y:S01]  /*1550*/  @!UP2 UIADD3 UR45, UR39, UR30, URZ ;  /* 0x0000001e272da290 */ /* 0x000fe2000fffe03f */
[----:B------:R-:W-:Y:S01]  /*1560*/  @UP1 ULDC.64 UR18, c[0x0][0x248] ;  /* 0x0000920000121ab9 */ /* 0x000fe20000000a00 */
[----:B------:R-:W-:Y:S01]  /*1570*/  @UP1 ULDC.64 UR16, c[0x0][0x250] ;  /* 0x0000940000101ab9 */ /* 0x000fe20000000a00 */
[----:B------:R-:W-:Y:S01]  /*1580*/  UIMAD.WIDE.U32 UR30, UR8, UR10, URZ ;  /* 0x0000000a081e72a5 */ /* 0x000fe2000f8e003f */
[----:B------:R-:W-:Y:S01]  /*1590*/  @P0 VIADD R11, R11, 0x1 ;  /* 0x000000010b0b0836 */ /* 0x000fe20000000000 */
[----:B------:R-:W-:Y:S01]  /*15a0*/  @UP2 UIADD3 UR44, UR13, UR12, URZ ;  /* 0x0000000c0d2c2290 */ /* 0x000fe2000fffe03f */
[----:B------:R-:W-:Y:S01]  /*15b0*/  PLOP3.LUT P0, PT, PT, PT, UP3, 0x80, 0x0 ;  /* 0x000000000000781c */ /* 0x000fe20003f0f038 */
[----:B------:R-:W-:-:S02]  /*15c0*/  UIMAD UR10, UR8, UR20, UR9 ;  /* 0x00000014080a72a4 */ /* 0x000fc4000f8e0209 */
[----:B------:R-:W-:Y:S01]  /*15d0*/  @UP1 UIMAD.WIDE.U32 UR12, UR24, UR18, URZ ;  /* 0x00000012180c12a5 */ /* 0x000fe2000f8e003f */
[----:B------:R-:W-:Y:S01]  /*15e0*/  @!P2 IADD3 R11, -R11, RZ, RZ ;  /* 0x000000ff0b0ba210 */ /* 0x000fe20007ffe1ff */
[----:B------:R-:W-:Y:S01]  /*15f0*/  @UP1 UIMAD UR23, UR24, UR19, URZ ;  /* 0x00000013181712a4 */ /* 0x000fe2000f8e023f */
[----:B------:R-:W-:Y:S01]  /*1600*/  @!P3 LOP3.LUT R11, RZ, R4, RZ, 0x33, !PT ;  /* 0x00000004ff0bb212 */ /* 0x000fe200078e33ff */
[----:B------:R-:W-:Y:S02]  /*1610*/  @UP1 UIMAD.WIDE.U32 UR8, UR26, UR16, URZ ;  /* 0x000000101a0812a5 */ /* 0x000fe4000f8e003f */
[----:B------:R-:W-:Y:S02]  /*1620*/  @!UP3 UIMAD UR21, UR57, UR56, UR58 ;  /* 0x000000383915b2a4 */ /* 0x000fe4000f8e023a */
[----:B------:R-:W-:Y:S02]  /*1630*/  UIMAD UR46, UR58, UR61, URZ ;  /* 0x0000003d3a2e72a4 */ /* 0x000fe4000f8e023f */
[----:B------:R-:W-:-:S02]  /*1640*/  @UP1 UIMAD UR20, UR26, UR17, URZ ;  /* 0x000000111a1412a4 */ /* 0x000fc4000f8e023f */
[----:B------:R-:W-:Y:S02]  /*1650*/  @!UP3 UIMAD UR29, UR21, UR47, URZ ;  /* 0x0000002f151db2a4 */ /* 0x000fe4000f8e023f */
[----:B------:R-:W-:Y:S02]  /*1660*/  USEL UR49, UR28, URZ, UP4 ;  /* 0x0000003f1c317287 */ /* 0x000fe4000a000000 */
[----:B------:R-:W-:Y:S02]  /*1670*/  @UP1 UIADD3 UR26, UR13, UR23, URZ ;  /* 0x000000170d1a1290 */ /* 0x000fe4000fffe03f */
[----:B------:R-:W-:Y:S02]  /*1680*/  USHF.R.S32.HI UR37, URZ, 0x1f, UR22 ;  /* 0x0000001f3f257899 */ /* 0x000fe40008011416 */
[----:B------:R-:W-:Y:S02]  /*1690*/  USHF.R.S32.HI UR47, URZ, 0x1f, UR46 ;  /* 0x0000001f3f2f7899 */ /* 0x000fe4000801142e */
[----:B------:R-:W-:-:S02]  /*16a0*/  @UP1 UIADD3 UR35, UR9, UR20, URZ ;  /* 0x0000001409231290 */ /* 0x000fc4000fffe03f */
[----:B------:R-:W-:Y:S02]  /*16b0*/  USEL UR48, UR41, URZ, UP4 ;  /* 0x0000003f29307287 */ /* 0x000fe4000a000000 */
[----:B------:R-:W-:Y:S01]  /*16c0*/  UIADD3 UR24, UR31, UR10, URZ ;  /* 0x0000000a1f187290 */ /* 0x000fe2000fffe03f */
        /* <DEDUP_REMOVED lines=15> */
.L_x_955:
        /* <DEDUP_REMOVED lines=13> */
.L_x_956:
        /* <DEDUP_REMOVED lines=11> */
.L_x_957:
[----:B------:R-:W-:-:S04]  /*1940*/  UIMAD UR5, UR57, UR56, UR58 ;  /* 0x00000038390572a4 */ /* 0x000fc8000f8e023a */
[----:B------:R-:W-:-:S12]  /*1950*/  UIMAD UR5, UR5, UR54, URZ ;  /* 0x00000036050572a4 */ /* 0x000fd8000f8e023f */
.L_x_958:
[----:B------:R-:W-:Y:S01]  /*1960*/  SHF.R.S32.HI R9, RZ, 0x1f, R196 ;  /* 0x0000001fff097819 */ /* 0x000fe200000114c4 */
[----:B------:R-:W1:Y:S01]  /*1970*/  LDC.64 R4, c[0x0][0x420] ;  /* 0x00010800ff047b82 */ /* 0x000e620000000a00 */
[----:B------:R-:W-:Y:S01]  /*1980*/  IADD3 R13, P0, R196, UR6, RZ ;  /* 0x00000006c40d7c10 */ /* 0x000fe2000ff1e0ff */
[----:B------:R-:W2:Y:S01]  /*1990*/  S2R R7, SR_TID.X ;  /* 0x0000000000077919 */ /* 0x000ea20000002100 */
[--C-:B------:R-:W-:Y:S01]  /*19a0*/  SHF.R.S32.HI R203, RZ, 0x1f, R202.reuse ;  /* 0x0000001fffcb7819 */ /* 0x100fe200000114ca */
[----:B------:R-:W-:Y:S01]  /*19b0*/  USHF.R.S32.HI UR34, URZ, 0x1f, UR58 ;  /* 0x0000001f3f227899 */ /* 0x000fe2000801143a */
[----:B------:R-:W-:Y:S01]  /*19c0*/  IADD3.X R6, R9, UR25, RZ, P0, !PT ;  /* 0x0000001909067c10 */ /* 0x000fe200087fe4ff */
[----:B------:R-:W-:Y:S01]  /*19d0*/  ULDC.64 UR20, c[0x0][0x428] ;  /* 0x00010a0000147ab9 */ /* 0x000fe20000000a00 */
[----:B------:R-:W-:Y:S01]  /*19e0*/  UIADD3 UR41, UR6, UR5, URZ ;  /* 0x0000000506297290 */ /* 0x000fe2000fffe03f */
[C---:B------:R-:W-:Y:S01]  /*19f0*/  IMAD.WIDE.U32 R14, R13.reuse, UR32, R202 ;  /* 0x000000200d0e7c25 */ /* 0x040fe2000f8e00ca */
[----:B------:R-:W-:Y:S01]  /*1a00*/  UIMAD UR10, UR34, UR20, URZ ;  /* 0x00000014220a72a4 */ /* 0x000fe2000f8e023f */
[----:B------:R-:W-:Y:S01]  /*1a10*/  BSSY B1, `(.L_x_954) ;  /* 0x00008e5000017945 */ /* 0x000fe20003800000 */
[----:B------:R-:W-:Y:S01]  /*1a20*/  UIMAD UR5, UR61, UR56, URZ ;  /* 0x000000383d0572a4 */ /* 0x000fe2000f8e023f */
[----:B------:R-:W-:Y:S01]  /*1a30*/  IMAD R6, R6, UR32, RZ ;  /* 0x0000002006067c24 */ /* 0x000fe2000f8e02ff */
[----:B------:R-:W-:Y:S01]  /*1a40*/  IADD3 R12, P0, R14, UR50, RZ ;  /* 0x000000320e0c7c10 */ /* 0x000fe2000ff1e0ff */
[----:B------:R-:W-:Y:S01]  /*1a50*/  UIMAD UR21, UR58, UR21, UR10 ;  /* 0x000000153a1572a4 */ /* 0x000fe2000f8e020a */
[----:B------:R-:W-:Y:S01]  /*1a60*/  IMAD.U32 R16, RZ, RZ, UR20 ;  /* 0x00000014ff107e24 */ /* 0x000fe2000f8e00ff */
[----:B------:R-:W-:Y:S01]  /*1a70*/  UIADD3 UR10, -UR7, UR11, UR22 ;  /* 0x0000000b070a7290 */ /* 0x000fe2000fffe116 */
[----:B------:R-:W-:Y:S01]  /*1a80*/  IMAD R6, R13, UR33, R6 ;  /* 0x000000210d067c24 */ /* 0x000fe2000f8e0206 */
[----:B------:R-:W-:Y:S01]  /*1a90*/  ULDC UR61, c[0x0][0x398] ;  /* 0x0000e600003d7ab9 */ /* 0x000fe20000000800 */
[----:B------:R-:W-:Y:S01]  /*1aa0*/  UIADD3 UR29, UR6, UR29, URZ ;  /* 0x0000001d061d7290 */ /* 0x000fe2000fffe03f */
[----:B------:R-:W-:-:S02]  /*1ab0*/  ULDC.64 UR12, c[0x0][0x258] ;  /* 0x00009600000c7ab9 */ /* 0x000fc40000000a00 */
[----:B------:R-:W-:Y:S01]  /*1ac0*/  IADD3.X R13, R15, UR36, R6, P0, !PT ;  /* 0x000000240f0d7c10 */ /* 0x000fe200087fe406 */
[----:B------:R-:W-:Y:S01]  /*1ad0*/  USHF.L.U32 UR36, UR5, 0x7, URZ ;  /* 0x0000000705247899 */ /* 0x000fe2000800063f */
[----:B------:R-:W-:Y:S01]  /*1ae0*/  IADD3 R20, P0, R202, UR9, RZ ;  /* 0x00000009ca147c10 */ /* 0x000fe2000ff1e0ff */
[----:B-1----:R-:W-:Y:S01]  /*1af0*/  IMAD R14, R4, UR25, RZ ;  /* 0x00000019040e7c24 */ /* 0x002fe2000f8e02ff */
[----:B------:R-:W-:Y:S01]  /*1b00*/  UIMAD UR9, UR34, UR12, URZ ;  /* 0x0000000c220972a4 */ /* 0x000fe2000f8e023f */
[----:B------:R-:W-:Y:S01]  /*1b10*/  IMAD.U32 R18, RZ, RZ, UR12 ;  /* 0x0000000cff127e24 */ /* 0x000fe2000f8e00ff */
[----:B------:R-:W-:Y:S01]  /*1b20*/  IADD3.X R21, R203, UR45, RZ, P0, !PT ;  /* 0x0000002dcb157c10 */ /* 0x000fe200087fe4ff */
[----:B------:R-:W-:Y:S01]  /*1b30*/  IMAD R14, R5, UR6, R14 ;  /* 0x00000006050e7c24 */ /* 0x000fe2000f8e020e */
[----:B------:R-:W-:Y:S01]  /*1b40*/  UIMAD UR13, UR58, UR13, UR9 ;  /* 0x0000000d3a0d72a4 */ /* 0x000fe2000f8e0209 */
[----:B------:R-:W-:Y:S01]  /*1b50*/  IMAD.WIDE.U32 R18, R18, UR58, R12 ;  /* 0x0000003a12127c25 */ /* 0x000fe2000f8e000c */
[----:B------:R-:W-:Y:S01]  /*1b60*/  USHF.R.S32.HI UR9, URZ, 0x1f, UR36 ;  /* 0x0000001f3f097899 */ /* 0x000fe20008011424 */
[----:B--2---:R-:W-:-:S02]  /*1b70*/  SHF.R.S32.HI R6, RZ, 0x1f, R7 ;  /* 0x0000001fff067819 */ /* 0x004fc40000011407 */
[----:B------:R-:W-:Y:S01]  /*1b80*/  IMAD.WIDE.U32 R20, R4, UR6, R20 ;  /* 0x0000000604147c25 */ /* 0x000fe2000f8e0014 */
[----:B------:R-:W-:Y:S01]  /*1b90*/  UIADD3 UR6, UR10, -UR61, URZ ;  /* 0x8000003d0a067290 */ /* 0x000fe2000fffe03f */
[----:B------:R-:W-:Y:S01]  /*1ba0*/  LEA.HI R214, R6, R7, RZ, 0x5 ;  /* 0x0000000706d67211 */ /* 0x000fe200078f28ff */
[----:B------:R-:W-:Y:S01]  /*1bb0*/  UIADD3 UR10, UP2, UP0, UR30, UR36, UR46 ;  /* 0x000000241e0a7290 */ /* 0x000fe2000f85e02e */
[----:B------:R-:W-:Y:S01]  /*1bc0*/  IMAD.IADD R15, R21, 0x1, R14 ;  /* 0x00000001150f7824 */ /* 0x000fe200078e020e */
[----:B------:R-:W-:Y:S01]  /*1bd0*/  USHF.R.S32.HI UR34, URZ, 0x1f, UR6 ;  /* 0x0000001f3f227899 */ /* 0x000fe20008011406 */
[----:B------:R-:W-:Y:S01]  /*1be0*/  LOP3.LUT R214, R214, 0xffffffe0, RZ, 0xc0, !PT ;  /* 0xffffffe0d6d67812 */ /* 0x000fe200078ec0ff */
[----:B------:R-:W-:Y:S01]  /*1bf0*/  UIADD3.X UR9, UR24, UR9, UR47, UP2, UP0 ;  /* 0x0000000918097290 */ /* 0x000fe200097e042f */
[----:B------:R-:W-:Y:S01]  /*1c00*/  IMAD.MOV.U32 R14, RZ, RZ, R20 ;  /* 0x000000ffff0e7224 */ /* 0x000fe200078e0014 */
[----:B------:R-:W-:Y:S01]  /*1c10*/  ULEA.HI UR34, UR34, UR6, URZ, 0x7 ;  /* 0x0000000622227291 */ /* 0x000fe2000f8f383f */
[----:B------:R-:W-:Y:S01]  /*1c20*/  IMAD R12, R9, R4, RZ ;  /* 0x00000004090c7224 */ /* 0x000fe200078e02ff */
[----:B------:R-:W-:Y:S01]  /*1c30*/  UIADD3 UR10, UP3, UP2, UR49, UR10, UR51 ;  /* 0x0000000a310a7290 */ /* 0x000fe2000fa7e033 */
[----:B------:R-:W-:Y:S01]  /*1c40*/  IMAD.IADD R214, R7, 0x1, -R214 ;  /* 0x0000000107d67824 */ /* 0x000fe200078e0ad6 */
[----:B------:R-:W-:Y:S01]  /*1c50*/  USHF.R.S32.HI UR34, URZ, 0x7, UR34 ;  /* 0x000000073f227899 */ /* 0x000fe20008011422 */
[----:B------:R-:W-:Y:S01]  /*1c60*/  IMAD.WIDE.U32 R16, R16, UR58, R14 ;  /* 0x0000003a10107c25 */ /* 0x000fe2000f8e000e */
[----:B------:R-:W-:-:S02]  /*1c70*/  UIADD3.X UR9, UR48, UR9, UR44, UP3, UP2 ;  /* 0x0000000930097290 */ /* 0x000fc40009fe442c */
[----:B------:R-:W-:Y:S01]  /*1c80*/  UISETP.LT.AND UP0, UPT, URZ, UR34, UPT ;  /* 0x000000223f00728c */ /* 0x000fe2000bf01270 */
[----:B------:R-:W-:Y:S01]  /*1c90*/  IMAD R227, R195, UR5, R214 ;  /* 0x00000005c3e37c24 */ /* 0x000fe2000f8e02d6 */
[----:B------:R-:W-:Y:S01]  /*1ca0*/  ULDC.64 UR42, c[0x0][0x478] ;  /* 0x00011e00002a7ab9 */ /* 0x000fe20000000a00 */
[----:B------:R-:W-:Y:S01]  /*1cb0*/  VIADD R17, R17, UR21 ;  /* 0x0000001511117c36 */ /* 0x000fe20008000000 */
[----:B------:R-:W-:Y:S01]  /*1cc0*/  USEL UR34, URZ, UR34, !UP0 ;  /* 0x000000223f227287 */ /* 0x000fe2000c000000 */
[C---:B------:R-:W-:Y:S01]  /*1cd0*/  IMAD R12, R196.reuse, R5, R12 ;  /* 0x00000005c40c7224 */ /* 0x040fe200078e020c */
[C---:B------:R-:W-:Y:S01]  /*1ce0*/  IADD3 R14, P0, R227.reuse, UR10, RZ ;  /* 0x0000000ae30e7c10 */ /* 0x040fe2000ff1e0ff */
[----:B------:R-:W-:Y:S01]  /*1cf0*/  IMAD.WIDE.U32 R16, R196, R4, R16 ;  /* 0x00000004c4107225 */ /* 0x000fe200078e0010 */
[----:B------:R-:W-:Y:S02]  /*1d00*/  UISETP.GT.AND UP0, UPT, UR40, UR34, UPT ;  /* 0x000000222800728c */ /* 0x000fe4000bf04270 */
[----:B------:R-:W-:Y:S01]  /*1d10*/  LEA.HI.X.SX32 R227, R227, UR9, 0x1, P0 ;  /* 0x00000009e3e37c11 */ /* 0x000fe200080f0eff */
[----:B------:R-:W-:Y:S01]  /*1d20*/  UIMAD.WIDE UR20, UR41, 0x4, UR42 ;  /* 0x00000004291478a5 */ /* 0x000fe2000f8e022a */
[----:B------:R-:W-:Y:S01]  /*1d30*/  VIADD R8, R19, UR13 ;  /* 0x0000000d13087c36 */ /* 0x000fe20008000000 */
[----:B------:R-:W-:Y:S01]  /*1d40*/  ULDC.64 UR38, c[0x0][0x210] ;  /* 0x0000840000267ab9 */ /* 0x000fe20000000a00 */
[----:B------:R-:W-:Y:S01]  /*1d50*/  PLOP3.LUT P0, PT, PT, PT, UP0, 0x80, 0x0 ;  /* 0x000000000000781c */ /* 0x000fe20003f0f008 */
[----:B------:R-:W-:Y:S01]  /*1d60*/  ULDC.64 UR30, c[0x0][0x3e0] ;  /* 0x0000f800001e7ab9 */ /* 0x000fe20000000a00 */
[----:B------:R-:W-:Y:S01]  /*1d70*/  ULDC.64 UR24, c[0x0][0x400] ;  /* 0x0001000000187ab9 */ /* 0x000fe20000000a00 */
[----:B------:R-:W-:Y:S01]  /*1d80*/  IMAD.IADD R12, R17, 0x1, R12 ;  /* 0x00000001110c7824 */ /* 0x000fe200078e020c */
[----:B------:R-:W-:Y:S01]  /*1d90*/  LEA R224, P4, R18, UR38, 0x1 ;  /* 0x0000002612e07c11 */ /* 0x000fe2000f8808ff */
[----:B------:R-:W-:Y:S01]  /*1da0*/  ULDC.64 UR46, c[0x0][0x2b0] ;  /* 0x0000ac00002e7ab9 */ /* 0x000fe20000000a00 */
[----:B------:R-:W-:Y:S01]  /*1db0*/  LEA R226, P2, R14, UR24, 0x2 ;  /* 0x000000180ee27c11 */ /* 0x000fe2000f8410ff */
[----:B------:R-:W-:Y:S01]  /*1dc0*/  UIMAD.WIDE UR12, UR29, 0x4, UR46 ;  /* 0x000000041d0c78a5 */ /* 0x000fe2000f8e022e */
[----:B------:R-:W-:Y:S01]  /*1dd0*/  LEA R222, P3, R16, UR30, 0x1 ;  /* 0x0000001e10de7c11 */ /* 0x000fe2000f8608ff */
[----:B------:R-:W-:Y:S01]  /*1de0*/  UIADD3 UR8, UR40, -0x1, URZ ;  /* 0xffffffff28087890 */ /* 0x000fe2000fffe03f */
[----:B------:R-:W-:Y:S01]  /*1df0*/  LEA.HI.X R225, R18, UR39, R8, 0x1, P4 ;  /* 0x0000002712e17c11 */ /* 0x000fe2000a0f0c08 */
[----:B------:R-:W-:Y:S01]  /*1e00*/  UMOV UR30, UR20 ;  /* 0x00000014001e7c82 */ /* 0x000fe20008000000 */
[----:B------:R-:W-:Y:S01]  /*1e10*/  LEA.HI.X R223, R16, UR31, R12, 0x1, P3 ;  /* 0x0000001f10df7c11 */ /* 0x000fe200098f0c0c */
[----:B------:R-:W-:Y:S01]  /*1e20*/  UMOV UR29, UR21 ;  /* 0x00000015001d7c82 */ /* 0x000fe20008000000 */
        /* <DEDUP_REMOVED lines=21> */
.L_x_960:
        /* <DEDUP_REMOVED lines=19> */
.L_x_961:
        /* <DEDUP_REMOVED lines=31> */
.L_x_963:
[----:B------:R-:W-:Y:S05]  /*22a0*/  BSYNC B0 ;  /* 0x0000000000007941 */ /* 0x000fea0003800000 */
.L_x_962:
[----:B------:R-:W-:Y:S04]  /*22b0*/  BSSY B0, `(.L_x_964) ;  /* 0x000000d000007945 */ /* 0x000fe80003800000 */
[----:B------:R-:W-:Y:S05]  /*22c0*/  @P0 BRA `(.L_x_965) ;  /* 0x00000000002c0947 */ /* 0x000fea0003800000 */
[----:B-1----:R-:W-:Y:S01]  /*22d0*/  IADD3 R7, P2, R196, 0x40, RZ ;  /* 0x00000040c4077810 */ /* 0x002fe20007f5e0ff */
        /* <DEDUP_REMOVED lines=9> */
[----:B------:R2:W-:Y:S02]  /*2370*/  STG.E.128 desc[UR14][R6.64], RZ ;  /* 0x000000ff06007986 */ /* 0x0005e4000c101d0e */
.L_x_965:
[----:B------:R-:W-:Y:S05]  /*2380*/  BSYNC B0 ;  /* 0x0000000000007941 */ /* 0x000fea0003800000 */
.L_x_964:
[----:B------:R-:W-:Y:S01]  /*2390*/  IMAD.U32 R5, RZ, RZ, UR10 ;  /* 0x0000000aff057e24 */ /* 0x000fe2000f8e00ff */
[----:B------:R-:W-:Y:S01]  /*23a0*/  UIMAD UR5, UR37, UR10, URZ ;  /* 0x0000000a250572a4 */ /* 0x000fe2000f8e023f */
[----:B------:R-:W-:Y:S01]  /*23b0*/  BSSY B0, `(.L_x_966) ;  /* 0x0000017000007945 */ /* 0x000fe20003800000 */
[----:B------:R-:W-:Y:S01]  /*23c0*/  USHF.R.S32.HI UR8, URZ, 0x1f, UR58 ;  /* 0x0000001f3f087899 */ /* 0x000fe2000801143a */
[----:B------:R-:W-:Y:S01]  /*23d0*/  IMAD.WIDE.U32 R4, R5, UR22, R202 ;  /* 0x0000001605047c25 */ /* 0x000fe2000f8e00ca */
[----:B------:R-:W-:Y:S01]  /*23e0*/  UIMAD UR5, UR22, UR11, UR5 ;  /* 0x0000000b160572a4 */ /* 0x000fe2000f8e0205 */
[----:B------:R-:W-:Y:S01]  /*23f0*/  ULDC.64 UR6, c[0x0][0x470] ;  /* 0x00011c0000067ab9 */ /* 0x000fe20000000a00 */
[----:B-12---:R-:W-:-:S04]  /*2400*/  IADD3 R6, P2, R4, UR16, RZ ;  /* 0x0000001004067c10 */ /* 0x006fc8000ff5e0ff */
[----:B------:R-:W-:Y:S01]  /*2410*/  IMAD.U32 R4, RZ, RZ, UR5 ;  /* 0x00000005ff047e24 */ /* 0x000fe2000f8e00ff */
[----:B------:R-:W-:Y:S01]  /*2420*/  UIMAD UR5, UR8, UR6, URZ ;  /* 0x00000006080572a4 */ /* 0x000fe2000f8e023f */
[----:B------:R-:W-:-:S03]  /*2430*/  MOV R10, UR6 ;  /* 0x00000006000a7c02 */ /* 0x000fc60008000f00 */
        /* <DEDUP_REMOVED lines=14> */
.L_x_967:
[----:B------:R-:W-:Y:S05]  /*2520*/  BSYNC B0 ;  /* 0x0000000000007941 */ /* 0x000fea0003800000 */
.L_x_966:
[----:B------:R-:W-:Y:S05]  /*2530*/  @P0 BRA `(.L_x_968) ;  /* 0x0000008000c80947 */ /* 0x000fea0003800000 */
[----:B------:R-:W-:Y:S01]  /*2540*/  IADD3 R4, P0, R196, 0x40, RZ ;  /* 0x00000040c4047810 */ /* 0x000fe20007f1e0ff */
[----:B-1----:R-:W-:Y:S01]  /*2550*/  IMAD.MOV.U32 R6, RZ, RZ, R10 ;  /* 0x000000ffff067224 */ /* 0x002fe200078e000a */
[----:B------:R-:W-:Y:S01]  /*2560*/  MOV R7, R5 ;  /* 0x0000000500077202 */ /* 0x000fe20000000f00 */
[----:B------:R-:W-:Y:S02]  /*2570*/  ULDC.64 UR6, c[0x0][0x3f8] ;  /* 0x0000fe0000067ab9 */ /* 0x000fe40000000a00 */
[----:B------:R-:W-:Y:S02]  /*2580*/  IMAD.X R9, RZ, RZ, R9, P0 ;  /* 0x000000ffff097224 */ /* 0x000fe400000e0609 */
[----:B------:R-:W-:-:S04]  /*2590*/  IMAD.WIDE.U32 R6, R4, UR10, R6 ;  /* 0x0000000a04067c25 */ /* 0x000fc8000f8e0006 */
[----:B------:R-:W-:-:S04]  /*25a0*/  IMAD R9, R9, UR10, RZ ;  /* 0x0000000a09097c24 */ /* 0x000fc8000f8e02ff */
[----:B------:R-:W-:Y:S01]  /*25b0*/  IMAD R9, R4, UR11, R9 ;  /* 0x0000000b04097c24 */ /* 0x000fe2000f8e0209 */
[----:B------:R-:W-:-:S04]  /*25c0*/  LEA R4, P0, R6, UR6, 0x1 ;  /* 0x0000000606047c11 */ /* 0x000fc8000f8008ff */
[----:B------:R-:W-:-:S04]  /*25d0*/  IADD3 R9, R7, R9, RZ ;  /* 0x0000000907097210 */ /* 0x000fc80007ffe0ff */
[----:B------:R-:W-:-:S05]  /*25e0*/  LEA.HI.X R5, R6, UR7, R9, 0x1, P0 ;  /* 0x0000000706057c11 */ /* 0x000fca00080f0c09 */
[----:B------:R1:W-:Y:S01]  /*25f0*/  STG.E.128 desc[UR14][R4.64], RZ ;  /* 0x000000ff04007986 */ /* 0x0003e2000c101d0e */
[----:B------:R-:W-:Y:S05]  /*2600*/  BRA `(.L_x_968) ;  /* 0x0000008000947947 */ /* 0x000fea0003800000 */
.L_x_959:
[CC--:B------:R-:W-:Y:S01]  /*2610*/  LEA.HI R8, R6.reuse, R7.reuse, RZ, 0x3 ;  /* 0x0000000706087211 */ /* 0x0c0fe200078f18ff */
[----:B------:R-:W-:Y:S01]  /*2620*/  ULEA.HI UR6, UR8, UR8, URZ, 0x1 ;  /* 0x0000000808067291 */ /* 0x000fe2000f8f083f */
[----:B------:R-:W-:Y:S01]  /*2630*/  PLOP3.LUT P1, PT, PT, PT, UP4, 0x80, 0x0 ;  /* 0x000000000000781c */ /* 0x000fe20003f2f048 */
[----:B------:R-:W-:Y:S01]  /*2640*/  BSSY B0, `(.L_x_969) ;  /* 0x0000029000007945 */ /* 0x000fe20003800000 */
[----:B------:R-:W-:Y:S01]  /*2650*/  SHF.R.S32.HI R8, RZ, 0x3, R8 ;  /* 0x00000003ff087819 */ /* 0x000fe20000011408 */
[----:B------:R-:W-:Y:S01]  /*2660*/  ULOP3.LUT UR9, UR6, 0xfffffffe, URZ, 0xc0, !UPT ;  /* 0xfffffffe06097892 */ /* 0x000fe2000f8ec03f */
[----:B------:R-:W-:Y:S01]  /*2670*/  LEA.HI R13, R6, R7, RZ, 0x2 ;  /* 0x00000007060d7211 */ /* 0x000fe200078f10ff */
[----:B------:R-:W-:Y:S02]  /*2680*/  UIMAD UR6, UR8, -0x80, UR11 ;  /* 0xffffff80080678a4 */ /* 0x000fe4000f8e020b */
[----:B------:R-:W-:Y:S01]  /*2690*/  IMAD.SHL.U32 R8, R8, 0x40, RZ ;  /* 0x0000004008087824 */ /* 0x000fe200078e00ff */
[----:B------:R-:W-:Y:S01]  /*26a0*/  LEA.HI R13, R13, R196, RZ, 0x1 ;  /* 0x000000c40d0d7211 */ /* 0x000fe200078f08ff */
[----:B------:R-:W-:-:S04]  /*26b0*/  UIADD3 UR9, UR8, -UR9, URZ ;  /* 0x8000000908097290 */ /* 0x000fc8000fffe03f */
[----:B------:R-:W-:Y:S01]  /*26c0*/  @P1 BAR.SYNC.DEFER_BLOCKING 0x0 ;  /* 0x0000000000001b1d */ /* 0x000fe20000010000 */
[----:B------:R-:W-:Y:S01]  /*26d0*/  LOP3.LUT R15, R8, 0xc0, RZ, 0xc0, !PT ;  /* 0x000000c0080f7812 */ /* 0x000fe200078ec0ff */
[----:B------:R-:W-:Y:S01]  /*26e0*/  UISETP.NE.AND UP0, UPT, UR9, 0x1, UPT ;  /* 0x000000010900788c */ /* 0x000fe2000bf05270 */
[----:B------:R-:W-:Y:S02]  /*26f0*/  LOP3.LUT R13, R13, 0x7fffffe, RZ, 0xc0, !PT ;  /* 0x07fffffe0d0d7812 */ /* 0x000fe400078ec0ff */
[----:B------:R-:W-:Y:S02]  /*2700*/  LOP3.LUT R7, R15, 0x18, R202, 0xf8, !PT ;  /* 0x000000180f077812 */ /* 0x000fe400078ef8ca */
[----:B------:R-:W-:Y:S01]  /*2710*/  SHF.R.U32.HI R6, RZ, 0x3, R15 ;  /* 0x00000003ff067819 */ /* 0x000fe2000001160f */
[C---:B------:R-:W-:Y:S01]  /*2720*/  IMAD.IADD R8, R196.reuse, 0x1, -R13 ;  /* 0x00000001c4087824 */ /* 0x040fe200078e0a0d */
[C---:B------:R-:W-:Y:S02]  /*2730*/  ISETP.GE.AND P3, PT, R196.reuse, UR6, PT ;  /* 0x00000006c4007c0c */ /* 0x040fe4000bf66270 */
[----:B------:R-:W-:Y:S01]  /*2740*/  LOP3.LUT R6, R7, R6, RZ, 0x3c, !PT ;  /* 0x0000000607067212 */ /* 0x000fe200078e3cff */
[----:B------:R-:W-:Y:S01]  /*2750*/  IMAD R13, R195, 0x8, R8 ;  /* 0x00000008c30d7824 */ /* 0x000fe200078e0208 */
[----:B------:R-:W-:Y:S01]  /*2760*/  PLOP3.LUT P0, PT, PT, PT, UP0, 0x80, 0x0 ;  /* 0x000000000000781c */ /* 0x000fe20003f0f008 */
[----:B------:R-:W-:-:S02]  /*2770*/  VIADD R8, R196, 0x40 ;  /* 0x00000040c4087836 */ /* 0x000fc40000000000 */
[----:B------:R-:W-:-:S03]  /*2780*/  IMAD.U32 R13, R13, 0x20, R6 ;  /* 0x000000200d0d7824 */ /* 0x000fc600078e0006 */
[----:B------:R-:W-:Y:S01]  /*2790*/  ISETP.GE.AND P2, PT, R8, UR6, PT ;  /* 0x0000000608007c0c */ /* 0x000fe2000bf46270 */
[C---:B------:R-:W-:Y:S01]  /*27a0*/  VIADD R6, R13.reuse, 0x1000 ;  /* 0x000010000d067836 */ /* 0x040fe20000000000 */
[----:B------:R-:W-:-:S04]  /*27b0*/  LEA R7, R13, UR4, 0x1 ;  /* 0x000000040d077c11 */ /* 0x000fc8000f8e08ff */
[----:B------:R-:W-:Y:S01]  /*27c0*/  SEL R6, R6, R13, !P0 ;  /* 0x0000000d06067207 */ /* 0x000fe20004000000 */
[----:B------:R1:W-:Y:S01]  /*27d0*/  @P3 STS [R7+0x4000], RZ ;  /* 0x004000ff07003388 */ /* 0x0003e20000000800 */
[----:B------:R-:W-:Y:S02]  /*27e0*/  IMAD.U32 R13, RZ, RZ, UR18 ;  /* 0x00000012ff0d7e24 */ /* 0x000fe4000f8e00ff */
[----:B------:R-:W-:Y:S01]  /*27f0*/  LEA R221, R6, UR4, 0x1 ;  /* 0x0000000406dd7c11 */ /* 0x000fe2000f8e08ff */
        /* <DEDUP_REMOVED lines=13> */
.L_x_970:
[----:B------:R-:W-:Y:S05]  /*28d0*/  BSYNC B0 ;  /* 0x0000000000007941 */ /* 0x000fea0003800000 */
.L_x_969:
        /* <DEDUP_REMOVED lines=13> */
.L_x_972:
[----:B------:R-:W-:Y:S05]  /*29b0*/  BSYNC B0 ;  /* 0x0000000000007941 */ /* 0x000fea0003800000 */
.L_x_971:
        /* <DEDUP_REMOVED lines=17> */
.L_x_974:
[----:B------:R-:W-:Y:S05]  /*2ad0*/  BSYNC B0 ;  /* 0x0000000000007941 */ /* 0x000fea0003800000 */
.L_x_973:
        /* <DEDUP_REMOVED lines=21> */
.L_x_976:
[----:B------:R-:W-:Y:S05]  /*2c30*/  BSYNC B0 ;  /* 0x0000000000007941 */ /* 0x000fea0003800000 */
.L_x_975:
[----:B------:R-:W-:Y:S01]  /*2c40*/  UIMAD UR9, UR37, UR18, URZ ;  /* 0x00000012250972a4 */ /* 0x000fe2000f8e023f */
[----:B------:R-:W-:Y:S01]  /*2c50*/  IMAD.WIDE.U32 R12, R13, UR22, R202 ;  /* 0x000000160d0c7c25 */ /* 0x000fe2000f8e00ca */
[----:B------:R-:W-:Y:S01]  /*2c60*/  ULDC.64 UR20, c[0x0][0x260] ;  /* 0x0000980000147ab9 */ /* 0x000fe20000000a00 */
[C---:B-1----:R-:W-:Y:S01]  /*2c70*/  IADD3 R5, R192.reuse, 0x40, RZ ;  /* 0x00000040c0057810 */ /* 0x042fe20007ffe0ff */
        /* <DEDUP_REMOVED lines=41> */
.L_x_978:
[----:B------:R-:W-:Y:S05]  /*2f10*/  BSYNC B0 ;  /* 0x0000000000007941 */ /* 0x000fea0003800000 */
.L_x_977:
        /* <DEDUP_REMOVED lines=22> */
.L_x_980:
[----:B------:R-:W-:Y:S05]  /*3080*/  BSYNC B0 ;  /* 0x0000000000007941 */ /* 0x000fea0003800000 */
.L_x_979:
[----:B------:R-:W-:Y:S01]  /*3090*/  UIMAD UR6, UR37, UR16, URZ ;  /* 0x00000010250672a4 */ /* 0x000fe2000f8e023f */
[----:B------:R-:W-:Y:S01]  /*30a0*/  MOV R5, UR16 ;  /* 0x0000001000057c02 */ /* 0x000fe20008000f00 */
[----:B------:R2:W-:Y:S01]  /*30b0*/  @P3 STS [R7+0x8000], RZ ;  /* 0x008000ff07003388 */ /* 0x0005e20000000800 */
[----:B------:R-:W-:Y:S01]  /*30c0*/  ULDC.64 UR18, c[0x0][0x268] ;  /* 0x00009a0000127ab9 */ /* 0x000fe20000000a00 */
[----:B------:R-:W-:Y:S01]  /*30d0*/  UIMAD UR6, UR22, UR17, UR6 ;  /* 0x00000011160672a4 */ /* 0x000fe2000f8e0206 */
[----:B------:R-:W-:Y:S01]  /*30e0*/  IMAD R10, R10, UR18, RZ ;  /* 0x000000120a0a7c24 */ /* 0x000fe2000f8e02ff */
[----:B------:R2:W-:Y:S01]  /*30f0*/  @P3 STS [R7+0x8004], RZ ;  /* 0x008004ff07003388 */ /* 0x0005e20000000800 */
[----:B-1----:R-:W-:Y:S01]  /*3100*/  IMAD.WIDE.U32 R12, R5, UR22, R202 ;  /* 0x00000016050c7c25 */ /* 0x002fe2000f8e00ca */
[----:B------:R-:W-:Y:S02]  /*3110*/  BSSY B0, `(.L_x_981) ;  /* 0x000001c000007945 */ /* 0x000fe40003800000 */
[----:B------:R-:W-:Y:S01]  /*3120*/  MOV R5, UR6 ;  /* 0x0000000600057c02 */ /* 0x000fe20008000f00 */
[----:B------:R2:W-:Y:S01]  /*3130*/  @P3 STS.64 [R7+0x8008], RZ ;  /* 0x008008ff07003388 */ /* 0x0005e20000000a00 */
[----:B------:R-:W-:-:S04]  /*3140*/  IADD3 R14, P1, R12, UR28, RZ ;  /* 0x0000001c0c0e7c10 */ /* 0x000fc8000ff3e0ff */
        /* <DEDUP_REMOVED lines=24> */
.L_x_982:
[----:B------:R-:W-:Y:S05]  /*32d0*/  BSYNC B0 ;  /* 0x0000000000007941 */ /* 0x000fea0003800000 */
.L_x_981:
        /* <DEDUP_REMOVED lines=21> */
.L_x_984:
[----:B------:R-:W-:Y:S05]  /*3430*/  BSYNC B0 ;  /* 0x0000000000007941 */ /* 0x000fea0003800000 */
.L_x_983:
[----:B------:R-:W-:Y:S01]  /*3440*/  IMAD.MOV.U32 R11, RZ, RZ, 0x4 ;  /* 0x00000004ff0b7424 */ /* 0x000fe200078e00ff */
[----:B------:R-:W-:Y:S01]  /*3450*/  ISETP.NE.AND P1, PT, R4, RZ, PT ;  /* 0x000000ff0400720c */ /* 0x000fe20003f25270 */
[----:B-1----:R-:W2:Y:S02]  /*3460*/  LDG.E.64 R8, desc[UR14][R12.64+0x8] ;  /* 0x0000080e0c087981 */ /* 0x002ea4000c1e1b00 */
[----:B--234-:R-:W-:Y:S02]  /*3470*/  IMAD.MOV.U32 R7, RZ, RZ, 0x4 ;  /* 0x00000004ff077424 */ /* 0x01cfe400078e00ff */
[----:B------:R-:W-:Y:S01]  /*3480*/  IMAD.MOV.U32 R218, RZ, RZ, 0x7f800000 ;  /* 0x7f800000ffda7424 */ /* 0x000fe200078e00ff */
[----:B------:R-:W2:Y:S01]  /*3490*/  LDG.E.64 R4, desc[UR14][R12.64] ;  /* 0x0000000e0c047981 */ /* 0x000ea2000c1e1b00 */
[----:B------:R-:W-:Y:S02]  /*34a0*/  IMAD.MOV.U32 R220, RZ, RZ, 0x7f800000 ;  /* 0x7f800000ffdc7424 */ /* 0x000fe400078e00ff */
[----:B------:R-:W-:Y:S01]  /*34b0*/  IMAD.MOV.U32 R217, RZ, RZ, 0x7f800000 ;  /* 0x7f800000ffd97424 */ /* 0x000fe200078e00ff */
[----:B------:R-:W-:Y:S01]  /*34c0*/  UIMAD UR6, UR57, UR56, UR58 ;  /* 0x00000038390672a4 */ /* 0x000fe2000f8e023a */
[----:B------:R-:W-:Y:S01]  /*34d0*/  IMAD.WIDE R10, R192, R11, UR12 ;  /* 0x0000000cc00a7e25 */ /* 0x000fe2000f8e020b */
[----:B------:R-:W0:Y:S03]  /*34e0*/  LDGDEPBAR ;  /* 0x00000000000079af */ /* 0x000e260000000000 */
[----:B------:R-:W-:Y:S01]  /*34f0*/  IMAD.MOV.U32 R219, RZ, RZ, 0x7f800000 ;  /* 0x7f800000ffdb7424 */ /* 0x000fe200078e00ff */
[----:B------:R1:W5:Y:S01]  /*3500*/  @!P6 LDG.E R220, desc[UR14][R10.64+0x20] ;  /* 0x0000200e0adce981 */ /* 0x000362000c1e1900 */
[----:B------:R-:W-:Y:S01]  /*3510*/  @!P4 IMAD.WIDE R6, R6, R7, UR12 ;  /* 0x0000000c0606ce25 */ /* 0x000fe2000f8e0207 */
[----:B------:R-:W-:Y:S01]  /*3520*/  SHF.R.S32.HI R215, RZ, 0x1f, R214 ;  /* 0x0000001fffd77819 */ /* 0x000fe200000114d6 */
[----:B------:R-:W-:Y:S01]  /*3530*/  ULDC UR54, c[0x0][0x2d0] ;  /* 0x0000b40000367ab9 */ /* 0x000fe20000000800 */
[----:B------:R1:W5:Y:S01]  /*3540*/  @!P5 LDG.E R217, desc[UR14][R10.64+0x100] ;  /* 0x0001000e0ad9d981 */ /* 0x000362000c1e1900 */
[----:B------:R-:W-:-:S02]  /*3550*/  VIADD R182, R191, 0x1000 ;  /* 0x00001000bfb67836 */ /* 0x000fc40000000000 */
[----:B------:R-:W-:Y:S01]  /*3560*/  VIADD R181, R190, 0x1000 ;  /* 0x00001000beb57836 */ /* 0x000fe20000000000 */
[----:B------:R1:W5:Y:S01]  /*3570*/  @!P4 LDG.E R218, desc[UR14][R6.64] ;  /* 0x0000000e06dac981 */ /* 0x000362000c1e1900 */
[----:B------:R-:W-:Y:S02]  /*3580*/  USHF.L.U32 UR6, UR6, 0x5, URZ ;  /* 0x0000000506067899 */ /* 0x000fe4000800063f */
[----:B------:R-:W-:Y:S01]  /*3590*/  UIADD3 UR22, UR22, UR11, URZ ;  /* 0x0000000b16167290 */ /* 0x000fe2000fffe03f */
[----:B------:R1:W5:Y:S01]  /*35a0*/  @!P1 LDG.E R219, desc[UR14][R10.64] ;  /* 0x0000000e0adb9981 */ /* 0x000362000c1e1900 */
[----:B------:R-:W-:Y:S01]  /*35b0*/  USHF.R.S32.HI UR9, URZ, 0x1f, UR6 ;  /* 0x0000001f3f097899 */ /* 0x000fe20008011406 */
[----:B------:R-:W-:Y:S01]  /*35c0*/  SEL R182, R182, R191, !P0 ;  /* 0x000000bfb6b67207 */ /* 0x000fe20004000000 */
[----:B------:R-:W-:Y:S01]  /*35d0*/  IMAD.MOV.U32 R213, RZ, RZ, 0x4 ;  /* 0x00000004ffd57424 */ /* 0x000fe200078e00ff */
[----:B------:R-:W-:Y:S01]  /*35e0*/  SEL R181, R181, R190, !P0 ;  /* 0x000000beb5b57207 */ /* 0x000fe20004000000 */
[----:B------:R-:W-:Y:S01]  /*35f0*/  UIADD3 UR51, -UR7, 0x80, UR22 ;  /* 0x0000008007337890 */ /* 0x000fe2000fffe116 */
        /* <DEDUP_REMOVED lines=34> */
[----:B------:R-:W-:Y:S01]  /*3820*/  UIMAD UR35, UR5, 0x78, URZ ;  /* 0x00000078052378a4 */ /* 0x000fe2000f8e023f */
[----:B------:R-:W-:Y:S01]  /*3830*/  ULDC UR56, c[0x0][0x398] ;  /* 0x0000e60000387ab9 */ /* 0x000fe20000000800 */
[----:B------:R-:W-:Y:S02]  /*3840*/  UIADD3 UR36, -UR36, URZ, URZ ;  /* 0x0000003f24247290 */ /* 0x000fe4000fffe13f */
[----:B------:R-:W-:Y:S01]  /*3850*/  UIADD3 UR51, UR51, -UR61, URZ ;  /* 0x8000003d33337290 */ /* 0x000fe2000fffe03f */
[----:B------:R-:W-:Y:S01]  /*3860*/  UMOV UR28, UR10 ;  /* 0x0000000a001c7c82 */ /* 0x000fe20008000000 */
[----:B------:R-:W-:Y:S01]  /*3870*/  ULDC UR5, c[0x0][0x2ec] ;  /* 0x0000bb0000057ab9 */ /* 0x000fe20000000800 */
[----:B------:R-:W-:Y:S02]  /*3880*/  IADD3 R214, P2, P1, R8, UR6, R214 ;  /* 0x0000000608d67c10 */ /* 0x000fe4000f95e0d6 */
[----:B--2---:R-:W-:-:S02]  /*3890*/  R2UR UR6, R4 ;  /* 0x00000000040672ca */ /* 0x004fc400000e0000 */
        /* <DEDUP_REMOVED lines=16> */
.L_x_989:
[----:B------:R-:W0:Y:S01]  /*39a0*/  LDGDEPBAR ;  /* 0x00000000000079af */ /* 0x000e220000000000 */
[----:B------:R-:W-:Y:S01]  /*39b0*/  IMAD.U32 R120, RZ, RZ, UR30 ;  /* 0x0000001eff787e24 */ /* 0x000fe2000f8e00ff */
[----:B------:R-:W-:Y:S01]  /*39c0*/  USHF.L.U32 UR9, UR8, 0x7, URZ ;  /* 0x0000000708097899 */ /* 0x000fe2000800063f */
[----:B------:R-:W-:Y:S01]  /*39d0*/  IMAD.U32 R121, RZ, RZ, UR29 ;  /* 0x0000001dff797e24 */ /* 0x000fe2000f8e00ff */
[----:B------:R-:W-:Y:S01]  /*39e0*/  UMOV UR10, UR59 ;  /* 0x0000003b000a7c82 */ /* 0x000fe20008000000 */
[----:B------:R-:W-:Y:S01]  /*39f0*/  IMAD.IADD R116, R187, 0x1, R182 ;  /* 0x00000001bb747824 */ /* 0x000fe200078e02b6 */
[C---:B------:R-:W-:Y:S01]  /*3a00*/  LEA R118, P0, R192.reuse, R120, 0x2 ;  /* 0x00000078c0767211 */ /* 0x040fe200078010ff */
[----:B------:R-:W-:Y:S03]  /*3a10*/  UISETP.GE.AND UP0, UPT, UR9, UR51, UPT ;  /* 0x000000330900728c */ /* 0x000fe6000bf06270 */
[----:B------:R-:W-:Y:S03]  /*3a20*/  LEA.HI.X.SX32 R119, R192, R121, 0x2, P0 ;  /* 0x00000079c0777211 */ /* 0x000fe600000f16ff */
[----:B------:R-:W-:Y:S01]  /*3a30*/  PLOP3.LUT P0, PT, PT, PT, UP0, 0x80, 0x0 ;  /* 0x000000000000781c */ /* 0x000fe20003f0f008 */
[----:B------:R-:W-:Y:S04]  /*3a40*/  DEPBAR.LE SB0, 0x0 ;  /* 0x000080000000791a */ /* 0x000fe80000000000 */
[----:B------:R-:W-:Y:S06]  /*3a50*/  BAR.SYNC.DEFER_BLOCKING 0x0 ;  /* 0x0000000000007b1d */ /* 0x000fec0000010000 */
[----:B-----5:R1:W5:Y:S04]  /*3a60*/  LDG.E R231, desc[UR14][R118.64] ;  /* 0x0000000e76e77981 */ /* 0x020368000c1e1900 */
[----:B------:R1:W5:Y:S04]  /*3a70*/  LDG.E R230, desc[UR14][R118.64+0x20] ;  /* 0x0000200e76e67981 */ /* 0x000368000c1e1900 */
[----:B------:R1:W5:Y:S04]  /*3a80*/  LDG.E R229, desc[UR14][R118.64+0x100] ;  /* 0x0001000e76e57981 */ /* 0x000368000c1e1900 */
[----:B------:R1:W5:Y:S04]  /*3a90*/  LDG.E R228, desc[UR14][R118.64+0x120] ;  /* 0x0001200e76e47981 */ /* 0x000368000c1e1900 */
[----:B------:R-:W-:Y:S04]  /*3aa0*/  LDSM.16.M88.4 R68, [R182] ;  /* 0x00000000b644783b */ /* 0x000fe80000000200 */
[----:B------:R-:W2:Y:S04]  /*3ab0*/  LDSM.16.M88.4 R72, [R189+UR4+0x6000] ;  /* 0x00600004bd48783b */ /* 0x000ea80008000200 */
[----:B------:R-:W3:Y:S04]  /*3ac0*/  LDSM.16.M88.4 R76, [R182+0x1000] ;  /* 0x00100000b64c783b */ /* 0x000ee80000000200 */
[----:B------:R-:W4:Y:S04]  /*3ad0*/  LDSM.16.M88.4 R80, [R189+UR4+0x6400] ;  /* 0x00640004bd50783b */ /* 0x000f280008000200 */
[----:B------:R-:W1:Y:S04]  /*3ae0*/  LDSM.16.M88.4 R84, [R189+UR4+0x6800] ;  /* 0x00680004bd54783b */ /* 0x000e680008000200 */
[----:B------:R-:W1:Y:S04]  /*3af0*/  LDSM.16.M88.4 R88, [R189+UR4+0x6c00] ;  /* 0x006c0004bd58783b */ /* 0x000e680008000200 */
[----:B------:R-:W-:Y:S04]  /*3b00*/  LDSM.16.M88.4 R92, [R116] ;  /* 0x00000000745c783b */ /* 0x000fe80000000200 */
[----:B------:R-:W1:Y:S04]  /*3b10*/  LDSM.16.M88.4 R96, [R188] ;  /* 0x00000000bc60783b */ /* 0x000e680000000200 */
        /* <DEDUP_REMOVED lines=51> */
.L_x_985:
        /* <DEDUP_REMOVED lines=21> */
[----:B------:R-:W-:Y:S02]  /*3fa0*/  IADD3 R70, R79, 0x40, R76 ;  /* 0x000000404f467810 */ /* 0x000fe40007ffe04c */
[----:B------:R-:W-:Y:S02]  /*3fb0*/  VIMNMX R72, R72, UR7, PT ;  /* 0x0000000748487c48 */ /* 0x000fe4000bfe0100 */
[----:B------:R-:W-:Y:S02]  /*3fc0*/  LOP3.LUT R68, R68, 0x6, RZ, 0xc0, !PT ;  /* 0x0000000644447812 */ /* 0x000fe400078ec0ff */
[----:B------:R-:W-:Y:S03]  /*3fd0*/  VIMNMX R70, R70, UR7, PT ;  /* 0x0000000746467c48 */ /* 0x000fe6000bfe0100 */
[----:B------:R-:W-:Y:S01]  /*3fe0*/  IMAD R75, R193, 0x40, R68 ;  /* 0x00000040c14b7824 */ /* 0x000fe200078e0244 */
[----:B------:R-:W-:Y:S03]  /*3ff0*/  IADD3 R68, R77, 0x48, R76 ;  /* 0x000000484d447810 */ /* 0x000fe60007ffe04c */
[----:B------:R-:W-:Y:S01]  /*4000*/  IMAD R74, R74, 0x80, R75 ;  /* 0x000000804a4a7824 */ /* 0x000fe200078e024b */
[----:B------:R-:W-:Y:S03]  /*4010*/  VIMNMX R68, R68, UR7, PT ;  /* 0x0000000744447c48 */ /* 0x000fe6000bfe0100 */
        /* <DEDUP_REMOVED lines=207> */
.L_x_986:
[----:B------:R-:W-:Y:S01]  /*4d10*/  FSETP.NEU.FTZ.AND P1, PT, R219, -INF , PT ;  /* 0xff800000db00780b */ /* 0x000fe20003f3d000 */
[----:B------:R-:W-:Y:S01]  /*4d20*/  FMUL.FTZ R75, R217, 1.4426950216293334961 ;  /* 0x3fb8aa3bd94b7820 */ /* 0x000fe20000410000 */
[C---:B------:R-:W-:Y:S01]  /*4d30*/  FSETP.NEU.FTZ.AND P0, PT, R220.reuse, -INF , PT ;  /* 0xff800000dc00780b */ /* 0x040fe20003f1d000 */
[----:B------:R-:W-:Y:S01]  /*4d40*/  FMUL.FTZ R248, R219, 1.4426950216293334961 ;  /* 0x3fb8aa3bdbf87820 */ /* 0x000fe20000410000 */
[----:B------:R-:W-:Y:S01]  /*4d50*/  FMUL.FTZ R245, R220, 1.4426950216293334961 ;  /* 0x3fb8aa3bdcf57820 */ /* 0x000fe20000410000 */
[----:B------:R-:W-:Y:S01]  /*4d60*/  FMUL.FTZ R70, R218, 1.4426950216293334961 ;  /* 0x3fb8aa3bda467820 */ /* 0x000fe20000410000 */
[----:B------:R-:W-:Y:S01]  /*4d70*/  IMAD.WIDE.U32 R106, R214, -0x2daee0ad, RZ ;  /* 0xd2511f53d66a7825 */ /* 0x000fe200078e00ff */
[----:B------:R-:W-:Y:S02]  /*4d80*/  UISETP.GT.AND UP2, UPT, UR8, UR34, UPT ;  /* 0x000000220800728c */ /* 0x000fe4000bf44270 */
[----:B------:R-:W-:Y:S01]  /*4d90*/  FSEL R248, R248, RZ, P1 ;  /* 0x000000fff8f87208 */ /* 0x000fe20000800000 */
[----:B------:R-:W-:Y:S01]  /*4da0*/  IMAD.U32 R110, RZ, RZ, UR27 ;  /* 0x0000001bff6e7e24 */ /* 0x000fe2000f8e00ff */
[----:B------:R-:W-:Y:S02]  /*4db0*/  FSETP.NEU.FTZ.AND P1, PT, R217, -INF , PT ;  /* 0xff800000d900780b */ /* 0x000fe40003f3d000 */
[----:B------:R-:W-:Y:S01]  /*4dc0*/  FSEL R245, R245, RZ, P0 ;  /* 0x000000fff5f57208 */ /* 0x000fe20000000000 */
[--C-:B------:R-:W-:Y:S01]  /*4dd0*/  FFMA.FTZ R79, R49, UR5, -R248.reuse ;  /* 0x00000005314f7c23 */ /* 0x100fe200080108f8 */
[----:B------:R-:W-:Y:S01]  /*4de0*/  FSETP.NEU.FTZ.AND P0, PT, R218, -INF , PT ;  /* 0xff800000da00780b */ /* 0x000fe20003f1d000 */
[--C-:B------:R-:W-:Y:S01]  /*4df0*/  FFMA.FTZ R73, R5, UR5, -R248.reuse ;  /* 0x0000000505497c23 */ /* 0x100fe200080108f8 */
[----:B------:R-:W-:Y:S01]  /*4e00*/  FSEL R75, R75, RZ, P1 ;  /* 0x000000ff4b4b7208 */ /* 0x000fe20000800000 */
[----:B------:R-:W-:Y:S01]  /*4e10*/  FFMA.FTZ R83, R67, UR5, -R245 ;  /* 0x0000000543537c23 */ /* 0x000fe200080108f5 */
[----:B------:R-:W-:Y:S01]  /*4e20*/  FSEL R70, R70, RZ, P0 ;  /* 0x000000ff46467208 */ /* 0x000fe20000000000 */
[--C-:B------:R-:W-:Y:S01]  /*4e30*/  FFMA.FTZ R72, R21, UR5, -R248.reuse ;  /* 0x0000000515487c23 */ /* 0x100fe200080108f8 */
[----:B------:R-:W-:Y:S01]  /*4e40*/  FFMA.FTZ R71, R37, UR5, -R248 ;  /* 0x0000000525477c23 */ /* 0x000fe200080108f8 */
[--C-:B------:R-:W-:Y:S01]  /*4e50*/  FFMA.FTZ R80, R41, UR5, -R75.reuse ;  /* 0x0000000529507c23 */ /* 0x100fe2000801084b */
[--C-:B------:R-:W-:Y:S01]  /*4e60*/  FFMA.FTZ R96, R60, UR5, -R75.reuse ;  /* 0x000000053c607c23 */ /* 0x100fe2000801084b */
[--C-:B------:R-:W-:Y:S01]  /*4e70*/  FFMA.FTZ R85, R45, UR5, -R75.reuse ;  /* 0x000000052d557c23 */ /* 0x100fe2000801084b */
[--C-:B------:R-:W-:Y:S01]  /*4e80*/  FFMA.FTZ R81, R9, UR5, -R75.reuse ;  /* 0x0000000509517c23 */ /* 0x100fe2000801084b */
[----:B------:R-:W-:Y:S01]  /*4e90*/  FFMA.FTZ R77, R57, UR5, -R75 ;  /* 0x00000005394d7c23 */ /* 0x000fe2000801084b */
[--C-:B------:R-:W-:Y:S01]  /*4ea0*/  FFMA.FTZ R26, R26, UR5, -R70.reuse ;  /* 0x000000051a1a7c23 */ /* 0x100fe20008010846 */
[--C-:B------:R-:W-:Y:S01]  /*4eb0*/  FFMA.FTZ R239, R19, UR5, -R245.reuse ;  /* 0x0000000513ef7c23 */ /* 0x100fe200080108f5 */
[----:B------:R-:W-:Y:S01]  /*4ec0*/  MUFU.EX2 R5, R79 ;  /* 0x0000004f00057308 */ /* 0x000fe20000000800 */
[--C-:B------:R-:W-:Y:S01]  /*4ed0*/  FFMA.FTZ R99, R30, UR5, -R70.reuse ;  /* 0x000000051e637c23 */ /* 0x100fe20008010846 */
[--C-:B------:R-:W-:Y:S01]  /*4ee0*/  FFMA.FTZ R30, R59, UR5, -R70.reuse ;  /* 0x000000053b1e7c23 */ /* 0x100fe20008010846 */
[----:B------:R-:W-:Y:S01]  /*4ef0*/  LOP3.LUT R59, R106, UR52, RZ, 0x3c, !PT ;  /* 0x000000346a3b7c12 */ /* 0x000fe2000f8e3cff */
[--C-:B------:R-:W-:Y:S01]  /*4f00*/  FFMA.FTZ R76, R22, UR5, -R245.reuse ;  /* 0x00000005164c7c23 */ /* 0x100fe200080108f5 */
[--C-:B------:R-:W-:Y:S01]  /*4f10*/  FFMA.FTZ R94, R27, UR5, -R70.reuse ;  /* 0x000000051b5e7c23 */ /* 0x100fe20008010846 */
[--C-:B------:R-:W-:Y:S01]  /*4f20*/  FFMA.FTZ R11, R11, UR5, -R70.reuse ;  /* 0x000000050b0b7c23 */ /* 0x100fe20008010846 */
[----:B------:R-:W-:Y:S03]  /*4f30*/  FFMA.FTZ R244, R15, UR5, -R70 ;  /* 0x000000050ff47c23 */ /* 0x000fe60008010846 */
[----:B------:R-:W-:Y:S01]  /*4f40*/  MUFU.EX2 R19, R80 ;  /* 0x0000005000137308 */ /* 0x000fe20000000800 */
[--C-:B------:R-:W-:Y:S01]  /*4f50*/  FFMA.FTZ R82, R6, UR5, -R245.reuse ;  /* 0x0000000506527c23 */ /* 0x100fe200080108f5 */
[--C-:B------:R-:W-:Y:S01]  /*4f60*/  FFMA.FTZ R90, R17, UR5, -R248.reuse ;  /* 0x00000005115a7c23 */ /* 0x100fe200080108f8 */
[----:B------:R-:W-:Y:S01]  /*4f70*/  FFMA.FTZ R84, R33, UR5, -R248 ;  /* 0x0000000521547c23 */ /* 0x000fe200080108f8 */
        /* <DEDUP_REMOVED lines=18> */
[----:B------:R-:W-:Y:S01]  /*50a0*/  FFMA.FTZ R75, R61, UR5, -R75 ;  /* 0x000000053d4b7c23 */ /* 0x000fe2000801084b */
[----:B------:R-:W-:Y:S03]  /*50b0*/  FFMA.FTZ R61, R47, UR5, -R70 ;  /* 0x000000052f3d7c23 */ /* 0x000fe60008010846 */
[----:B------:R-:W-:Y:S01]  /*50c0*/  MUFU.EX2 R33, R72 ;  /* 0x0000004800217308 */ /* 0x000fe20000000800 */
[----:B------:R-:W-:Y:S02]  /*50d0*/  IMAD.U32 R47, RZ, RZ, UR8 ;  /* 0x00000008ff2f7e24 */ /* 0x000fe4000f8e00ff */
[--C-:B------:R-:W-:Y:S01]  /*50e0*/  FFMA.FTZ R251, R23, UR5, -R245.reuse ;  /* 0x0000000517fb7c23 */ /* 0x100fe200080108f5 */
[----:B------:R-:W-:Y:S01]  /*50f0*/  FFMA.FTZ R97, R36, UR5, -R248 ;  /* 0x0000000524617c23 */ /* 0x000fe200080108f8 */
[--C-:B------:R-:W-:Y:S01]  /*5100*/  FFMA.FTZ R88, R39, UR5, -R245.reuse ;  /* 0x0000000527587c23 */ /* 0x100fe200080108f5 */
[----:B------:R-:W-:Y:S02]  /*5110*/  IMAD R102, R47, 0x8, R194 ;  /* 0x000000082f667824 */ /* 0x000fe400078e02c2 */
[----:B------:R-:W-:Y:S01]  /*5120*/  FFMA.FTZ R47, R58, UR5, -R70 ;  /* 0x000000053a2f7c23 */ /* 0x000fe20008010846 */
        /* <DEDUP_REMOVED lines=10> */
[----:B------:R-:W-:Y:S01]  /*51d0*/  FFMA.FTZ R248, R53, UR5, -R248 ;  /* 0x0000000535f87c23 */ /* 0x000fe200080108f8 */
        /* <DEDUP_REMOVED lines=9> */
[C---:B------:R-:W-:Y:S02]  /*5270*/  VIADD R112, R102.reuse, 0x4 ;  /* 0x0000000466707836 */ /* 0x040fe40000000000 */
[----:B------:R-:W-:Y:S05]  /*5280*/  IMAD.WIDE.U32 R102, R102, -0x326172a9, RZ ;  /* 0xcd9e8d5766667825 */ /* 0x000fea00078e00ff */
[----:B------:R-:W-:Y:S01]  /*5290*/  MUFU.EX2 R54, R71 ;  /* 0x0000004700367308 */ /* 0x000fe20000000800 */
[----:B------:R-:W-:Y:S01]  /*52a0*/  IMAD.WIDE.U32 R112, R112, -0x326172a9, RZ ;  /* 0xcd9e8d5770707825 */ /* 0x000fe200078e00ff */
[-C--:B------:R-:W-:Y:S03]  /*52b0*/  LOP3.LUT R104, R103, R215.reuse, RZ, 0x3c, !PT ;  /* 0x000000d767687212 */ /* 0x080fe600078e3cff */
[----:B------:R-:W-:Y:S01]  /*52c0*/  IMAD R110, R110, 0x2, R193 ;  /* 0x000000026e6e7824 */ /* 0x000fe200078e02c1 */
[----:B------:R-:W-:Y:S01]  /*52d0*/  LOP3.LUT R100, R113, R215, RZ, 0x3c, !PT ;  /* 0x000000d771647212 */ /* 0x000fe200078e3cff */
[----:B------:R-:W-:Y:S03]  /*52e0*/  IMAD.WIDE.U32 R104, R104, -0x2daee0ad, RZ ;  /* 0xd2511f5368687825 */ /* 0x000fe600078e00ff */
[----:B------:R-:W-:Y:S01]  /*52f0*/  MUFU.EX2 R22, R98 ;  /* 0x0000006200167308 */ /* 0x000fe20000000800 */
[----:B------:R-:W-:Y:S01]  /*5300*/  IMAD.WIDE.U32 R100, R100, -0x2daee0ad, RZ ;  /* 0xd2511f5364647825 */ /* 0x000fe200078e00ff */
[C---:B------:R-:W-:Y:S03]  /*5310*/  LOP3.LUT R114, R59.reuse, R105, RZ, 0x3c, !PT ;  /* 0x000000693b727212 */ /* 0x040fe600078e3cff */
[----:B------:R-:W-:Y:S01]  /*5320*/  IMAD.SHL.U32 R110, R110, 0x2, RZ ;  /* 0x000000026e6e7824 */ /* 0x000fe200078e00ff */
[----:B------:R-:W-:Y:S04]  /*5330*/  LOP3.LUT R122, R59, R101, RZ, 0x3c, !PT ;  /* 0x000000653b7a7212 */ /* 0x000fe800078e3cff */
[----:B------:R1:W-:Y:S01]  /*5340*/  MUFU.EX2 R23, R94 ;  /* 0x0000005e00177308 */ /* 0x0003e20000000800 */
[----:B------:R-:W-:Y:S04]  /*5350*/  IMAD.WIDE.U32 R114, R114, -0x326172a9, RZ ;  /* 0xcd9e8d5772727825 */ /* 0x000fe800078e00ff */
[----:B------:R-:W-:Y:S05]  /*5360*/  IMAD.WIDE.U32 R122, R122, -0x326172a9, RZ ;  /* 0xcd9e8d577a7a7825 */ /* 0x000fea00078e00ff */
[----:B------:R-:W-:Y:S01]  /*5370*/  MUFU.EX2 R60, R99 ;  /* 0x00000063003c7308 */ /* 0x000fe20000000800 */
[----:B------:R-:W-:Y:S01]  /*5380*/  VIADD R106, R110, 0x1 ;  /* 0x000000016e6a7836 */ /* 0x000fe20000000000 */
[C---:B------:R-:W-:Y:S04]  /*5390*/  LOP3.LUT R110, R107.reuse, UR33, R110, 0x96, !PT ;  /* 0x000000216b6e7c12 */ /* 0x040fe8000f8e966e */
[----:B------:R-:W-:Y:S01]  /*53a0*/  LOP3.LUT R106, R107, UR33, R106, 0x96, !PT ;  /* 0x000000216b6a7c12 */ /* 0x000fe2000f8e966a */
[----:B------:R-:W-:Y:S03]  /*53b0*/  IMAD.WIDE.U32 R110, R110, -0x326172a9, RZ ;  /* 0xcd9e8d576e6e7825 */ /* 0x000fe600078e00ff */
[----:B------:R-:W-:Y:S01]  /*53c0*/  MUFU.EX2 R41, R11 ;  /* 0x0000000b00297308 */ /* 0x000fe20000000800 */
[--C-:B-1----:R-:W-:Y:S01]  /*53d0*/  FFMA.FTZ R94, R43, UR5, -R70.reuse ;  /* 0x000000052b5e7c23 */ /* 0x102fe20008010846 */
[----:B------:R-:W-:Y:S01]  /*53e0*/  FFMA.FTZ R43, R63, UR5, -R70 ;  /* 0x000000053f2b7c23 */ /* 0x000fe20008010846 */
[C---:B------:R-:W-:Y:S01]  /*53f0*/  LOP3.LUT R116, R111.reuse, UR26, R102, 0x96, !PT ;  /* 0x0000001a6f747c12 */ /* 0x040fe2000f8e9666 */
[----:B------:R-:W-:Y:S01]  /*5400*/  IMAD.WIDE.U32 R106, R106, -0x326172a9, RZ ;  /* 0xcd9e8d576a6a7825 */ /* 0x000fe200078e00ff */
[----:B------:R-:W-:Y:S02]  /*5410*/  LOP3.LUT R126, R111, UR26, R112, 0x96, !PT ;  /* 0x0000001a6f7e7c12 */ /* 0x000fe4000f8e9670 */
[----:B------:R-:W-:Y:S03]  /*5420*/  LOP3.LUT R120, R115, UR25, R110, 0x96, !PT ;  /* 0x0000001973787c12 */ /* 0x000fe6000f8e966e */
[----:B------:R1:W-:Y:S01]  /*5430*/  MUFU.EX2 R63, R83 ;  /* 0x00000053003f7308 */ /* 0x0003e20000000800 */
[C---:B------:R-:W-:Y:S01]  /*5440*/  LOP3.LUT R112, R107.reuse, UR26, R112, 0x96, !PT ;  /* 0x0000001a6b707c12 */ /* 0x040fe2000f8e9670 */
[----:B------:R-:W-:Y:S01]  /*5450*/  IMAD.WIDE.U32 R126, R126, -0x2daee0ad, RZ ;  /* 0xd2511f537e7e7825 */ /* 0x000fe200078e00ff */
[----:B------:R-:W-:Y:S02]  /*5460*/  LOP3.LUT R102, R107, UR26, R102, 0x96, !PT ;  /* 0x0000001a6b667c12 */ /* 0x000fe4000f8e9666 */
[----:B------:R-:W-:Y:S01]  /*5470*/  LOP3.LUT R108, R115, UR25, R106, 0x96, !PT ;  /* 0x00000019736c7c12 */ /* 0x000fe2000f8e966a */
[----:B------:R-:W-:Y:S01]  /*5480*/  IMAD.WIDE.U32 R112, R112, -0x2daee0ad, RZ ;  /* 0xd2511f5370707825 */ /* 0x000fe200078e00ff */
[----:B------:R-:W-:Y:S03]  /*5490*/  LOP3.LUT R58, R127, UR24, R100, 0x96, !PT ;  /* 0x000000187f3a7c12 */ /* 0x000fe6000f8e9664 */
[----:B------:R-:W-:Y:S01]  /*54a0*/  MUFU.EX2 R15, R97 ;  /* 0x00000061000f7308 */ /* 0x000fe20000000800 */
[----:B------:R-:W-:Y:S01]  /*54b0*/  LOP3.LUT R110, R123, UR25, R110, 0x96, !PT ;  /* 0x000000197b6e7c12 */ /* 0x000fe2000f8e966e */
[----:B------:R-:W-:Y:S01]  /*54c0*/  IMAD.WIDE.U32 R120, R120, -0x2daee0ad, RZ ;  /* 0xd2511f5378787825 */ /* 0x000fe200078e00ff */
[----:B------:R-:W-:Y:S02]  /*54d0*/  LOP3.LUT R98, R113, UR24, R100, 0x96, !PT ;  /* 0x0000001871627c12 */ /* 0x000fe4000f8e9664 */
[----:B------:R-:W-:Y:S01]  /*54e0*/  LOP3.LUT R106, R123, UR25, R106, 0x96, !PT ;  /* 0x000000197b6a7c12 */ /* 0x000fe2000f8e966a */
[----:B------:R-:W-:Y:S04]  /*54f0*/  IMAD.WIDE.U32 R58, R58, -0x326172a9, RZ ;  /* 0xcd9e8d573a3a7825 */ /* 0x000fe800078e00ff */
        /* <DEDUP_REMOVED lines=10> */
[----:B------:R3:W-:Y:S01]  /*55a0*/  MUFU.EX2 R53, R82 ;  /* 0x0000005200357308 */ /* 0x0007e20000000800 */
[----:B------:R-:W-:Y:S01]  /*55b0*/  IMAD.WIDE.U32 R112, R112, -0x326172a9, RZ ;  /* 0xcd9e8d5770707825 */ /* 0x000fe200078e00ff */
[----:B-1----:R-:W-:Y:S03]  /*55c0*/  LOP3.LUT R83, R127, UR21, R58, 0x96, !PT ;  /* 0x000000157f537c12 */ /* 0x002fe6000f8e963a */
[----:B------:R-:W-:Y:S05]  /*55d0*/  IMAD.WIDE.U32 R110, R110, -0x326172a9, RZ ;  /* 0xcd9e8d576e6e7825 */ /* 0x000fea00078e00ff */
[----:B------:R1:W-:Y:S01]  /*55e0*/  MUFU.EX2 R21, R93 ;  /* 0x0000005d00157308 */ /* 0x0003e20000000800 */
[----:B------:R-:W-:Y:S01]  /*55f0*/  IMAD.WIDE.U32 R98, R98, -0x326172a9, RZ ;  /* 0xcd9e8d5762627825 */ /* 0x000fe200078e00ff */
[----:B--2---:R-:W-:Y:S03]  /*5600*/  LOP3.LUT R96, R111, UR19, R126, 0x96, !PT ;  /* 0x000000136f607c12 */ /* 0x004fe6000f8e967e */
[----:B------:R-:W-:Y:S01]  /*5610*/  IMAD.WIDE.U32 R108, R108, -0x2daee0ad, RZ ;  /* 0xd2511f536c6c7825 */ /* 0x000fe200078e00ff */
[----:B------:R-:W-:Y:S04]  /*5620*/  LOP3.LUT R122, R99, UR23, R122, 0x96, !PT ;  /* 0x00000017637a7c12 */ /* 0x000fe8000f8e967a */
[----:B------:R-:W-:Y:S01]  /*5630*/  MUFU.EX2 R39, R90 ;  /* 0x0000005a00277308 */ /* 0x000fe20000000800 */
[----:B------:R-:W-:Y:S01]  /*5640*/  LOP3.LUT R98, R113, UR21, R98, 0x96, !PT ;  /* 0x0000001571627c12 */ /* 0x000fe2000f8e9662 */
[----:B---3--:R-:W-:Y:S04]  /*5650*/  IMAD.WIDE.U32 R82, R83, -0x2daee0ad, RZ ;  /* 0xd2511f5353527825 */ /* 0x008fe800078e00ff */
[----:B------:R-:W-:Y:S01]  /*5660*/  IMAD.WIDE.U32 R98, R98, -0x2daee0ad, RZ ;  /* 0xd2511f5362627825 */ /* 0x000fe200078e00ff */
[----:B------:R-:W-:Y:S03]  /*5670*/  LOP3.LUT R61, R83, UR18, R124, 0x96, !PT ;  /* 0x00000012533d7c12 */ /* 0x000fe6000f8e967c */
[----:B------:R-:W-:Y:S01]  /*5680*/  MUFU.EX2 R31, R76 ;  /* 0x0000004c001f7308 */ /* 0x000fe20000000800 */
[--C-:B-1----:R-:W-:Y:S01]  /*5690*/  FFMA.FTZ R93, R46, UR5, -R70.reuse ;  /* 0x000000052e5d7c23 */ /* 0x102fe20008010846 */
[----:B------:R-:W-:Y:S01]  /*56a0*/  FFMA.FTZ R70, R62, UR5, -R70 ;  /* 0x000000053e467c23 */ /* 0x000fe20008010846 */
[----:B------:R-:W-:Y:S04]  /*56b0*/  IMAD.WIDE.U32 R122, R122, -0x2daee0ad, RZ ;  /* 0xd2511f537a7a7825 */ /* 0x000fe800078e00ff */
[----:B------:R-:W-:Y:S01]  /*56c0*/  IMAD.WIDE.U32 R96, R96, -0x2daee0ad, RZ ;  /* 0xd2511f5360607825 */ /* 0x000fe200078e00ff */
[----:B------:R-:W-:Y:S02]  /*56d0*/  LOP3.LUT R106, R123, UR20, R106, 0x96, !PT ;  /* 0x000000147b6a7c12 */ /* 0x000fe4000f8e966a */
[----:B------:R1:W-:Y:S01]  /*56e0*/  MUFU.EX2 R51, R95 ;  /* 0x0000005f00337308 */ /* 0x0003e20000000800 */
[----:B------:R-:W-:Y:S01]  /*56f0*/  LOP3.LUT R46, R99, UR18, R122, 0x96, !PT ;  /* 0x00000012632e7c12 */ /* 0x000fe2000f8e967a */
[----:B------:R-:W-:Y:S01]  /*5700*/  IMAD.WIDE.U32 R116, R116, -0x2daee0ad, RZ ;  /* 0xd2511f5374747825 */ /* 0x000fe200078e00ff */
[----:B------:R-:W-:Y:S02]  /*5710*/  SHF.R.U32.HI R58, RZ, 0x10, R96 ;  /* 0x00000010ff3a7819 */ /* 0x000fe40000011660 */
[----:B------:R-:W-:Y:S01]  /*5720*/  LOP3.LUT R82, R97, UR16, R82, 0x96, !PT ;  /* 0x0000001061527c12 */ /* 0x000fe2000f8e9652 */
[----:B------:R-:W-:Y:S01]  /*5730*/  IMAD.WIDE.U32 R106, R106, -0x326172a9, RZ ;  /* 0xcd9e8d576a6a7825 */ /* 0x000fe200078e00ff */
[----:B------:R-:W-:Y:S03]  /*5740*/  LOP3.LUT R118, R117, UR24, R104, 0x96, !PT ;  /* 0x0000001875767c12 */ /* 0x000fe6000f8e9668 */
[----:B------:R2:W-:Y:S01]  /*5750*/  MUFU.EX2 R35, R14 ;  /* 0x0000000e00237308 */ /* 0x0005e20000000800 */
[----:B------:R-:W-:Y:S01]  /*5760*/  LOP3.LUT R116, R121, UR22, R116, 0x96, !PT ;  /* 0x0000001679747c12 */ /* 0x000fe2000f8e9674 */
[----:B------:R-:W-:Y:S01]  /*5770*/  IMAD.WIDE.U32 R102, R102, -0x2daee0ad, RZ ;  /* 0xd2511f5366667825 */ /* 0x000fe200078e00ff */
[----:B------:R-:W-:Y:S02]  /*5780*/  LOP3.LUT R112, R107, UR19, R112, 0x96, !PT ;  /* 0x000000136b707c12 */ /* 0x000fe4000f8e9670 */
[----:B------:R-:W-:Y:S01]  /*5790*/  LOP3.LUT R58, R58, 0xff, RZ, 0xc0, !PT ;  /* 0x000000ff3a3a7812 */ /* 0x000fe200078ec0ff */
[----:B------:R-:W-:Y:S01]  /*57a0*/  IMAD.WIDE.U32 R118, R118, -0x326172a9, RZ ;  /* 0xcd9e8d5776767825 */ /* 0x000fe200078e00ff */
[----:B------:R-:W-:Y:S03]  /*57b0*/  LOP3.LUT R104, R103, UR24, R104, 0x96, !PT ;  /* 0x0000001867687c12 */ /* 0x000fe6000f8e9668 */
[----:B------:R-:W3:Y:S01]  /*57c0*/  MUFU.EX2 R238, R238 ;  /* 0x000000ee00ee7308 */ /* 0x000ee20000000800 */
[----:B------:R-:W-:Y:S01]  /*57d0*/  LOP3.LUT R102, R109, UR22, R102, 0x96, !PT ;  /* 0x000000166d667c12 */ /* 0x000fe2000f8e9666 */
[----:B------:R-:W-:Y:S01]  /*57e0*/  IMAD.WIDE.U32 R112, R112, -0x2daee0ad, RZ ;  /* 0xd2511f5370707825 */ /* 0x000fe200078e00ff */
[----:B------:R-:W-:Y:S02]  /*57f0*/  LOP3.LUT R100, R119, UR23, R114, 0x96, !PT ;  /* 0x0000001777647c12 */ /* 0x000fe4000f8e9672 */
[----:B-1----:R-:W-:Y:S01]  /*5800*/  LOP3.LUT R95, R96, 0xff, RZ, 0xc0, !PT ;  /* 0x000000ff605f7812 */ /* 0x002fe200078ec0ff */
[----:B------:R-:W-:Y:S01]  /*5810*/  IMAD.WIDE.U32 R104, R104, -0x326172a9, RZ ;  /* 0xcd9e8d5768687825 */ /* 0x000fe200078e00ff */
[----:B------:R-:W-:Y:S03]  /*5820*/  LOP3.LUT R26, R112, 0xffff, RZ, 0xc0, !PT ;  /* 0x0000ffff701a7812 */ /* 0x000fe600078ec0ff */
[----:B------:R1:W-:Y:S01]  /*5830*/  MUFU.EX2 R6, R87 ;  /* 0x0000005700067308 */ /* 0x0003e20000000800 */
[----:B--2---:R-:W-:Y:S01]  /*5840*/  SHF.R.U32.HI R14, RZ, 0x18, R96 ;  /* 0x00000018ff0e7819 */ /* 0x004fe20000011660 */
[----:B------:R-:W-:Y:S01]  /*5850*/  IMAD.WIDE.U32 R116, R116, -0x326172a9, RZ ;  /* 0xcd9e8d5774747825 */ /* 0x000fe200078e00ff */
[----:B------:R-:W-:Y:S02]  /*5860*/  LOP3.LUT R114, R105, UR23, R114, 0x96, !PT ;  /* 0x0000001769727c12 */ /* 0x000fe4000f8e9672 */
[----:B------:R-:W-:Y:S01]  /*5870*/  LOP3.LUT R96, R96, 0xffff, RZ, 0xc0, !PT ;  /* 0x0000ffff60607812 */ /* 0x000fe200078ec0ff */
[----:B------:R-:W-:Y:S01]  /*5880*/  IMAD.WIDE.U32 R100, R100, -0x2daee0ad, RZ ;  /* 0xd2511f5364647825 */ /* 0x000fe200078e00ff */
[----:B------:R-:W-:Y:S03]  /*5890*/  LOP3.LUT R118, R117, UR21, R118, 0x96, !PT ;  /* 0x0000001575767c12 */ /* 0x000fe6000f8e9676 */
[----:B------:R2:W-:Y:S01]  /*58a0*/  MUFU.EX2 R50, R74 ;  /* 0x0000004a00327308 */ /* 0x0005e20000000800 */
[----:B------:R-:W-:Y:S01]  /*58b0*/  ISETP.LE.U32.AND P6, PT, R95, UR6, PT ;  /* 0x000000065f007c0c */ /* 0x000fe2000bfc3070 */
[----:B------:R-:W-:Y:S01]  /*58c0*/  IMAD.WIDE.U32 R114, R114, -0x2daee0ad, RZ ;  /* 0xd2511f5372727825 */ /* 0x000fe200078e00ff */
[----:B------:R-:W-:Y:S02]  /*58d0*/  LOP3.LUT R120, R101, UR20, R120, 0x96, !PT ;  /* 0x0000001465787c12 */ /* 0x000fe4000f8e9678 */
[----:B------:R-:W-:Y:S01]  /*58e0*/  ISETP.LE.U32.AND P5, PT, R14, UR6, PT ;  /* 0x000000060e007c0c */ /* 0x000fe2000bfa3070 */
[----:B------:R-:W-:Y:S01]  /*58f0*/  IMAD.WIDE.U32 R118, R118, -0x2daee0ad, RZ ;  /* 0xd2511f5376767825 */ /* 0x000fe200078e00ff */
[----:B------:R-:W-:Y:S03]  /*5900*/  LOP3.LUT R108, R115, UR20, R108, 0x96, !PT ;  /* 0x00000014736c7c12 */ /* 0x000fe6000f8e966c */
[----:B------:R-:W4:Y:S01]  /*5910*/  MUFU.EX2 R235, R235 ;  /* 0x000000eb00eb7308 */ /* 0x000f220000000800 */
[----:B------:R-:W-:Y:S01]  /*5920*/  SHF.R.U32.HI R96, RZ, 0x8, R96 ;  /* 0x00000008ff607819 */ /* 0x000fe20000011660 */
[----:B------:R-:W-:Y:S01]  /*5930*/  IMAD.WIDE.U32 R120, R120, -0x326172a9, RZ ;  /* 0xcd9e8d5778787825 */ /* 0x000fe200078e00ff */
[----:B------:R-:W-:Y:S02]  /*5940*/  LOP3.LUT R100, R119, UR18, R100, 0x96, !PT ;  /* 0x0000001277647c12 */ /* 0x000fe4000f8e9664 */
[----:B------:R-:W-:Y:S01]  /*5950*/  LOP3.LUT R96, R96, 0xffff, RZ, 0xc0, !PT ;  /* 0x0000ffff60607812 */ /* 0x000fe200078ec0ff */
[----:B------:R-:W-:Y:S01]  /*5960*/  IMAD.WIDE.U32 R108, R108, -0x326172a9, RZ ;  /* 0xcd9e8d576c6c7825 */ /* 0x000fe200078e00ff */
[----:B------:R-:W-:Y:S03]  /*5970*/  LOP3.LUT R116, R121, UR19, R116, 0x96, !PT ;  /* 0x0000001379747c12 */ /* 0x000fe6000f8e9674 */
[----:B------:R-:W-:Y:S01]  /*5980*/  MUFU.EX2 R66, R84 ;  /* 0x0000005400427308 */ /* 0x000fe20000000800 */
[----:B------:R-:W-:Y:S01]  /*5990*/  SHF.R.U32.HI R26, RZ, 0x8, R26 ;  /* 0x00000008ff1a7819 */ /* 0x000fe2000001161a */
[----:B------:R-:W-:Y:S03]  /*59a0*/  IMAD.WIDE.U32 R100, R100, -0x326172a9, RZ ;  /* 0xcd9e8d5764647825 */ /* 0x000fe600078e00ff */
[----:B------:R-:W-:Y:S01]  /*59b0*/  LOP3.LUT R26, R26, 0xffff, RZ, 0xc0, !PT ;  /* 0x0000ffff1a1a7812 */ /* 0x000fe200078ec0ff */
[----:B------:R-:W-:Y:S01]  /*59c0*/  IMAD.WIDE.U32 R116, R116, -0x2daee0ad, RZ ;  /* 0xd2511f5374747825 */ /* 0x000fe200078e00ff */
[----:B------:R-:W-:Y:S03]  /*59d0*/  LOP3.LUT R11, R100, 0xff, RZ, 0xc0, !PT ;  /* 0x000000ff640b7812 */ /* 0x000fe600078ec0ff */
[----:B------:R3:W-:Y:S01]  /*59e0*/  MUFU.EX2 R25, R92 ;  /* 0x0000005c00197308 */ /* 0x0007e20000000800 */
[----:B------:R-:W-:Y:S01]  /*59f0*/  SHF.R.U32.HI R88, RZ, 0x18, R100 ;  /* 0x00000018ff587819 */ /* 0x000fe20000011664 */
[----:B------:R-:W-:Y:S01]  /*5a00*/  IMAD.WIDE.U32 R102, R102, -0x326172a9, RZ ;  /* 0xcd9e8d5766667825 */ /* 0x000fe200078e00ff */
[----:B------:R-:W-:Y:S02]  /*5a10*/  ISETP.LE.U32.AND P3, PT, R11, UR6, PT ;  /* 0x000000060b007c0c */ /* 0x000fe4000bf63070 */
[----:B------:R-:W-:Y:S02]  /*5a20*/  LOP3.LUT R90, R101, UR17, R120, 0x96, !PT ;  /* 0x00000011655a7c12 */ /* 0x000fe4000f8e9678 */
[----:B------:R-:W-:Y:S03]  /*5a30*/  LOP3.LUT R104, R103, UR21, R104, 0x96, !PT ;  /* 0x0000001567687c12 */ /* 0x000fe6000f8e9668 */
[----:B------:R-:W4:Y:S01]  /*5a40*/  MUFU.EX2 R239, R239 ;  /* 0x000000ef00ef7308 */ /* 0x000f220000000800 */
[----:B------:R-:W-:Y:S02]  /*5a50*/  LOP3.LUT R103, R116, 0xff, RZ, 0xc0, !PT ;  /* 0x000000ff74677812 */ /* 0x000fe400078ec0ff */
[----:B------:R-:W-:Y:S01]  /*5a60*/  LOP3.LUT R102, R109, UR19, R102, 0x96, !PT ;  /* 0x000000136d667c12 */ /* 0x000fe2000f8e9666 */
[----:B------:R-:W-:Y:S01]  /*5a70*/  IMAD.WIDE.U32 R104, R104, -0x2daee0ad, RZ ;  /* 0xd2511f5368687825 */ /* 0x000fe200078e00ff */
[----:B------:R-:W-:Y:S02]  /*5a80*/  SHF.R.U32.HI R109, RZ, 0x10, R100 ;  /* 0x00000010ff6d7819 */ /* 0x000fe40000011664 */
[----:B------:R-:W-:Y:S03]  /*5a90*/  ISETP.LE.U32.AND P2, PT, R103, UR6, PT ;  /* 0x0000000667007c0c */ /* 0x000fe6000bf43070 */
[----:B------:R-:W4:Y:S01]  /*5aa0*/  MUFU.EX2 R232, R232 ;  /* 0x000000e800e87308 */ /* 0x000f220000000800 */
[----:B------:R-:W-:Y:S01]  /*5ab0*/  LOP3.LUT R114, R105, UR18, R114, 0x96, !PT ;  /* 0x0000001269727c12 */ /* 0x000fe2000f8e9672 */
[----:B------:R-:W-:Y:S01]  /*5ac0*/  IMAD.WIDE.U32 R102, R102, -0x2daee0ad, RZ ;  /* 0xd2511f5366667825 */ /* 0x000fe200078e00ff */
[----:B------:R-:W-:Y:S02]  /*5ad0*/  LOP3.LUT R100, R100, 0xffff, RZ, 0xc0, !PT ;  /* 0x0000ffff64647812 */ /* 0x000fe400078ec0ff */
[----:B------:R-:W-:Y:S01]  /*5ae0*/  SHF.R.U32.HI R101, RZ, 0x18, R116 ;  /* 0x00000018ff657819 */ /* 0x000fe20000011674 */
[----:B------:R-:W-:Y:S01]  /*5af0*/  IMAD.WIDE.U32 R114, R114, -0x326172a9, RZ ;  /* 0xcd9e8d5772727825 */ /* 0x000fe200078e00ff */
[----:B------:R-:W-:Y:S03]  /*5b00*/  ISETP.LE.U32.AND P4, PT, R88, UR6, PT ;  /* 0x0000000658007c0c */ /* 0x000fe6000bf83070 */
[----:B------:R-:W4:Y:S01]  /*5b10*/  MUFU.EX2 R234, R234 ;  /* 0x000000ea00ea7308 */ /* 0x000f220000000800 */
[----:B------:R-:W-:Y:S02]  /*5b20*/  ISETP.LE.U32.AND P1, PT, R101, UR6, PT ;  /* 0x0000000665007c0c */ /* 0x000fe4000bf23070 */
[----:B------:R-:W-:Y:S02]  /*5b30*/  LOP3.LUT R76, R114, 0xff, RZ, 0xc0, !PT ;  /* 0x000000ff724c7812 */ /* 0x000fe400078ec0ff */
[----:B------:R-:W-:Y:S02]  /*5b40*/  LOP3.LUT R83, R115, UR17, R108, 0x96, !PT ;  /* 0x0000001173537c12 */ /* 0x000fe4000f8e966c */
[----:B------:R-:W-:Y:S03]  /*5b50*/  ISETP.LE.U32.AND P0, PT, R76, UR6, PT ;  /* 0x000000064c007c0c */ /* 0x000fe6000bf03070 */
[----:B------:R-:W4:Y:S01]  /*5b60*/  MUFU.EX2 R236, R236 ;  /* 0x000000ec00ec7308 */ /* 0x000f220000000800 */
[--C-:B------:R-:W-:Y:S02]  /*5b70*/  SHF.R.U32.HI R11, RZ, 0x18, R114.reuse ;  /* 0x00000018ff0b7819 */ /* 0x100fe40000011672 */
[----:B------:R-:W-:Y:S02]  /*5b80*/  SHF.R.U32.HI R62, RZ, 0x10, R114 ;  /* 0x00000010ff3e7819 */ /* 0x000fe40000011672 */
[----:B------:R-:W-:Y:S01]  /*5b90*/  LOP3.LUT R97, R114, 0xffff, RZ, 0xc0, !PT ;  /* 0x0000ffff72617812 */ /* 0x000fe200078ec0ff */
[----:B------:R-:W-:Y:S01]  /*5ba0*/  IMAD.WIDE.U32 R114, R46, -0x326172a9, RZ ;  /* 0xcd9e8d572e727825 */ /* 0x000fe200078e00ff */
[----:B-1----:R-:W-:Y:S03]  /*5bb0*/  LOP3.LUT R87, R117, UR16, R118, 0x96, !PT ;  /* 0x0000001075577c12 */ /* 0x002fe6000f8e9676 */
[----:B------:R-:W-:Y:S01]  /*5bc0*/  MUFU.EX2 R233, R233 ;  /* 0x000000e900e97308 */ /* 0x000fe20000000800 */
[----:B------:R-:W-:Y:S02]  /*5bd0*/  SHF.R.U32.HI R108, RZ, 0x10, R116 ;  /* 0x00000010ff6c7819 */ /* 0x000fe40000011674 */
[----:B------:R-:W-:Y:S01]  /*5be0*/  LOP3.LUT R99, R116, 0xffff, RZ, 0xc0, !PT ;  /* 0x0000ffff74637812 */ /* 0x000fe200078ec0ff */
[----:B------:R-:W-:Y:S01]  /*5bf0*/  IMAD.WIDE.U32 R116, R61, -0x326172a9, RZ ;  /* 0xcd9e8d573d747825 */ /* 0x000fe200078e00ff */
[----:B--2---:R-:W-:Y:S02]  /*5c00*/  LOP3.LUT R74, R90, 0xff, RZ, 0xc0, !PT ;  /* 0x000000ff5a4a7812 */ /* 0x004fe400078ec0ff */
[----:B------:R-:W-:Y:S03]  /*5c10*/  LOP3.LUT R46, R115, UR17, R106, 0x96, !PT ;  /* 0x00000011732e7c12 */ /* 0x000fe6000f8e966a */
[----:B------:R-:W1:Y:S01]  /*5c20*/  MUFU.EX2 R237, R237 ;  /* 0x000000ed00ed7308 */ /* 0x000e620000000800 */
[----:B------:R-:W-:Y:S02]  /*5c30*/  LOP3.LUT R14, R103, UR16, R104, 0x96, !PT ;  /* 0x00000010670e7c12 */ /* 0x000fe4000f8e9668 */
[C---:B------:R-:W-:Y:S02]  /*5c40*/  LOP3.LUT R107, R102.reuse, 0xff, RZ, 0xc0, !PT ;  /* 0x000000ff666b7812 */ /* 0x040fe400078ec0ff */
[--C-:B------:R-:W-:Y:S02]  /*5c50*/  SHF.R.U32.HI R106, RZ, 0x18, R102.reuse ;  /* 0x00000018ff6a7819 */ /* 0x100fe40000011666 */
[----:B---3--:R-:W-:Y:S03]  /*5c60*/  SHF.R.U32.HI R92, RZ, 0x10, R102 ;  /* 0x00000010ff5c7819 */ /* 0x008fe60000011666 */
[----:B------:R-:W2:Y:S01]  /*5c70*/  MUFU.EX2 R252, R252 ;  /* 0x000000fc00fc7308 */ /* 0x000ea20000000800 */
[----:B------:R-:W-:Y:S02]  /*5c80*/  LOP3.LUT R84, R102, 0xffff, RZ, 0xc0, !PT ;  /* 0x0000ffff66547812 */ /* 0x000fe400078ec0ff */
[----:B------:R-:W-:Y:S02]  /*5c90*/  LOP3.LUT R103, R112, 0xff, RZ, 0xc0, !PT ;  /* 0x000000ff70677812 */ /* 0x000fe400078ec0ff */
[--C-:B------:R-:W-:Y:S02]  /*5ca0*/  SHF.R.U32.HI R102, RZ, 0x18, R112.reuse ;  /* 0x00000018ff667819 */ /* 0x100fe40000011670 */
[----:B------:R-:W-:Y:S03]  /*5cb0*/  SHF.R.U32.HI R88, RZ, 0x10, R112 ;  /* 0x00000010ff587819 */ /* 0x000fe60000011670 */
[----:B------:R-:W3:Y:S01]  /*5cc0*/  MUFU.EX2 R250, R250 ;  /* 0x000000fa00fa7308 */ /* 0x000ee20000000800 */
[----:B------:R-:W-:Y:S02]  /*5cd0*/  SHF.R.U32.HI R112, RZ, 0x18, R90 ;  /* 0x00000018ff707819 */ /* 0x000fe4000001165a */
[----:B------:R-:W-:Y:S02]  /*5ce0*/  LOP3.LUT R111, R116, 0xff, RZ, 0xc0, !PT ;  /* 0x000000ff746f7812 */ /* 0x000fe400078ec0ff */
[----:B------:R-:W-:Y:S02]  /*5cf0*/  LOP3.LUT R109, R109, 0xff, RZ, 0xc0, !PT ;  /* 0x000000ff6d6d7812 */ /* 0x000fe400078ec0ff */
[----:B------:R-:W-:Y:S03]  /*5d00*/  LOP3.LUT R61, R117, UR17, R110, 0x96, !PT ;  /* 0x00000011753d7c12 */ /* 0x000fe6000f8e966e */
[----:B------:R-:W-:Y:S01]  /*5d10*/  MUFU.EX2 R240, R240 ;  /* 0x000000f000f07308 */ /* 0x000fe20000000800 */
[----:B------:R-:W-:Y:S02]  /*5d20*/  SHF.R.U32.HI R110, RZ, 0x18, R116 ;  /* 0x00000018ff6e7819 */ /* 0x000fe40000011674 */
[----:B------:R-:W-:Y:S02]  /*5d30*/  LOP3.LUT R108, R108, 0xff, RZ, 0xc0, !PT ;  /* 0x000000ff6c6c7812 */ /* 0x000fe400078ec0ff */
[----:B------:R-:W-:Y:S02]  /*5d40*/  LOP3.LUT R62, R62, 0xff, RZ, 0xc0, !PT ;  /* 0x000000ff3e3e7812 */ /* 0x000fe400078ec0ff */
[----:B------:R-:W-:Y:S03]  /*5d50*/  LOP3.LUT R105, R114, 0xff, RZ, 0xc0, !PT ;  /* 0x000000ff72697812 */ /* 0x000fe600078ec0ff */
[----:B------:R-:W-:Y:S01]  /*5d60*/  MUFU.EX2 R242, R242 ;  /* 0x000000f200f27308 */ /* 0x000fe20000000800 */
[----:B------:R-:W-:Y:S02]  /*5d70*/  SHF.R.U32.HI R104, RZ, 0x18, R114 ;  /* 0x00000018ff687819 */ /* 0x000fe40000011672 */
[----:B------:R-:W-:Y:S02]  /*5d80*/  SHF.R.U32.HI R100, RZ, 0x8, R100 ;  /* 0x00000008ff647819 */ /* 0x000fe40000011664 */
[----:B------:R-:W-:Y:S02]  /*5d90*/  SHF.R.U32.HI R101, RZ, 0x10, R116 ;  /* 0x00000010ff657819 */ /* 0x000fe40000011674 */
[----:B------:R-:W-:Y:S03]  /*5da0*/  LOP3.LUT R100, R100, 0xffff, RZ, 0xc0, !PT ;  /* 0x0000ffff64647812 */ /* 0x000fe600078ec0ff */
[----:B------:R-:W3:Y:S01]  /*5db0*/  MUFU.EX2 R241, R241 ;  /* 0x000000f100f17308 */ /* 0x000ee20000000800 */
[----:B------:R-:W-:Y:S02]  /*5dc0*/  LOP3.LUT R101, R101, 0xff, RZ, 0xc0, !PT ;  /* 0x000000ff65657812 */ /* 0x000fe400078ec0ff */
[----:B------:R-:W-:Y:S02]  /*5dd0*/  SHF.R.U32.HI R97, RZ, 0x8, R97 ;  /* 0x00000008ff617819 */ /* 0x000fe40000011661 */
[----:B------:R-:W-:Y:S02]  /*5de0*/  LOP3.LUT R92, R92, 0xff, RZ, 0xc0, !PT ;  /* 0x000000ff5c5c7812 */ /* 0x000fe400078ec0ff */
[----:B------:R-:W-:Y:S03]  /*5df0*/  LOP3.LUT R97, R97, 0xffff, RZ, 0xc0, !PT ;  /* 0x0000ffff61617812 */ /* 0x000fe600078ec0ff */
[----:B------:R-:W-:Y:S01]  /*5e00*/  MUFU.EX2 R251, R251 ;  /* 0x000000fb00fb7308 */ /* 0x000fe20000000800 */
[----:B------:R-:W-:Y:S02]  /*5e10*/  SHF.R.U32.HI R99, RZ, 0x8, R99 ;  /* 0x00000008ff637819 */ /* 0x000fe40000011663 */
[----:B------:R-:W-:Y:S02]  /*5e20*/  LOP3.LUT R76, R114, 0xffff, RZ, 0xc0, !PT ;  /* 0x0000ffff724c7812 */ /* 0x000fe400078ec0ff */
[----:B------:R-:W-:Y:S02]  /*5e30*/  SHF.R.U32.HI R84, RZ, 0x8, R84 ;  /* 0x00000008ff547819 */ /* 0x000fe40000011654 */
[----:B------:R-:W-:Y:S03]  /*5e40*/  SHF.R.U32.HI R76, RZ, 0x8, R76 ;  /* 0x00000008ff4c7819 */ /* 0x000fe6000001164c */
[----:B------:R-:W3:Y:S01]  /*5e50*/  MUFU.EX2 R244, R244 ;  /* 0x000000f400f47308 */ /* 0x000ee20000000800 */
[----:B------:R-:W-:Y:S02]  /*5e60*/  LOP3.LUT R84, R84, 0xffff, RZ, 0xc0, !PT ;  /* 0x0000ffff54547812 */ /* 0x000fe400078ec0ff */
[----:B------:R-:W-:Y:S02]  /*5e70*/  LOP3.LUT R76, R76, 0xffff, RZ, 0xc0, !PT ;  /* 0x0000ffff4c4c7812 */ /* 0x000fe400078ec0ff */
[----:B------:R-:W-:Y:S02]  /*5e80*/  LOP3.LUT R95, R116, 0xffff, RZ, 0xc0, !PT ;  /* 0x0000ffff745f7812 */ /* 0x000fe400078ec0ff */
[----:B------:R-:W-:Y:S03]  /*5e90*/  LOP3.LUT R88, R88, 0xff, RZ, 0xc0, !PT ;  /* 0x000000ff58587812 */ /* 0x000fe600078ec0ff */
[----:B------:R-:W3:Y:S01]  /*5ea0*/  MUFU.EX2 R243, R243 ;  /* 0x000000f300f37308 */ /* 0x000ee20000000800 */
[----:B------:R-:W-:Y:S04]  /*5eb0*/  SHF.R.U32.HI R95, RZ, 0x8, R95 ;  /* 0x00000008ff5f7819 */ /* 0x000fe8000001165f */
[----:B------:R-:W-:Y:S05]  /*5ec0*/  LOP3.LUT R95, R95, 0xffff, RZ, 0xc0, !PT ;  /* 0x0000ffff5f5f7812 */ /* 0x000fea00078ec0ff */
[----:B------:R-:W3:Y:S10]  /*5ed0*/  MUFU.EX2 R247, R247 ;  /* 0x000000f700f77308 */ /* 0x000ef40000000800 */
[----:B------:R4:W-:Y:S10]  /*5ee0*/  MUFU.EX2 R45, R10 ;  /* 0x0000000a002d7308 */ /* 0x0009f40000000800 */
[----:B------:R-:W-:Y:S10]  /*5ef0*/  MUFU.EX2 R18, R93 ;  /* 0x0000005d00127308 */ /* 0x000ff40000000800 */
[----:B------:R1:W-:Y:S01]  /*5f00*/  MUFU.EX2 R34, R42 ;  /* 0x0000002a00227308 */ /* 0x0003e20000000800 */
[----:B----4-:R-:W-:Y:S04]  /*5f10*/  SHF.R.U32.HI R10, RZ, 0x10, R83 ;  /* 0x00000010ff0a7819 */ /* 0x010fe80000011653 */
[----:B------:R-:W-:Y:S05]  /*5f20*/  LOP3.LUT R10, R10, 0xff, RZ, 0xc0, !PT ;  /* 0x000000ff0a0a7812 */ /* 0x000fea00078ec0ff */
[----:B------:R-:W-:Y:S10]  /*5f30*/  MUFU.EX2 R249, R249 ;  /* 0x000000f900f97308 */ /* 0x000ff40000000800 */
[----:B------:R-:W-:Y:S01]  /*5f40*/  MUFU.EX2 R29, R86 ;  /* 0x00000056001d7308 */ /* 0x000fe20000000800 */
[----:B-1----:R-:W-:Y:S04]  /*5f50*/  SHF.R.U32.HI R42, RZ, 0x10, R61 ;  /* 0x00000010ff2a7819 */ /* 0x002fe8000001163d */
[----:B------:R-:W-:Y:S05]  /*5f60*/  LOP3.LUT R42, R42, 0xff, RZ, 0xc0, !PT ;  /* 0x000000ff2a2a7812 */ /* 0x000fea00078ec0ff */
[----:B------:R-:W1:Y:S10]  /*5f70*/  MUFU.EX2 R38, R91 ;  /* 0x0000005b00267308 */ /* 0x000e740000000800 */
[----:B------:R-:W-:Y:S10]  /*5f80*/  MUFU.EX2 R246, R246 ;  /* 0x000000f600f67308 */ /* 0x000ff40000000800 */
[----:B------:R-:W-:Y:S10]  /*5f90*/  MUFU.EX2 R245, R245 ;  /* 0x000000f500f57308 */ /* 0x000ff40000000800 */
[----:B------:R-:W-:Y:S10]  /*5fa0*/  MUFU.EX2 R37, R89 ;  /* 0x0000005900257308 */ /* 0x000ff40000000800 */
[----:B------:R-:W-:Y:S10]  /*5fb0*/  MUFU.EX2 R248, R248 ;  /* 0x000000f800f87308 */ /* 0x000ff40000000800 */
[----:B------:R-:W-:Y:S10]  /*5fc0*/  MUFU.EX2 R13, R94 ;  /* 0x0000005e000d7308 */ /* 0x000ff40000000800 */
[----:B------:R-:W-:Y:S10]  /*5fd0*/  MUFU.EX2 R30, R30 ;  /* 0x0000001e001e7308 */ /* 0x000ff40000000800 */
[----:B------:R-:W-:Y:S10]  /*5fe0*/  MUFU.EX2 R47, R47 ;  /* 0x0000002f002f7308 */ /* 0x000ff40000000800 */
[----:B------:R-:W-:Y:S01]  /*5ff0*/  MUFU.EX2 R43, R43 ;  /* 0x0000002b002b7308 */ /* 0x000fe20000000800 */
        /* <DEDUP_REMOVED lines=16> */
[----:B--2---:R-:W-:Y:S01]  /*6100*/  @!P2 FADD.FTZ R252, -R252, -RZ ;  /* 0x800000fffcfca221 */ /* 0x004fe20000010100 */
[----:B------:R-:W-:Y:S02]  /*6110*/  ISETP.LE.U32.AND P5, PT, R110, UR6, PT ;  /* 0x000000066e007c0c */ /* 0x000fe4000bfa3070 */
        /* <DEDUP_REMOVED lines=8> */
[----:B------:R-:W-:Y:S02]  /*61a0*/  SHF.R.U32.HI R74, RZ, 0x18, R82 ;  /* 0x00000018ff4a7819 */ /* 0x000fe40000011652 */
[----:B------:R-:W-:Y:S01]  /*61b0*/  ISETP.LE.U32.AND P6, PT, R58, UR6, PT ;  /* 0x000000063a007c0c */ /* 0x000fe2000bfc3070 */
[----:B------:R-:W-:Y:S01]  /*61c0*/  @!P5 FADD.FTZ R244, -R244, -RZ ;  /* 0x800000fff4f4d221 */ /* 0x000fe20000010100 */
[----:B------:R-:W-:Y:S01]  /*61d0*/  ISETP.LE.U32.AND P1, PT, R74, UR6, PT ;  /* 0x000000064a007c0c */ /* 0x000fe2000bf23070 */
[----:B------:R-:W-:Y:S01]  /*61e0*/  @!P3 FADD.FTZ R251, -R251, -RZ ;  /* 0x800000fffbfbb221 */ /* 0x000fe20000010100 */
[----:B------:R-:W-:Y:S02]  /*61f0*/  SHF.R.U32.HI R58, RZ, 0x18, R83 ;  /* 0x00000018ff3a7819 */ /* 0x000fe40000011653 */
[----:B------:R-:W-:Y:S01]  /*6200*/  LOP3.LUT R74, R83, 0xff, RZ, 0xc0, !PT ;  /* 0x000000ff534a7812 */ /* 0x000fe200078ec0ff */
[----:B------:R-:W-:Y:S01]  /*6210*/  @!P4 FADD.FTZ R243, -R243, -RZ ;  /* 0x800000fff3f3c221 */ /* 0x000fe20000010100 */
[----:B------:R-:W-:Y:S01]  /*6220*/  ISETP.LE.U32.AND P0, PT, R58, UR6, PT ;  /* 0x000000063a007c0c */ /* 0x000fe2000bf03070 */
[----:B------:R-:W-:Y:S01]  /*6230*/  @!P2 FADD.FTZ R21, -R21, -RZ ;  /* 0x800000ff1515a221 */ /* 0x000fe20000010100 */
[----:B------:R-:W-:Y:S01]  /*6240*/  ISETP.LE.U32.AND P3, PT, R62, UR6, PT ;  /* 0x000000063e007c0c */ /* 0x000fe2000bf63070 */
[----:B------:R2:W3:Y:S01]  /*6250*/  MUFU.EX2 R58, R68 ;  /* 0x00000044003a7308 */ /* 0x0004e20000000800 */
[----:B------:R-:W-:Y:S01]  /*6260*/  ISETP.LE.U32.AND P5, PT, R74, UR6, PT ;  /* 0x000000064a007c0c */ /* 0x000fe2000bfa3070 */
[----:B------:R-:W-:Y:S01]  /*6270*/  @!P6 FADD.FTZ R60, -R60, -RZ ;  /* 0x800000ff3c3ce221 */ /* 0x000fe20000010100 */
[----:B------:R-:W-:Y:S01]  /*6280*/  ISETP.LE.U32.AND P4, PT, R105, UR6, PT ;  /* 0x0000000669007c0c */ /* 0x000fe2000bf83070 */
[----:B------:R-:W-:Y:S01]  /*6290*/  @!P1 FADD.FTZ R23, -R23, -RZ ;  /* 0x800000ff17179221 */ /* 0x000fe20000010100 */
[----:B------:R-:W-:Y:S02]  /*62a0*/  ISETP.LE.U32.AND P2, PT, R104, UR6, PT ;  /* 0x0000000668007c0c */ /* 0x000fe4000bf43070 */
[----:B------:R-:W-:Y:S03]  /*62b0*/  ISETP.LE.U32.AND P1, PT, R107, UR6, PT ;  /* 0x000000066b007c0c */ /* 0x000fe6000bf23070 */
[----:B------:R4:W3:Y:S01]  /*62c0*/  MUFU.EX2 R62, R69 ;  /* 0x00000045003e7308 */ /* 0x0008e20000000800 */
[----:B------:R-:W-:Y:S01]  /*62d0*/  ISETP.LE.U32.AND P6, PT, R106, UR6, PT ;  /* 0x000000066a007c0c */ /* 0x000fe2000bfc3070 */
[----:B------:R-:W-:Y:S01]  /*62e0*/  @!P0 FADD.FTZ R17, -R17, -RZ ;  /* 0x800000ff11118221 */ /* 0x000fe20000010100 */
[----:B------:R-:W-:Y:S01]  /*62f0*/  LOP3.LUT R11, R113, UR16, R98, 0x96, !PT ;  /* 0x00000010710b7c12 */ /* 0x000fe2000f8e9662 */
[----:B------:R-:W-:Y:S01]  /*6300*/  @!P3 FADD.FTZ R6, -R6, -RZ ;  /* 0x800000ff0606b221 */ /* 0x000fe20000010100 */
[----:B------:R-:W-:Y:S01]  /*6310*/  SHF.R.U32.HI R98, RZ, 0x10, R114 ;  /* 0x00000010ff627819 */ /* 0x000fe20000011672 */
[----:B------:R-:W-:Y:S01]  /*6320*/  @!P5 FADD.FTZ R15, -R15, -RZ ;  /* 0x800000ff0f0fd221 */ /* 0x000fe20000010100 */
[----:B------:R-:W-:Y:S01]  /*6330*/  ISETP.LE.U32.AND P5, PT, R103, UR6, PT ;  /* 0x0000000667007c0c */ /* 0x000fe2000bfa3070 */
[----:B------:R-:W-:Y:S01]  /*6340*/  @!P4 FADD.FTZ R22, -R22, -RZ ;  /* 0x800000ff1616c221 */ /* 0x000fe20000010100 */
[----:B--2---:R-:W-:Y:S01]  /*6350*/  SHF.R.U32.HI R68, RZ, 0x18, R61 ;  /* 0x00000018ff447819 */ /* 0x004fe2000001163d */
[----:B------:R-:W-:Y:S01]  /*6360*/  @!P2 FADD.FTZ R7, -R7, -RZ ;  /* 0x800000ff0707a221 */ /* 0x000fe20000010100 */
[----:B------:R-:W-:Y:S01]  /*6370*/  ISETP.LE.U32.AND P4, PT, R100, UR6, PT ;  /* 0x0000000664007c0c */ /* 0x000fe2000bf83070 */
[----:B------:R-:W-:Y:S01]  /*6380*/  @!P1 FADD.FTZ R247, -R247, -RZ ;  /* 0x800000fff7f79221 */ /* 0x000fe20000010100 */
[----:B------:R-:W-:Y:S01]  /*6390*/  ISETP.LE.U32.AND P1, PT, R68, UR6, PT ;  /* 0x0000000644007c0c */ /* 0x000fe2000bf23070 */
[----:B------:R-:W-:Y:S01]  /*63a0*/  @!P6 FADD.FTZ R63, -R63, -RZ ;  /* 0x800000ff3f3fe221 */ /* 0x000fe20000010100 */
[----:B------:R-:W-:Y:S02]  /*63b0*/  SHF.R.U32.HI R68, RZ, 0x10, R87 ;  /* 0x00000010ff447819 */ /* 0x000fe40000011657 */
[----:B----4-:R-:W-:Y:S02]  /*63c0*/  LOP3.LUT R69, R61, 0xff, RZ, 0xc0, !PT ;  /* 0x000000ff3d457812 */ /* 0x010fe400078ec0ff */
[----:B------:R-:W-:Y:S01]  /*63d0*/  LOP3.LUT R68, R68, 0xff, RZ, 0xc0, !PT ;  /* 0x000000ff44447812 */ /* 0x000fe200078ec0ff */
[----:B------:R-:W-:Y:S01]  /*63e0*/  @!P5 FADD.FTZ R59, -R59, -RZ ;  /* 0x800000ff3b3bd221 */ /* 0x000fe20000010100 */
[----:B------:R-:W-:Y:S02]  /*63f0*/  ISETP.LE.U32.AND P2, PT, R69, UR6, PT ;  /* 0x0000000645007c0c */ /* 0x000fe4000bf43070 */
[----:B------:R-:W-:Y:S01]  /*6400*/  SHF.R.U32.HI R69, RZ, 0x10, R82 ;  /* 0x00000010ff457819 */ /* 0x000fe20000011652 */
[----:B------:R-:W-:Y:S01]  /*6410*/  @!P4 FADD.FTZ R39, -R39, -RZ ;  /* 0x800000ff2727c221 */ /* 0x000fe20000010100 */
[----:B------:R-:W-:Y:S01]  /*6420*/  ISETP.LE.U32.AND P6, PT, R101, UR6, PT ;  /* 0x0000000665007c0c */ /* 0x000fe2000bfc3070 */
[----:B------:R-:W-:Y:S01]  /*6430*/  @!P1 FADD.FTZ R41, -R41, -RZ ;  /* 0x800000ff29299221 */ /* 0x000fe20000010100 */
[----:B------:R-:W-:Y:S02]  /*6440*/  ISETP.LE.U32.AND P5, PT, R68, UR6, PT ;  /* 0x0000000644007c0c */ /* 0x000fe4000bfa3070 */
[----:B------:R-:W-:Y:S02]  /*6450*/  LOP3.LUT R69, R69, 0xff, RZ, 0xc0, !PT ;  /* 0x000000ff45457812 */ /* 0x000fe400078ec0ff */
[----:B------:R-:W-:Y:S02]  /*6460*/  ISETP.LE.U32.AND P1, PT, R10, UR6, PT ;  /* 0x000000060a007c0c */ /* 0x000fe4000bf23070 */
[----:B------:R-:W-:Y:S01]  /*6470*/  ISETP.LE.U32.AND P4, PT, R69, UR6, PT ;  /* 0x0000000645007c0c */ /* 0x000fe2000bf83070 */
[----:B------:R-:W-:Y:S01]  /*6480*/  @!P2 FADD.FTZ R51, -R51, -RZ ;  /* 0x800000ff3333a221 */ /* 0x000fe20000010100 */
[----:B------:R-:W-:Y:S02]  /*6490*/  ISETP.LE.U32.AND P2, PT, R96, UR6, PT ;  /* 0x0000000660007c0c */ /* 0x000fe4000bf43070 */
[----:B------:R-:W-:Y:S01]  /*64a0*/  LOP3.LUT R10, R46, 0xff, RZ, 0xc0, !PT ;  /* 0x000000ff2e0a7812 */ /* 0x000fe200078ec0ff */
[----:B------:R-:W-:Y:S01]  /*64b0*/  @!P6 FADD.FTZ R35, -R35, -RZ ;  /* 0x800000ff2323e221 */ /* 0x000fe20000010100 */
[----:B------:R-:W-:Y:S01]  /*64c0*/  ISETP.LE.U32.AND P6, PT, R97, UR6, PT ;  /* 0x0000000661007c0c */ /* 0x000fe2000bfc3070 */
[----:B------:R-:W-:Y:S01]  /*64d0*/  @!P5 FADD.FTZ R31, -R31, -RZ ;  /* 0x800000ff1f1fd221 */ /* 0x000fe20000010100 */
[----:B------:R-:W-:Y:S02]  /*64e0*/  ISETP.LE.U32.AND P5, PT, R10, UR6, PT ;  /* 0x000000060a007c0c */ /* 0x000fe4000bfa3070 */
[----:B------:R-:W-:Y:S01]  /*64f0*/  LOP3.LUT R98, R98, 0xff, RZ, 0xc0, !PT ;  /* 0x000000ff62627812 */ /* 0x000fe200078ec0ff */
[----:B------:R-:W-:Y:S01]  /*6500*/  @!P1 FADD.FTZ R50, -R50, -RZ ;  /* 0x800000ff32329221 */ /* 0x000fe20000010100 */
[----:B------:R-:W-:Y:S01]  /*6510*/  LOP3.LUT R10, R14, 0xff, RZ, 0xc0, !PT ;  /* 0x000000ff0e0a7812 */ /* 0x000fe200078ec0ff */
[----:B------:R-:W-:Y:S01]  /*6520*/  @!P4 FADD.FTZ R27, -R27, -RZ ;  /* 0x800000ff1b1bc221 */ /* 0x000fe20000010100 */
[----:B------:R-:W-:Y:S01]  /*6530*/  ISETP.LE.U32.AND P4, PT, R98, UR6, PT ;  /* 0x0000000662007c0c */ /* 0x000fe2000bf83070 */
[----:B------:R-:W-:Y:S01]  /*6540*/  @!P2 FADD.FTZ R25, -R25, -RZ ;  /* 0x800000ff1919a221 */ /* 0x000fe20000010100 */
[----:B------:R-:W-:Y:S02]  /*6550*/  ISETP.LE.U32.AND P2, PT, R10, UR6, PT ;  /* 0x000000060a007c0c */ /* 0x000fe4000bf43070 */
[----:B------:R-:W-:Y:S01]  /*6560*/  LOP3.LUT R10, R90, 0xffff, RZ, 0xc0, !PT ;  /* 0x0000ffff5a0a7812 */ /* 0x000fe200078ec0ff */
[----:B------:R-:W-:Y:S01]  /*6570*/  @!P6 FADD.FTZ R5, -R5, -RZ ;  /* 0x800000ff0505e221 */ /* 0x000fe20000010100 */
[----:B------:R-:W-:Y:S01]  /*6580*/  SHF.R.U32.HI R74, RZ, 0x10, R90 ;  /* 0x00000010ff4a7819 */ /* 0x000fe2000001165a */
[----:B-1----:R-:W-:Y:S01]  /*6590*/  @!P5 FADD.FTZ R38, -R38, -RZ ;  /* 0x800000ff2626d221 */ /* 0x002fe20000010100 */
[----:B------:R-:W-:Y:S02]  /*65a0*/  SHF.R.U32.HI R10, RZ, 0x8, R10 ;  /* 0x00000008ff0a7819 */ /* 0x000fe4000001160a */
[----:B------:R-:W-:Y:S02]  /*65b0*/  ISETP.LE.U32.AND P6, PT, R92, UR6, PT ;  /* 0x000000065c007c0c */ /* 0x000fe4000bfc3070 */
[----:B------:R-:W-:Y:S01]  /*65c0*/  LOP3.LUT R74, R74, 0xff, RZ, 0xc0, !PT ;  /* 0x000000ff4a4a7812 */ /* 0x000fe200078ec0ff */
[----:B------:R-:W-:Y:S01]  /*65d0*/  @!P4 FADD.FTZ R18, -R18, -RZ ;  /* 0x800000ff1212c221 */ /* 0x000fe20000010100 */
[----:B------:R-:W-:Y:S01]  /*65e0*/  LOP3.LUT R87, R87, 0xffff, RZ, 0xc0, !PT ;  /* 0x0000ffff57577812 */ /* 0x000fe200078ec0ff */
[----:B------:R-:W-:Y:S01]  /*65f0*/  @!P2 FADD.FTZ R249, -R249, -RZ ;  /* 0x800000fff9f9a221 */ /* 0x000fe20000010100 */
[----:B------:R-:W-:Y:S02]  /*6600*/  LOP3.LUT R10, R10, 0xffff, RZ, 0xc0, !PT ;  /* 0x0000ffff0a0a7812 */ /* 0x000fe400078ec0ff */
[----:B------:R-:W-:Y:S02]  /*6610*/  ISETP.LE.U32.AND P3, PT, R74, UR6, PT ;  /* 0x000000064a007c0c */ /* 0x000fe4000bf63070 */
[----:B------:R-:W-:Y:S02]  /*6620*/  SHF.R.U32.HI R87, RZ, 0x8, R87 ;  /* 0x00000008ff577819 */ /* 0x000fe40000011657 */
[----:B------:R-:W-:Y:S01]  /*6630*/  ISETP.LE.U32.AND P4, PT, R10, UR6, PT ;  /* 0x000000060a007c0c */ /* 0x000fe2000bf83070 */
[----:B---3--:R-:W-:Y:S01]  /*6640*/  @!P6 FADD.FTZ R58, -R58, -RZ ;  /* 0x800000ff3a3ae221 */ /* 0x008fe20000010100 */
[----:B------:R-:W-:Y:S02]  /*6650*/  LOP3.LUT R82, R82, 0xffff, RZ, 0xc0, !PT ;  /* 0x0000ffff52527812 */ /* 0x000fe400078ec0ff */
[----:B------:R-:W-:Y:S02]  /*6660*/  LOP3.LUT R87, R87, 0xffff, RZ, 0xc0, !PT ;  /* 0x0000ffff57577812 */ /* 0x000fe400078ec0ff */
[----:B------:R-:W-:Y:S02]  /*6670*/  SHF.R.U32.HI R82, RZ, 0x8, R82 ;  /* 0x00000008ff527819 */ /* 0x000fe40000011652 */
[----:B------:R-:W-:Y:S01]  /*6680*/  ISETP.LE.U32.AND P6, PT, R87, UR6, PT ;  /* 0x0000000657007c0c */ /* 0x000fe2000bfc3070 */
[----:B------:R-:W-:Y:S01]  /*6690*/  @!P3 FADD.FTZ R53, -R53, -RZ ;  /* 0x800000ff3535b221 */ /* 0x000fe20000010100 */
[----:B------:R-:W-:Y:S02]  /*66a0*/  LOP3.LUT R68, R99, 0xffff, RZ, 0xc0, !PT ;  /* 0x0000ffff63447812 */ /* 0x000fe400078ec0ff */
[----:B------:R-:W-:Y:S01]  /*66b0*/  LOP3.LUT R82, R82, 0xffff, RZ, 0xc0, !PT ;  /* 0x0000ffff52527812 */ /* 0x000fe200078ec0ff */
[----:B------:R-:W-:Y:S01]  /*66c0*/  @!P4 FADD.FTZ R55, -R55, -RZ ;  /* 0x800000ff3737c221 */ /* 0x000fe20000010100 */
[----:B------:R-:W-:Y:S02]  /*66d0*/  ISETP.LE.U32.AND P3, PT, R68, UR6, PT ;  /* 0x0000000644007c0c */ /* 0x000fe4000bf63070 */
[--C-:B------:R-:W-:Y:S02]  /*66e0*/  SHF.R.U32.HI R10, RZ, 0x10, R46.reuse ;  /* 0x00000010ff0a7819 */ /* 0x100fe4000001162e */
[----:B------:R-:W-:Y:S02]  /*66f0*/  ISETP.LE.U32.AND P4, PT, R82, UR6, PT ;  /* 0x0000000652007c0c */ /* 0x000fe4000bf83070 */
[----:B------:R-:W-:Y:S01]  /*6700*/  ISETP.LE.U32.AND P2, PT, R42, UR6, PT ;  /* 0x000000062a007c0c */ /* 0x000fe2000bf43070 */
[----:B------:R-:W-:Y:S01]  /*6710*/  @!P6 FADD.FTZ R33, -R33, -RZ ;  /* 0x800000ff2121e221 */ /* 0x000fe20000010100 */
[----:B------:R-:W-:Y:S02]  /*6720*/  LOP3.LUT R10, R10, 0xff, RZ, 0xc0, !PT ;  /* 0x000000ff0a0a7812 */ /* 0x000fe400078ec0ff */
[----:B------:R-:W-:Y:S02]  /*6730*/  LOP3.LUT R83, R83, 0xffff, RZ, 0xc0, !PT ;  /* 0x0000ffff53537812 */ /* 0x000fe400078ec0ff */
[----:B------:R-:W-:Y:S01]  /*6740*/  ISETP.LE.U32.AND P6, PT, R10, UR6, PT ;  /* 0x000000060a007c0c */ /* 0x000fe2000bfc3070 */
[----:B------:R-:W-:Y:S01]  /*6750*/  @!P3 FADD.FTZ R66, -R66, -RZ ;  /* 0x800000ff4242b221 */ /* 0x000fe20000010100 */
[----:B------:R-:W-:Y:S02]  /*6760*/  SHF.R.U32.HI R68, RZ, 0x18, R46 ;  /* 0x00000018ff447819 */ /* 0x000fe4000001162e */
[----:B------:R-:W-:Y:S01]  /*6770*/  SHF.R.U32.HI R83, RZ, 0x8, R83 ;  /* 0x00000008ff537819 */ /* 0x000fe20000011653 */
[----:B------:R-:W-:Y:S01]  /*6780*/  @!P4 FADD.FTZ R29, -R29, -RZ ;  /* 0x800000ff1d1dc221 */ /* 0x000fe20000010100 */
[----:B------:R-:W-:Y:S01]  /*6790*/  ISETP.LE.U32.AND P3, PT, R68, UR6, PT ;  /* 0x0000000644007c0c */ /* 0x000fe2000bf63070 */
[----:B------:R-:W-:Y:S01]  /*67a0*/  @!P2 FADD.FTZ R45, -R45, -RZ ;  /* 0x800000ff2d2da221 */ /* 0x000fe20000010100 */
[----:B------:R-:W-:Y:S02]  /*67b0*/  LOP3.LUT R83, R83, 0xffff, RZ, 0xc0, !PT ;  /* 0x0000ffff53537812 */ /* 0x000fe400078ec0ff */
[--C-:B------:R-:W-:Y:S02]  /*67c0*/  SHF.R.U32.HI R68, RZ, 0x18, R14.reuse ;  /* 0x00000018ff447819 */ /* 0x100fe4000001160e */
[----:B------:R-:W-:Y:S01]  /*67d0*/  ISETP.LE.U32.AND P4, PT, R76, UR6, PT ;  /* 0x000000064c007c0c */ /* 0x000fe2000bf83070 */
[----:B------:R-:W-:Y:S01]  /*67e0*/  @!P6 FADD.FTZ R34, -R34, -RZ ;  /* 0x800000ff2222e221 */ /* 0x000fe20000010100 */
[----:B------:R-:W-:Y:S02]  /*67f0*/  LOP3.LUT R61, R61, 0xffff, RZ, 0xc0, !PT ;  /* 0x0000ffff3d3d7812 */ /* 0x000fe400078ec0ff */
[----:B------:R-:W-:Y:S02]  /*6800*/  ISETP.LE.U32.AND P2, PT, R83, UR6, PT ;  /* 0x0000000653007c0c */ /* 0x000fe4000bf43070 */
[----:B------:R-:W-:Y:S01]  /*6810*/  ISETP.LE.U32.AND P1, PT, R68, UR6, PT ;  /* 0x0000000644007c0c */ /* 0x000fe2000bf23070 */
[----:B------:R-:W-:Y:S01]  /*6820*/  @!P3 FADD.FTZ R13, -R13, -RZ ;  /* 0x800000ff0d0db221 */ /* 0x000fe20000010100 */
[----:B------:R-:W-:Y:S02]  /*6830*/  SHF.R.U32.HI R61, RZ, 0x8, R61 ;  /* 0x00000008ff3d7819 */ /* 0x000fe4000001163d */
[----:B------:R-:W-:Y:S02]  /*6840*/  ISETP.LE.U32.AND P6, PT, R84, UR6, PT ;  /* 0x0000000654007c0c */ /* 0x000fe4000bfc3070 */
[----:B------:R-:W-:Y:S01]  /*6850*/  SHF.R.U32.HI R10, RZ, 0x10, R14 ;  /* 0x00000010ff0a7819 */ /* 0x000fe2000001160e */
[----:B------:R-:W-:Y:S01]  /*6860*/  @!P4 FADD.FTZ R9, -R9, -RZ ;  /* 0x800000ff0909c221 */ /* 0x000fe20000010100 */
[----:B------:R-:W-:Y:S02]  /*6870*/  LOP3.LUT R14, R14, 0xffff, RZ, 0xc0, !PT ;  /* 0x0000ffff0e0e7812 */ /* 0x000fe400078ec0ff */
[----:B------:R-:W-:Y:S01]  /*6880*/  LOP3.LUT R61, R61, 0xffff, RZ, 0xc0, !PT ;  /* 0x0000ffff3d3d7812 */ /* 0x000fe200078ec0ff */
[----:B------:R-:W-:Y:S01]  /*6890*/  @!P2 FADD.FTZ R54, -R54, -RZ ;  /* 0x800000ff3636a221 */ /* 0x000fe20000010100 */
[----:B------:R-:W-:Y:S01]  /*68a0*/  LOP3.LUT R10, R10, 0xff, RZ, 0xc0, !PT ;  /* 0x000000ff0a0a7812 */ /* 0x000fe200078ec0ff */
[----:B------:R-:W-:Y:S01]  /*68b0*/  @!P1 FADD.FTZ R62, -R62, -RZ ;  /* 0x800000ff3e3e9221 */ /* 0x000fe20000010100 */
[----:B------:R-:W-:Y:S02]  /*68c0*/  SHF.R.U32.HI R14, RZ, 0x8, R14 ;  /* 0x00000008ff0e7819 */ /* 0x000fe4000001160e */
[----:B------:R-:W-:Y:S01]  /*68d0*/  ISETP.LE.U32.AND P4, PT, R61, UR6, PT ;  /* 0x000000063d007c0c */ /* 0x000fe2000bf83070 */
[----:B------:R-:W-:Y:S01]  /*68e0*/  @!P6 FADD.FTZ R246, -R246, -RZ ;  /* 0x800000fff6f6e221 */ /* 0x000fe20000010100 */
[----:B------:R-:W-:Y:S01]  /*68f0*/  LOP3.LUT R68, R11, 0xff, RZ, 0xc0, !PT ;  /* 0x000000ff0b447812 */ /* 0x000fe200078ec0ff */
[----:B------:R-:W1:Y:S01]  /*6900*/  MUFU.EX2 R61, R78 ;  /* 0x0000004e003d7308 */ /* 0x000e620000000800 */
[----:B------:R-:W-:Y:S02]  /*6910*/  ISETP.LE.U32.AND P2, PT, R10, UR6, PT ;  /* 0x000000060a007c0c */ /* 0x000fe4000bf43070 */
[----:B------:R-:W-:Y:S02]  /*6920*/  LOP3.LUT R14, R14, 0xffff, RZ, 0xc0, !PT ;  /* 0x0000ffff0e0e7812 */ /* 0x000fe400078ec0ff */
[----:B------:R-:W-:Y:S02]  /*6930*/  ISETP.LE.U32.AND P1, PT, R95, UR6, PT ;  /* 0x000000065f007c0c */ /* 0x000fe4000bf23070 */
[----:B------:R-:W-:Y:S02]  /*6940*/  LOP3.LUT R46, R46, 0xffff, RZ, 0xc0, !PT ;  /* 0x0000ffff2e2e7812 */ /* 0x000fe400078ec0ff */
[----:B------:R-:W-:Y:S01]  /*6950*/  F2FP.RELU.BF16.F32.PACK_AB R71, R250, R53 ;  /* 0x00000035fa47723e */ /* 0x000fe200000018ff */
[----:B------:R-:W-:Y:S01]  /*6960*/  @!P4 FADD.FTZ R49, -R49, -RZ ;  /* 0x800000ff3131c221 */ /* 0x000fe20000010100 */
[----:B------:R-:W-:Y:S02]  /*6970*/  F2FP.RELU.BF16.F32.PACK_AB R73, R55, R252 ;  /* 0x000000fc3749723e */ /* 0x000fe400000018ff */
[----:B------:R-:W-:Y:S01]  /*6980*/  ISETP.LE.U32.AND P5, PT, R68, UR6, PT ;  /* 0x0000000644007c0c */ /* 0x000fe2000bfa3070 */
[----:B------:R-:W-:Y:S01]  /*6990*/  STS [R198+0x12400], R71 ;  /* 0x01240047c6007388 */ /* 0x000fe20000000800 */
[----:B------:R-:W-:Y:S01]  /*69a0*/  ISETP.LE.U32.AND P6, PT, R14, UR6, PT ;  /* 0x000000060e007c0c */ /* 0x000fe2000bfc3070 */
[----:B------:R-:W-:Y:S01]  /*69b0*/  @!P2 FADD.FTZ R245, -R245, -RZ ;  /* 0x800000fff5f5a221 */ /* 0x000fe20000010100 */
[--C-:B------:R-:W-:Y:S01]  /*69c0*/  SHF.R.U32.HI R68, RZ, 0x18, R11.reuse ;  /* 0x00000018ff447819 */ /* 0x100fe2000001160b */
[----:B------:R2:W-:Y:S01]  /*69d0*/  STS [R198+0x12000], R73 ;  /* 0x01200049c6007388 */ /* 0x0005e20000000800 */
[----:B------:R-:W-:Y:S01]  /*69e0*/  SHF.R.U32.HI R10, RZ, 0x10, R11 ;  /* 0x00000010ff0a7819 */ /* 0x000fe2000001160b */
[----:B------:R-:W-:Y:S01]  /*69f0*/  @!P1 FADD.FTZ R37, -R37, -RZ ;  /* 0x800000ff25259221 */ /* 0x000fe20000010100 */
[----:B------:R-:W-:Y:S02]  /*6a00*/  SHF.R.U32.HI R46, RZ, 0x8, R46 ;  /* 0x00000008ff2e7819 */ /* 0x000fe4000001162e */
[----:B------:R-:W-:Y:S02]  /*6a10*/  LOP3.LUT R11, R11, 0xffff, RZ, 0xc0, !PT ;  /* 0x0000ffff0b0b7812 */ /* 0x000fe400078ec0ff */
[----:B------:R-:W-:Y:S01]  /*6a20*/  LOP3.LUT R46, R46, 0xffff, RZ, 0xc0, !PT ;  /* 0x0000ffff2e2e7812 */ /* 0x000fe200078ec0ff */
[----:B-1----:R-:W-:Y:S01]  /*6a30*/  @!P5 FADD.FTZ R61, -R61, -RZ ;  /* 0x800000ff3d3dd221 */ /* 0x002fe20000010100 */
[----:B------:R-:W-:Y:S01]  /*6a40*/  SHF.R.U32.HI R11, RZ, 0x8, R11 ;  /* 0x00000008ff0b7819 */ /* 0x000fe2000001160b */
[----:B------:R-:W-:Y:S01]  /*6a50*/  @!P6 FADD.FTZ R248, -R248, -RZ ;  /* 0x800000fff8f8e221 */ /* 0x000fe20000010100 */
[----:B------:R-:W-:Y:S02]  /*6a60*/  F2FP.RELU.BF16.F32.PACK_AB R79, R39, R238 ;  /* 0x000000ee274f723e */ /* 0x000fe400000018ff */
[----:B------:R-:W-:Y:S02]  /*6a70*/  F2FP.RELU.BF16.F32.PACK_AB R69, R239, R240 ;  /* 0x000000f0ef45723e */ /* 0x000fe400000018ff */
[----:B------:R-:W-:Y:S01]  /*6a80*/  ISETP.LE.U32.AND P2, PT, R46, UR6, PT ;  /* 0x000000062e007c0c */ /* 0x000fe2000bf43070 */
[----:B------:R-:W-:Y:S01]  /*6a90*/  STS [R206+0x12000], R79 ;  /* 0x0120004fce007388 */ /* 0x000fe20000000800 */
[----:B------:R-:W-:Y:S01]  /*6aa0*/  LOP3.LUT R11, R11, 0xffff, RZ, 0xc0, !PT ;  /* 0x0000ffff0b0b7812 */ /* 0x000fe200078ec0ff */
[----:B------:R-:W1:Y:S01]  /*6ab0*/  MUFU.EX2 R46, R77 ;  /* 0x0000004d002e7308 */ /* 0x000e620000000800 */
[----:B------:R-:W-:Y:S01]  /*6ac0*/  F2FP.RELU.BF16.F32.PACK_AB R85, R49, R51 ;  /* 0x000000333155723e */ /* 0x000fe200000018ff */
[----:B------:R3:W-:Y:S01]  /*6ad0*/  STS [R206+0x12400], R69 ;  /* 0x01240045ce007388 */ /* 0x0007e20000000800 */
[----:B------:R-:W-:Y:S02]  /*6ae0*/  F2FP.RELU.BF16.F32.PACK_AB R83, R41, R45 ;  /* 0x0000002d2953723e */ /* 0x000fe400000018ff */
[----:B------:R-:W-:Y:S01]  /*6af0*/  ISETP.LE.U32.AND P6, PT, R11, UR6, PT ;  /* 0x000000060b007c0c */ /* 0x000fe2000bfc3070 */
[----:B------:R-:W-:Y:S01]  /*6b00*/  STS [R198+0x14000], R85 ;  /* 0x01400055c6007388 */ /* 0x000fe20000000800 */
[----:B------:R-:W-:Y:S02]  /*6b10*/  F2FP.RELU.BF16.F32.PACK_AB R11, R37, R242 ;  /* 0x000000f2250b723e */ /* 0x000fe400000018ff */
[----:B------:R-:W-:Y:S01]  /*6b20*/  F2FP.RELU.BF16.F32.PACK_AB R81, R244, R35 ;  /* 0x00000023f451723e */ /* 0x000fe200000018ff */
[----:B------:R-:W-:Y:S01]  /*6b30*/  STS [R198+0x14400], R83 ;  /* 0x01440053c6007388 */ /* 0x000fe20000000800 */
[----:B------:R-:W-:Y:S01]  /*6b40*/  F2FP.RELU.BF16.F32.PACK_AB R42, R33, R241 ;  /* 0x000000f1212a723e */ /* 0x000fe200000018ff */
[----:B------:R-:W-:Y:S01]  /*6b50*/  @!P2 FADD.FTZ R19, -R19, -RZ ;  /* 0x800000ff1313a221 */ /* 0x000fe20000010100 */
[----:B------:R-:W-:Y:S01]  /*6b60*/  ISETP.LE.U32.AND P2, PT, R26, UR6, PT ;  /* 0x000000061a007c0c */ /* 0x000fe2000bf43070 */
[----:B------:R4:W-:Y:S01]  /*6b70*/  STS [R206+0x14000], R11 ;  /* 0x0140000bce007388 */ /* 0x0009e20000000800 */
[----:B------:R-:W-:Y:S02]  /*6b80*/  F2FP.RELU.BF16.F32.PACK_AB R26, R251, R31 ;  /* 0x0000001ffb1a723e */ /* 0x000fe400000018ff */
[----:B------:R-:W-:Y:S01]  /*6b90*/  LOP3.LUT R10, R10, 0xff, RZ, 0xc0, !PT ;  /* 0x000000ff0a0a7812 */ /* 0x000fe200078ec0ff */
[----:B------:R-:W-:Y:S01]  /*6ba0*/  STS [R206+0x14400], R81 ;  /* 0x01440051ce007388 */ /* 0x000fe20000000800 */
[----:B--2---:R-:W-:Y:S01]  /*6bb0*/  F2FP.RELU.BF16.F32.PACK_AB R73, R66, R235 ;  /* 0x000000eb4249723e */ /* 0x004fe200000018ff */
[----:B-1----:R-:W-:Y:S01]  /*6bc0*/  @!P6 FADD.FTZ R46, -R46, -RZ ;  /* 0x800000ff2e2ee221 */ /* 0x002fe20000010100 */
[----:B------:R-:W-:Y:S01]  /*6bd0*/  F2FP.RELU.BF16.F32.PACK_AB R71, R234, R243 ;  /* 0x000000f3ea47723e */ /* 0x000fe200000018ff */
[----:B------:R1:W-:Y:S01]  /*6be0*/  STS [R205+0x12000], R42 ;  /* 0x0120002acd007388 */ /* 0x0003e20000000800 */
[----:B------:R-:W-:Y:S02]  /*6bf0*/  ISETP.LE.U32.AND P4, PT, R10, UR6, PT ;  /* 0x000000060a007c0c */ /* 0x000fe4000bf83070 */
[----:B------:R-:W-:Y:S01]  /*6c00*/  F2FP.RELU.BF16.F32.PACK_AB R14, R29, R21 ;  /* 0x000000151d0e723e */ /* 0x000fe200000018ff */
[----:B------:R-:W-:Y:S01]  /*6c10*/  STS [R205+0x12400], R26 ;  /* 0x0124001acd007388 */ /* 0x000fe20000000800 */
[----:B------:R-:W-:Y:S02]  /*6c20*/  F2FP.RELU.BF16.F32.PACK_AB R10, R23, R27 ;  /* 0x0000001b170a723e */ /* 0x000fe400000018ff */
[----:B---3--:R-:W-:Y:S01]  /*6c30*/  F2FP.RELU.BF16.F32.PACK_AB R69, R237, R60 ;  /* 0x0000003ced45723e */ /* 0x008fe200000018ff */
[----:B------:R2:W-:Y:S01]  /*6c40*/  STS [R212+0x12000], R73 ;  /* 0x01200049d4007388 */ /* 0x0005e20000000800 */
[----:B------:R-:W-:Y:S02]  /*6c50*/  F2FP.RELU.BF16.F32.PACK_AB R79, R25, R236 ;  /* 0x000000ec194f723e */ /* 0x000fe400000018ff */
[----:B------:R-:W-:Y:S01]  /*6c60*/  F2FP.RELU.BF16.F32.PACK_AB R77, R17, R50 ;  /* 0x00000032114d723e */ /* 0x000fe200000018ff */
[----:B------:R3:W-:Y:S01]  /*6c70*/  STS [R212+0x12400], R71 ;  /* 0x01240047d4007388 */ /* 0x0007e20000000800 */
[----:B------:R-:W-:Y:S01]  /*6c80*/  F2FP.RELU.BF16.F32.PACK_AB R74, R5, R232 ;  /* 0x000000e8054a723e */ /* 0x000fe200000018ff */
[----:B------:R-:W-:Y:S01]  /*6c90*/  @!P4 FADD.FTZ R47, -R47, -RZ ;  /* 0x800000ff2f2fc221 */ /* 0x000fe20000010100 */
[----:B------:R-:W-:Y:S01]  /*6ca0*/  F2FP.RELU.BF16.F32.PACK_AB R72, R233, R6 ;  /* 0x00000006e948723e */ /* 0x000fe200000018ff */
[----:B------:R3:W-:Y:S01]  /*6cb0*/  STS [R205+0x14000], R14 ;  /* 0x0140000ecd007388 */ /* 0x0007e20000000800 */
[----:B----4-:R-:W-:Y:S02]  /*6cc0*/  F2FP.RELU.BF16.F32.PACK_AB R11, R54, R15 ;  /* 0x0000000f360b723e */ /* 0x010fe400000018ff */
[----:B------:R-:W-:Y:S01]  /*6cd0*/  ISETP.LE.U32.AND P3, PT, R68, UR6, PT ;  /* 0x0000000644007c0c */ /* 0x000fe2000bf63070 */
[----:B------:R4:W-:Y:S01]  /*6ce0*/  STS [R205+0x14400], R10 ;  /* 0x0144000acd007388 */ /* 0x0009e20000000800 */
[----:B------:R-:W-:Y:S02]  /*6cf0*/  F2FP.RELU.BF16.F32.PACK_AB R68, R9, R22 ;  /* 0x000000160944723e */ /* 0x000fe400000018ff */
[----:B------:R-:W-:Y:S01]  /*6d00*/  ISETP.LE.U32.AND P0, PT, R102, UR6, PT ;  /* 0x0000000666007c0c */ /* 0x000fe2000bf03070 */
[----:B------:R4:W-:Y:S01]  /*6d10*/  STS [R212+0x14400], R69 ;  /* 0x01440045d4007388 */ /* 0x0009e20000000800 */
[----:B------:R-:W-:Y:S01]  /*6d20*/  ISETP.LE.U32.AND P1, PT, R88, UR6, PT ;  /* 0x0000000658007c0c */ /* 0x000fe2000bf23070 */
[----:B-1----:R-:W1:Y:S02]  /*6d30*/  MUFU.EX2 R42, R75 ;  /* 0x0000004b002a7308 */ /* 0x002e640000000800 */
[----:B------:R-:W-:Y:S04]  /*6d40*/  STS [R212+0x14000], R79 ;  /* 0x0140004fd4007388 */ /* 0x000fe80000000800 */
[----:B------:R4:W-:Y:S01]  /*6d50*/  STS [R204+0x12000], R11 ;  /* 0x0120000bcc007388 */ /* 0x0009e20000000800 */
[----:B--2---:R-:W-:Y:S03]  /*6d60*/  F2FP.RELU.BF16.F32.PACK_AB R73, R19, R38 ;  /* 0x000000261349723e */ /* 0x004fe600000018ff */
[----:B------:R2:W2:Y:S01]  /*6d70*/  MUFU.EX2 R26, R70 ;  /* 0x00000046001a7308 */ /* 0x0004a20000000800 */
[----:B------:R-:W-:Y:S01]  /*6d80*/  @!P3 FADD.FTZ R30, -R30, -RZ ;  /* 0x800000ff1e1eb221 */ /* 0x000fe20000010100 */
[----:B------:R-:W-:Y:S01]  /*6d90*/  FSETP.GE.FTZ.AND P3, PT, R252, RZ, PT ;  /* 0x000000fffc00720b */ /* 0x000fe20003f76000 */
[----:B------:R-:W-:Y:S01]  /*6da0*/  STS [R204+0x12400], R77 ;  /* 0x0124004dcc007388 */ /* 0x000fe20000000800 */
[----:B---3--:R-:W-:Y:S01]  /*6db0*/  F2FP.RELU.BF16.F32.PACK_AB R71, R13, R34 ;  /* 0x000000220d47723e */ /* 0x008fe200000018ff */
[----:B------:R-:W-:Y:S01]  /*6dc0*/  @!P0 FADD.FTZ R43, -R43, -RZ ;  /* 0x800000ff2b2b8221 */ /* 0x000fe20000010100 */
[----:B------:R-:W-:Y:S01]  /*6dd0*/  FSETP.GE.FTZ.AND P0, PT, R250, RZ, PT ;  /* 0x000000fffa00720b */ /* 0x000fe20003f16000 */
[----:B------:R-:W-:Y:S01]  /*6de0*/  STS [R209+0x12000], R74 ;  /* 0x0120004ad1007388 */ /* 0x000fe20000000800 */
[----:B------:R-:W-:Y:S01]  /*6df0*/  F2FP.RELU.BF16.F32.PACK_AB R14, R7, R18 ;  /* 0x00000012070e723e */ /* 0x000fe200000018ff */
[----:B-1----:R-:W-:Y:S01]  /*6e00*/  @!P2 FADD.FTZ R42, -R42, -RZ ;  /* 0x800000ff2a2aa221 */ /* 0x002fe20000010100 */
[----:B------:R-:W-:Y:S01]  /*6e10*/  FSETP.GE.FTZ.AND P2, PT, R55, RZ, PT ;  /* 0x000000ff3700720b */ /* 0x000fe20003f56000 */
[----:B------:R1:W-:Y:S01]  /*6e20*/  STS [R209+0x12400], R72 ;  /* 0x01240048d1007388 */ /* 0x0003e20000000800 */
[----:B----4-:R-:W-:Y:S02]  /*6e30*/  F2FP.RELU.BF16.F32.PACK_AB R10, R246, R247 ;  /* 0x000000f7f60a723e */ /* 0x010fe400000018ff */
[----:B------:R-:W-:Y:S01]  /*6e40*/  F2FP.RELU.BF16.F32.PACK_AB R69, R248, R249 ;  /* 0x000000f9f845723e */ /* 0x000fe200000018ff */
[----:B------:R-:W-:Y:S01]  /*6e50*/  STS [R204+0x14000], R73 ;  /* 0x01400049cc007388 */ /* 0x000fe20000000800 */
[----:B--2---:R-:W-:Y:S01]  /*6e60*/  F2FP.RELU.BF16.F32.PACK_AB R70, R42, R59 ;  /* 0x0000003b2a46723e */ /* 0x004fe200000018ff */
[----:B------:R-:W-:Y:S01]  /*6e70*/  @!P1 FADD.FTZ R26, -R26, -RZ ;  /* 0x800000ff1a1a9221 */ /* 0x000fe20000010100 */
[----:B------:R-:W-:Y:S01]  /*6e80*/  FSETP.GE.FTZ.AND P1, PT, R53, RZ, PT ;  /* 0x000000ff3500720b */ /* 0x000fe20003f36000 */
[----:B------:R2:W-:Y:S01]  /*6e90*/  STS [R204+0x14400], R71 ;  /* 0x01440047cc007388 */ /* 0x0005e20000000800 */
[----:B------:R-:W-:Y:S03]  /*6ea0*/  F2FP.RELU.BF16.F32.PACK_AB R11, R62, R245 ;  /* 0x000000f53e0b723e */ /* 0x000fe600000018ff */
[----:B------:R3:W-:Y:S04]  /*6eb0*/  STS [R209+0x14000], R68 ;  /* 0x01400044d1007388 */ /* 0x0007e80000000800 */
[----:B------:R4:W-:Y:S04]  /*6ec0*/  STS [R209+0x14400], R14 ;  /* 0x0144000ed1007388 */ /* 0x0009e80000000800 */
[----:B------:R4:W-:Y:S01]  /*6ed0*/  STS [R208+0x12000], R69 ;  /* 0x01200045d0007388 */ /* 0x0009e20000000800 */
[----:B-1----:R-:W-:Y:S03]  /*6ee0*/  F2FP.RELU.BF16.F32.PACK_AB R72, R63, R58 ;  /* 0x0000003a3f48723e */ /* 0x002fe600000018ff */
[----:B------:R1:W-:Y:S04]  /*6ef0*/  STS [R208+0x12400], R11 ;  /* 0x0124000bd0007388 */ /* 0x0003e80000000800 */
[----:B------:R1:W-:Y:S01]  /*6f00*/  STS [R207+0x12000], R10 ;  /* 0x0120000acf007388 */ /* 0x0003e20000000800 */
[----:B--2---:R-:W-:Y:S03]  /*6f10*/  F2FP.RELU.BF16.F32.PACK_AB R71, R46, R61 ;  /* 0x0000003d2e47723e */ /* 0x004fe600000018ff */
[----:B------:R-:W-:Y:S01]  /*6f20*/  STS [R207+0x12400], R72 ;  /* 0x01240048cf007388 */ /* 0x000fe20000000800 */
[----:B---3--:R-:W-:Y:S03]  /*6f30*/  F2FP.RELU.BF16.F32.PACK_AB R68, R43, R26 ;  /* 0x0000001a2b44723e */ /* 0x008fe600000018ff */
[----:B------:R-:W-:Y:S01]  /*6f40*/  STS [R208+0x14000], R71 ;  /* 0x01400047d0007388 */ /* 0x000fe20000000800 */
[----:B----4-:R-:W-:Y:S01]  /*6f50*/  IMAD.U32 R14, RZ, RZ, UR4 ;  /* 0x00000004ff0e7e24 */ /* 0x010fe2000f8e00ff */
[----:B------:R-:W-:Y:S05]  /*6f60*/  F2FP.RELU.BF16.F32.PACK_AB R69, R30, R47 ;  /* 0x0000002f1e45723e */ /* 0x000fea00000018ff */
[----:B------:R-:W-:Y:S01]  /*6f70*/  STS [R208+0x14400], R69 ;  /* 0x01440045d0007388 */ /* 0x000fe20000000800 */
[----:B-1----:R-:W-:Y:S03]  /*6f80*/  IMAD.SHL.U32 R11, R191, 0x2, RZ ;  /* 0x00000002bf0b7824 */ /* 0x002fe600078e00ff */
[----:B------:R-:W-:Y:S02]  /*6f90*/  STS [R207+0x14000], R70 ;  /* 0x01400046cf007388 */ /* 0x000fe40000000800 */
[----:B------:R-:W-:Y:S02]  /*6fa0*/  IADD3 R14, R11, 0x4000, R14 ;  /* 0x000040000b0e7810 */ /* 0x000fe40007ffe00e */
[----:B------:R-:W-:Y:S03]  /*6fb0*/  STS [R207+0x14400], R68 ;  /* 0x01440044cf007388 */ /* 0x000fe60000000800 */
[----:B------:R-:W-:Y:S01]  /*6fc0*/  IMAD.IADD R10, R14, 0x1, R187 ;  /* 0x000000010e0a7824 */ /* 0x000fe200078e02bb */
[----:B------:R-:W-:Y:S08]  /*6fd0*/  LDSM.16.M88.4 R128, [R11+UR4+0x4000] ;  /* 0x004000040b80783b */ /* 0x000ff00008000200 */
        /* <DEDUP_REMOVED lines=29> */
[----:B------:R-:W-:Y:S01]  /*71b0*/  FADD.FTZ R14, -R231, R69 ;  /* 0x00000045e70e7221 */ /* 0x000fe20000010100 */
[----:B------:R-:W-:Y:S03]  /*71c0*/  FADD.FTZ R11, -R230, R70 ;  /* 0x00000046e60b7221 */ /* 0x000fe60000010100 */
[-C--:B------:R-:W-:Y:S01]  /*71d0*/  FSEL R167, R10, R231.reuse, P3 ;  /* 0x000000e70aa77208 */ /* 0x080fe20001800000 */
[----:B------:R-:W-:Y:S01]  /*71e0*/  FADD.FTZ R165, -R230, R71 ;  /* 0x00000047e6a57221 */ /* 0x000fe20000010100 */
[-C--:B------:R-:W-:Y:S01]  /*71f0*/  FSEL R10, R11, R230.reuse, P1 ;  /* 0x000000e60b0a7208 */ /* 0x080fe20000800000 */
[----:B------:R-:W1:Y:S01]  /*7200*/  LDSM.16.M88.4 R68, [R188+0x2400] ;  /* 0x00240000bc44783b */ /* 0x000e620000000200 */
[----:B------:R-:W-:Y:S01]  /*7210*/  FSEL R14, R14, R231, P2 ;  /* 0x000000e70e0e7208 */ /* 0x000fe20001000000 */
[----:B------:R-:W-:Y:S01]  /*7220*/  FADD.FTZ R164, -R229, R73 ;  /* 0x00000049e5a47221 */ /* 0x000fe20000010100 */
[----:B------:R-:W-:Y:S01]  /*7230*/  FSEL R165, R165, R230, P0 ;  /* 0x000000e6a5a57208 */ /* 0x000fe20000000000 */
[C---:B------:R-:W-:Y:S01]  /*7240*/  FADD.FTZ R75, -R228.reuse, R75 ;  /* 0x0000004be44b7221 */ /* 0x040fe20000010100 */
[----:B------:R-:W-:Y:S01]  /*7250*/  FSETP.GE.FTZ.AND P3, PT, R51, RZ, PT ;  /* 0x000000ff3300720b */ /* 0x000fe20003f76000 */
[----:B------:R-:W-:Y:S01]  /*7260*/  FADD.FTZ R11, -R228, R74 ;  /* 0x0000004ae40b7221 */ /* 0x000fe20000010100 */
[----:B------:R-:W-:Y:S01]  /*7270*/  FSETP.GE.FTZ.AND P2, PT, R49, RZ, PT ;  /* 0x000000ff3100720b */ /* 0x000fe20003f56000 */
        /* <DEDUP_REMOVED lines=11> */
[----:B------:R-:W-:Y:S01]  /*7330*/  F2FP.BF16.F32.PACK_AB R11, R165, R10 ;  /* 0x0000000aa50b723e */ /* 0x000fe200000010ff */
[----:B------:R-:W-:Y:S01]  /*7340*/  FADD.FTZ R10, -R231, R81 ;  /* 0x00000051e70a7221 */ /* 0x000fe20000010100 */
[----:B------:R-:W-:Y:S01]  /*7350*/  FSETP.GE.FTZ.AND P2, PT, R37, RZ, PT ;  /* 0x000000ff2500720b */ /* 0x000fe20003f56000 */
[----:B------:R-:W-:Y:S01]  /*7360*/  FADD.FTZ R165, -R230, R82 ;  /* 0x00000052e6a57221 */ /* 0x000fe20000010100 */
[----:B------:R-:W-:Y:S01]  /*7370*/  FSETP.GE.FTZ.AND P1, PT, R35, RZ, PT ;  /* 0x000000ff2300720b */ /* 0x000fe20003f36000 */
[----:B------:R-:W-:Y:S01]  /*7380*/  FMUL.FTZ R167, R252, R167 ;  /* 0x000000a7fca77220 */ /* 0x000fe20000410000 */
[----:B------:R-:W-:Y:S01]  /*7390*/  FSEL R74, R74, R229, P2 ;  /* 0x000000e54a4a7208 */ /* 0x000fe20001000000 */
[----:B------:R-:W-:Y:S01]  /*73a0*/  FMUL.FTZ R14, R55, R14 ;  /* 0x0000000e370e7220 */ /* 0x000fe20000410000 */
[----:B------:R-:W-:Y:S01]  /*73b0*/  FSETP.GE.FTZ.AND P2, PT, R39, RZ, PT ;  /* 0x000000ff2700720b */ /* 0x000fe20003f56000 */
[C---:B------:R-:W-:Y:S01]  /*73c0*/  FADD.FTZ R72, -R229.reuse, R72 ;  /* 0x00000048e5487221 */ /* 0x040fe20000010100 */
[----:B------:R-:W-:Y:S01]  /*73d0*/  FSETP.GE.FTZ.AND P0, PT, R244, RZ, PT ;  /* 0x000000fff400720b */ /* 0x000fe20003f16000 */
[----:B------:R-:W-:Y:S01]  /*73e0*/  FADD.FTZ R76, -R229, R76 ;  /* 0x0000004ce54c7221 */ /* 0x000fe20000010100 */
[----:B------:R-:W-:Y:S01]  /*73f0*/  F2FP.BF16.F32.PACK_AB R77, R14, R167 ;  /* 0x000000a70e4d723e */ /* 0x000fe200000010ff */
[----:B------:R-:W-:Y:S01]  /*7400*/  FADD.FTZ R83, -R230, R83 ;  /* 0x00000053e6537221 */ /* 0x000fe20000010100 */
[-C--:B------:R-:W-:Y:S01]  /*7410*/  FSEL R72, R72, R229.reuse, P3 ;  /* 0x000000e548487208 */ /* 0x080fe20001800000 */
[----:B------:R-:W-:Y:S01]  /*7420*/  FMUL.FTZ R78, R41, R164 ;  /* 0x000000a4294e7220 */ /* 0x000fe20000410000 */
[----:B------:R-:W-:Y:S01]  /*7430*/  FSETP.GE.FTZ.AND P3, PT, R242, RZ, PT ;  /* 0x000000fff200720b */ /* 0x000fe20003f76000 */
[----:B------:R-:W-:Y:S01]  /*7440*/  FADD.FTZ R173, -R228, R79 ;  /* 0x0000004fe4ad7221 */ /* 0x000fe20000010100 */
[----:B------:R-:W-:Y:S01]  /*7450*/  FSEL R14, R75, R228, P1 ;  /* 0x000000e44b0e7208 */ /* 0x000fe20000800000 */
[----:B------:R-:W-:Y:S01]  /*7460*/  FMUL.FTZ R72, R51, R72 ;  /* 0x0000004833487220 */ /* 0x000fe20000410000 */
[----:B------:R-:W-:Y:S01]  /*7470*/  FSEL R81, R76, R229, P3 ;  /* 0x000000e54c517208 */ /* 0x000fe20001800000 */
[-C--:B-1----:R-:W-:Y:S03]  /*7480*/  HMMA.16816.F32.BF16 R84, R168, R68.reuse, R84 ;  /* 0x00000044a854723c */ /* 0x082fe60000041854 */
[----:B------:R-:W-:Y:S01]  /*7490*/  FSETP.GE.FTZ.AND P3, PT, R238, RZ, PT ;  /* 0x000000ffee00720b */ /* 0x000fe20003f76000 */
[----:B------:R-:W-:Y:S01]  /*74a0*/  FMUL.FTZ R242, R242, R81 ;  /* 0x00000051f2f27220 */ /* 0x000fe20000410000 */
[----:B------:R-:W-:Y:S01]  /*74b0*/  FSETP.GE.FTZ.AND P1, PT, R240, RZ, PT ;  /* 0x000000fff000720b */ /* 0x000fe20003f36000 */
[C---:B------:R-:W-:Y:S05]  /*74c0*/  HMMA.16816.F32.BF16 R88, R176.reuse, R68, R88 ;  /* 0x00000044b058723c */ /* 0x040fea0000041858 */
[----:B------:R-:W-:Y:S01]  /*74d0*/  F2FP.BF16.F32.PACK_AB R81, R73, R72 ;  /* 0x000000484951723e */ /* 0x000fe200000010ff */
[-C--:B------:R-:W-:Y:S05]  /*74e0*/  HMMA.16816.F32.BF16 R92, R176, R70.reuse, R92 ;  /* 0x00000046b05c723c */ /* 0x080fea000004185c */
[-C--:B------:R-:W-:Y:S01]  /*74f0*/  FSEL R75, R80, R231.reuse, P3 ;  /* 0x000000e7504b7208 */ /* 0x080fe20001800000 */
[----:B------:R-:W-:Y:S01]  /*7500*/  FMUL.FTZ R69, R37, R74 ;  /* 0x0000004a25457220 */ /* 0x000fe20000410000 */
[----:B------:R-:W-:Y:S01]  /*7510*/  FSEL R72, R10, R231, P2 ;  /* 0x000000e70a487208 */ /* 0x000fe20001000000 */
[C---:B------:R-:W-:Y:S04]  /*7520*/  HMMA.16816.F32.BF16 R96, R168.reuse, R70, R96 ;  /* 0x00000046a860723c */ /* 0x040fe80000041860 */
[----:B------:R-:W-:Y:S01]  /*7530*/  FSEL R73, R165, R230, P1 ;  /* 0x000000e6a5497208 */ /* 0x000fe20000800000 */
[----:B------:R-:W-:Y:S01]  /*7540*/  FMUL.FTZ R238, R238, R75 ;  /* 0x0000004beeee7220 */ /* 0x000fe20000410000 */
[----:B------:R-:W-:Y:S01]  /*7550*/  FSEL R173, R173, R228, P0 ;  /* 0x000000e4adad7208 */ /* 0x000fe20000000000 */
[----:B------:R-:W-:Y:S01]  /*7560*/  FMUL.FTZ R165, R39, R72 ;  /* 0x0000004827a57220 */ /* 0x000fe20000410000 */
[----:B------:R-:W-:Y:S02]  /*7570*/  FSETP.GE.FTZ.AND P0, PT, R239, RZ, PT ;  /* 0x000000ffef00720b */ /* 0x000fe40003f16000 */
[----:B------:R-:W-:Y:S01]  /*7580*/  FSETP.GE.FTZ.AND P2, PT, R33, RZ, PT ;  /* 0x000000ff2100720b */ /* 0x000fe20003f56000 */
[----:B------:R-:W-:Y:S01]  /*7590*/  FADD.FTZ R175, -R230, R87 ;  /* 0x00000057e6af7221 */ /* 0x000fe20000010100 */
[----:B------:R-:W-:Y:S01]  /*75a0*/  FSEL R68, R83, R230, P0 ;  /* 0x000000e653447208 */ /* 0x000fe20000000000 */
[----:B------:R-:W-:Y:S01]  /*75b0*/  FMUL.FTZ R87, R240, R73 ;  /* 0x00000049f0577220 */ /* 0x000fe20000410000 */
[----:B------:R-:W-:Y:S01]  /*75c0*/  FSETP.GE.FTZ.AND P0, PT, R251, RZ, PT ;  /* 0x000000fffb00720b */ /* 0x000fe20003f16000 */
[----:B------:R-:W1:Y:S01]  /*75d0*/  LDSM.16.M88.4 R72, [R188+0x2800] ;  /* 0x00280000bc48783b */ /* 0x000e620000000200 */
[----:B------:R-:W-:Y:S01]  /*75e0*/  FSETP.GE.FTZ.AND P1, PT, R31, RZ, PT ;  /* 0x000000ff1f00720b */ /* 0x000fe20003f36000 */
[----:B------:R-:W-:Y:S01]  /*75f0*/  FADD.FTZ R167, -R230, R86 ;  /* 0x00000056e6a77221 */ /* 0x000fe20000010100 */
[----:B------:R-:W-:Y:S01]  /*7600*/  FSETP.GE.FTZ.AND P3, PT, R241, RZ, PT ;  /* 0x000000fff100720b */ /* 0x000fe20003f76000 */
[----:B------:R-:W-:Y:S01]  /*7610*/  FADD.FTZ R70, -R229, R93 ;  /* 0x0000005de5467221 */ /* 0x000fe20000010100 */
[----:B------:R-:W-:Y:S01]  /*7620*/  FMUL.FTZ R68, R239, R68 ;  /* 0x00000044ef447220 */ /* 0x000fe20000410000 */
[----:B------:R-:W-:Y:S01]  /*7630*/  FADD.FTZ R88, -R229, R88 ;  /* 0x00000058e5587221 */ /* 0x000fe20000010100 */
[----:B------:R-:W-:Y:S01]  /*7640*/  FSEL R76, R167, R230, P1 ;  /* 0x000000e6a74c7208 */ /* 0x000fe20000800000 */
[----:B------:R-:W-:Y:S01]  /*7650*/  FADD.FTZ R91, -R228, R91 ;  /* 0x0000005be45b7221 */ /* 0x000fe20000010100 */
[----:B------:R-:W-:Y:S01]  /*7660*/  FSETP.GE.FTZ.AND P1, PT, R27, RZ, PT ;  /* 0x000000ff1b00720b */ /* 0x000fe20003f36000 */
[----:B------:R-:W-:Y:S01]  /*7670*/  FMUL.FTZ R14, R35, R14 ;  /* 0x0000000e230e7220 */ /* 0x000fe20000410000 */
[----:B------:R-:W-:Y:S01]  /*7680*/  F2FP.BF16.F32.PACK_AB R87, R68, R87 ;  /* 0x000000574457723e */ /* 0x000fe200000010ff */
[----:B------:R-:W-:Y:S01]  /*7690*/  FADD.FTZ R10, -R231, R85 ;  /* 0x00000055e70a7221 */ /* 0x000fe20000010100 */
[----:B------:R-:W-:Y:S01]  /*76a0*/  F2FP.BF16.F32.PACK_AB R85, R69, R242 ;  /* 0x000000f24555723e */ /* 0x000fe200000010ff */
[C---:B------:R-:W-:Y:S01]  /*76b0*/  FADD.FTZ R69, -R228.reuse, R90 ;  /* 0x0000005ae4457221 */ /* 0x040fe20000010100 */
[----:B------:R-:W-:Y:S01]  /*76c0*/  FADD.FTZ R93, -R228, R94 ;  /* 0x0000005ee45d7221 */ /* 0x000fe20000010100 */
[----:B------:R-:W-:Y:S01]  /*76d0*/  FMUL.FTZ R173, R244, R173 ;  /* 0x000000adf4ad7220 */ /* 0x000fe20000410000 */
[-C--:B------:R-:W-:Y:S01]  /*76e0*/  FSEL R10, R10, R231.reuse, P2 ;  /* 0x000000e70a0a7208 */ /* 0x080fe20001000000 */
[----:B------:R-:W-:Y:S01]  /*76f0*/  FADD.FTZ R84, -R231, R84 ;  /* 0x00000054e7547221 */ /* 0x000fe20000010100 */
[----:B------:R-:W-:Y:S01]  /*7700*/  FSETP.GE.FTZ.AND P2, PT, R29, RZ, PT ;  /* 0x000000ff1d00720b */ /* 0x000fe20003f56000 */
[----:B------:R-:W-:Y:S01]  /*7710*/  FMUL.FTZ R79, R45, R166 ;  /* 0x000000a62d4f7220 */ /* 0x000fe20000410000 */
[----:B------:R-:W-:Y:S01]  /*7720*/  F2FP.BF16.F32.PACK_AB R83, R173, R14 ;  /* 0x0000000ead53723e */ /* 0x000fe200000010ff */
[----:B------:R-:W-:Y:S01]  /*7730*/  FMUL.FTZ R71, R33, R10 ;  /* 0x0000000a21477220 */ /* 0x000fe20000410000 */
[----:B------:R-:W-:Y:S01]  /*7740*/  FSEL R84, R84, R231, P3 ;  /* 0x000000e754547208 */ /* 0x000fe20001800000 */
[----:B------:R-:W-:Y:S01]  /*7750*/  FADD.FTZ R14, -R229, R89 ;  /* 0x00000059e50e7221 */ /* 0x000fe20000010100 */
[----:B------:R-:W-:Y:S01]  /*7760*/  F2FP.BF16.F32.PACK_AB R79, R78, R79 ;  /* 0x0000004f4e4f723e */ /* 0x000fe200000010ff */
        /* <DEDUP_REMOVED lines=18> */
[-C--:B-1----:R-:W-:Y:S03]  /*7890*/  HMMA.16816.F32.BF16 R100, R168, R72.reuse, R100 ;  /* 0x00000048a864723c */ /* 0x082fe60000041864 */
[----:B------:R-:W-:Y:S01]  /*78a0*/  F2FP.BF16.F32.PACK_AB R14, R71, R84 ;  /* 0x00000054470e723e */ /* 0x000fe200000010ff */
[----:B------:R-:W-:Y:S01]  /*78b0*/  FADD.FTZ R71, -R230, R98 ;  /* 0x00000062e6477221 */ /* 0x000fe20000010100 */
[----:B------:R-:W-:Y:S01]  /*78c0*/  FSEL R70, R70, R229, P2 ;  /* 0x000000e546467208 */ /* 0x000fe20001000000 */
[C---:B------:R-:W-:Y:S04]  /*78d0*/  HMMA.16816.F32.BF16 R104, R176.reuse, R72, R104 ;  /* 0x00000048b068723c */ /* 0x040fe80000041868 */
[----:B------:R-:W-:Y:S01]  /*78e0*/  FSETP.GE.FTZ.AND P3, PT, R236, RZ, PT ;  /* 0x000000ffec00720b */ /* 0x000fe20003f76000 */
[----:B------:R-:W-:Y:S01]  /*78f0*/  FMUL.FTZ R82, R25, R70 ;  /* 0x0000004619527220 */ /* 0x000fe20000410000 */
[----:B------:R-:W-:Y:S01]  /*7900*/  FSEL R93, R93, R228, P1 ;  /* 0x000000e45d5d7208 */ /* 0x000fe20000800000 */
[----:B------:R-:W-:Y:S01]  /*7910*/  FMUL.FTZ R91, R29, R78 ;  /* 0x0000004e1d5b7220 */ /* 0x000fe20000410000 */
[----:B------:R-:W-:Y:S01]  /*7920*/  FSETP.GE.FTZ.AND P1, PT, R243, RZ, PT ;  /* 0x000000fff300720b */ /* 0x000fe20003f36000 */
[-C--:B------:R-:W-:Y:S03]  /*7930*/  HMMA.16816.F32.BF16 R108, R176, R74.reuse, R108 ;  /* 0x0000004ab06c723c */ /* 0x080fe6000004186c */
[----:B------:R-:W-:Y:S01]  /*7940*/  F2FP.BF16.F32.PACK_AB R72, R91, R68 ;  /* 0x000000445b48723e */ /* 0x000fe200000010ff */
[----:B------:R-:W-:Y:S01]  /*7950*/  FMUL.FTZ R76, R23, R76 ;  /* 0x0000004c174c7220 */ /* 0x000fe20000410000 */
[----:B------:R-:W-:Y:S01]  /*7960*/  FSEL R86, R71, R230, P1 ;  /* 0x000000e647567208 */ /* 0x000fe20000800000 */
[----:B------:R-:W-:Y:S01]  /*7970*/  FADD.FTZ R78, -R231, R97 ;  /* 0x00000061e74e7221 */ /* 0x000fe20000010100 */
[----:B------:R-:W-:Y:S01]  /*7980*/  FSETP.GE.FTZ.AND P0, PT, R237, RZ, PT ;  /* 0x000000ffed00720b */ /* 0x000fe20003f16000 */
[C---:B------:R-:W-:Y:S04]  /*7990*/  HMMA.16816.F32.BF16 R112, R168.reuse, R74, R112 ;  /* 0x0000004aa870723c */ /* 0x040fe80000041870 */
[----:B------:R-:W-:Y:S01]  /*79a0*/  F2FP.BF16.F32.PACK_AB R76, R76, R69 ;  /* 0x000000454c4c723e */ /* 0x000fe200000010ff */
[----:B------:R-:W-:Y:S01]  /*79b0*/  FMUL.FTZ R73, R60, R93 ;  /* 0x0000005d3c497220 */ /* 0x000fe20000410000 */
[----:B------:R-:W-:Y:S01]  /*79c0*/  FSEL R97, R92, R229, P3 ;  /* 0x000000e55c617208 */ /* 0x000fe20001800000 */
[----:B------:R-:W1:Y:S01]  /*79d0*/  LDSM.16.M88.4 R68, [R188+0x2c00] ;  /* 0x002c0000bc44783b */ /* 0x000e620000000200 */
[----:B------:R-:W-:Y:S02]  /*79e0*/  FSEL R80, R95, R228, P0 ;  /* 0x000000e45f507208 */ /* 0x000fe40000000000 */
[----:B------:R-:W-:Y:S01]  /*79f0*/  FSETP.GE.FTZ.AND P2, PT, R66, RZ, PT ;  /* 0x000000ff4200720b */ /* 0x000fe20003f56000 */
[----:B------:R-:W-:Y:S01]  /*7a00*/  FMUL.FTZ R97, R236, R97 ;  /* 0x00000061ec617220 */ /* 0x000fe20000410000 */
[----:B------:R-:W-:Y:S01]  /*7a10*/  FSETP.GE.FTZ.AND P3, PT, R235, RZ, PT ;  /* 0x000000ffeb00720b */ /* 0x000fe20003f76000 */
[----:B------:R-:W-:Y:S01]  /*7a20*/  FMUL.FTZ R80, R237, R80 ;  /* 0x00000050ed507220 */ /* 0x000fe20000410000 */
[----:B------:R-:W-:Y:S01]  /*7a30*/  FSETP.GE.FTZ.AND P0, PT, R234, RZ, PT ;  /* 0x000000ffea00720b */ /* 0x000fe20003f16000 */
[C---:B------:R-:W-:Y:S01]  /*7a40*/  FADD.FTZ R100, -R231.reuse, R100 ;  /* 0x00000064e7647221 */ /* 0x040fe20000010100 */
[-C--:B------:R-:W-:Y:S01]  /*7a50*/  FSEL R91, R78, R231.reuse, P2 ;  /* 0x000000e74e5b7208 */ /* 0x080fe20001000000 */
[----:B------:R-:W-:Y:S01]  /*7a60*/  FADD.FTZ R84, -R231, R101 ;  /* 0x00000065e7547221 */ /* 0x000fe20000010100 */
[----:B------:R-:W-:Y:S01]  /*7a70*/  FSEL R96, R96, R231, P3 ;  /* 0x000000e760607208 */ /* 0x000fe20001800000 */
[C---:B------:R-:W-:Y:S01]  /*7a80*/  FADD.FTZ R93, -R230.reuse, R102 ;  /* 0x00000066e65d7221 */ /* 0x040fe20000010100 */
        /* <DEDUP_REMOVED lines=8> */
[----:B------:R-:W-:Y:S01]  /*7b10*/  FSETP.GE.FTZ.AND P0, PT, R17, RZ, PT ;  /* 0x000000ff1100720b */ /* 0x000fe20003f16000 */
[----:B------:R-:W-:Y:S01]  /*7b20*/  FADD.FTZ R95, -R228, R106 ;  /* 0x0000006ae45f7221 */ /* 0x000fe20000010100 */
[----:B------:R-:W-:Y:S01]  /*7b30*/  F2FP.BF16.F32.PACK_AB R91, R82, R97 ;  /* 0x00000061525b723e */ /* 0x000fe200000010ff */
[----:B------:R-:W-:Y:S01]  /*7b40*/  FADD.FTZ R107, -R228, R107 ;  /* 0x0000006be46b7221 */ /* 0x000fe20000010100 */
[----:B------:R-:W-:Y:S01]  /*7b50*/  F2FP.BF16.F32.PACK_AB R73, R80, R73 ;  /* 0x000000495049723e */ /* 0x000fe200000010ff */
[C---:B------:R-:W-:Y:S01]  /*7b60*/  FADD.FTZ R80, -R229.reuse, R105 ;  /* 0x00000069e5507221 */ /* 0x040fe20000010100 */
[----:B------:R-:W-:Y:S01]  /*7b70*/  FSEL R100, R100, R231, P3 ;  /* 0x000000e764647208 */ /* 0x000fe20001800000 */
[----:B------:R-:W-:Y:S01]  /*7b80*/  FMUL.FTZ R234, R234, R99 ;  /* 0x00000063eaea7220 */ /* 0x000fe20000410000 */
[----:B------:R-:W-:Y:S01]  /*7b90*/  FSEL R97, R84, R231, P2 ;  /* 0x000000e754617208 */ /* 0x000fe20001000000 */
        /* <DEDUP_REMOVED lines=10> */
[-C--:B-1----:R-:W-:Y:S03]  /*7c40*/  HMMA.16816.F32.BF16 R116, R168, R68.reuse, R116 ;  /* 0x00000044a874723c */ /* 0x082fe60000041874 */
[----:B------:R-:W-:Y:S01]  /*7c50*/  FSETP.GE.FTZ.AND P1, PT, R34, RZ, PT ;  /* 0x000000ff2200720b */ /* 0x000fe20003f36000 */
[----:B------:R-:W-:Y:S01]  /*7c60*/  FADD.FTZ R111, -R228, R111 ;  /* 0x0000006fe46f7221 */ /* 0x000fe20000010100 */
[----:B------:R-:W-:Y:S01]  /*7c70*/  F2FP.BF16.F32.PACK_AB R235, R78, R235 ;  /* 0x000000eb4eeb723e */ /* 0x000fe200000010ff */
[C---:B------:R-:W-:Y:S05]  /*7c80*/  HMMA.16816.F32.BF16 R120, R176.reuse, R68, R120 ;  /* 0x00000044b078723c */ /* 0x040fea0000041878 */
[-C--:B------:R-:W-:Y:S01]  /*7c90*/  FSEL R75, R104, R229.reuse, P3 ;  /* 0x000000e5684b7208 */ /* 0x080fe20001800000 */
[-C--:B------:R-:W-:Y:S03]  /*7ca0*/  HMMA.16816.F32.BF16 R124, R176, R70.reuse, R124 ;  /* 0x00000046b07c723c */ /* 0x080fe6000004187c */
[----:B------:R-:W-:Y:S02]  /*7cb0*/  FSETP.GE.FTZ.AND P3, PT, R22, RZ, PT ;  /* 0x000000ff1600720b */ /* 0x000fe40003f76000 */
[----:B------:R-:W-:Y:S01]  /*7cc0*/  FSEL R80, R80, R229, P2 ;  /* 0x000000e550507208 */ /* 0x000fe20001000000 */
[C---:B------:R-:W-:Y:S01]  /*7cd0*/  FADD.FTZ R115, -R230.reuse, R115 ;  /* 0x00000073e6737221 */ /* 0x040fe20000010100 */
[-C--:B------:R-:W-:Y:S01]  /*7ce0*/  FSEL R95, R95, R228.reuse, P1 ;  /* 0x000000e45f5f7208 */ /* 0x080fe20000800000 */
[----:B------:R-:W-:Y:S01]  /*7cf0*/  FADD.FTZ R101, -R230, R114 ;  /* 0x00000072e6657221 */ /* 0x000fe20000010100 */
[----:B------:R-:W-:Y:S01]  /*7d00*/  FSETP.GE.FTZ.AND P2, PT, R9, RZ, PT ;  /* 0x000000ff0900720b */ /* 0x000fe20003f56000 */
[----:B------:R-:W-:Y:S04]  /*7d10*/  HMMA.16816.F32.BF16 R128, R168, R70, R128 ;  /* 0x00000046a880723c */ /* 0x000fe80000041880 */
[----:B------:R-:W-:Y:S01]  /*7d20*/  FSEL R78, R107, R228, P0 ;  /* 0x000000e46b4e7208 */ /* 0x000fe20000000000 */
[----:B------:R-:W-:Y:S01]  /*7d30*/  FMUL.FTZ R95, R34, R95 ;  /* 0x0000005f225f7220 */ /* 0x000fe20000410000 */
[----:B------:R-:W-:Y:S01]  /*7d40*/  FSETP.GE.FTZ.AND P1, PT, R18, RZ, PT ;  /* 0x000000ff1200720b */ /* 0x000fe20003f36000 */
[----:B------:R-:W-:Y:S01]  /*7d50*/  FADD.FTZ R68, -R231, R117 ;  /* 0x00000075e7447221 */ /* 0x000fe20000010100 */
[----:B------:R-:W-:Y:S03]  /*7d60*/  FSETP.GE.FTZ.AND P0, PT, R7, RZ, PT ;  /* 0x000000ff0700720b */ /* 0x000fe60003f16000 */
[----:B------:R-:W-:Y:S01]  /*7d70*/  F2FP.BF16.F32.PACK_AB R93, R82, R93 ;  /* 0x0000005d525d723e */ /* 0x000fe200000010ff */
[----:B------:R-:W-:Y:S01]  /*7d80*/  FMUL.FTZ R78, R13, R78 ;  /* 0x0000004e0d4e7220 */ /* 0x000fe20000410000 */
[-C--:B------:R-:W-:Y:S01]  /*7d90*/  FSEL R103, R108, R229.reuse, P3 ;  /* 0x000000e56c677208 */ /* 0x080fe20001800000 */
[----:B------:R-:W-:Y:S01]  /*7da0*/  FADD.FTZ R82, -R231, R113 ;  /* 0x00000071e7527221 */ /* 0x000fe20000010100 */
[----:B------:R-:W-:Y:S01]  /*7db0*/  FSEL R74, R74, R229, P2 ;  /* 0x000000e54a4a7208 */ /* 0x000fe20001000000 */
        /* <DEDUP_REMOVED lines=12> */
[C---:B------:R-:W-:Y:S01]  /*7e80*/  FADD.FTZ R112, -R231.reuse, R112 ;  /* 0x00000070e7707221 */ /* 0x040fe20000010100 */
[----:B------:R-:W-:Y:S01]  /*7e90*/  FSEL R82, R82, R231, P2 ;  /* 0x000000e752527208 */ /* 0x000fe20001000000 */
        /* <DEDUP_REMOVED lines=14> */
[----:B------:R-:W-:Y:S01]  /*7f80*/  FADD.FTZ R99, -R228, R122 ;  /* 0x0000007ae4637221 */ /* 0x000fe20000010100 */
        /* <DEDUP_REMOVED lines=29> */
[----:B------:R-:W-:Y:S01]  /*8160*/  FADD.FTZ R80, -R229, R121 ;  /* 0x00000079e5507221 */ /* 0x000fe20000010100 */
[----:B------:R-:W-:Y:S02]  /*8170*/  FSEL R47, R47, R228, P1 ;  /* 0x000000e42f2f7208 */ /* 0x000fe40000800000 */
[----:B------:R-:W-:Y:S02]  /*8180*/  FSETP.GE.FTZ.AND P1, PT, R246, RZ, PT ;  /* 0x000000fff600720b */ /* 0x000fe40003f36000 */
[----:B------:R-:W-:Y:S01]  /*8190*/  FSETP.GE.FTZ.AND P2, PT, R46, RZ, PT ;  /* 0x000000ff2e00720b */ /* 0x000fe20003f56000 */
[----:B------:R-:W-:Y:S01]  /*81a0*/  FMUL.FTZ R47, R26, R47 ;  /* 0x0000002f1a2f7220 */ /* 0x000fe20000410000 */
[-C--:B------:R-:W-:Y:S02]  /*81b0*/  FSEL R120, R120, R229.reuse, P3 ;  /* 0x000000e578787208 */ /* 0x080fe40001800000 */
[----:B------:R-:W-:Y:S01]  /*81c0*/  FSETP.GE.FTZ.AND P3, PT, R59, RZ, PT ;  /* 0x000000ff3b00720b */ /* 0x000fe20003f76000 */
[----:B------:R-:W-:Y:S01]  /*81d0*/  @P0 FADD.FTZ R228, -R228, R127 ;  /* 0x0000007fe4e40221 */ /* 0x000fe20000010100 */
[-C--:B------:R-:W-:Y:S01]  /*81e0*/  FSEL R69, R80, R229.reuse, P2 ;  /* 0x000000e550457208 */ /* 0x080fe20001000000 */
[----:B------:R-:W-:Y:S01]  /*81f0*/  FMUL.FTZ R120, R61, R120 ;  /* 0x000000783d787220 */ /* 0x000fe20000410000 */
[----:B------:R-:W-:Y:S01]  /*8200*/  FSETP.GE.FTZ.AND P2, PT, R42, RZ, PT ;  /* 0x000000ff2a00720b */ /* 0x000fe20003f56000 */
[----:B------:R-:W-:Y:S01]  /*8210*/  FMUL.FTZ R228, R43, R228 ;  /* 0x000000e42be47220 */ /* 0x000fe20000410000 */
[----:B------:R-:W-:Y:S01]  /*8220*/  FSEL R124, R124, R229, P3 ;  /* 0x000000e57c7c7208 */ /* 0x000fe20001800000 */
[----:B------:R-:W-:Y:S01]  /*8230*/  FMUL.FTZ R69, R46, R69 ;  /* 0x000000452e457220 */ /* 0x000fe20000410000 */
[----:B------:R-:W-:Y:S02]  /*8240*/  FSETP.GE.FTZ.AND P3, PT, R247, RZ, PT ;  /* 0x000000fff700720b */ /* 0x000fe40003f76000 */
[----:B------:R-:W-:Y:S01]  /*8250*/  FSETP.GE.FTZ.AND P0, PT, R63, RZ, PT ;  /* 0x000000ff3f00720b */ /* 0x000fe20003f16000 */
[----:B------:R-:W-:Y:S01]  /*8260*/  FMUL.FTZ R124, R59, R124 ;  /* 0x0000007c3b7c7220 */ /* 0x000fe20000410000 */
[----:B------:R-:W-:Y:S01]  /*8270*/  FSEL R128, R128, R231, P3 ;  /* 0x000000e780807208 */ /* 0x000fe20001800000 */
[----:B------:R-:W-:Y:S01]  /*8280*/  @P1 FADD.FTZ R231, -R231, R129 ;  /* 0x00000081e7e71221 */ /* 0x000fe20000010100 */
[----:B------:R-:W-:Y:S01]  /*8290*/  PLOP3.LUT P1, PT, PT, PT, UP2, 0x80, 0x0 ;  /* 0x000000000000781c */ /* 0x000fe20003f2f028 */
[----:B------:R-:W-:Y:S01]  /*82a0*/  FADD.FTZ R59, -R230, R130 ;  /* 0x00000082e63b7221 */ /* 0x000fe20000010100 */
[----:B------:R-:W-:Y:S01]  /*82b0*/  F2FP.BF16.F32.PACK_AB R89, R165, R238 ;  /* 0x000000eea559723e */ /* 0x000fe200000010ff */
[----:B------:R-:W-:Y:S01]  /*82c0*/  @P2 FADD.FTZ R229, -R229, R125 ;  /* 0x0000007de5e52221 */ /* 0x000fe20000010100 */
[----:B------:R-:W-:Y:S01]  /*82d0*/  FSETP.GE.FTZ.AND P2, PT, R58, RZ, PT ;  /* 0x000000ff3a00720b */ /* 0x000fe20003f56000 */
[----:B------:R-:W-:Y:S01]  /*82e0*/  FMUL.FTZ R128, R247, R128 ;  /* 0x00000080f7807220 */ /* 0x000fe20000410000 */
[----:B------:R-:W-:Y:S01]  /*82f0*/  F2FP.BF16.F32.PACK_AB R10, R251, R10 ;  /* 0x0000000afb0a723e */ /* 0x000fe200000010ff */
[----:B------:R-:W-:Y:S01]  /*8300*/  FMUL.FTZ R229, R42, R229 ;  /* 0x000000e52ae57220 */ /* 0x000fe20000410000 */
[----:B------:R-:W-:Y:S01]  /*8310*/  FSEL R59, R59, R230, P2 ;  /* 0x000000e63b3b7208 */ /* 0x000fe20001000000 */
        /* <DEDUP_REMOVED lines=46> */
.L_x_987:
[----:B------:R-:W-:Y:S01]  /*8600*/  STS [R198+0xa000], R77 ;  /* 0x00a0004dc6007388 */ /* 0x000fe20000000800 */
[----:B------:R-:W-:Y:S02]  /*8610*/  LEA R52, R190, UR4, 0x1 ;  /* 0x00000004be347c11 */ /* 0x000fe4000f8e08ff */
        /* <DEDUP_REMOVED lines=34> */
[----:B---3--:R-:W-:Y:S04]  /*8840*/  LDSM.16.MT88.4 R4, [R186+0x12000] ;  /* 0x01200000ba04783b */ /* 0x008fe80000004200 */
        /* <DEDUP_REMOVED lines=95> */
.L_x_988:
[----:B------:R-:W-:Y:S01]  /*8e40*/  LDSM.16.M88.4 R16, [R185] ;  /* 0x00000000b910783b */ /* 0x000fe20000000200 */
[----:B------:R-:W-:Y:S01]  /*8e50*/  @P1 VIADD R54, R192, 0xffffff80 ;  /* 0xffffff80c0361836 */ /* 0x000fe20000000000 */
[----:B------:R-:W-:Y:S01]  /*8e60*/  MOV R75, UR49 ;  /* 0x00000031004b7c02 */ /* 0x000fe20008000f00 */
[----:B------:R-:W-:Y:S01]  /*8e70*/  IMAD.U32 R81, RZ, RZ, UR50 ;  /* 0x00000032ff517e24 */ /* 0x000fe2000f8e00ff */
[----:B------:R-:W2:Y:S01]  /*8e80*/  LDSM.16.MT88.4 R20, [R52+0x6000] ;  /* 0x006000003414783b */ /* 0x000ea20000004200 */
[----:B------:R-:W-:Y:S01]  /*8e90*/  @P1 IMAD.WIDE R54, R54, R213, UR12 ;  /* 0x0000000c36361e25 */ /* 0x000fe2000f8e02d5 */
[----:B------:R-:W-:Y:S02]  /*8ea0*/  @UP2 UIADD3 UR10, UP0, UR12, -0x200, URZ ;  /* 0xfffffe000c0a2890 */ /* 0x000fe4000ff1e03f */
[----:B------:R-:W1:Y:S01]  /*8eb0*/  LDSM.16.M88.4 R12, [R185+0x2000] ;  /* 0x00200000b90c783b */ /* 0x000e620000000200 */
[----:B------:R-:W-:Y:S01]  /*8ec0*/  IMAD.U32 R57, RZ, RZ, UR44 ;  /* 0x0000002cff397e24 */ /* 0x000fe2000f8e00ff */
[----:B------:R-:W-:Y:S01]  /*8ed0*/  @UP2 UIADD3.X UR9, UR13, -0x1, URZ, UP0, !UPT ;  /* 0xffffffff0d092890 */ /* 0x000fe200087fe43f */
[----:B------:R-:W-:Y:S01]  /*8ee0*/  IMAD.U32 R77, RZ, RZ, UR49 ;  /* 0x00000031ff4d7e24 */ /* 0x000fe2000f8e00ff */
[----:B------:R-:W-:Y:S01]  /*8ef0*/  LDSM.16.M88.4 R24, [R184] ;  /* 0x00000000b818783b */ /* 0x000fe20000000200 */
[----:B------:R-:W-:Y:S01]  /*8f00*/  IMAD.U32 R79, RZ, RZ, UR50 ;  /* 0x00000032ff4f7e24 */ /* 0x000fe2000f8e00ff */
[----:B------:R-:W-:Y:S01]  /*8f10*/  UISETP.GT.AND UP1, UPT, UR8, UR34, UPT ;  /* 0x000000220800728c */ /* 0x000fe2000bf24270 */
[----:B------:R-:W-:Y:S01]  /*8f20*/  IMAD.U32 R73, RZ, RZ, UR48 ;  /* 0x00000030ff497e24 */ /* 0x000fe2000f8e00ff */
[----:B------:R-:W3:Y:S01]  /*8f30*/  LDSM.16.MT88.4 R28, [R52+0x6400] ;  /* 0x00640000341c783b */ /* 0x000ee20000004200 */
[----:B------:R-:W-:Y:S01]  /*8f40*/  IMAD.U32 R69, RZ, RZ, UR47 ;  /* 0x0000002fff457e24 */ /* 0x000fe2000f8e00ff */
[----:B------:R-:W-:Y:S01]  /*8f50*/  @UP2 UMOV UR13, UR9 ;  /* 0x00000009000d2c82 */ /* 0x000fe20008000000 */
[----:B------:R-:W-:Y:S01]  /*8f60*/  IMAD.U32 R71, RZ, RZ, UR48 ;  /* 0x00000030ff477e24 */ /* 0x000fe2000f8e00ff */
[----:B------:R-:W4:Y:S01]  /*8f70*/  LDSM.16.M88.4 R32, [R180] ;  /* 0x00000000b420783b */ /* 0x000f220000000200 */
[----:B------:R-:W-:Y:S01]  /*8f80*/  IMAD.U32 R65, RZ, RZ, UR46 ;  /* 0x0000002eff417e24 */ /* 0x000fe2000f8e00ff */
[----:B------:R-:W-:Y:S01]  /*8f90*/  ULOP3.LUT UR9, UR8, 0x1, URZ, 0xc0, !UPT ;  /* 0x0000000108097892 */ /* 0x000fe2000f8ec03f */
[----:B------:R-:W-:Y:S01]  /*8fa0*/  IMAD.U32 R67, RZ, RZ, UR47 ;  /* 0x0000002fff437e24 */ /* 0x000fe2000f8e00ff */
[----:B------:R-:W-:Y:S01]  /*8fb0*/  LDSM.16.M88.4 R36, [R183] ;  /* 0x00000000b724783b */ /* 0x000fe20000000200 */
[----:B------:R-:W-:Y:S01]  /*8fc0*/  IMAD.U32 R61, RZ, RZ, UR45 ;  /* 0x0000002dff3d7e24 */ /* 0x000fe2000f8e00ff */
[----:B------:R-:W-:Y:S01]  /*8fd0*/  UISETP.NE.U32.AND UP0, UPT, UR9, 0x1, UPT ;  /* 0x000000010900788c */ /* 0x000fe2000bf05070 */
[----:B------:R-:W-:Y:S01]  /*8fe0*/  IMAD.U32 R63, RZ, RZ, UR46 ;  /* 0x0000002eff3f7e24 */ /* 0x000fe2000f8e00ff */
[----:B------:R-:W4:Y:S01]  /*8ff0*/  LDSM.16.MT88.4 R40, [R52+0x6800] ;  /* 0x006800003428783b */ /* 0x000f220000004200 */
[----:B------:R-:W-:Y:S01]  /*9000*/  IMAD.U32 R59, RZ, RZ, UR45 ;  /* 0x0000002dff3b7e24 */ /* 0x000fe2000f8e00ff */
[----:B------:R-:W-:Y:S01]  /*9010*/  @UP2 UMOV UR12, UR10 ;  /* 0x0000000a000c2c82 */ /* 0x000fe20008000000 */
[----:B------:R-:W-:Y:S01]  /*9020*/  UIADD3 UR8, UR8, -0x1, URZ ;  /* 0xffffffff08087890 */ /* 0x000fe2000fffe03f */
[----:B------:R-:W4:Y:S04]  /*9030*/  LDSM.16.M88.4 R44, [R183+0x2000] ;  /* 0x00200000b72c783b */ /* 0x000f280000000200 */
[----:B------:R-:W-:Y:S04]  /*9040*/  LDSM.16.M88.4 R48, [R3+0x2000] ;  /* 0x002000000330783b */ /* 0x000fe80000000200 */
[----:B------:R-:W5:Y:S01]  /*9050*/  @P1 LDG.E R219, desc[UR14][R54.64] ;  /* 0x0000000e36db1981 */ /* 0x000f62000c1e1900 */
[-C--:B--2---:R-:W-:Y:S03]  /*9060*/  HMMA.16816.F32.BF16 R4, R16, R20.reuse, RZ ;  /* 0x000000141004723c */ /* 0x084fe600000418ff */
[----:B------:R-:W5:Y:S04]  /*9070*/  @P1 LDG.E R220, desc[UR14][R54.64+0x20] ;  /* 0x0000200e36dc1981 */ /* 0x000f68000c1e1900 */
[----:B------:R-:W5:Y:S01]  /*9080*/  @P1 LDG.E R217, desc[UR14][R54.64+0x100] ;  /* 0x0001000e36d91981 */ /* 0x000f62000c1e1900 */
[C---:B-1----:R-:W-:Y:S03]  /*9090*/  HMMA.16816.F32.BF16 R8, R12.reuse, R20, RZ ;  /* 0x000000140c08723c */ /* 0x042fe600000418ff */
        /* <DEDUP_REMOVED lines=8> */
[----:B------:R-:W1:Y:S05]  /*9120*/  LDSM.16.MT88.4 R32, [R52+0x6c00] ;  /* 0x006c00003420783b */ /* 0x000e6a0000004200 */
        /* <DEDUP_REMOVED lines=22> */
[----:B------:R-:W-:Y:S04]  /*9290*/  LDSM.16.MT88.4 R28, [R52+0x7c00] ;  /* 0x007c0000341c783b */ /* 0x000fe80000004200 */
[----:B------:R-:W3:Y:S01]  /*92a0*/  LDSM.16.M88.4 R24, [R3+0x4000] ;  /* 0x004000000318783b */ /* 0x000ee20000000200 */
[-C--:B----4-:R-:W-:Y:S06]  /*92b0*/  HMMA.16816.F32.BF16 R4, R36, R40.reuse, R4 ;  /* 0x000000282404723c */ /* 0x090fec0000041804 */
[C---:B-1----:R-:W-:Y:S06]  /*92c0*/  HMMA.16816.F32.BF16 R8, R48.reuse, R40, R8 ;  /* 0x000000283008723c */ /* 0x042fec0000041808 */
[-C--:B------:R-:W-:Y:S01]  /*92d0*/  HMMA.16816.F32.BF16 R12, R48, R42.reuse, R12 ;  /* 0x0000002a300c723c */ /* 0x080fe2000004180c */
[----:B------:R-:W1:Y:S01]  /*92e0*/  LDSM.16.M88.4 R48, [R3+0x6000] ;  /* 0x006000000330783b */ /* 0x000e620000000200 */
[----:B------:R-:W-:Y:S04]  /*92f0*/  IMAD.U32 R41, RZ, RZ, UR41 ;  /* 0x00000029ff297e24 */ /* 0x000fe8000f8e00ff */
[----:B------:R-:W-:Y:S06]  /*9300*/  HMMA.16816.F32.BF16 R16, R36, R42, R16 ;  /* 0x0000002a2410723c */ /* 0x000fec0000041810 */
[-C--:B------:R-:W-:Y:S01]  /*9310*/  HMMA.16816.F32.BF16 R4, R20, R32.reuse, R4 ;  /* 0x000000201404723c */ /* 0x080fe20000041804 */
[----:B------:R-:W-:Y:S04]  /*9320*/  IMAD.U32 R43, RZ, RZ, UR41 ;  /* 0x00000029ff2b7e24 */ /* 0x000fe8000f8e00ff */
[----:B------:R-:W-:Y:S01]  /*9330*/  IMAD.U32 R39, RZ, RZ, UR40 ;  /* 0x00000028ff277e24 */ /* 0x000fe2000f8e00ff */
[C---:B--2---:R-:W-:Y:S01]  /*9340*/  HMMA.16816.F32.BF16 R8, R44.reuse, R32, R8 ;  /* 0x000000202c08723c */ /* 0x044fe20000041808 */
[----:B------:R-:W-:Y:S05]  /*9350*/  IMAD.U32 R37, RZ, RZ, UR40 ;  /* 0x00000028ff257e24 */ /* 0x000fea000f8e00ff */
[-C--:B------:R-:W-:Y:S01]  /*9360*/  HMMA.16816.F32.BF16 R12, R44, R34.reuse, R12 ;  /* 0x000000222c0c723c */ /* 0x080fe2000004180c */
[----:B------:R-:W-:Y:S05]  /*9370*/  MOV R33, UR39 ;  /* 0x0000002700217c02 */ /* 0x000fea0008000f00 */
[----:B------:R-:W-:Y:S01]  /*9380*/  HMMA.16816.F32.BF16 R16, R20, R34, R16 ;  /* 0x000000221410723c */ /* 0x000fe20000041810 */
[----:B------:R-:W-:Y:S04]  /*9390*/  IMAD.U32 R47, RZ, RZ, UR42 ;  /* 0x0000002aff2f7e24 */ /* 0x000fe8000f8e00ff */
[----:B------:R-:W-:Y:S01]  /*93a0*/  IMAD.U32 R45, RZ, RZ, UR42 ;  /* 0x0000002aff2d7e24 */ /* 0x000fe2000f8e00ff */
[-C--:B---3--:R-:W-:Y:S01]  /*93b0*/  HMMA.16816.F32.BF16 R4, R24, R28.reuse, R4 ;  /* 0x0000001c1804723c */ /* 0x088fe20000041804 */
        /* <DEDUP_REMOVED lines=10> */
[-C--:B------:R-:W-:Y:S01]  /*9460*/  LEA R56, P0, R81, R226.reuse, 0x2 ;  /* 0x000000e251387211 */ /* 0x080fe200078010ff */
[----:B------:R-:W-:Y:S01]  /*9470*/  REDG.E.ADD.F32.FTZ.RN.STRONG.GPU desc[UR14][R226.64], R4 ;  /* 0x00000004e20079a6 */ /* 0x000fe2000c10f38e */
[-C--:B------:R-:W-:Y:S01]  /*9480*/  LEA R30, P1, R57, R226.reuse, 0x2 ;  /* 0x000000e2391e7211 */ /* 0x080fe200078210ff */
[----:B------:R-:W-:Y:S03]  /*9490*/  IMAD.U32 R27, RZ, RZ, UR37 ;  /* 0x00000025ff1b7e24 */ /* 0x000fe6000f8e00ff */
[-C--:B------:R-:W-:Y:S01]  /*94a0*/  LEA R50, P6, R77, R226.reuse, 0x2 ;  /* 0x000000e24d327211 */ /* 0x080fe200078c10ff */
[----:B------:R-:W-:Y:S01]  /*94b0*/  IMAD.U32 R49, RZ, RZ, UR43 ;  /* 0x0000002bff317e24 */ /* 0x000fe2000f8e00ff */
[-C--:B------:R-:W-:Y:S01]  /*94c0*/  LEA.HI.X.SX32 R57, R79, R227.reuse, 0x2, P0 ;  /* 0x000000e34f397211 */ /* 0x080fe200000f16ff */
[----:B------:R-:W-:Y:S01]  /*94d0*/  IMAD.U32 R23, RZ, RZ, UR35 ;  /* 0x00000023ff177e24 */ /* 0x000fe2000f8e00ff */
[-C--:B------:R-:W-:Y:S01]  /*94e0*/  LEA R26, P0, R51, R226.reuse, 0x2 ;  /* 0x000000e2331a7211 */ /* 0x080fe200078010ff */
[----:B------:R-:W-:Y:S01]  /*94f0*/  IMAD.U32 R25, RZ, RZ, UR37 ;  /* 0x00000025ff197e24 */ /* 0x000fe2000f8e00ff */
        /* <DEDUP_REMOVED lines=8> */
[-C--:B------:R-:W-:Y:S02]  /*9580*/  LEA R40, P5, R43, R226.reuse, 0x2 ;  /* 0x000000e22b287211 */ /* 0x080fe400078a10ff */
[-C--:B------:R-:W-:Y:S01]  /*9590*/  LEA R38, P3, R65, R226.reuse, 0x2 ;  /* 0x000000e241267211 */ /* 0x080fe200078610ff */
[----:B------:R-:W-:Y:S01]  /*95a0*/  REDG.E.ADD.F32.FTZ.RN.STRONG.GPU desc[UR14][R46.64], R7 ;  /* 0x000000072e0079a6 */ /* 0x000fe2000c10f38e */
[-C--:B------:R-:W-:Y:S02]  /*95b0*/  LEA.HI.X.SX32 R43, R67, R227.reuse, 0x2, P4 ;  /* 0x000000e3432b7211 */ /* 0x080fe400020f16ff */
[-C--:B------:R-:W-:Y:S01]  /*95c0*/  LEA R36, P4, R39, R226.reuse, 0x2 ;  /* 0x000000e227247211 */ /* 0x080fe200078810ff */
[----:B------:R-:W-:Y:S01]  /*95d0*/  LDSM.16.MT88.4 R4, [R186+0xa000] ;  /* 0x00a00000ba04783b */ /* 0x000fe20000004200 */
[-C--:B------:R-:W-:Y:S02]  /*95e0*/  LEA R34, P2, R61, R226.reuse, 0x2 ;  /* 0x000000e23d227211 */ /* 0x080fe400078410ff */
[-C--:B------:R-:W-:Y:S01]  /*95f0*/  LEA.HI.X.SX32 R39, R63, R227.reuse, 0x2, P3 ;  /* 0x000000e33f277211 */ /* 0x080fe200018f16ff */
[----:B------:R-:W-:Y:S01]  /*9600*/  REDG.E.ADD.F32.FTZ.RN.STRONG.GPU desc[UR14][R42.64], R8 ;  /* 0x000000082a0079a6 */ /* 0x000fe2000c10f38e */
[-C--:B------:R-:W-:Y:S02]  /*9610*/  LEA R48, P3, R35, R226.reuse, 0x2 ;  /* 0x000000e223307211 */ /* 0x080fe400078610ff */
[----:B------:R-:W-:Y:S01]  /*9620*/  MOV R31, UR38 ;  /* 0x00000026001f7c02 */ /* 0x000fe20008000f00 */
[----:B------:R-:W-:Y:S01]  /*9630*/  REDG.E.ADD.F32.FTZ.RN.STRONG.GPU desc[UR14][R38.64], R9 ;  /* 0x00000009260079a6 */ /* 0x000fe2000c10f38e */
[-C--:B------:R-:W-:Y:S02]  /*9640*/  LEA.HI.X.SX32 R35, R59, R227.reuse, 0x2, P2 ;  /* 0x000000e33b237211 */ /* 0x080fe400010f16ff */
        /* <DEDUP_REMOVED lines=36> */
[----:B------:R-:W-:Y:S05]  /*9890*/  LDSM.16.MT88.4 R8, [R181+0x800] ;  /* 0x00080000b508783b */ /* 0x000fea0000004200 */
[----:B------:R-:W-:Y:S01]  /*98a0*/  HMMA.16816.F32.BF16 R160, R4, R22, R160 ;  /* 0x0000001604a0723c */ /* 0x000fe200000418a0 */
[----:B------:R-:W1:Y:S04]  /*98b0*/  LDSM.16.MT88.4 R4, [R186+0xb000] ;  /* 0x00b00000ba04783b */ /* 0x000e680000004200 */
[----:B------:R-:W2:Y:S01]  /*98c0*/  LDSM.16.MT88.4 R20, [R181+0xc00] ;  /* 0x000c0000b514783b */ /* 0x000ea20000004200 */
[-C--:B---3--:R-:W-:Y:S06]  /*98d0*/  HMMA.16816.F32.BF16 R148, R24, R28.reuse, R148 ;  /* 0x0000001c1894723c */ /* 0x088fec0000041894 */
[C---:B----4-:R-:W-:Y:S06]  /*98e0*/  HMMA.16816.F32.BF16 R152, R32.reuse, R28, R152 ;  /* 0x0000001c2098723c */ /* 0x050fec0000041898 */
[-C--:B------:R-:W-:Y:S06]  /*98f0*/  HMMA.16816.F32.BF16 R156, R32, R30.reuse, R156 ;  /* 0x0000001e209c723c */ /* 0x080fec000004189c */
[----:B------:R-:W-:Y:S01]  /*9900*/  HMMA.16816.F32.BF16 R160, R24, R30, R160 ;  /* 0x0000001e18a0723c */ /* 0x000fe200000418a0 */
[----:B------:R-:W3:Y:S05]  /*9910*/  LDSM.16.MT88.4 R24, [R186+0xf800] ;  /* 0x00f80000ba18783b */ /* 0x000eea0000004200 */
        /* <DEDUP_REMOVED lines=132> */
.L_x_990:
        /* <DEDUP_REMOVED lines=19> */
.L_x_991:
        /* <DEDUP_REMOVED lines=13> */
[----:B------:R-:W-:Y:S01]  /*a360*/  SHF.R.S32.HI R16, RZ, 0x1f, R196 ;  /* 0x0000001fff107819 */ /* 0x000fe200000114c4 */
[----:B------:R-:W-:Y:S01]  /*a370*/  IMAD.U32 R22, RZ, RZ, UR16 ;  /* 0x00000010ff167e24 */ /* 0x000fe2000f8e00ff */
[----:B------:R-:W-:-:S02]  /*a380*/  IADD3 R6, P0, R6, UR19, RZ ;  /* 0x0000001306067c10 */ /* 0x000fc4000ff1e0ff */
[----:B------:R-:W-:Y:S01]  /*a390*/  MOV R5, UR13 ;  /* 0x0000000d00057c02 */ /* 0x000fe20008000f00 */
[----:B------:R-:W-:Y:S02]  /*a3a0*/  ULDC UR13, c[0x0][0x2d0] ;  /* 0x0000b400000d7ab9 */ /* 0x000fe40000000800 */
[----:B------:R-:W-:Y:S01]  /*a3b0*/  ISETP.GE.AND P2, PT, R202, UR13, PT ;  /* 0x0000000dca007c0c */ /* 0x000fe2000bf46270 */
[----:B------:R-:W-:Y:S01]  /*a3c0*/  UIMAD UR13, UR21, UR16, URZ ;  /* 0x00000010150d72a4 */ /* 0x000fe2000f8e023f */
[----:B------:R-:W-:Y:S01]  /*a3d0*/  IADD3.X R7, R7, UR20, R5, P0, !PT ;  /* 0x0000001407077c10 */ /* 0x000fe200087fe405 */
[----:B------:R2:W3:Y:S01]  /*a3e0*/  LDS.128 R12, [R53+0x7000] ;  /* 0x00700000350c7984 */ /* 0x0004e20000000c00 */
[----:B------:R-:W-:Y:S01]  /*a3f0*/  ISETP.GE.OR P1, PT, R4, UR7, P2 ;  /* 0x0000000704007c0c */ /* 0x000fe20009726670 */
[----:B------:R-:W-:Y:S01]  /*a400*/  UIMAD UR17, UR58, UR17, UR13 ;  /* 0x000000113a1172a4 */ /* 0x000fe2000f8e020d */
[----:B------:R-:W-:Y:S01]  /*a410*/  ISETP.GE.OR P2, PT, R196, UR7, P2 ;  /* 0x00000007c4007c0c */ /* 0x000fe20009746670 */
[----:B------:R2:W4:Y:S01]  /*a420*/  LDS.128 R8, [R53+0x9000] ;  /* 0x0090000035087984 */ /* 0x0005220000000c00 */
[----:B------:R-:W-:-:S05]  /*a430*/  IMAD.WIDE.U32 R22, R22, UR58, R6 ;  /* 0x0000003a16167c25 */ /* 0x000fca000f8e0006 */
        /* <DEDUP_REMOVED lines=12> */
.L_x_993:
[----:B------:R-:W-:Y:S05]  /*a500*/  BSYNC B0 ;  /* 0x0000000000007941 */ /* 0x000fea0003800000 */
.L_x_992:
        /* <DEDUP_REMOVED lines=13> */
.L_x_995:
[----:B------:R-:W-:Y:S05]  /*a5e0*/  BSYNC B0 ;  /* 0x0000000000007941 */ /* 0x000fea0003800000 */
.L_x_994:
        /* <DEDUP_REMOVED lines=26> */
.L_x_997:
[----:B------:R-:W-:Y:S05]  /*a790*/  BSYNC B0 ;  /* 0x0000000000007941 */ /* 0x000fea0003800000 */
.L_x_996:
        /* <DEDUP_REMOVED lines=11> */
[----:B----4-:R1:W-:Y:S02]  /*a850*/  STG.E.128 desc[UR14][R4.64], R8 ;  /* 0x0000000804007986 */ /* 0x0103e4000c101d0e */
.L_x_968:
[----:B------:R-:W-:Y:S05]  /*a860*/  BSYNC B1 ;  /* 0x0000000000017941 */ /* 0x000fea0003800000 */
.L_x_954:
        /* <DEDUP_REMOVED lines=11> */
.L_x_998:
[----:B------:R-:W-:Y:S05]  /*a920*/  EXIT ;  /* 0x000000000000794d */ /* 0x000fea0003800000 */
.L_x_1000:
        /* <DEDUP_REMOVED lines=13> */
.L_x_1357:


//--------------------- .text._ZN5flash44flash_bwd_dq_dk_dv_loop_seqk_parallel_kernelI23Flash_bwd_kernel_traitsILi32ELi128ELi128ELi8ELi4ELi4ELi4ELb0ELb0EN7cutlass10bfloat16_tE19Flash_kernel_traitsILi32ELi128ELi128ELi8ES3_EELb0ELb0ELb1ELb0ELb0ELb0ELb1EEEvNS_16Flash_bwd_paramsE --------------------------
	.section	.text._ZN5flash44flash_bwd_dq_dk_dv_loop_seqk_parallel_kernelI23Flash_bwd_kernel_traitsILi32ELi128ELi128ELi8ELi4ELi4ELi4ELb0ELb0EN7cutlass10bfloat16_tE19Flash_kernel_traitsILi32ELi128ELi128ELi8ES3_EELb0ELb0ELb1ELb0ELb0ELb0ELb1EEEvNS_16Flash_bwd_paramsE,"ax",@progbits
	.align	128
        .global         _ZN5flash44flash_bwd_dq_dk_dv_loop_seqk_parallel_kernelI23Flash_bwd_kernel_traitsILi32ELi128ELi128ELi8ELi4ELi4ELi4ELb0ELb0EN7cutlass10bfloat16_tE19Flash_kernel_traitsILi32ELi128ELi128ELi8ES3_EELb0ELb0ELb1ELb0ELb0ELb0ELb1EEEvNS_16Flash_bwd_paramsE
        .type           _ZN5flash44flash_bwd_dq_dk_dv_loop_seqk_parallel_kernelI23Flash_bwd_kernel_traitsILi32ELi128ELi128ELi8ELi4ELi4ELi4ELb0ELb0EN7cutlass10bfloat16_tE19Flash_kernel_traitsILi32ELi128ELi128ELi8ES3_EELb0ELb0ELb1ELb0ELb0ELb0ELb1EEEvNS_16Flash_bwd_paramsE,@function
        .size           _ZN5flash44flash_bwd_dq_dk_dv_loop_seqk_parallel_kernelI23Flash_bwd_kernel_traitsILi32ELi128ELi128ELi8ELi4ELi4ELi4ELb0ELb0EN7cutlass10bfloat16_tE19Flash_kernel_traitsILi32ELi128ELi128ELi8ES3_EELb0ELb0ELb1ELb0ELb0ELb0ELb1EEEvNS_16Flash_bwd_paramsE,(.L_x_1358 - _ZN5flash44flash_bwd_dq_dk_dv_loop_seqk_parallel_kernelI23Flash_bwd_kernel_traitsILi32ELi128ELi128ELi8ELi4ELi4ELi4ELb0ELb0EN7cutlass10bfloat16_tE19Flash_kernel_traitsILi32ELi128ELi128ELi8ES3_EELb0ELb0ELb1ELb0ELb0ELb0ELb1EEEvNS_16Flash_bwd_paramsE)
        .other          _ZN5flash44flash_bwd_dq_dk_dv_loop_seqk_parallel_kernelI23Flash_bwd_kernel_traitsILi32ELi128ELi128ELi8ELi4ELi4ELi4ELb0ELb0EN7cutlass10bfloat16_tE19Flash_kernel_traitsILi32ELi128ELi128ELi8ES3_EELb0ELb0ELb1ELb0ELb0ELb0ELb1EEEvNS_16Flash_bwd_paramsE,@"STO_CUDA_ENTRY STV_DEFAULT"
_ZN5flash44flash_bwd_dq_dk_dv_loop_seqk_parallel_kernelI23Flash_bwd_kernel_traitsILi32ELi128ELi128ELi8ELi4ELi4ELi4ELb0ELb0EN7cutlass10bfloat16_tE19Flash_kernel_traitsILi32ELi128ELi128ELi8ES3_EELb0ELb0ELb1ELb0ELb0ELb0ELb1EEEvNS_16Flash_bwd_paramsE:
.text._ZN5flash44flash_bwd_dq_dk_dv_loop_seqk_parallel_kernelI23Flash_bwd_kernel_traitsILi32ELi128ELi128ELi8ELi4ELi4ELi4ELb0ELb0EN7cutlass10bfloat16_tE19Flash_kernel_traitsILi32ELi128ELi128ELi8ES3_EELb0ELb0ELb1ELb0ELb0ELb0ELb1EEEvNS_16Flash_bwd_paramsE:
        /* <DEDUP_REMOVED lines=17> */
[----:B------:R-:W-:-:S03]  /*0110*/  ULDC UR61, c[0x0][0x394] ;  /* 0x0000e500003d7ab9 */ /* 0x000fc60000000800 */
[----:B------:R-:W3:Y:S08]  /*0120*/  S2UR UR48, SR_CTAID.Y ;  /* 0x00000000003079c3 */ /* 0x000ef00000002600 */
[----:B------:R-:W4:Y:S01]  /*0130*/  S2UR UR58, SR_CTAID.Z ;  /* 0x00000000003a79c3 */ /* 0x000f220000002700 */
[----:B--2---:R-:W-:-:S06]  /*0140*/  ULEA UR4, UR4, UR5, 0x18 ;  /* 0x0000000504047291 */ /* 0x004fcc000f8ec03f */
[----:B------:R-:W-:Y:S01]  /*0150*/  IMAD.U32 R125, RZ, RZ, UR4 ;  /* 0x00000004ff7d7e24 */ /* 0x000fe2000f8e00ff */
[----:B-1----:R-:W-:Y:S01]  /*0160*/  SHF.R.S32.HI R7, RZ, 0x1f, R8 ;  /* 0x0000001fff077819 */ /* 0x002fe20000011408 */
[----:B---3--:R-:W-:-:S03]  /*0170*/  USHF.L.U32 UR5, UR48, 0x7, URZ ;  /* 0x0000000730057899 */ /* 0x008fc6000800063f */
[CC--:B------:R-:W-:Y:S02]  /*0180*/  LEA.HI R3, R7.reuse, R8.reuse, RZ, 0x5 ;  /* 0x0000000807037211 */ /* 0x0c0fe400078f28ff */
[-C--:B------:R-:W-:Y:S01]  /*0190*/  LEA.HI R11, R7, R8.reuse, RZ, 0x2 ;  /* 0x00000008070b7211 */ /* 0x080fe200078f10ff */
[----:B------:R-:W-:Y:S01]  /*01a0*/  IMAD.U32 R139, RZ, RZ, UR5 ;  /* 0x00000005ff8b7e24 */ /* 0x000fe2000f8e00ff */
[----:B------:R-:W-:Y:S01]  /*01b0*/  LOP3.LUT R2, R3, 0xffffffe0, RZ, 0xc0, !PT ;  /* 0xffffffe003027812 */ /* 0x000fe200078ec0ff */
[----:B----4-:R-:W-:Y:S01]  /*01c0*/  USHF.R.S32.HI UR6, URZ, 0x1f, UR58 ;  /* 0x0000001f3f067899 */ /* 0x010fe2000801143a */
[--C-:B------:R-:W-:Y:S01]  /*01d0*/  SHF.R.S32.HI R0, RZ, 0x2, R11.reuse ;  /* 0x00000002ff007819 */ /* 0x100fe2000001140b */
[----:B------:R-:W-:Y:S01]  /*01e0*/  USHF.R.S32.HI UR5, URZ, 0x1f, UR58 ;  /* 0x0000001f3f057899 */ /* 0x000fe2000801143a */
[----:B------:R-:W-:Y:S01]  /*01f0*/  SHF.R.S32.HI R14, RZ, 0x1f, R11 ;  /* 0x0000001fff0e7819 */ /* 0x000fe2000001140b */
[----:B------:R-:W-:Y:S01]  /*0200*/  IMAD.IADD R2, R8, 0x1, -R2 ;  /* 0x0000000108027824 */ /* 0x000fe200078e0a02 */
[----:B------:R-:W-:Y:S01]  /*0210*/  LEA.HI R13, R7, R8, RZ, 0x3 ;  /* 0x00000008070d7211 */ /* 0x000fe200078f18ff */
[----:B------:R-:W-:Y:S01]  /*0220*/  IMAD.U32 R133, RZ, RZ, UR6 ;  /* 0x00000006ff857e24 */ /* 0x000fe2000f8e00ff */
[----:B------:R-:W-:Y:S01]  /*0230*/  LEA.HI R14, R14, R0, RZ, 0x3 ;  /* 0x000000000e0e7211 */ /* 0x000fe200078f18ff */
[----:B------:R-:W-:Y:S01]  /*0240*/  USHF.R.S32.HI UR6, URZ, 0x1f, UR48 ;  /* 0x0000001f3f067899 */ /* 0x000fe20008011430 */
[----:B------:R-:W-:Y:S01]  /*0250*/  SHF.R.S32.HI R131, RZ, 0x1f, R2 ;  /* 0x0000001fff837819 */ /* 0x000fe20000011402 */
[----:B------:R-:W-:Y:S01]  /*0260*/  IMAD.U32 R137, RZ, RZ, UR5 ;  /* 0x00000005ff897e24 */ /* 0x000fe2000f8e00ff */
[----:B------:R-:W-:Y:S01]  /*0270*/  LOP3.LUT R14, R14, 0xfffffff8, RZ, 0xc0, !PT ;  /* 0xfffffff80e0e7812 */ /* 0x000fe200078ec0ff */
[----:B------:R-:W-:Y:S01]  /*0280*/  UIADD3 UR5, UR4, 0xa000, URZ ;  /* 0x0000a00004057890 */ /* 0x000fe2000fffe03f */
[----:B------:R-:W-:Y:S01]  /*0290*/  LEA.HI R131, R131, R2, RZ, 0x2 ;  /* 0x0000000283837211 */ /* 0x000fe200078f10ff */
[----:B------:R-:W-:Y:S01]  /*02a0*/  IMAD.U32 R138, RZ, RZ, UR6 ;  /* 0x00000006ff8a7e24 */ /* 0x000fe2000f8e00ff */
[----:B------:R-:W-:Y:S01]  /*02b0*/  LEA.HI R2, R11, R0, RZ, 0x1 ;  /* 0x000000000b027211 */ /* 0x000fe200078f08ff */
[----:B------:R-:W-:Y:S01]  /*02c0*/  IMAD.IADD R14, R0, 0x1, -R14 ;  /* 0x00000001000e7824 */ /* 0x000fe200078e0a0e */
[----:B------:R-:W-:Y:S01]  /*02d0*/  SHF.R.S32.HI R132, RZ, 0x5, R3 ;  /* 0x00000005ff847819 */ /* 0x000fe20000011403 */
[----:B------:R-:W-:Y:S01]  /*02e0*/  UIADD3 UR6, UR4, 0x6000, URZ ;  /* 0x0000600004067890 */ /* 0x000fe2000fffe03f */
[----:B------:R-:W-:-:S02]  /*02f0*/  LOP3.LUT R2, R2, 0x7fffffe, RZ, 0xc0, !PT ;  /* 0x07fffffe02027812 */ /* 0x000fc400078ec0ff */
[----:B------:R-:W-:Y:S02]  /*0300*/  SHF.R.S32.HI R3, RZ, 0x1f, R3 ;  /* 0x0000001fff037819 */ /* 0x000fe40000011403 */
[----:B------:R-:W-:Y:S01]  /*0310*/  LEA.HI R15, R7, R8, RZ, 0x4 ;  /* 0x00000008070f7211 */ /* 0x000fe200078f20ff */
[----:B------:R-:W-:Y:S01]  /*0320*/  IMAD.IADD R2, R0, 0x1, -R2 ;  /* 0x0000000100027824 */ /* 0x000fe200078e0a02 */
[----:B------:R-:W-:Y:S02]  /*0330*/  SHF.R.S32.HI R0, RZ, 0x3, R13 ;  /* 0x00000003ff007819 */ /* 0x000fe4000001140d */
[----:B------:R-:W-:Y:S02]  /*0340*/  LOP3.LUT R11, R11, 0xfffffffc, RZ, 0xc0, !PT ;  /* 0xfffffffc0b0b7812 */ /* 0x000fe400078ec0ff */
[----:B------:R-:W-:Y:S01]  /*0350*/  LEA.HI R3, R3, R132, RZ, 0x2 ;  /* 0x0000008403037211 */ /* 0x000fe200078f10ff */
[----:B------:R-:W-:Y:S01]  /*0360*/  IMAD.SHL.U32 R0, R0, 0x40, RZ ;  /* 0x0000004000007824 */ /* 0x000fe200078e00ff */
[----:B------:R-:W-:Y:S01]  /*0370*/  SHF.R.S32.HI R4, RZ, 0x4, R15 ;  /* 0x00000004ff047819 */ /* 0x000fe2000001140f */
[----:B------:R-:W-:Y:S01]  /*0380*/  IMAD.IADD R11, R8, 0x1, -R11 ;  /* 0x00000001080b7824 */ /* 0x000fe200078e0a0b */
[----:B------:R-:W-:-:S02]  /*0390*/  LOP3.LUT R3, R3, 0xfffffffc, RZ, 0xc0, !PT ;  /* 0xfffffffc03037812 */ /* 0x000fc400078ec0ff */
[----:B------:R-:W-:Y:S01]  /*03a0*/  LOP3.LUT R10, R13, 0xfffffff8, RZ, 0xc0, !PT ;  /* 0xfffffff80d0a7812 */ /* 0x000fe200078ec0ff */
[----:B------:R-:W-:Y:S01]  /*03b0*/  IMAD.SHL.U32 R134, R11, 0x8, RZ ;  /* 0x000000080b867824 */ /* 0x000fe200078e00ff */
[C---:B------:R-:W-:Y:S01]  /*03c0*/  LEA.HI R128, R15.reuse, R4, RZ, 0x1 ;  /* 0x000000040f807211 */ /* 0x040fe200078f08ff */
[----:B------:R-:W-:Y:S01]  /*03d0*/  IMAD.IADD R3, R132, 0x1, -R3 ;  /* 0x0000000184037824 */ /* 0x000fe200078e0a03 */
[----:B------:R-:W-:Y:S01]  /*03e0*/  LOP3.LUT R0, R0, 0xc0, RZ, 0xc0, !PT ;  /* 0x000000c000007812 */ /* 0x000fe200078ec0ff */
[----:B------:R-:W-:Y:S01]  /*03f0*/  IMAD R132, R132, 0x8, R2 ;  /* 0x0000000884847824 */ /* 0x000fe200078e0202 */
[----:B------:R-:W-:Y:S01]  /*0400*/  LOP3.LUT R15, R15, 0xfffffff0, RZ, 0xc0, !PT ;  /* 0xfffffff00f0f7812 */ /* 0x000fe200078ec0ff */
[----:B------:R-:W-:Y:S01]  /*0410*/  IMAD.IADD R10, R8, 0x1, -R10 ;  /* 0x00000001080a7824 */ /* 0x000fe200078e0a0a */
[----:B------:R-:W-:Y:S01]  /*0420*/  SHF.R.U32.HI R2, RZ, 0x3, R0 ;  /* 0x00000003ff027819 */ /* 0x000fe20000011600 */
[----:B------:R-:W-:Y:S01]  /*0430*/  IMAD.SHL.U32 R11, R11, 0x2, RZ ;  /* 0x000000020b0b7824 */ /* 0x000fe200078e00ff */
[----:B------:R-:W-:Y:S01]  /*0440*/  LOP3.LUT R0, R0, 0x18, R134, 0xf8, !PT ;  /* 0x0000001800007812 */ /* 0x000fe200078ef886 */
[----:B------:R-:W-:Y:S01]  /*0450*/  IMAD.IADD R15, R8, 0x1, -R15 ;  /* 0x00000001080f7824 */ /* 0x000fe200078e0a0f */
[----:B------:R-:W-:-:S02]  /*0460*/  LOP3.LUT R128, R128, 0xfffffffe, RZ, 0xc0, !PT ;  /* 0xfffffffe80807812 */ /* 0x000fc400078ec0ff */
[----:B------:R-:W-:Y:S01]  /*0470*/  LEA.HI R7, R7, R8, RZ, 0x7 ;  /* 0x0000000807077211 */ /* 0x000fe200078f38ff */
[----:B------:R-:W-:Y:S01]  /*0480*/  IMAD.SHL.U32 R8, R8, 0x2, RZ ;  /* 0x0000000208087824 */ /* 0x000fe200078e00ff */
[----:B------:R-:W-:Y:S01]  /*0490*/  LEA.HI R12, R10, R10, RZ, 0x1 ;  /* 0x0000000a0a0c7211 */ /* 0x000fe200078f08ff */
[----:B------:R-:W-:Y:S01]  /*04a0*/  IMAD.IADD R128, R4, 0x1, -R128 ;  /* 0x0000000104807824 */ /* 0x000fe200078e0a80 */
[----:B------:R-:W-:Y:S02]  /*04b0*/  LOP3.LUT R2, R0, R2, RZ, 0x3c, !PT ;  /* 0x0000000200027212 */ /* 0x000fe400078e3cff */
[----:B------:R-:W-:Y:S01]  /*04c0*/  LEA.HI R0, R15, R15, RZ, 0x1 ;  /* 0x0000000f0f007211 */ /* 0x000fe200078f08ff */
[----:B------:R-:W-:Y:S01]  /*04d0*/  IMAD.SHL.U32 R129, R128, 0x8, RZ ;  /* 0x0000000880817824 */ /* 0x000fe200078e00ff */
[----:B------:R-:W-:Y:S01]  /*04e0*/  LOP3.LUT R5, R12, 0x3fffffe, RZ, 0xc0, !PT ;  /* 0x03fffffe0c057812 */ /* 0x000fe200078ec0ff */
[----:B------:R-:W-:Y:S01]  /*04f0*/  IMAD.U32 R132, R132, 0x20, R2 ;  /* 0x0000002084847824 */ /* 0x000fe200078e0002 */
[----:B------:R-:W-:-:S02]  /*0500*/  SHF.R.S32.HI R7, RZ, 0x7, R7 ;  /* 0x00000007ff077819 */ /* 0x000fc40000011407 */
[--C-:B------:R-:W-:Y:S01]  /*0510*/  SHF.R.S32.HI R9, RZ, 0x1, R0.reuse ;  /* 0x00000001ff097819 */ /* 0x100fe20000011400 */
[C---:B------:R-:W-:Y:S01]  /*0520*/  IMAD.IADD R5, R10.reuse, 0x1, -R5 ;  /* 0x000000010a057824 */ /* 0x040fe200078e0a05 */
[----:B------:R-:W-:Y:S01]  /*0530*/  SHF.R.S32.HI R6, RZ, 0x1f, R0 ;  /* 0x0000001fff067819 */ /* 0x000fe20000011400 */
[C---:B------:R-:W-:Y:S01]  /*0540*/  IMAD R118, R7.reuse, 0x8, R128 ;  /* 0x0000000807767824 */ /* 0x040fe200078e0280 */
[----:B------:R-:W-:Y:S01]  /*0550*/  SHF.R.S32.HI R4, RZ, 0x1f, R15 ;  /* 0x0000001fff047819 */ /* 0x000fe2000001140f */
[----:B------:R-:W-:Y:S01]  /*0560*/  IMAD.SHL.U32 R10, R10, 0x40, RZ ;  /* 0x000000400a0a7824 */ /* 0x000fe200078e00ff */
[----:B------:R-:W-:Y:S01]  /*0570*/  LEA.HI R6, R6, R9, RZ, 0x2 ;  /* 0x0000000906067211 */ /* 0x000fe200078f10ff */
[----:B------:R-:W-:Y:S01]  /*0580*/  IMAD R118, R118, 0x8, R5 ;  /* 0x0000000876767824 */ /* 0x000fe200078e0205 */
[----:B------:R-:W-:Y:S01]  /*0590*/  LOP3.LUT R5, R14, 0x1, RZ, 0xc0, !PT ;  /* 0x000000010e057812 */ /* 0x000fe200078ec0ff */
[--C-:B------:R-:W-:Y:S01]  /*05a0*/  IMAD R136, R7, 0x2000, R11.reuse ;  /* 0x0000200007887824 */ /* 0x100fe200078e020b */
[----:B------:R-:W-:Y:S01]  /*05b0*/  LOP3.LUT R6, R6, 0xfffffffc, RZ, 0xc0, !PT ;  /* 0xfffffffc06067812 */ /* 0x000fe200078ec0ff */
[----:B------:R-:W-:Y:S01]  /*05c0*/  IMAD R11, R3, 0x200, R11 ;  /* 0x00000200030b7824 */ /* 0x000fe200078e020b */
[----:B------:R-:W-:-:S02]  /*05d0*/  ISETP.NE.U32.AND P6, PT, R5, 0x1, PT ;  /* 0x000000010500780c */ /* 0x000fc40003fc5070 */
[----:B------:R-:W-:Y:S01]  /*05e0*/  LEA.HI R4, R4, R15, RZ, 0x3 ;  /* 0x0000000f04047211 */ /* 0x000fe200078f18ff */
[----:B------:R-:W-:Y:S01]  /*05f0*/  IMAD.IADD R5, R9, 0x1, -R6 ;  /* 0x0000000109057824 */ /* 0x000fe200078e0a06 */
[----:B------:R-:W-:Y:S01]  /*0600*/  LOP3.LUT R10, R10, 0x1c0, RZ, 0xc0, !PT ;  /* 0x000001c00a0a7812 */ /* 0x000fe200078ec0ff */
[----:B------:R-:W-:Y:S01]  /*0610*/  IMAD.SHL.U32 R9, R3, 0x10, RZ ;  /* 0x0000001003097824 */ /* 0x000fe200078e00ff */
[----:B------:R-:W-:Y:S02]  /*0620*/  LOP3.LUT R2, R4, 0xfffffff8, RZ, 0xc0, !PT ;  /* 0xfffffff804027812 */ /* 0x000fe400078ec0ff */
[----:B------:R-:W-:Y:S02]  /*0630*/  LEA.HI R6, R14, R14, RZ, 0x1 ;  /* 0x0000000e0e067211 */ /* 0x000fe400078f08ff */
[----:B------:R-:W-:Y:S01]  /*0640*/  LEA.HI.SX32 R131, R131, R9, 0x1e ;  /* 0x0000000983837211 */ /* 0x000fe200078ff2ff */
[----:B------:R-:W-:Y:S01]  /*0650*/  IMAD.IADD R2, R15, 0x1, -R2 ;  /* 0x000000010f027824 */ /* 0x000fe200078e0a02 */
[----:B------:R-:W-:-:S02]  /*0660*/  SHF.R.S32.HI R12, RZ, 0x1, R12 ;  /* 0x00000001ff0c7819 */ /* 0x000fc4000001140c */
[----:B------:R-:W-:Y:S02]  /*0670*/  LOP3.LUT R9, R10, 0x30, R9, 0xf8, !PT ;  /* 0x000000300a097812 */ /* 0x000fe400078ef809 */
[----:B------:R-:W-:Y:S02]  /*0680*/  LOP3.LUT R8, R8, 0x6, RZ, 0xc0, !PT ;  /* 0x0000000608087812 */ /* 0x000fe400078ec0ff */
[----:B------:R-:W-:Y:S02]  /*0690*/  LOP3.LUT R148, R6, 0x3fffffe, RZ, 0xc0, !PT ;  /* 0x03fffffe06947812 */ /* 0x000fe400078ec0ff */
[----:B------:R-:W-:Y:S01]  /*06a0*/  LOP3.LUT P0, RZ, R12, 0x2, RZ, 0xc0, !PT ;  /* 0x000000020cff7812 */ /* 0x000fe2000780c0ff */
[C---:B------:R-:W-:Y:S01]  /*06b0*/  IMAD R130, R7.reuse, 0x40, R8 ;  /* 0x0000004007827824 */ /* 0x040fe200078e0208 */
[C---:B------:R-:W-:Y:S01]  /*06c0*/  LOP3.LUT P5, RZ, R14.reuse, 0x2, RZ, 0xc0, !PT ;  /* 0x000000020eff7812 */ /* 0x040fe200078ac0ff */
[----:B------:R-:W-:Y:S01]  /*06d0*/  IMAD.SHL.U32 R8, R7, 0x8, RZ ;  /* 0x0000000807087824 */ /* 0x000fe200078e00ff */
[C---:B------:R-:W-:Y:S01]  /*06e0*/  LOP3.LUT P4, RZ, R14.reuse, 0x4, RZ, 0xc0, !PT ;  /* 0x000000040eff7812 */ /* 0x040fe2000788c0ff */
[C---:B------:R-:W-:Y:S01]  /*06f0*/  IMAD.IADD R148, R14.reuse, 0x1, -R148 ;  /* 0x000000010e947824 */ /* 0x040fe200078e0a94 */
[----:B------:R-:W-:Y:S01]  /*0700*/  LOP3.LUT R9, R9, 0x8, R13, 0xf8, !PT ;  /* 0x0000000809097812 */ /* 0x000fe200078ef80d */
[----:B------:R-:W-:Y:S01]  /*0710*/  IMAD.SHL.U32 R14, R14, 0x40, RZ ;  /* 0x000000400e0e7824 */ /* 0x000fe200078e00ff */
[----:B------:R-:W-:Y:S01]  /*0720*/  SHF.R.U32.HI R124, RZ, 0x3, R10 ;  /* 0x00000003ff7c7819 */ /* 0x000fe2000001160a */
[----:B------:R-:W-:Y:S01]  /*0730*/  IMAD.SHL.U32 R12, R12, 0x40, RZ ;  /* 0x000000400c0c7824 */ /* 0x000fe200078e00ff */
[----:B------:R-:W-:Y:S01]  /*0740*/  SHF.R.S32.HI R6, RZ, 0x1, R6 ;  /* 0x00000001ff067819 */ /* 0x000fe20000011406 */
[----:B------:R-:W-:Y:S01]  /*0750*/  IMAD R148, R148, 0x20, R11 ;  /* 0x0000002094947824 */ /* 0x000fe200078e020b */
[----:B------:R-:W-:-:S02]  /*0760*/  LOP3.LUT R0, R0, 0x7fffffe, RZ, 0xc0, !PT ;  /* 0x07fffffe00007812 */ /* 0x000fc400078ec0ff */
[----:B------:R-:W-:Y:S01]  /*0770*/  LOP3.LUT R124, R9, R124, RZ, 0x3c, !PT ;  /* 0x0000007c097c7212 */ /* 0x000fe200078e3cff */
[C---:B------:R-:W-:Y:S01]  /*0780*/  IMAD.SHL.U32 R9, R2.reuse, 0x40, RZ ;  /* 0x0000004002097824 */ /* 0x040fe200078e00ff */
[----:B------:R-:W-:Y:S01]  /*0790*/  R2P PR, R2, 0x6 ;  /* 0x0000000602007804 */ /* 0x000fe20000000000 */
[C---:B------:R-:W-:Y:S01]  /*07a0*/  IMAD.SHL.U32 R7, R6.reuse, 0x40, RZ ;  /* 0x0000004006077824 */ /* 0x040fe200078e00ff */
[----:B------:R-:W-:Y:S01]  /*07b0*/  LOP3.LUT P3, RZ, R6, 0x2, RZ, 0xc0, !PT ;  /* 0x0000000206ff7812 */ /* 0x000fe2000786c0ff */
[----:B------:R-:W-:Y:S01]  /*07c0*/  IMAD.SHL.U32 R6, R5, 0x40, RZ ;  /* 0x0000004005067824 */ /* 0x000fe200078e00ff */
[----:B------:R-:W-:Y:S01]  /*07d0*/  SHF.R.S32.HI R4, RZ, 0x3, R4 ;  /* 0x00000003ff047819 */ /* 0x000fe20000011404 */
[----:B------:R-:W-:Y:S01]  /*07e0*/  IMAD.IADD R0, R15, 0x1, -R0 ;  /* 0x000000010f007824 */ /* 0x000fe200078e0a00 */
[----:B------:R-:W-:Y:S01]  /*07f0*/  LOP3.LUT R9, R9, 0x1c0, RZ, 0xc0, !PT ;  /* 0x000001c009097812 */ /* 0x000fe200078ec0ff */
[----:B------:R-:W-:Y:S01]  /*0800*/  IMAD.SHL.U32 R15, R3, 0x400, RZ ;  /* 0x00000400030f7824 */ /* 0x000fe200078e00ff */
[----:B------:R-:W-:Y:S01]  /*0810*/  LOP3.LUT R6, R6, 0xc0, RZ, 0xc0, !PT ;  /* 0x000000c006067812 */ /* 0x000fe200078ec0ff */
[----:B------:R-:W-:Y:S01]  /*0820*/  IMAD R0, R4, 0x8, R0 ;  /* 0x0000000804007824 */ /* 0x000fe200078e0200 */
[----:B------:R-:W-:Y:S01]  /*0830*/  LOP3.LUT R14, R14, 0x1c0, RZ, 0xc0, !PT ;  /* 0x000001c00e0e7812 */ /* 0x000fe200078ec0ff */
[----:B------:R-:W-:Y:S01]  /*0840*/  IMAD R4, R4, 0x200, R15 ;  /* 0x0000020004047824 */ /* 0x000fe200078e020f */
[----:B------:R-:W-:Y:S01]  /*0850*/  SEL R117, R126, 0xffffffe0, !P0 ;  /* 0xffffffe07e757807 */ /* 0x000fe20004000000 */
[----:B------:R-:W-:Y:S01]  /*0860*/  IMAD.SHL.U32 R0, R0, 0x20, RZ ;  /* 0x0000002000007824 */ /* 0x000fe200078e00ff */
[----:B------:R-:W-:Y:S01]  /*0870*/  LOP3.LUT R12, R12, 0xc0, RZ, 0xc0, !PT ;  /* 0x000000c00c0c7812 */ /* 0x000fe200078ec0ff */
[C---:B------:R-:W-:Y:S01]  /*0880*/  IMAD R124, R128.reuse, 0x200, R124 ;  /* 0x00000200807c7824 */ /* 0x040fe200078e027c */
[----:B------:R-:W-:Y:S01]  /*0890*/  LOP3.LUT P0, RZ, R5, 0x2, RZ, 0xc0, !PT ;  /* 0x0000000205ff7812 */ /* 0x000fe2000780c0ff */
[----:B------:R-:W-:Y:S01]  /*08a0*/  IMAD R3, R3, 0x200, R0 ;  /* 0x0000020003037824 */ /* 0x000fe200078e0200 */
[----:B------:R-:W-:Y:S01]  /*08b0*/  LOP3.LUT R7, R7, 0xc0, RZ, 0xc0, !PT ;  /* 0x000000c007077812 */ /* 0x000fe200078ec0ff */
[----:B------:R-:W-:Y:S01]  /*08c0*/  IMAD.SHL.U32 R128, R128, 0x10, RZ ;  /* 0x0000001080807824 */ /* 0x000fe200078e00ff */
[----:B------:R-:W-:-:S02]  /*08d0*/  LOP3.LUT R129, R129, 0x8, RZ, 0xc0, !PT ;  /* 0x0000000881817812 */ /* 0x000fc400078ec0ff */
[----:B------:R-:W-:Y:S02]  /*08e0*/  SHF.R.U32.HI R123, RZ, 0x3, R9 ;  /* 0x00000003ff7b7819 */ /* 0x000fe40000011609 */
[----:B------:R-:W-:Y:S02]  /*08f0*/  SHF.R.U32.HI R5, RZ, 0x3, R6 ;  /* 0x00000003ff057819 */ /* 0x000fe40000011606 */
[----:B------:R-:W-:Y:S02]  /*0900*/  LEA.HI R14, R14, R14, RZ, 0x1d ;  /* 0x0000000e0e0e7211 */ /* 0x000fe400078fe8ff */
[----:B------:R-:W-:Y:S02]  /*0910*/  LOP3.LUT R13, R12, 0x8, R13, 0xf8, !PT ;  /* 0x000000080c0d7812 */ /* 0x000fe400078ef80d */
[----:B------:R-:W-:Y:S02]  /*0920*/  LOP3.LUT R8, R8, 0x8, RZ, 0xc0, !PT ;  /* 0x0000000808087812 */ /* 0x000fe400078ec0ff */
[----:B------:R-:W-:-:S02]  /*0930*/  SHF.R.U32.HI R2, RZ, 0x3, R7 ;  /* 0x00000003ff027819 */ /* 0x000fc40000011607 */
[--C-:B------:R-:W-:Y:S02]  /*0940*/  LOP3.LUT R123, R123, R9, R129.reuse, 0x1e, !PT ;  /* 0x000000097b7b7212 */ /* 0x100fe400078e1e81 */
[----:B------:R-:W-:Y:S02]  /*0950*/  SHF.R.U32.HI R12, RZ, 0x3, R12 ;  /* 0x00000003ff0c7819 */ /* 0x000fe4000001160c */
[----:B------:R-:W-:Y:S01]  /*0960*/  LOP3.LUT R129, R5, R6, R129, 0x1e, !PT ;  /* 0x0000000605817212 */ /* 0x000fe200078e1e81 */
[----:B------:R-:W-:Y:S01]  /*0970*/  IMAD.IADD R123, R4, 0x1, R123 ;  /* 0x00000001047b7824 */ /* 0x000fe200078e027b */
[----:B------:R-:W-:Y:S02]  /*0980*/  IADD3 R136, R14, R136, R15 ;  /* 0x000000880e887210 */ /* 0x000fe40007ffe00f */
[----:B------:R-:W-:Y:S01]  /*0990*/  LOP3.LUT R2, R2, R7, R8, 0x1e, !PT ;  /* 0x0000000702027212 */ /* 0x000fe200078e1e08 */
[----:B------:R-:W-:Y:S01]  /*09a0*/  IMAD.IADD R129, R3, 0x1, R129 ;  /* 0x0000000103817824 */ /* 0x000fe200078e0281 */
[----:B------:R-:W-:Y:S01]  /*09b0*/  LOP3.LUT R12, R13, R12, RZ, 0x3c, !PT ;  /* 0x0000000c0d0c7212 */ /* 0x000fe200078e3cff */
[----:B------:R-:W-:Y:S01]  /*09c0*/  IMAD.MOV.U32 R3, RZ, RZ, 0x40 ;  /* 0x00000040ff037424 */ /* 0x000fe200078e00ff */
[----:B------:R-:W-:Y:S01]  /*09d0*/  LEA R136, R136, UR4, 0x1 ;  /* 0x0000000488887c11 */ /* 0x000fe2000f8e08ff */
[----:B------:R-:W-:Y:S01]  /*09e0*/  IMAD.IADD R148, R2, 0x1, R148 ;  /* 0x0000000102947824 */ /* 0x000fe200078e0294 */
[----:B------:R-:W-:Y:S01]  /*09f0*/  LOP3.LUT R128, R8, 0x10, R128, 0xf8, !PT ;  /* 0x0000001008807812 */ /* 0x000fe200078ef880 */
[----:B------:R-:W-:Y:S01]  /*0a00*/  IMAD.U32 R118, R118, 0x20, R12 ;  /* 0x0000002076767824 */ /* 0x000fe200078e000c */
[----:B------:R-:W-:Y:S01]  /*0a10*/  SEL R146, R146, 0x10, !P6 ;  /* 0x0000001092927807 */ /* 0x000fe20007000000 */
[----:B------:R-:W-:Y:S01]  /*0a20*/  IMAD.SHL.U32 R127, R129, 0x2, RZ ;  /* 0x00000002817f7824 */ /* 0x000fe200078e00ff */
[----:B------:R-:W-:Y:S01]  /*0a30*/  LEA R123, R123, UR5, 0x1 ;  /* 0x000000057b7b7c11 */ /* 0x000fe2000f8e08ff */
[C---:B------:R-:W-:Y:S01]  /*0a40*/  VIADD R140, R136.reuse, 0x40 ;  /* 0x00000040888c7836 */ /* 0x040fe20000000000 */
[----:B------:R-:W-:Y:S01]  /*0a50*/  LOP3.LUT R128, R5, R128, R6, 0x1e, !PT ;  /* 0x0000008005807212 */ /* 0x000fe200078e1e06 */
[----:B------:R-:W-:Y:S01]  /*0a60*/  @P4 VIADD R140, R136, 0xffffffc0 ;  /* 0xffffffc0888c4836 */ /* 0x000fe20000000000 */
[----:B------:R-:W-:Y:S01]  /*0a70*/  SEL R144, R126, 0xffffffe0, !P5 ;  /* 0xffffffe07e907807 */ /* 0x000fe20006800000 */
[----:B------:R-:W-:Y:S01]  /*0a80*/  IMAD.IADD R142, R136, 0x1, R146 ;  /* 0x00000001888e7824 */ /* 0x000fe200078e0292 */
[----:B------:R-:W-:Y:S01]  /*0a90*/  SEL R3, R3, 0xffffffc0, !P2 ;  /* 0xffffffc003037807 */ /* 0x000fe20005000000 */
[C---:B------:R-:W-:Y:S01]  /*0aa0*/  VIADD R122, R123.reuse, 0x20 ;  /* 0x000000207b7a7836 */ /* 0x040fe20000000000 */
[----:B------:R-:W-:Y:S01]  /*0ab0*/  LEA R148, R148, UR6, 0x1 ;  /* 0x0000000694947c11 */ /* 0x000fe2000f8e08ff */
[----:B------:R-:W-:Y:S01]  /*0ac0*/  IMAD.IADD R146, R146, 0x1, R140 ;  /* 0x0000000192927824 */ /* 0x000fe200078e028c */
[----:B------:R-:W-:Y:S01]  /*0ad0*/  SEL R126, R126, 0xffffffe0, !P0 ;  /* 0xffffffe07e7e7807 */ /* 0x000fe20004000000 */
[----:B------:R-:W-:Y:S01]  /*0ae0*/  @P1 VIADD R122, R123, 0xffffffe0 ;  /* 0xffffffe07b7a1836 */ /* 0x000fe20000000000 */
[----:B------:R-:W-:Y:S01]  /*0af0*/  LEA R118, R118, UR4, 0x1 ;  /* 0x0000000476767c11 */ /* 0x000fe2000f8e08ff */
[----:B------:R-:W-:Y:S01]  /*0b00*/  IMAD.IADD R128, R0, 0x1, R128 ;  /* 0x0000000100807824 */ /* 0x000fe200078e0280 */
[----:B------:R-:W-:Y:S01]  /*0b10*/  IADD3 R125, R127, 0x4000, R125 ;  /* 0x000040007f7d7810 */ /* 0x000fe20007ffe07d */
        /* <DEDUP_REMOVED lines=10> */
[----:B------:R-:W-:Y:S02]  /*0bc0*/  IMAD.IADD R3, R3, 0x1, R122 ;  /* 0x0000000103037824 */ /* 0x000fe400078e027a */
[C---:B------:R-:W-:Y:S02]  /*0bd0*/  VIADD R116, R122.reuse, 0x2000 ;  /* 0x000020007a747836 */ /* 0x040fe40000000000 */
[C---:B------:R-:W-:Y:S02]  /*0be0*/  VIADD R2, R122.reuse, 0x4000 ;  /* 0x000040007a027836 */ /* 0x040fe40000000000 */
[----:B------:R-:W-:-:S07]  /*0bf0*/  VIADD R0, R122, 0x6000 ;  /* 0x000060007a007836 */ /* 0x000fce0000000000 */
.L_x_1047:
        /* <DEDUP_REMOVED lines=16> */
[----:B-12---:R-:W-:Y:S01]  /*0d00*/  IMAD.U32 R4, RZ, RZ, UR6 ;  /* 0x00000006ff047e24 */ /* 0x006fe2000f8e00ff */
        /* <DEDUP_REMOVED lines=9> */
[----:B------:R-:W-:Y:S01]  /*0da0*/  PLOP3.LUT P3, PT, PT, PT, UP0, 0x80, 0x0 ;  /* 0x000000000000781c */ /* 0x000fe20003f6f008 */
[----:B------:R-:W-:Y:S01]  /*0db0*/  UISETP.EQ.U32.AND UP4, UPT, UR10, URZ, UPT ;  /* 0x0000003f0a00728c */ /* 0x000fe2000bf82070 */
[----:B------:R-:W2:Y:S01]  /*0dc0*/  @P0 LDG.E R4, desc[UR14][R4.64] ;  /* 0x0000000e04040981 */ /* 0x000ea2000c1e1900 */
[----:B------:R-:W-:-:S02]  /*0dd0*/  IMAD.U32 R7, RZ, RZ, UR9 ;  /* 0x00000009ff077e24 */ /* 0x000fc4000f8e00ff */
[----:B------:R-:W-:Y:S02]  /*0de0*/  UISETP.EQ.OR.EX UP4, UPT, UR11, URZ, !UP2, UP4 ;  /* 0x0000003f0b00728c */ /* 0x000fe4000d782740 */
[----:B------:R-:W-:Y:S01]  /*0df0*/  UIADD3 UR6, UP1, UR16, UR10, URZ ;  /* 0x0000000a10067290 */ /* 0x000fe2000ff3e03f */
[----:B------:R-:W3:Y:S01]  /*0e00*/  @P1 LDG.E R6, desc[UR14][R6.64] ;  /* 0x0000000e06061981 */ /* 0x000ee2000c1e1900 */
        /* <DEDUP_REMOVED lines=11> */
[----:B------:R-:W-:-:S03]  /*0ec0*/  @!UP3 UISETP.NE.U32.AND UP1, UPT, UR6, URZ, UPT ;  /* 0x0000003f0600b28c */ /* 0x000fc6000bf25070 */
[----:B------:R-:W-:Y:S01]  /*0ed0*/  @!UP3 ULDC UR6, c[0x0][0x2cc] ;  /* 0x0000b3000006bab9 */ /* 0x000fe20000000800 */
[----:B------:R-:W-:Y:S01]  /*0ee0*/  @!UP3 UISETP.NE.AND.EX UP1, UPT, UR7, URZ, UPT, UP1 ;  /* 0x0000003f0700b28c */ /* 0x000fe2000bf25310 */
[----:B------:R-:W-:Y:S01]  /*0ef0*/  UMOV UR5, 0xffffffff ;  /* 0xffffffff00057882 */ /* 0x000fe20000000000 */
[----:B------:R-:W-:Y:S02]  /*0f00*/  UMOV UR41, 0xffffffff ;  /* 0xffffffff00297882 */ /* 0x000fe40000000000 */
[----:B------:R-:W-:Y:S02]  /*0f10*/  @!UP3 USEL UR8, UR6, URZ, UP1 ;  /* 0x0000003f0608b287 */ /* 0x000fe40008800000 */
[----:B------:R-:W-:Y:S01]  /*0f20*/  USHF.L.U32 UR26, UR20, 0x7, URZ ;  /* 0x00000007141a7899 */ /* 0x000fe2000800063f */
[----:B------:R-:W-:Y:S01]  /*0f30*/  ULDC UR6, c[0x0][0x2c8] ;  /* 0x0000b20000067ab9 */ /* 0x000fe20000000800 */
[----:B--2---:R-:W-:Y:S02]  /*0f40*/  @P0 R2UR UR9, R4 ;  /* 0x00000000040902ca */ /* 0x004fe400000e0000 */
[----:B------:R-:W-:-:S02]  /*0f50*/  ISETP.NE.U32.AND P0, PT, RZ, UR10, PT ;  /* 0x0000000aff007c0c */ /* 0x000fc4000bf05070 */
[----:B---3--:R-:W-:Y:S02]  /*0f60*/  @P1 R2UR UR38, R6 ;  /* 0x00000000062612ca */ /* 0x008fe400000e0000 */
[----:B------:R-:W-:Y:S02]  /*0f70*/  ISETP.NE.AND.EX P0, PT, RZ, UR11, PT, P0 ;  /* 0x0000000bff007c0c */ /* 0x000fe4000bf05300 */
[----:B----4-:R-:W-:-:S09]  /*0f80*/  @P3 R2UR UR5, R8 ;  /* 0x00000000080532ca */ /* 0x010fd200000e0000 */
        /* <DEDUP_REMOVED lines=10> */
.L_x_1001:
        /* <DEDUP_REMOVED lines=13> */
[----:B------:R-:W-:Y:S02]  /*1100*/  UIMAD UR25, UR48, UR9, UR6 ;  /* 0x00000009301972a4 */ /* 0x000fe4000f8e0206 */
[----:B------:R-:W-:Y:S01]  /*1110*/  USHF.L.U32 UR16, UR48, 0x7, URZ ;  /* 0x0000000730107899 */ /* 0x000fe2000800063f */
[----:B------:R-:W-:Y:S01]  /*1120*/  @!UP2 ULDC.64 UR8, c[0x0][0x418] ;  /* 0x000106000008aab9 */ /* 0x000fe20000000a00 */
[----:B------:R-:W-:Y:S01]  /*1130*/  ULDC UR60, c[0x0][0x2d4] ;  /* 0x0000b500003c7ab9 */ /* 0x000fe20000000800 */
[----:B------:R-:W-:-:S02]  /*1140*/  @!UP2 UIMAD UR6, UR59, UR8, URZ ;  /* 0x000000083b06a2a4 */ /* 0x000fc4000f8e023f */
[----:B------:R-:W-:Y:S01]  /*1150*/  @!UP2 UIMAD.WIDE.U32 UR42, UR48, UR8, URZ ;  /* 0x00000008302aa2a5 */ /* 0x000fe2000f8e003f */
[----:B------:R-:W-:Y:S02]  /*1160*/  ULDC.U8 UR29, c[0x0][0x480] ;  /* 0x00012000001d7ab9 */ /* 0x000fe40000000000 */
[----:B------:R-:W-:Y:S01]  /*1170*/  ULDC UR8, c[0x0][0x394] ;  /* 0x0000e50000087ab9 */ /* 0x000fe20000000800 */
[----:B------:R-:W-:Y:S01]  /*1180*/  ULDC.64 UR32, c[0x0][0x240] ;  /* 0x0000900000207ab9 */ /* 0x000fe20000000a00 */
[----:B------:R-:W-:Y:S01]  /*1190*/  USHF.R.S32.HI UR35, URZ, 0x1f, UR60 ;  /* 0x0000001f3f237899 */ /* 0x000fe2000801143c */
[----:B-1----:R-:W-:Y:S01]  /*11a0*/  IABS R7, R4 ;  /* 0x0000000400077213 */ /* 0x002fe20000000000 */
[----:B------:R-:W-:Y:S01]  /*11b0*/  ULDC UR40, c[0x0][0x2dc] ;  /* 0x0000b70000287ab9 */ /* 0x000fe20000000800 */
[----:B------:R-:W-:Y:S01]  /*11c0*/  ULDC UR46, c[0x0][0x270] ;  /* 0x00009c00002e7ab9 */ /* 0x000fe20000000800 */
[----:B------:R-:W-:Y:S01]  /*11d0*/  USEL UR36, UR16, URZ, UP0 ;  /* 0x0000003f10247287 */ /* 0x000fe20008000000 */
[----:B------:R-:W1:Y:S01]  /*11e0*/  I2F.RP R8, R7 ;  /* 0x0000000700087306 */ /* 0x000e620000209400 */
[----:B------:R-:W-:Y:S01]  /*11f0*/  UIMAD.WIDE.U32 UR16, UR5, UR32, URZ ;  /* 0x00000020051072a5 */ /* 0x000fe2000f8e003f */
[----:B------:R-:W-:Y:S01]  /*1200*/  ISETP.NE.AND P3, PT, R4, RZ, PT ;  /* 0x000000ff0400720c */ /* 0x000fe20003f65270 */
[----:B------:R-:W-:-:S02]  /*1210*/  UIMAD UR24, UR5, UR33, URZ ;  /* 0x00000021051872a4 */ /* 0x000fc4000f8e023f */
[----:B--2---:R-:W-:Y:S02]  /*1220*/  UIMAD.WIDE.U32 UR30, UR13, UR10, URZ ;  /* 0x0000000a0d1e72a5 */ /* 0x004fe4000f8e003f */
[----:B------:R-:W-:Y:S02]  /*1230*/  UISETP.NE.AND UP4, UPT, UR29, URZ, UPT ;  /* 0x0000003f1d00728c */ /* 0x000fe4000bf85270 */
[----:B------:R-:W-:Y:S02]  /*1240*/  UIMAD UR52, UR13, UR11, UR31 ;  /* 0x0000000b0d3472a4 */ /* 0x000fe4000f8e021f */
[----:B------:R-:W-:Y:S01]  /*1250*/  UIADD3 UR13, UR12, 0x7f, URZ ;  /* 0x0000007f0c0d7890 */ /* 0x000fe2000fffe03f */
[----:B------:R-:W-:Y:S01]  /*1260*/  @UP2 ULDC.64 UR10, c[0x0][0x420] ;  /* 0x00010800000a2ab9 */ /* 0x000fe20000000a00 */
[----:B------:R-:W-:Y:S01]  /*1270*/  @!UP2 UIMAD UR31, UR48, UR9, UR6 ;  /* 0x00000009301fa2a4 */ /* 0x000fe2000f8e0206 */
[----:B-1----:R-:W1:Y:S01]  /*1280*/  MUFU.RCP R8, R8 ;  /* 0x0000000800087308 */ /* 0x002e620000001000 */
[----:B------:R-:W-:-:S02]  /*1290*/  @UP2 UIMAD.WIDE.U32 UR44, UR5, UR10, URZ ;  /* 0x0000000a052c22a5 */ /* 0x000fc4000f8e003f */
[----:B------:R-:W-:Y:S02]  /*12a0*/  UIADD3 UR6, UR12, 0x80, UR26 ;  /* 0x000000800c067890 */ /* 0x000fe4000fffe01a */
[----:B------:R-:W-:Y:S02]  /*12b0*/  USHF.R.S32.HI UR22, URZ, 0x1f, UR13 ;  /* 0x0000001f3f167899 */ /* 0x000fe4000801140d */
[----:B------:R-:W-:Y:S02]  /*12c0*/  @UP2 UIMAD UR54, UR5, UR11, UR45 ;  /* 0x0000000b053622a4 */ /* 0x000fe4000f8e022d */
[----:B------:R-:W-:Y:S02]  /*12d0*/  UIADD3 UR6, UR6, UR8, -UR7 ;  /* 0x0000000806067290 */ /* 0x000fe4000fffe807 */
[----:B------:R-:W-:Y:S02]  /*12e0*/  UIMAD.WIDE UR8, UR40, UR46, URZ ;  /* 0x0000002e280872a5 */ /* 0x000fe4000f8e023f */
[----:B------:R-:W-:-:S02]  /*12f0*/  UIMAD.WIDE.U32 UR10, UR48, UR60, URZ ;  /* 0x0000003c300a72a5 */ /* 0x000fc4000f8e003f */
[----:B------:R-:W-:Y:S01]  /*1300*/  ULEA.HI UR29, UR22, UR13, URZ, 0x7 ;  /* 0x0000000d161d7291 */ /* 0x000fe2000f8f383f */
[----:B-1----:R-:W-:Y:S01]  /*1310*/  VIADD R8, R8, 0xffffffe ;  /* 0x0ffffffe08087836 */ /* 0x002fe20000000000 */
[----:B------:R-:W-:Y:S02]  /*1320*/  UIMAD UR13, UR35, UR48, URZ ;  /* 0x00000030230d72a4 */ /* 0x000fe4000f8e023f */
[----:B------:R-:W-:Y:S01]  /*1330*/  UIADD3 UR51, UR19, UR25, URZ ;  /* 0x0000001913337290 */ /* 0x000fe2000fffe03f */
[----:B------:R-:W1:Y:S01]  /*1340*/  F2I.FTZ.U32.TRUNC.NTZ R9, R8 ;  /* 0x0000000800097305 */ /* 0x000e62000021f000 */
[----:B------:R-:W-:Y:S02]  /*1350*/  USEL UR57, UR18, UR16, !UP2 ;  /* 0x0000001012397287 */ /* 0x000fe4000d000000 */
[----:B------:R-:W-:Y:S02]  /*1360*/  @UP2 UIADD3 UR51, UR17, UR24, URZ ;  /* 0x0000001811332290 */ /* 0x000fe4000fffe03f */
[----:B------:R-:W-:-:S02]  /*1370*/  UIADD3 UR6, UR6, 0x7f, URZ ;  /* 0x0000007f06067890 */ /* 0x000fc4000fffe03f */
[----:B------:R-:W-:Y:S02]  /*1380*/  UIMAD.WIDE.U32 UR18, UR8, UR10, URZ ;  /* 0x0000000a081272a5 */ /* 0x000fe4000f8e003f */
[----:B------:R-:W-:Y:S02]  /*1390*/  UIMAD UR24, UR9, UR10, URZ ;  /* 0x0000000a091872a4 */ /* 0x000fe4000f8e023f */
[----:B------:R-:W-:Y:S02]  /*13a0*/  UIMAD UR10, UR59, UR60, UR13 ;  /* 0x0000003c3b0a72a4 */ /* 0x000fe4000f8e020d */
[----:B------:R-:W-:Y:S01]  /*13b0*/  USHF.L.U64.HI UR21, UR48, 0x7, UR59 ;  /* 0x0000000730157899 */ /* 0x000fe2000801023b */
[----:B-1----:R-:W-:Y:S01]  /*13c0*/  IMAD.MOV R5, RZ, RZ, -R9 ;  /* 0x000000ffff057224 */ /* 0x002fe200078e0a09 */
[----:B------:R-:W-:Y:S01]  /*13d0*/  USHF.R.S32.HI UR13, URZ, 0x1f, UR6 ;  /* 0x0000001f3f0d7899 */ /* 0x000fe20008011406 */
[----:B------:R-:W-:Y:S01]  /*13e0*/  IMAD.MOV.U32 R8, RZ, RZ, RZ ;  /* 0x000000ffff087224 */ /* 0x000fe200078e00ff */
[----:B------:R-:W-:Y:S01]  /*13f0*/  UIADD3 UR10, UR11, UR10, URZ ;  /* 0x0000000a0b0a7290 */ /* 0x000fe2000fffe03f */
[----:B------:R-:W-:Y:S01]  /*1400*/  IMAD R6, R5, R7, RZ ;  /* 0x0000000705067224 */ /* 0x000fe200078e02ff */
[----:B------:R-:W-:Y:S01]  /*1410*/  IABS R5, UR58 ;  /* 0x0000003a00057c13 */ /* 0x000fe20008000000 */
[----:B------:R-:W-:-:S02]  /*1420*/  USEL UR34, UR21, URZ, UP0 ;  /* 0x0000003f15227287 */ /* 0x000fc40008000000 */
[----:B------:R-:W-:Y:S01]  /*1430*/  IMAD.HI.U32 R8, R9, R6, R8 ;  /* 0x0000000609087227 */ /* 0x000fe200078e0008 */
[----:B------:R-:W-:Y:S01]  /*1440*/  MOV R6, R5 ;  /* 0x0000000500067202 */ /* 0x000fe20000000f00 */
[----:B------:R-:W-:Y:S01]  /*1450*/  ULDC.U8 UR23, c[0x0][0x3d8] ;  /* 0x0000f60000177ab9 */ /* 0x000fe20000000000 */
[----:B------:R-:W-:Y:S02]  /*1460*/  ULEA.HI UR21, UR13, UR6, URZ, 0x7 ;  /* 0x000000060d157291 */ /* 0x000fe4000f8f383f */
[----:B------:R-:W-:Y:S01]  /*1470*/  UIMAD UR6, UR8, UR10, UR24 ;  /* 0x0000000a080672a4 */ /* 0x000fe2000f8e0218 */
[----:B------:R-:W-:Y:S01]  /*1480*/  IMAD.HI.U32 R11, R8, R6, RZ ;  /* 0x00000006080b7227 */ /* 0x000fe200078e00ff */
[----:B------:R-:W-:Y:S02]  /*1490*/  UISETP.NE.AND UP3, UPT, UR23, URZ, UPT ;  /* 0x0000003f1700728c */ /* 0x000fe4000bf65270 */
[----:B------:R-:W-:Y:S01]  /*14a0*/  UIADD3 UR47, UR19, UR6, URZ ;  /* 0x00000006132f7290 */ /* 0x000fe2000fffe03f */
[----:B------:R-:W-:Y:S01]  /*14b0*/  IMAD.MOV R5, RZ, RZ, -R11 ;  /* 0x000000ffff057224 */ /* 0x000fe200078e0a0b */
[----:B------:R-:W-:-:S02]  /*14c0*/  USHF.R.S32.HI UR13, URZ, 0x7, UR29 ;  /* 0x000000073f0d7899 */ /* 0x000fc4000801141d */
[----:B------:R-:W-:Y:S01]  /*14d0*/  USHF.R.S32.HI UR6, URZ, 0x7, UR21 ;  /* 0x000000073f067899 */ /* 0x000fe20008011415 */
[C---:B------:R-:W-:Y:S01]  /*14e0*/  IMAD R5, R7.reuse, R5, R6 ;  /* 0x0000000507057224 */ /* 0x040fe200078e0206 */
[----:B------:R-:W-:Y:S02]  /*14f0*/  UIMAD.WIDE.U32 UR16, UR8, UR5, URZ ;  /* 0x00000005081072a5 */ /* 0x000fe4000f8e003f */
[----:B------:R-:W-:Y:S02]  /*1500*/  UISETP.LT.AND UP0, UPT, UR13, UR6, UPT ;  /* 0x000000060d00728c */ /* 0x000fe4000bf01270 */
[----:B------:R-:W-:Y:S01]  /*1510*/  ISETP.GT.U32.AND P1, PT, R7, R5, PT ;  /* 0x000000050700720c */ /* 0x000fe20003f24070 */
[----:B------:R-:W-:Y:S01]  /*1520*/  ULDC UR37, c[0x0][0x2c4] ;  /* 0x0000b10000257ab9 */ /* 0x000fe20000000800 */
[----:B------:R-:W-:Y:S02]  /*1530*/  USEL UR56, UR18, UR16, !UP2 ;  /* 0x0000001012387287 */ /* 0x000fe4000d000000 */
[----:B------:R-:W-:-:S02]  /*1540*/  UIMAD UR50, UR58, UR40, URZ ;  /* 0x000000283a3272a4 */ /* 0x000fc4000f8e023f */
[----:B------:R-:W-:Y:S02]  /*1550*/  @UP3 UIMAD UR18, UR48, UR37, URZ ;  /* 0x00000025301232a4 */ /* 0x000fe4000f8e023f */
[----:B------:R-:W-:Y:S02]  /*1560*/  USEL UR40, UR13, UR6, UP0 ;  /* 0x000000060d287287 */ /* 0x000fe40008000000 */
[----:B------:R-:W-:Y:S02]  /*1570*/  UISETP.NE.AND UP1, UPT, UR41, -0x1, UPT ;  /* 0xffffffff2900788c */ /* 0x000fe4000bf25270 */
[----:B------:R-:W-:Y:S01]  /*1580*/  @UP3 USEL UR18, UR18, UR5, !UP2 ;  /* 0x0000000512123287 */ /* 0x000fe2000d000000 */
[----:B------:R-:W-:Y:S01]  /*1590*/  @!P1 IMAD.IADD R5, R5, 0x1, -R7 ;  /* 0x0000000105059824 */ /* 0x000fe200078e0a07 */
[----:B------:R-:W-:Y:S01]  /*15a0*/  ULEA UR6, UR40, 0xffffff80, 0x7 ;  /* 0xffffff8028067891 */ /* 0x000fe2000f8e383f */
[----:B------:R-:W-:Y:S01]  /*15b0*/  @!P1 IADD3 R11, R11, 0x1, RZ ;  /* 0x000000010b0b9810 */ /* 0x000fe20007ffe0ff */
[----:B------:R-:W-:Y:S01]  /*15c0*/  @UP3 ULDC UR13, c[0x0][0x2e4] ;  /* 0x0000b900000d3ab9 */ /* 0x000fe20000000800 */
[----:B------:R-:W-:Y:S01]  /*15d0*/  @!UP3 UIMAD UR19, UR48, UR46, UR58 ;  /* 0x0000002e3013b2a4 */ /* 0x000fe2000f8e023a */
[----:B------:R-:W-:Y:S01]  /*15e0*/  ISETP.GE.U32.AND P0, PT, R5, R7, PT ;  /* 0x000000070500720c */ /* 0x000fe20003f06070 */
[----:B------:R-:W-:Y:S01]  /*15f0*/  @UP3 UIMAD UR46, UR58, UR13, UR18 ;  /* 0x0000000d3a2e32a4 */ /* 0x000fe2000f8e0212 */
[----:B------:R-:W-:Y:S01]  /*1600*/  LOP3.LUT R5, R4, UR58, RZ, 0x3c, !PT ;  /* 0x0000003a04057c12 */ /* 0x000fe2000f8e3cff */
[----:B------:R-:W-:Y:S01]  /*1610*/  USHF.R.S32.HI UR35, URZ, 0x1f, UR6 ;  /* 0x0000001f3f237899 */ /* 0x000fe20008011406 */
[----:B------:R-:W-:Y:S01]  /*1620*/  PLOP3.LUT P1, PT, PT, PT, UP1, 0x80, 0x0 ;  /* 0x000000000000781c */ /* 0x000fe20003f2f018 */
[----:B------:R-:W-:Y:S01]  /*1630*/  UIADD3 UR13, UP0, UR6, UR36, URZ ;  /* 0x00000024060d7290 */ /* 0x000fe2000ff1e03f */
[----:B------:R-:W-:Y:S01]  /*1640*/  ISETP.GE.AND P2, PT, R5, RZ, PT ;  /* 0x000000ff0500720c */ /* 0x000fe20003f46270 */
[----:B------:R-:W-:-:S02]  /*1650*/  UIMAD UR16, UR9, UR5, URZ ;  /* 0x00000005091072a4 */ /* 0x000fc4000f8e023f */
[----:B------:R-:W-:Y:S02]  /*1660*/  UIADD3.X UR18, UR35, UR34, URZ, UP0, !UPT ;  /* 0x0000002223127290 */ /* 0x000fe400087fe43f */
[----:B------:R-:W-:Y:S02]  /*1670*/  UIMAD UR9, UR9, UR13, URZ ;  /* 0x0000000d090972a4 */ /* 0x000fe4000f8e023f */
[----:B------:R-:W-:Y:S01]  /*1680*/  @UP1 UIADD3 UR27, UR38, UR41, URZ ;  /* 0x00000029261b1290 */ /* 0x000fe2000fffe03f */
[----:B------:R-:W-:Y:S01]  /*1690*/  @P0 VIADD R11, R11, 0x1 ;  /* 0x000000010b0b0836 */ /* 0x000fe20000000000 */
[----:B------:R-:W-:Y:S01]  /*16a0*/  @UP1 UIADD3 UR28, UR38, UR41, URZ ;  /* 0x00000029261c1290 */ /* 0x000fe2000fffe03f */
        /* <DEDUP_REMOVED lines=36> */
.L_x_1003:
        /* <DEDUP_REMOVED lines=13> */
.L_x_1004:
        /* <DEDUP_REMOVED lines=11> */
.L_x_1005:
[----:B------:R-:W-:Y:S02]  /*1a70*/  ULDC UR5, c[0x0][0x270] ;  /* 0x00009c0000057ab9 */ /* 0x000fe40000000800 */
[----:B------:R-:W-:-:S04]  /*1a80*/  UIMAD UR5, UR48, UR5, UR58 ;  /* 0x00000005300572a4 */ /* 0x000fc8000f8e023a */
[----:B------:R-:W-:-:S12]  /*1a90*/  UIMAD UR5, UR5, UR60, URZ ;  /* 0x0000003c050572a4 */ /* 0x000fd8000f8e023f */
.L_x_1006:
[----:B------:R-:W1:Y:S01]  /*1aa0*/  S2R R4, SR_TID.X ;  /* 0x0000000000047919 */ /* 0x000e620000002100 */
[----:B------:R-:W-:Y:S01]  /*1ab0*/  ULDC UR9, c[0x0][0x2dc] ;  /* 0x0000b70000097ab9 */ /* 0x000fe20000000800 */
[----:B------:R-:W-:Y:S01]  /*1ac0*/  ULDC UR13, c[0x0][0x270] ;  /* 0x00009c00000d7ab9 */ /* 0x000fe20000000800 */
[----:B------:R-:W-:Y:S01]  /*1ad0*/  UIADD3 UR37, UR6, UR5, URZ ;  /* 0x0000000506257290 */ /* 0x000fe2000fffe03f */
[----:B------:R-:W-:Y:S01]  /*1ae0*/  IADD3 R14, P0, R134, UR8, RZ ;  /* 0x00000008860e7c10 */ /* 0x000fe2000ff1e0ff */
[----:B------:R-:W-:Y:S01]  /*1af0*/  UIMAD UR5, UR9, UR13, URZ ;  /* 0x0000000d090572a4 */ /* 0x000fe2000f8e023f */
[----:B------:R-:W-:Y:S01]  /*1b00*/  SHF.R.S32.HI R135, RZ, 0x1f, R134 ;  /* 0x0000001fff877819 */ /* 0x000fe20000011486 */
[----:B------:R-:W-:Y:S01]  /*1b10*/  UIADD3 UR13, -UR7, UR12, UR26 ;  /* 0x0000000c070d7290 */ /* 0x000fe2000fffe11a */
[----:B------:R-:W-:Y:S01]  /*1b20*/  BSSY B1, `(.L_x_1002) ;  /* 0x00008b4000017945 */ /* 0x000fe20003800000 */
[----:B------:R-:W-:Y:S01]  /*1b30*/  USHF.L.U32 UR9, UR5, 0x7, URZ ;  /* 0x0000000705097899 */ /* 0x000fe2000800063f */
[----:B------:R-:W-:Y:S01]  /*1b40*/  IADD3.X R15, R135, UR54, RZ, P0, !PT ;  /* 0x00000036870f7c10 */ /* 0x000fe200087fe4ff */
[----:B------:R-:W-:Y:S01]  /*1b50*/  ULDC UR43, c[0x0][0x398] ;  /* 0x0000e600002b7ab9 */ /* 0x000fe20000000800 */
[----:B------:R-:W-:-:S02]  /*1b60*/  USHF.R.S32.HI UR21, URZ, 0x1f, UR58 ;  /* 0x0000001f3f157899 */ /* 0x000fc4000801143a */
[----:B------:R-:W-:Y:S02]  /*1b70*/  UIADD3 UR8, UR13, -UR43, URZ ;  /* 0x8000002b0d087290 */ /* 0x000fe4000fffe03f */
[----:B------:R-:W-:Y:S02]  /*1b80*/  UIADD3 UR16, UP2, UP0, UR36, UR9, UR50 ;  /* 0x0000000924107290 */ /* 0x000fe4000f85e032 */
[----:B------:R-:W-:Y:S01]  /*1b90*/  USHF.R.S32.HI UR13, URZ, 0x1f, UR9 ;  /* 0x0000001f3f0d7899 */ /* 0x000fe20008011409 */
[----:B------:R-:W-:Y:S01]  /*1ba0*/  ULDC.64 UR24, c[0x0][0x258] ;  /* 0x0000960000187ab9 */ /* 0x000fe20000000a00 */
[----:B------:R-:W-:Y:S02]  /*1bb0*/  ULDC.64 UR18, c[0x0][0x428] ;  /* 0x00010a0000127ab9 */ /* 0x000fe40000000a00 */
[----:B------:R-:W-:Y:S02]  /*1bc0*/  UIADD3.X UR13, UR49, UR13, UR55, UP2, UP0 ;  /* 0x0000000d310d7290 */ /* 0x000fe400097e0437 */
[----:B------:R-:W-:-:S02]  /*1bd0*/  UIADD3 UR16, UP2, UP0, UR53, UR16, UR56 ;  /* 0x0000001035107290 */ /* 0x000fc4000f85e038 */
[----:B------:R-:W-:Y:S02]  /*1be0*/  UIMAD UR17, UR21, UR18, URZ ;  /* 0x00000012151172a4 */ /* 0x000fe4000f8e023f */
[----:B------:R-:W-:Y:S01]  /*1bf0*/  UIADD3.X UR13, UR52, UR13, UR47, UP2, UP0 ;  /* 0x0000000d340d7290 */ /* 0x000fe200097e042f */
[----:B------:R-:W-:Y:S01]  /*1c00*/  ULDC.64 UR28, c[0x0][0x400] ;  /* 0x00010000001c7ab9 */ /* 0x000fe20000000a00 */
[----:B------:R-:W-:Y:S01]  /*1c10*/  UIMAD UR19, UR58, UR19, UR17 ;  /* 0x000000133a1372a4 */ /* 0x000fe2000f8e0211 */
[----:B-1----:R-:W-:Y:S01]  /*1c20*/  SHF.R.S32.HI R8, RZ, 0x1f, R4 ;  /* 0x0000001fff087819 */ /* 0x002fe20000011404 */
[----:B------:R-:W-:-:S03]  /*1c30*/  ULDC.64 UR44, c[0x0][0x478] ;  /* 0x00011e00002c7ab9 */ /* 0x000fc60000000a00 */
[CC--:B------:R-:W-:Y:S02]  /*1c40*/  LEA.HI R164, R8.reuse, R4.reuse, RZ, 0x5 ;  /* 0x0000000408a47211 */ /* 0x0c0fe400078f28ff */
[----:B------:R-:W-:Y:S02]  /*1c50*/  LEA.HI R8, R8, R4, RZ, 0x2 ;  /* 0x0000000408087211 */ /* 0x000fe400078f10ff */
[----:B------:R-:W-:Y:S02]  /*1c60*/  LOP3.LUT R6, R164, 0xffffffe0, RZ, 0xc0, !PT ;  /* 0xffffffe0a4067812 */ /* 0x000fe400078ec0ff */
[----:B------:R-:W-:Y:S02]  /*1c70*/  SHF.R.S32.HI R8, RZ, 0x2, R8 ;  /* 0x00000002ff087819 */ /* 0x000fe40000011408 */
[----:B------:R-:W-:Y:S01]  /*1c80*/  SHF.R.S32.HI R164, RZ, 0x5, R164 ;  /* 0x00000005ffa47819 */ /* 0x000fe200000114a4 */
[----:B------:R-:W-:Y:S01]  /*1c90*/  IMAD.IADD R6, R4, 0x1, -R6 ;  /* 0x0000000104067824 */ /* 0x000fe200078e0a06 */
[----:B------:R-:W-:Y:S01]  /*1ca0*/  SHF.R.S32.HI R7, RZ, 0x1f, R8 ;  /* 0x0000001fff077819 */ /* 0x000fe20000011408 */
[----:B------:R-:W1:Y:S01]  /*1cb0*/  LDC.64 R4, c[0x0][0x420] ;  /* 0x00010800ff047b82 */ /* 0x000e620000000a00 */
[----:B------:R-:W-:Y:S01]  /*1cc0*/  IADD3 R16, P2, R8, UR6, RZ ;  /* 0x0000000608107c10 */ /* 0x000fe2000ff5e0ff */
[----:B------:R-:W-:-:S03]  /*1cd0*/  IMAD R164, R164, UR5, R6 ;  /* 0x00000005a4a47c24 */ /* 0x000fc6000f8e0206 */
[----:B------:R-:W-:Y:S02]  /*1ce0*/  IADD3.X R6, R7, UR35, RZ, P2, !PT ;  /* 0x0000002307067c10 */ /* 0x000fe400097fe4ff */
[----:B------:R-:W-:Y:S01]  /*1cf0*/  IADD3 R9, P0, R164, UR16, RZ ;  /* 0x00000010a4097c10 */ /* 0x000fe2000ff1e0ff */
[----:B------:R-:W-:Y:S02]  /*1d00*/  UIMAD UR16, UR21, UR24, URZ ;  /* 0x00000018151072a4 */ /* 0x000fe4000f8e023f */
[----:B------:R-:W-:Y:S01]  /*1d10*/  IMAD R6, R6, UR32, RZ ;  /* 0x0000002006067c24 */ /* 0x000fe2000f8e02ff */
[----:B------:R-:W-:Y:S01]  /*1d20*/  USHF.R.S32.HI UR21, URZ, 0x1f, UR8 ;  /* 0x0000001f3f157899 */ /* 0x000fe20008011408 */
[----:B------:R-:W-:Y:S01]  /*1d30*/  LEA.HI.X.SX32 R164, R164, UR13, 0x1, P0 ;  /* 0x0000000da4a47c11 */ /* 0x000fe200080f0eff */
[----:B------:R-:W-:Y:S01]  /*1d40*/  UIMAD UR25, UR58, UR25, UR16 ;  /* 0x000000193a1972a4 */ /* 0x000fe2000f8e0210 */
[C---:B------:R-:W-:Y:S01]  /*1d50*/  IMAD R6, R16.reuse, UR33, R6 ;  /* 0x0000002110067c24 */ /* 0x040fe2000f8e0206 */
[----:B------:R-:W-:Y:S01]  /*1d60*/  ULEA.HI UR21, UR21, UR8, URZ, 0x7 ;  /* 0x0000000815157291 */ /* 0x000fe2000f8f383f */
[----:B------:R-:W-:Y:S01]  /*1d70*/  IMAD.WIDE.U32 R16, R16, UR32, R134 ;  /* 0x0000002010107c25 */ /* 0x000fe2000f8e0086 */
[C---:B------:R-:W-:Y:S01]  /*1d80*/  LEA R159, P0, R9.reuse, UR28, 0x2 ;  /* 0x0000001c099f7c11 */ /* 0x040fe2000f8010ff */
[----:B------:R-:W-:Y:S01]  /*1d90*/  ULDC.64 UR16, c[0x0][0x210] ;  /* 0x0000840000107ab9 */ /* 0x000fe20000000a00 */
[----:B------:R-:W-:Y:S01]  /*1da0*/  USHF.R.S32.HI UR21, URZ, 0x7, UR21 ;  /* 0x000000073f157899 */ /* 0x000fe20008011415 */
[----:B------:R-:W-:Y:S01]  /*1db0*/  IADD3 R16, P2, R16, UR57, RZ ;  /* 0x0000003910107c10 */ /* 0x000fe2000ff5e0ff */
[----:B------:R-:W-:Y:S01]  /*1dc0*/  UIADD3 UR8, UR40, -0x1, URZ ;  /* 0xffffffff28087890 */ /* 0x000fe2000fffe03f */
[----:B------:R-:W-:Y:S01]  /*1dd0*/  LEA.HI.X R164, R9, UR29, R164, 0x2, P0 ;  /* 0x0000001d09a47c11 */ /* 0x000fe200080f14a4 */
[C---:B-1----:R-:W-:Y:S01]  /*1de0*/  IMAD R12, R4.reuse, UR35, RZ ;  /* 0x00000023040c7c24 */ /* 0x042fe2000f8e02ff */
[----:B------:R-:W-:Y:S01]  /*1df0*/  IADD3.X R17, R17, UR51, R6, P2, !PT ;  /* 0x0000003311117c10 */ /* 0x000fe200097fe406 */
[----:B------:R-:W-:Y:S01]  /*1e00*/  IMAD.WIDE.U32 R14, R4, UR6, R14 ;  /* 0x00000006040e7c25 */ /* 0x000fe2000f8e000e */
[----:B------:R-:W-:Y:S01]  /*1e10*/  UISETP.LT.AND UP0, UPT, URZ, UR21, UPT ;  /* 0x000000153f00728c */ /* 0x000fe2000bf01270 */
[----:B------:R-:W-:-:S02]  /*1e20*/  ULDC.64 UR28, c[0x0][0x3e0] ;  /* 0x0000f800001c7ab9 */ /* 0x000fc40000000a00 */
[----:B------:R-:W-:Y:S01]  /*1e30*/  IMAD R12, R5, UR6, R12 ;  /* 0x00000006050c7c24 */ /* 0x000fe2000f8e020c */
[----:B------:R-:W-:Y:S01]  /*1e40*/  USEL UR21, URZ, UR21, !UP0 ;  /* 0x000000153f157287 */ /* 0x000fe2000c000000 */
[----:B------:R-:W-:Y:S01]  /*1e50*/  IMAD.U32 R6, RZ, RZ, UR18 ;  /* 0x00000012ff067e24 */ /* 0x000fe2000f8e00ff */
[----:B------:R-:W-:Y:S01]  /*1e60*/  UIADD3 UR18, UR6, UR46, URZ ;  /* 0x0000002e06127290 */ /* 0x000fe2000fffe03f */
[----:B------:R-:W-:Y:S01]  /*1e70*/  IMAD.IADD R13, R15, 0x1, R12 ;  /* 0x000000010f0d7824 */ /* 0x000fe200078e020c */
[----:B------:R-:W-:Y:S01]  /*1e80*/  UISETP.GT.AND UP0, UPT, UR40, UR21, UPT ;  /* 0x000000152800728c */ /* 0x000fe2000bf04270 */
[----:B------:R-:W-:Y:S01]  /*1e90*/  IMAD.MOV.U32 R12, RZ, RZ, R14 ;  /* 0x000000ffff0c7224 */ /* 0x000fe200078e000e */
[----:B------:R-:W-:Y:S01]  /*1ea0*/  ULDC.64 UR46, c[0x0][0x2b0] ;  /* 0x0000ac00002e7ab9 */ /* 0x000fe20000000a00 */
[----:B------:R-:W-:Y:S02]  /*1eb0*/  IMAD.U32 R14, RZ, RZ, UR24 ;  /* 0x00000018ff0e7e24 */ /* 0x000fe4000f8e00ff */
[----:B------:R-:W-:-:S04]  /*1ec0*/  IMAD.WIDE.U32 R12, R6, UR58, R12 ;  /* 0x0000003a060c7c25 */ /* 0x000fc8000f8e000c */
[----:B------:R-:W-:-:S04]  /*1ed0*/  IMAD.WIDE.U32 R14, R14, UR58, R16 ;  /* 0x0000003a0e0e7c25 */ /* 0x000fc8000f8e0010 */
[----:B------:R-:W-:Y:S01]  /*1ee0*/  VIADD R6, R15, UR25 ;  /* 0x000000190f067c36 */ /* 0x000fe20008000000 */
[C---:B------:R-:W-:Y:S01]  /*1ef0*/  LEA R162, P0, R14.reuse, UR16, 0x1 ;  /* 0x000000100ea27c11 */ /* 0x040fe2000f8008ff */
[----:B------:R-:W-:Y:S01]  /*1f00*/  VIADD R13, R13, UR19 ;  /* 0x000000130d0d7c36 */ /* 0x000fe20008000000 */
[----:B------:R-:W-:Y:S01]  /*1f10*/  UIMAD.WIDE UR18, UR18, 0x4, UR46 ;  /* 0x00000004121278a5 */ /* 0x000fe2000f8e022e */
[-C--:B------:R-:W-:Y:S01]  /*1f20*/  IMAD R9, R7, R4.reuse, RZ ;  /* 0x0000000407097224 */ /* 0x080fe200078e02ff */
[----:B------:R-:W-:Y:S01]  /*1f30*/  LEA.HI.X R163, R14, UR17, R6, 0x1, P0 ;  /* 0x000000110ea37c11 */ /* 0x000fe200080f0c06 */
[C---:B------:R-:W-:Y:S01]  /*1f40*/  IMAD.WIDE.U32 R12, R8.reuse, R4, R12 ;  /* 0x00000004080c7225 */ /* 0x040fe200078e000c */
[----:B------:R-:W-:Y:S01]  /*1f50*/  PLOP3.LUT P0, PT, PT, PT, UP0, 0x80, 0x0 ;  /* 0x000000000000781c */ /* 0x000fe20003f0f008 */
[----:B------:R-:W-:Y:S02]  /*1f60*/  UIMAD.WIDE UR24, UR37, 0x4, UR44 ;  /* 0x00000004251878a5 */ /* 0x000fe4000f8e022c */
[----:B------:R-:W-:Y:S01]  /*1f70*/  IMAD R9, R8, R5, R9 ;  /* 0x0000000508097224 */ /* 0x000fe200078e0209 */
[----:B------:R-:W-:Y:S01]  /*1f80*/  LEA R160, P2, R12, UR28, 0x1 ;  /* 0x0000001c0ca07c11 */ /* 0x000fe2000f8408ff */
[----:B------:R-:W-:Y:S01]  /*1f90*/  UMOV UR17, UR18 ;  /* 0x0000001200117c82 */ /* 0x000fe20008000000 */
[----:B------:R-:W-:Y:S01]  /*1fa0*/  UMOV UR16, UR19 ;  /* 0x0000001300107c82 */ /* 0x000fe20008000000 */
[----:B------:R-:W-:Y:S01]  /*1fb0*/  IMAD.IADD R9, R13, 0x1, R9 ;  /* 0x000000010d097824 */ /* 0x000fe200078e0209 */
[----:B------:R-:W-:Y:S01]  /*1fc0*/  UMOV UR19, UR24 ;  /* 0x0000001800137c82 */ /* 0x000fe20008000000 */
[----:B------:R-:W-:-:S03]  /*1fd0*/  UMOV UR18, UR25 ;  /* 0x0000001900127c82 */ /* 0x000fc60008000000 */
        /* <DEDUP_REMOVED lines=21> */
.L_x_1008:
        /* <DEDUP_REMOVED lines=19> */
.L_x_1009:
        /* <DEDUP_REMOVED lines=32> */
.L_x_1011:
[----:B------:R-:W-:Y:S05]  /*2460*/  BSYNC B0 ;  /* 0x0000000000007941 */ /* 0x000fea0003800000 */
.L_x_1010:
[----:B------:R-:W-:Y:S04]  /*2470*/  BSSY B0, `(.L_x_1012) ;  /* 0x000000d000007945 */ /* 0x000fe80003800000 */
        /* <DEDUP_REMOVED lines=12> */
.L_x_1013:
[----:B------:R-:W-:Y:S05]  /*2540*/  BSYNC B0 ;  /* 0x0000000000007941 */ /* 0x000fea0003800000 */
.L_x_1012:
[----:B--2---:R-:W-:Y:S01]  /*2550*/  IMAD.U32 R4, RZ, RZ, UR10 ;  /* 0x0000000aff047e24 */ /* 0x004fe2000f8e00ff */
        /* <DEDUP_REMOVED lines=25> */
.L_x_1015:
[----:B------:R-:W-:Y:S05]  /*26f0*/  BSYNC B0 ;  /* 0x0000000000007941 */ /* 0x000fea0003800000 */
.L_x_1014:
        /* <DEDUP_REMOVED lines=14> */
.L_x_1007:
[----:B------:R-:W-:Y:S01]  /*27e0*/  PLOP3.LUT P1, PT, PT, PT, UP4, 0x80, 0x0 ;  /* 0x000000000000781c */ /* 0x000fe20003f2f048 */
[----:B------:R-:W-:Y:S01]  /*27f0*/  UIMAD UR6, UR8, -0x80, UR12 ;  /* 0xffffff80080678a4 */ /* 0x000fe2000f8e020c */
[----:B------:R-:W-:Y:S01]  /*2800*/  LEA R6, R132, UR4, 0x1 ;  /* 0x0000000484067c11 */ /* 0x000fe2000f8e08ff */
[----:B------:R-:W-:Y:S01]  /*2810*/  ULEA.HI UR13, UR8, UR8, URZ, 0x1 ;  /* 0x00000008080d7291 */ /* 0x000fe2000f8f083f */
[----:B------:R-:W-:Y:S01]  /*2820*/  VIADD R9, R8, 0x40 ;  /* 0x0000004008097836 */ /* 0x000fe20000000000 */
[----:B------:R-:W-:Y:S01]  /*2830*/  BSSY B0, `(.L_x_1017) ;  /* 0x0000019000007945 */ /* 0x000fe20003800000 */
[----:B------:R-:W-:-:S07]  /*2840*/  VIADD R12, R132, 0x1000 ;  /* 0x00001000840c7836 */ /* 0x000fce0000000000 */
[----:B------:R-:W-:Y:S01]  /*2850*/  @P1 BAR.SYNC.DEFER_BLOCKING 0x0 ;  /* 0x0000000000001b1d */ /* 0x000fe20000010000 */
[----:B------:R-:W-:Y:S01]  /*2860*/  ISETP.GE.AND P3, PT, R8, UR6, PT ;  /* 0x0000000608007c0c */ /* 0x000fe2000bf66270 */
[----:B------:R-:W-:Y:S01]  /*2870*/  ULOP3.LUT UR13, UR13, 0xfffffffe, URZ, 0xc0, !UPT ;  /* 0xfffffffe0d0d7892 */ /* 0x000fe2000f8ec03f */
[----:B------:R-:W-:Y:S01]  /*2880*/  ISETP.GE.AND P2, PT, R9, UR6, PT ;  /* 0x0000000609007c0c */ /* 0x000fe2000bf46270 */
[----:B------:R-:W-:Y:S02]  /*2890*/  IMAD.U32 R13, RZ, RZ, UR22 ;  /* 0x00000016ff0d7e24 */ /* 0x000fe4000f8e00ff */
[----:B------:R-:W-:-:S04]  /*28a0*/  UIADD3 UR13, UR8, -UR13, URZ ;  /* 0x8000000d080d7290 */ /* 0x000fc8000fffe03f */
[----:B------:R-:W-:-:S06]  /*28b0*/  UISETP.NE.AND UP0, UPT, UR13, 0x1, UPT ;  /* 0x000000010d00788c */ /* 0x000fcc000bf05270 */
[----:B------:R-:W-:-:S04]  /*28c0*/  PLOP3.LUT P0, PT, PT, PT, UP0, 0x80, 0x0 ;  /* 0x000000000000781c */ /* 0x000fc80003f0f008 */
        /* <DEDUP_REMOVED lines=15> */
.L_x_1018:
[----:B------:R-:W-:Y:S05]  /*29c0*/  BSYNC B0 ;  /* 0x0000000000007941 */ /* 0x000fea0003800000 */
.L_x_1017:
        /* <DEDUP_REMOVED lines=14> */
.L_x_1020:
[----:B------:R-:W-:Y:S05]  /*2ab0*/  BSYNC B0 ;  /* 0x0000000000007941 */ /* 0x000fea0003800000 */
.L_x_1019:
        /* <DEDUP_REMOVED lines=17> */
.L_x_1022:
[----:B------:R-:W-:Y:S05]  /*2bd0*/  BSYNC B0 ;  /* 0x0000000000007941 */ /* 0x000fea0003800000 */
.L_x_1021:
        /* <DEDUP_REMOVED lines=15> */
[----:B-1----:R-:W-:-:S04]  /*2cd0*/  LEA R14, P1, R5, R162, 0x7 ;  /* 0x000000a2050e7211 */ /* 0x002fc800078238ff */
[----:B------:R-:W-:-:S05]  /*2ce0*/  LEA.HI.X R15, R5, R163, R4, 0x7, P1 ;  /* 0x000000a3050f7211 */ /* 0x000fca00008f3c04 */
[----:B------:R-:W-:Y:S01]  /*2cf0*/  @!PT LDS RZ, [RZ] ;  /* 0x00000000fffff984 */ /* 0x000fe20000000800 */
[----:B------:R-:W-:Y:S01]  /*2d00*/  @!PT LDS RZ, [RZ] ;  /* 0x00000000fffff984 */ /* 0x000fe20000000800 */
[----:B------:R-:W-:Y:S01]  /*2d10*/  @!PT LDS RZ, [RZ] ;  /* 0x00000000fffff984 */ /* 0x000fe20000000800 */
[----:B------:R1:W-:Y:S04]  /*2d20*/  LDGSTS.E.BYPASS.LTC128B.128 [R158+0x1000], desc[UR14][R14.64] ;  /* 0x010000000e9e7fae */ /* 0x0003e8000b901d4e */
.L_x_1024:
[----:B------:R-:W-:Y:S05]  /*2d30*/  BSYNC B0 ;  /* 0x0000000000007941 */ /* 0x000fea0003800000 */
.L_x_1023:
[----:B------:R-:W-:Y:S01]  /*2d40*/  UIMAD UR13, UR39, UR22, URZ ;  /* 0x00000016270d72a4 */ /* 0x000fe2000f8e023f */
[----:B------:R-:W-:Y:S01]  /*2d50*/  VIADD R12, R131, 0x48 ;  /* 0x00000048830c7836 */ /* 0x000fe20000000000 */
[----:B------:R-:W-:Y:S01]  /*2d60*/  SHF.R.S32.HI R151, RZ, 0x1f, R131 ;  /* 0x0000001fff977819 */ /* 0x000fe20000011483 */
[----:B-1----:R-:W-:Y:S01]  /*2d70*/  IMAD.WIDE.U32 R14, R13, UR26, R134 ;  /* 0x0000001a0d0e7c25 */ /* 0x002fe2000f8e0086 */
[----:B------:R-:W-:Y:S01]  /*2d80*/  UIMAD UR24, UR26, UR23, UR13 ;  /* 0x000000171a1872a4 */ /* 0x000fe2000f8e020d */
[----:B------:R-:W-:Y:S01]  /*2d90*/  BSSY B0, `(.L_x_1025) ;  /* 0x0000030000007945 */ /* 0x000fe20003800000 */
[----:B------:R-:W-:Y:S01]  /*2da0*/  UIMAD UR13, UR20, -0x80, UR7 ;  /* 0xffffff80140d78a4 */ /* 0x000fe2000f8e0207 */
[----:B------:R-:W-:Y:S01]  /*2db0*/  ISETP.GE.AND P4, PT, R12, UR6, PT ;  /* 0x000000060c007c0c */ /* 0x000fe2000bf86270 */
[C---:B------:R-:W-:Y:S01]  /*2dc0*/  VIADD R13, R131.reuse, 0x8 ;  /* 0x00000008830d7836 */ /* 0x040fe20000000000 */
[----:B------:R-:W-:Y:S01]  /*2dd0*/  IADD3 R18, P1, R14, UR27, RZ ;  /* 0x0000001b0e127c10 */ /* 0x000fe2000ff3e0ff */
[----:B------:R-:W-:-:S02]  /*2de0*/  VIADD R5, R131, 0x40 ;  /* 0x0000004083057836 */ /* 0x000fc40000000000 */
[----:B------:R-:W-:Y:S01]  /*2df0*/  ISETP.GE.AND P3, PT, R8, UR13, PT ;  /* 0x0000000d08007c0c */ /* 0x000fe2000bf66270 */
[----:B------:R-:W-:Y:S01]  /*2e00*/  IMAD.U32 R4, RZ, RZ, UR24 ;  /* 0x00000018ff047e24 */ /* 0x000fe2000f8e00ff */
[----:B------:R-:W-:Y:S01]  /*2e10*/  ISETP.GE.AND P6, PT, R13, UR6, PT ;  /* 0x000000060d007c0c */ /* 0x000fe2000bfc6270 */
[----:B------:R-:W-:Y:S01]  /*2e20*/  IMAD.SHL.U32 R13, R131, 0x4, RZ ;  /* 0x00000004830d7824 */ /* 0x000fe200078e00ff */
[----:B------:R-:W-:Y:S01]  /*2e30*/  ISETP.GE.AND P5, PT, R5, UR6, PT ;  /* 0x0000000605007c0c */ /* 0x000fe2000bfa6270 */
[----:B------:R-:W-:Y:S01]  /*2e40*/  ULDC.64 UR24, c[0x0][0x260] ;  /* 0x0000980000187ab9 */ /* 0x000fe20000000a00 */
[----:B------:R-:W-:Y:S01]  /*2e50*/  IADD3.X R19, R15, UR30, R4, P1, !PT ;  /* 0x0000001e0f137c10 */ /* 0x000fe20008ffe404 */
[----:B------:R-:W-:Y:S01]  /*2e60*/  IMAD R4, R10, UR24, RZ ;  /* 0x000000180a047c24 */ /* 0x000fe2000f8e02ff */
[----:B------:R-:W-:Y:S02]  /*2e70*/  SHF.R.S32.HI R5, RZ, 0x1f, R12 ;  /* 0x0000001fff057819 */ /* 0x000fe4000001140c */
[----:B------:R-:W-:Y:S01]  /*2e80*/  @!P4 LEA R16, P1, R12, UR17, 0x2 ;  /* 0x000000110c10cc11 */ /* 0x000fe2000f8210ff */
[----:B------:R-:W-:-:S02]  /*2e90*/  IMAD R4, R11, UR25, R4 ;  /* 0x000000190b047c24 */ /* 0x000fc4000f8e0204 */
[----:B------:R1:W-:Y:S01]  /*2ea0*/  @P3 STS [R6+0x6000], RZ ;  /* 0x006000ff06003388 */ /* 0x0003e20000000800 */
[----:B------:R-:W-:Y:S01]  /*2eb0*/  @!P4 LEA.HI.X R17, R12, UR16, R5, 0x2, P1 ;  /* 0x000000100c11cc11 */ /* 0x000fe200088f1405 */
[----:B------:R-:W-:Y:S01]  /*2ec0*/  IMAD.WIDE.U32 R18, R11, UR24, R18 ;  /* 0x000000180b127c25 */ /* 0x000fe2000f8e0012 */
[----:B------:R-:W-:Y:S01]  /*2ed0*/  IADD3 R12, P1, R13, UR17, RZ ;  /* 0x000000110d0c7c10 */ /* 0x000fe2000ff3e0ff */
[----:B------:R1:W-:Y:S01]  /*2ee0*/  @P3 STS [R6+0x6004], RZ ;  /* 0x006004ff06003388 */ /* 0x0003e20000000800 */
[----:B------:R-:W-:Y:S01]  /*2ef0*/  SHF.L.U64.HI R5, R131, 0x2, R151 ;  /* 0x0000000283057819 */ /* 0x000fe20000010297 */
[----:B------:R-:W-:Y:S02]  /*2f00*/  IMAD.IADD R4, R19, 0x1, R4 ;  /* 0x0000000113047824 */ /* 0x000fe400078e0204 */
[----:B------:R1:W-:Y:S01]  /*2f10*/  @P3 STS.64 [R6+0x6008], RZ ;  /* 0x006008ff06003388 */ /* 0x0003e20000000a00 */
        /* <DEDUP_REMOVED lines=23> */
.L_x_1026:
[----:B------:R-:W-:Y:S05]  /*3090*/  BSYNC B0 ;  /* 0x0000000000007941 */ /* 0x000fea0003800000 */
.L_x_1025:
        /* <DEDUP_REMOVED lines=22> */
.L_x_1028:
[----:B------:R-:W-:Y:S05]  /*3200*/  BSYNC B0 ;  /* 0x0000000000007941 */ /* 0x000fea0003800000 */
.L_x_1027:
[----:B------:R-:W-:Y:S01]  /*3210*/  UIMAD UR6, UR39, UR10, URZ ;  /* 0x0000000a270672a4 */ /* 0x000fe2000f8e023f */
[----:B------:R-:W-:Y:S01]  /*3220*/  MOV R4, UR10 ;  /* 0x0000000a00047c02 */ /* 0x000fe20008000f00 */
[----:B------:R2:W-:Y:S01]  /*3230*/  @P3 STS [R6+0x8000], RZ ;  /* 0x008000ff06003388 */ /* 0x0005e20000000800 */
[----:B------:R-:W-:Y:S01]  /*3240*/  ULDC.64 UR22, c[0x0][0x268] ;  /* 0x00009a0000167ab9 */ /* 0x000fe20000000a00 */
[----:B------:R-:W-:Y:S01]  /*3250*/  UIMAD UR6, UR26, UR11, UR6 ;  /* 0x0000000b1a0672a4 */ /* 0x000fe2000f8e0206 */
[----:B------:R-:W-:Y:S01]  /*3260*/  BSSY B0, `(.L_x_1029) ;  /* 0x000001f000007945 */ /* 0x000fe20003800000 */
[----:B-1----:R-:W-:Y:S01]  /*3270*/  IMAD.WIDE.U32 R14, R4, UR26, R134 ;  /* 0x0000001a040e7c25 */ /* 0x002fe2000f8e0086 */
[----:B------:R2:W-:Y:S03]  /*3280*/  @P3 STS [R6+0x8004], RZ ;  /* 0x008004ff06003388 */ /* 0x0005e60000000800 */
[----:B------:R-:W-:Y:S01]  /*3290*/  MOV R4, UR6 ;  /* 0x0000000600047c02 */ /* 0x000fe20008000f00 */
[----:B------:R2:W-:Y:S01]  /*32a0*/  @P3 STS.64 [R6+0x8008], RZ ;  /* 0x008008ff06003388 */ /* 0x0005e20000000a00 */
        /* <DEDUP_REMOVED lines=26> */
.L_x_1030:
[----:B------:R-:W-:Y:S05]  /*3450*/  BSYNC B0 ;  /* 0x0000000000007941 */ /* 0x000fea0003800000 */
.L_x_1029:
        /* <DEDUP_REMOVED lines=21> */
.L_x_1032:
[----:B------:R-:W-:Y:S05]  /*35b0*/  BSYNC B0 ;  /* 0x0000000000007941 */ /* 0x000fea0003800000 */
.L_x_1031:
[----:B------:R-:W-:Y:S01]  /*35c0*/  ISETP.NE.AND P1, PT, R5, RZ, PT ;  /* 0x000000ff0500720c */ /* 0x000fe20003f25270 */
[----:B------:R-:W-:Y:S01]  /*35d0*/  IMAD.MOV.U32 R156, RZ, RZ, 0x7f800000 ;  /* 0x7f800000ff9c7424 */ /* 0x000fe200078e00ff */
[----:B------:R-:W0:Y:S01]  /*35e0*/  LDGDEPBAR ;  /* 0x00000000000079af */ /* 0x000e220000000000 */
[----:B------:R-:W-:Y:S01]  /*35f0*/  IMAD.MOV.U32 R157, RZ, RZ, 0x7f800000 ;  /* 0x7f800000ff9d7424 */ /* 0x000fe200078e00ff */
[----:B------:R-:W-:Y:S01]  /*3600*/  ULDC UR40, c[0x0][0x2d0] ;  /* 0x0000b40000287ab9 */ /* 0x000fe20000000800 */
[----:B------:R-:W-:Y:S01]  /*3610*/  IMAD.MOV.U32 R154, RZ, RZ, 0x7f800000 ;  /* 0x7f800000ff9a7424 */ /* 0x000fe200078e00ff */
[----:B------:R-:W-:Y:S01]  /*3620*/  ULDC UR42, c[0x0][0x398] ;  /* 0x0000e600002a7ab9 */ /* 0x000fe20000000800 */
[----:B------:R-:W-:Y:S02]  /*3630*/  IMAD.MOV.U32 R155, RZ, RZ, 0x7f800000 ;  /* 0x7f800000ff9b7424 */ /* 0x000fe400078e00ff */
[----:B------:R1:W5:Y:S04]  /*3640*/  @!P6 LDG.E R157, desc[UR14][R12.64+0x20] ;  /* 0x0000200e0c9de981 */ /* 0x000368000c1e1900 */
[----:B------:R1:W5:Y:S04]  /*3650*/  @!P1 LDG.E R156, desc[UR14][R12.64] ;  /* 0x0000000e0c9c9981 */ /* 0x000368000c1e1900 */
[----:B------:R1:W5:Y:S04]  /*3660*/  @!P5 LDG.E R154, desc[UR14][R12.64+0x100] ;  /* 0x0001000e0c9ad981 */ /* 0x000368000c1e1900 */
[----:B------:R1:W5:Y:S01]  /*3670*/  @!P4 LDG.E R155, desc[UR14][R16.64] ;  /* 0x0000000e109bc981 */ /* 0x000362000c1e1900 */
[----:B------:R-:W-:Y:S01]  /*3680*/  VIADD R150, R131, 0xffffff80 ;  /* 0xffffff8083967836 */ /* 0x000fe20000000000 */
[----:B------:R-:W-:Y:S01]  /*3690*/  UIADD3 UR6, UR26, UR12, URZ ;  /* 0x0000000c1a067290 */ /* 0x000fe2000fffe03f */
[----:B------:R-:W-:-:S02]  /*36a0*/  VIADD R120, R129, 0x1000 ;  /* 0x0000100081787836 */ /* 0x000fc40000000000 */
[----:B------:R-:W-:Y:S01]  /*36b0*/  VIADD R119, R128, 0x1000 ;  /* 0x0000100080777836 */ /* 0x000fe20000000000 */
[----:B------:R-:W-:Y:S01]  /*36c0*/  SHF.R.S32.HI R149, RZ, 0x1f, R150 ;  /* 0x0000001fff957819 */ /* 0x000fe20000011496 */
[----:B------:R-:W-:Y:S01]  /*36d0*/  UIADD3 UR6, -UR7, 0x80, UR6 ;  /* 0x0000008007067890 */ /* 0x000fe2000fffe106 */
[----:B------:R-:W-:Y:S02]  /*36e0*/  SEL R120, R120, R129, !P0 ;  /* 0x0000008178787207 */ /* 0x000fe40004000000 */
[----:B------:R-:W-:Y:S01]  /*36f0*/  SEL R119, R119, R128, !P0 ;  /* 0x0000008077777207 */ /* 0x000fe20004000000 */
[----:B------:R-:W-:Y:S01]  /*3700*/  IMAD.SHL.U32 R152, R131, 0x4, RZ ;  /* 0x0000000483987824 */ /* 0x000fe200078e00ff */
[----:B------:R-:W-:Y:S02]  /*3710*/  SHF.L.U64.HI R149, R150, 0x2, R149 ;  /* 0x0000000296957819 */ /* 0x000fe40000010295 */
        /* <DEDUP_REMOVED lines=16> */
[----:B------:R-:W-:Y:S01]  /*3820*/  SHF.L.U64.HI R151, R131, 0x2, R151 ;  /* 0x0000000283977819 */ /* 0x000fe20000010297 */
[----:B------:R-:W-:Y:S01]  /*3830*/  IMAD.SHL.U32 R150, R150, 0x4, RZ ;  /* 0x0000000496967824 */ /* 0x000fe200078e00ff */
        /* <DEDUP_REMOVED lines=23> */
[----:B-1----:R-:W-:-:S09]  /*39b0*/  ULDC UR6, c[0x0][0x2ec] ;  /* 0x0000bb0000067ab9 */ /* 0x002fd20000000800 */
.L_x_1037:
[----:B------:R-:W0:Y:S01]  /*39c0*/  LDGDEPBAR ;  /* 0x00000000000079af */ /* 0x000e220000000000 */
[----:B------:R-:W-:Y:S01]  /*39d0*/  IADD3 R112, R126, R120, RZ ;  /* 0x000000787e707210 */ /* 0x000fe20007ffe0ff */
[----:B------:R-:W-:Y:S01]  /*39e0*/  USHF.L.U32 UR9, UR8, 0x7, URZ ;  /* 0x0000000708097899 */ /* 0x000fe2000800063f */
[----:B------:R-:W-:Y:S03]  /*39f0*/  UMOV UR11, UR61 ;  /* 0x0000003d000b7c82 */ /* 0x000fe60008000000 */
[----:B------:R-:W-:Y:S01]  /*3a00*/  UISETP.GE.AND UP0, UPT, UR9, UR39, UPT ;  /* 0x000000270900728c */ /* 0x000fe2000bf06270 */
[----:B------:R-:W-:Y:S04]  /*3a10*/  DEPBAR.LE SB0, 0x0 ;  /* 0x000080000000791a */ /* 0x000fe80000000000 */
[----:B------:R-:W-:Y:S06]  /*3a20*/  BAR.SYNC.DEFER_BLOCKING 0x0 ;  /* 0x0000000000007b1d */ /* 0x000fec0000010000 */
[----:B------:R-:W-:Y:S08]  /*3a30*/  LDSM.16.M88.4 R64, [R120] ;  /* 0x000000007840783b */ /* 0x000ff00000000200 */
[----:B------:R-:W2:Y:S08]  /*3a40*/  LDSM.16.M88.4 R16, [R118+0x6000] ;  /* 0x006000007610783b */ /* 0x000eb00000000200 */
[----:B------:R-:W1:Y:S08]  /*3a50*/  LDSM.16.M88.4 R60, [R120+0x1000] ;  /* 0x00100000783c783b */ /* 0x000e700000000200 */
[----:B------:R-:W1:Y:S08]  /*3a60*/  LDSM.16.M88.4 R32, [R118+0x6400] ;  /* 0x006400007620783b */ /* 0x000e700000000200 */
[----:B------:R-:W1:Y:S08]  /*3a70*/  LDSM.16.M88.4 R48, [R118+0x6800] ;  /* 0x006800007630783b */ /* 0x000e700000000200 */
[----:B------:R-:W1:Y:S08]  /*3a80*/  LDSM.16.M88.4 R100, [R118+0x6c00] ;  /* 0x006c00007664783b */ /* 0x000e700000000200 */
[----:B------:R-:W-:Y:S01]  /*3a90*/  LDSM.16.M88.4 R104, [R112] ;  /* 0x000000007068783b */ /* 0x000fe20000000200 */
[-C--:B--234-:R-:W-:Y:S07]  /*3aa0*/  HMMA.16816.F32.BF16 R4, R64, R16.reuse, RZ ;  /* 0x000000104004723c */ /* 0x09cfee00000418ff */
[----:B------:R-:W2:Y:S01]  /*3ab0*/  LDSM.16.M88.4 R108, [R117+0x6000] ;  /* 0x00600000756c783b */ /* 0x000ea20000000200 */
[C---:B-1----:R-:W-:Y:S06]  /*3ac0*/  HMMA.16816.F32.BF16 R8, R60.reuse, R16, RZ ;  /* 0x000000103c08723c */ /* 0x042fec00000418ff */
        /* <DEDUP_REMOVED lines=28> */
[----:B------:R2:W3:Y:S01]  /*3c90*/  MUFU.TANH R173, R8 ;  /* 0x0000000800ad7308 */ /* 0x0004e20000002400 */
[----:B------:R-:W-:Y:S01]  /*3ca0*/  FMUL.FTZ R12, R12, UR5 ;  /* 0x000000050c0c7c20 */ /* 0x000fe20008410000 */
[----:B------:R-:W-:Y:S01]  /*3cb0*/  FMUL.FTZ R13, R13, UR5 ;  /* 0x000000050d0d7c20 */ /* 0x000fe20008410000 */
[----:B------:R-:W-:Y:S01]  /*3cc0*/  FMUL.FTZ R14, R14, UR5 ;  /* 0x000000050e0e7c20 */ /* 0x000fe20008410000 */
[----:B------:R-:W-:Y:S01]  /*3cd0*/  FMUL.FTZ R15, R15, UR5 ;  /* 0x000000050f0f7c20 */ /* 0x000fe20008410000 */
[----:B------:R-:W-:Y:S01]  /*3ce0*/  FMUL.FTZ R16, R16, UR5 ;  /* 0x0000000510107c20 */ /* 0x000fe20008410000 */
[----:B------:R-:W-:Y:S04]  /*3cf0*/  FMUL.FTZ R17, R17, UR5 ;  /* 0x0000000511117c20 */ /* 0x000fe80008410000 */
[----:B------:R-:W4:Y:S01]  /*3d00*/  MUFU.TANH R170, R5 ;  /* 0x0000000500aa7308 */ /* 0x000f220000002400 */
[----:B------:R-:W-:Y:S01]  /*3d10*/  FMUL.FTZ R18, R18, UR5 ;  /* 0x0000000512127c20 */ /* 0x000fe20008410000 */
[----:B------:R-:W-:Y:S08]  /*3d20*/  FMUL.FTZ R19, R19, UR5 ;  /* 0x0000000513137c20 */ /* 0x000ff00008410000 */
[----:B------:R1:W1:Y:S01]  /*3d30*/  MUFU.TANH R174, R9 ;  /* 0x0000000900ae7308 */ /* 0x0002620000002400 */
[----:B--2---:R-:W-:Y:S09]  /*3d40*/  IADD3 R8, P0, R152, UR19, RZ ;  /* 0x0000001398087c10 */ /* 0x004ff2000ff1e0ff */
[----:B------:R-:W2:Y:S10]  /*3d50*/  MUFU.TANH R171, R6 ;  /* 0x0000000600ab7308 */ /* 0x000eb40000002400 */
[----:B------:R3:W2:Y:S01]  /*3d60*/  MUFU.TANH R172, R7 ;  /* 0x0000000700ac7308 */ /* 0x0006a20000002400 */
[----:B-1----:R-:W-:Y:S02]  /*3d70*/  IADD3.X R9, R151, UR18, RZ, P0, !PT ;  /* 0x0000001297097c10 */ /* 0x002fe400087fe4ff */
[----:B------:R-:W-:Y:S03]  /*3d80*/  PLOP3.LUT P0, PT, PT, PT, UP0, 0x80, 0x0 ;  /* 0x000000000000781c */ /* 0x000fe60003f0f008 */
[----:B-----5:R-:W5:Y:S04]  /*3d90*/  LDG.E R168, desc[UR14][R8.64] ;  /* 0x0000000e08a87981 */ /* 0x020f68000c1e1900 */
[----:B------:R-:W1:Y:S01]  /*3da0*/  MUFU.TANH R175, R10 ;  /* 0x0000000a00af7308 */ /* 0x000e620000002400 */
[----:B------:R-:W5:Y:S04]  /*3db0*/  LDG.E R167, desc[UR14][R8.64+0x20] ;  /* 0x0000200e08a77981 */ /* 0x000f68000c1e1900 */
[----:B------:R-:W5:Y:S05]  /*3dc0*/  LDG.E R166, desc[UR14][R8.64+0x100] ;  /* 0x0001000e08a67981 */ /* 0x000f6a000c1e1900 */
[----:B------:R4:W1:Y:S01]  /*3dd0*/  MUFU.TANH R176, R11 ;  /* 0x0000000b00b07308 */ /* 0x0008620000002400 */
[----:B---3--:R-:W3:Y:S09]  /*3de0*/  LDSM.16.M88.4 R4, [R117+0x6400] ;  /* 0x006400007504783b */ /* 0x008ef20000000200 */
[----:B------:R1:W1:Y:S01]  /*3df0*/  MUFU.TANH R177, R12 ;  /* 0x0000000c00b17308 */ /* 0x0002620000002400 */
[----:B------:R4:W5:Y:S09]  /*3e00*/  LDG.E R165, desc[UR14][R8.64+0x120] ;  /* 0x0001200e08a57981 */ /* 0x000972000c1e1900 */
[----:B------:R1:W1:Y:S10]  /*3e10*/  MUFU.TANH R178, R13 ;  /* 0x0000000d00b27308 */ /* 0x0002740000002400 */
[----:B------:R1:W1:Y:S10]  /*3e20*/  MUFU.TANH R179, R14 ;  /* 0x0000000e00b37308 */ /* 0x0002740000002400 */
[----:B------:R1:W1:Y:S01]  /*3e30*/  MUFU.TANH R180, R15 ;  /* 0x0000000f00b47308 */ /* 0x0002620000002400 */
[----:B----4-:R-:W4:Y:S09]  /*3e40*/  LDSM.16.M88.4 R8, [R117+0x6800] ;  /* 0x006800007508783b */ /* 0x010f320000000200 */
[----:B------:R1:W1:Y:S01]  /*3e50*/  MUFU.TANH R181, R16 ;  /* 0x0000001000b57308 */ /* 0x0002620000002400 */
[-C--:B---3--:R-:W-:Y:S09]  /*3e60*/  HMMA.16816.F32.BF16 R20, R104, R4.reuse, R20 ;  /* 0x000000046814723c */ /* 0x088ff20000041814 */
[----:B------:R3:W1:Y:S01]  /*3e70*/  MUFU.TANH R182, R17 ;  /* 0x0000001100b67308 */ /* 0x0006620000002400 */
[C---:B------:R-:W-:Y:S06]  /*3e80*/  HMMA.16816.F32.BF16 R24, R112.reuse, R4, R24 ;  /* 0x000000047018723c */ /* 0x040fec0000041818 */
[-C--:B------:R-:W-:Y:S03]  /*3e90*/  HMMA.16816.F32.BF16 R28, R112, R6.reuse, R28 ;  /* 0x00000006701c723c */ /* 0x080fe6000004181c */
[----:B------:R3:W1:Y:S03]  /*3ea0*/  MUFU.TANH R183, R18 ;  /* 0x0000001200b77308 */ /* 0x0006660000002400 */
[C---:B------:R-:W-:Y:S01]  /*3eb0*/  HMMA.16816.F32.BF16 R32, R104.reuse, R6, R32 ;  /* 0x000000066820723c */ /* 0x040fe20000041820 */
[----:B------:R-:W2:Y:S06]  /*3ec0*/  LDSM.16.M88.4 R4, [R117+0x6c00] ;  /* 0x006c00007504783b */ /* 0x000eac0000000200 */
[----:B------:R3:W1:Y:S01]  /*3ed0*/  MUFU.TANH R188, R19 ;  /* 0x0000001300bc7308 */ /* 0x0006620000002400 */
[----:B------:R-:W-:Y:S03]  /*3ee0*/  FMUL.FTZ R20, R20, UR5 ;  /* 0x0000000514147c20 */ /* 0x000fe60008410000 */
[----:B------:R-:W-:Y:S01]  /*3ef0*/  FMUL.FTZ R21, R21, UR5 ;  /* 0x0000000515157c20 */ /* 0x000fe20008410000 */
[----:B------:R-:W-:Y:S01]  /*3f00*/  FMUL.FTZ R22, R22, UR5 ;  /* 0x0000000516167c20 */ /* 0x000fe20008410000 */
[----:B------:R-:W-:Y:S04]  /*3f10*/  FMUL.FTZ R23, R23, UR5 ;  /* 0x0000000517177c20 */ /* 0x000fe80008410000 */
[----:B------:R3:W1:Y:S01]  /*3f20*/  MUFU.TANH R184, R20 ;  /* 0x0000001400b87308 */ /* 0x0006620000002400 */
[----:B------:R-:W-:Y:S01]  /*3f30*/  FMUL.FTZ R24, R24, UR5 ;  /* 0x0000000518187c20 */ /* 0x000fe20008410000 */
[----:B------:R-:W-:Y:S01]  /*3f40*/  FMUL.FTZ R25, R25, UR5 ;  /* 0x0000000519197c20 */ /* 0x000fe20008410000 */
[-C--:B----4-:R-:W-:Y:S03]  /*3f50*/  HMMA.16816.F32.BF16 R36, R104, R8.reuse, R36 ;  /* 0x000000086824723c */ /* 0x090fe60000041824 */
[----:B------:R-:W-:Y:S01]  /*3f60*/  FMUL.FTZ R26, R26, UR5 ;  /* 0x000000051a1a7c20 */ /* 0x000fe20008410000 */
[----:B------:R-:W-:Y:S03]  /*3f70*/  FMUL.FTZ R27, R27, UR5 ;  /* 0x000000051b1b7c20 */ /* 0x000fe60008410000 */
[----:B------:R3:W4:Y:S01]  /*3f80*/  MUFU.TANH R185, R21 ;  /* 0x0000001500b97308 */ /* 0x0007220000002400 */
[C---:B------:R-:W-:Y:S04]  /*3f90*/  HMMA.16816.F32.BF16 R40, R112.reuse, R8, R40 ;  /* 0x000000087028723c */ /* 0x040fe80000041828 */
[----:B------:R-:W-:Y:S02]  /*3fa0*/  FMUL.FTZ R28, R28, UR5 ;  /* 0x000000051c1c7c20 */ /* 0x000fe40008410000 */
[-C--:B------:R-:W-:Y:S03]  /*3fb0*/  HMMA.16816.F32.BF16 R44, R112, R10.reuse, R44 ;  /* 0x0000000a702c723c */ /* 0x080fe6000004182c */
[----:B------:R3:W1:Y:S02]  /*3fc0*/  MUFU.TANH R186, R22 ;  /* 0x0000001600ba7308 */ /* 0x0006640000002400 */
[----:B------:R-:W-:Y:S01]  /*3fd0*/  FMUL.FTZ R29, R29, UR5 ;  /* 0x000000051d1d7c20 */ /* 0x000fe20008410000 */
[C---:B------:R-:W-:Y:S07]  /*3fe0*/  HMMA.16816.F32.BF16 R48, R104.reuse, R10, R48 ;  /* 0x0000000a6830723c */ /* 0x040fee0000041830 */
[----:B------:R3:W1:Y:S01]  /*3ff0*/  MUFU.TANH R187, R23 ;  /* 0x0000001700bb7308 */ /* 0x0006620000002400 */
[----:B------:R-:W-:Y:S03]  /*4000*/  FMUL.FTZ R30, R30, UR5 ;  /* 0x000000051e1e7c20 */ /* 0x000fe60008410000 */
[----:B------:R-:W-:Y:S01]  /*4010*/  FMUL.FTZ R31, R31, UR5 ;  /* 0x000000051f1f7c20 */ /* 0x000fe20008410000 */
[----:B------:R-:W-:Y:S01]  /*4020*/  FMUL.FTZ R32, R32, UR5 ;  /* 0x0000000520207c20 */ /* 0x000fe20008410000 */
[----:B------:R-:W-:Y:S01]  /*4030*/  FMUL.FTZ R33, R33, UR5 ;  /* 0x0000000521217c20 */ /* 0x000fe20008410000 */
[-C--:B--2---:R-:W-:Y:S03]  /*4040*/  HMMA.16816.F32.BF16 R52, R104, R4.reuse, R52 ;  /* 0x000000046834723c */ /* 0x084fe60000041834 */
[----:B------:R3:W2:Y:S01]  /*4050*/  MUFU.TANH R189, R24 ;  /* 0x0000001800bd7308 */ /* 0x0006a20000002400 */
[----:B------:R-:W-:Y:S01]  /*4060*/  FMUL.FTZ R34, R34, UR5 ;  /* 0x0000000522227c20 */ /* 0x000fe20008410000 */
[----:B------:R-:W-:Y:S01]  /*4070*/  FMUL.FTZ R35, R35, UR5 ;  /* 0x0000000523237c20 */ /* 0x000fe20008410000 */
[----:B------:R-:W-:Y:S01]  /*4080*/  FMUL.FTZ R36, R36, UR5 ;  /* 0x0000000524247c20 */ /* 0x000fe20008410000 */
[C---:B------:R-:W-:Y:S06]  /*4090*/  HMMA.16816.F32.BF16 R56, R112.reuse, R4, R56 ;  /* 0x000000047038723c */ /* 0x040fec0000041838 */
[----:B------:R3:W1:Y:S01]  /*40a0*/  MUFU.TANH R190, R25 ;  /* 0x0000001900be7308 */ /* 0x0006620000002400 */
[----:B------:R-:W-:Y:S01]  /*40b0*/  FMUL.FTZ R37, R37, UR5 ;  /* 0x0000000525257c20 */ /* 0x000fe20008410000 */
[-C--:B------:R-:W-:Y:S03]  /*40c0*/  HMMA.16816.F32.BF16 R60, R112, R6.reuse, R60 ;  /* 0x00000006703c723c */ /* 0x080fe6000004183c */
[----:B------:R-:W-:Y:S05]  /*40d0*/  FMUL.FTZ R38, R38, UR5 ;  /* 0x0000000526267c20 */ /* 0x000fea0008410000 */
[----:B------:R3:W1:Y:S01]  /*40e0*/  MUFU.TANH R192, R26 ;  /* 0x0000001a00c07308 */ /* 0x0006620000002400 */
[----:B------:R-:W-:Y:S04]  /*40f0*/  HMMA.16816.F32.BF16 R64, R104, R6, R64 ;  /* 0x000000066840723c */ /* 0x000fe80000041840 */
[----:B------:R-:W-:Y:S01]  /*4100*/  FMUL.FTZ R39, R39, UR5 ;  /* 0x0000000527277c20 */ /* 0x000fe20008410000 */
[----:B------:R-:W-:Y:S01]  /*4110*/  FMUL.FTZ R40, R40, UR5 ;  /* 0x0000000528287c20 */ /* 0x000fe20008410000 */
[----:B------:R-:W-:Y:S03]  /*4120*/  FMUL.FTZ R41, R41, UR5 ;  /* 0x0000000529297c20 */ /* 0x000fe60008410000 */
        /* <DEDUP_REMOVED lines=31> */
[----:B------:R-:W-:Y:S02]  /*4320*/  MOV R112, R159 ;  /* 0x0000009f00707202 */ /* 0x000fe40000000f00 */
[----:B------:R-:W-:Y:S07]  /*4330*/  MOV R113, R164 ;  /* 0x000000a400717202 */ /* 0x000fee0000000f00 */
        /* <DEDUP_REMOVED lines=36> */
[----:B--2-4-:R-:W-:Y:S05]  /*4580*/  @!P0 BRA `(.L_x_1033) ;  /* 0x0000000400308947 */ /* 0x014fea0003800000 */
[----:B-1----:R-:W-:Y:S01]  /*4590*/  MOV R6, R226 ;  /* 0x000000e200067202 */ /* 0x002fe20000000f00 */
        /* <DEDUP_REMOVED lines=8> */
[----:B---3--:R-:W-:Y:S01]  /*4620*/  IMAD.MOV.U32 R17, RZ, RZ, R227 ;  /* 0x000000ffff117224 */ /* 0x008fe200078e00e3 */
        /* <DEDUP_REMOVED lines=53> */
[----:B------:R-:W-:Y:S02]  /*4980*/  IMAD.MOV.U32 R61, RZ, RZ, R173 ;  /* 0x000000ffff3d7224 */ /* 0x000fe400078e00ad */
[----:B------:R-:W-:Y:S01]  /*4990*/  UIADD3 UR10, UR13, UR10, -UR7 ;  /* 0x0000000a0d0a7290 */ /* 0x000fe2000fffe807 */
[----:B------:R-:W-:Y:S01]  /*49a0*/  IMAD.U32 R4, RZ, RZ, UR11 ;  /* 0x0000000bff047e24 */ /* 0x000fe2000f8e00ff */
[----:B------:R-:W-:Y:S01]  /*49b0*/  UIADD3 UR11, UR9, 0x80, URZ ;  /* 0x00000080090b7890 */ /* 0x000fe2000fffe03f */
[----:B------:R-:W-:Y:S02]  /*49c0*/  IMAD.MOV.U32 R67, RZ, RZ, R171 ;  /* 0x000000ffff437224 */ /* 0x000fe400078e00ab */
[----:B------:R-:W-:Y:S01]  /*49d0*/  IMAD.MOV.U32 R101, RZ, RZ, R169 ;  /* 0x000000ffff657224 */ /* 0x000fe200078e00a9 */
[----:B------:R-:W-:Y:S01]  /*49e0*/  ISETP.LT.AND P0, PT, R4, UR7, PT ;  /* 0x0000000704007c0c */ /* 0x000fe2000bf01270 */
[----:B------:R-:W-:Y:S01]  /*49f0*/  UISETP.GE.AND UP0, UPT, UR11, UR10, UPT ;  /* 0x0000000a0b00728c */ /* 0x000fe2000bf06270 */
[----:B------:R-:W-:Y:S02]  /*4a00*/  MOV R4, R224 ;  /* 0x000000e000047202 */ /* 0x000fe40000000f00 */
[----:B------:R-:W-:Y:S03]  /*4a10*/  UMOV UR11, UR13 ;  /* 0x0000000d000b7c82 */ /* 0x000fe60008000000 */
[----:B------:R-:W-:Y:S11]  /*4a20*/  PLOP3.LUT P1, PT, PT, PT, UP0, 0x80, 0x0 ;  /* 0x000000000000781c */ /* 0x000ff60003f2f008 */
[----:B------:R-:W-:Y:S02]  /*4a30*/  @!UPT UIADD3 URZ, URZ, URZ, URZ ;  /* 0x0000003f3f3ff290 */ /* 0x000fe4000fffe03f */
[----:B------:R-:W-:Y:S05]  /*4a40*/  @!P1 BRA P0, `(.L_x_1034) ;  /* 0x0000000c00a09947 */ /* 0x000fea0000000000 */
.L_x_1033:
[----:B------:R-:W-:Y:S01]  /*4a50*/  UIADD3 UR13, UR7, 0x1, -UR12 ;  /* 0x00000001070d7890 */ /* 0x000fe2000fffe80c */
[----:B------:R-:W-:Y:S01]  /*4a60*/  VIADD R7, R131, UR9 ;  /* 0x0000000983077c36 */ /* 0x000fe20008000000 */
[----:B------:R-:W-:Y:S01]  /*4a70*/  UIADD3 UR10, -UR11, UR7, -UR12 ;  /* 0x000000070b0a7290 */ /* 0x000fe2000fffe90c */
[----:B------:R-:W-:Y:S01]  /*4a80*/  IMAD.U32 R11, RZ, RZ, UR20 ;  /* 0x00000014ff0b7e24 */ /* 0x000fe2000f8e00ff */
[----:B------:R-:W-:Y:S01]  /*4a90*/  UIADD3 UR9, UR13, UR42, URZ ;  /* 0x0000002a0d097290 */ /* 0x000fe2000fffe03f */
[----:B-1----:R-:W-:Y:S02]  /*4aa0*/  VIADD R14, R7, 0x8 ;  /* 0x00000008070e7836 */ /* 0x002fe40000000000 */
[----:B------:R-:W-:Y:S01]  /*4ab0*/  IMAD R11, R11, 0x80, R130 ;  /* 0x000000800b0b7824 */ /* 0x000fe200078e0282 */
[C---:B------:R-:W-:Y:S01]  /*4ac0*/  VIADDMNMX R10, R7.reuse, UR10, RZ, !PT ;  /* 0x0000000a070a7c46 */ /* 0x040fe2000f8001ff */
[----:B---3--:R-:W-:Y:S01]  /*4ad0*/  VIADD R24, R7, 0x40 ;  /* 0x0000004007187836 */ /* 0x008fe20000000000 */
[----:B------:R-:W-:Y:S01]  /*4ae0*/  VIADDMNMX R14, R14, UR10, RZ, !PT ;  /* 0x0000000a0e0e7c46 */ /* 0x000fe2000f8001ff */
[----:B------:R-:W-:Y:S01]  /*4af0*/  IMAD.U32 R6, RZ, RZ, UR9 ;  /* 0x00000009ff067e24 */ /* 0x000fe2000f8e00ff */
[C---:B------:R-:W-:Y:S01]  /*4b00*/  ISETP.GE.AND P0, PT, R11.reuse, R10, PT ;  /* 0x0000000a0b00720c */ /* 0x040fe20003f06270 */
[C---:B------:R-:W-:Y:S01]  /*4b10*/  VIADD R43, R11.reuse, 0x8 ;  /* 0x000000080b2b7836 */ /* 0x040fe20000000000 */
[----:B------:R-:W-:Y:S01]  /*4b20*/  VIADDMNMX R24, R24, UR10, RZ, !PT ;  /* 0x0000000a18187c46 */ /* 0x000fe2000f8001ff */
[----:B------:R-:W-:Y:S01]  /*4b30*/  VIADD R5, R11, 0x9 ;  /* 0x000000090b057836 */ /* 0x000fe20000000000 */
[----:B------:R-:W-:Y:S01]  /*4b40*/  VIADDMNMX R6, R7, R6, UR7, PT ;  /* 0x0000000707067e46 */ /* 0x000fe2000b800106 */
[----:B------:R-:W-:Y:S01]  /*4b50*/  VIADD R54, R11, 0x1 ;  /* 0x000000010b367836 */ /* 0x000fe20000000000 */
[-C--:B------:R-:W-:Y:S01]  /*4b60*/  ISETP.GE.AND P5, PT, R43, R10.reuse, PT ;  /* 0x0000000a2b00720c */ /* 0x080fe20003fa6270 */
[----:B------:R-:W-:Y:S01]  /*4b70*/  VIADD R4, R11, 0x10 ;  /* 0x000000100b047836 */ /* 0x000fe20000000000 */
[----:B------:R-:W-:Y:S01]  /*4b80*/  ISETP.GE.AND P4, PT, R5, R10, PT ;  /* 0x0000000a0500720c */ /* 0x000fe20003f86270 */
[C---:B------:R-:W-:Y:S01]  /*4b90*/  VIADD R42, R11.reuse, 0x11 ;  /* 0x000000110b2a7836 */ /* 0x040fe20000000000 */
[C---:B------:R-:W-:Y:S01]  /*4ba0*/  ISETP.GE.OR P0, PT, R11.reuse, R6, !P0 ;  /* 0x000000060b00720c */ /* 0x040fe20004706670 */
[C---:B------:R-:W-:Y:S01]  /*4bb0*/  VIADD R39, R11.reuse, 0x18 ;  /* 0x000000180b277836 */ /* 0x040fe20000000000 */
[-C--:B------:R-:W-:Y:S01]  /*4bc0*/  ISETP.GE.AND P6, PT, R54, R10.reuse, PT ;  /* 0x0000000a3600720c */ /* 0x080fe20003fc6270 */
[C---:B------:R-:W-:Y:S01]  /*4bd0*/  VIADD R38, R11.reuse, 0x19 ;  /* 0x000000190b267836 */ /* 0x040fe20000000000 */
[-C--:B------:R-:W-:Y:S01]  /*4be0*/  ISETP.GE.AND P3, PT, R4, R10.reuse, PT ;  /* 0x0000000a0400720c */ /* 0x080fe20003f66270 */
[C---:B------:R-:W-:Y:S01]  /*4bf0*/  VIADD R26, R11.reuse, 0x21 ;  /* 0x000000210b1a7836 */ /* 0x040fe20000000000 */
[-C--:B------:R-:W-:Y:S01]  /*4c00*/  ISETP.GE.AND P2, PT, R42, R10.reuse, PT ;  /* 0x0000000a2a00720c */ /* 0x080fe20003f46270 */
[----:B------:R-:W-:Y:S01]  /*4c10*/  VIADD R23, R11, 0x28 ;  /* 0x000000280b177836 */ /* 0x000fe20000000000 */
[----:B------:R-:W-:Y:S01]  /*4c20*/  ISETP.GE.AND P1, PT, R39, R10, PT ;  /* 0x0000000a2700720c */ /* 0x000fe20003f26270 */
[----:B------:R-:W-:Y:S01]  /*4c30*/  VIADD R27, R11, 0x20 ;  /* 0x000000200b1b7836 */ /* 0x000fe20000000000 */
[-C--:B------:R-:W-:Y:S01]  /*4c40*/  ISETP.GE.OR P5, PT, R43, R6.reuse, !P5 ;  /* 0x000000062b00720c */ /* 0x080fe20006fa6670 */
[----:B------:R-:W-:Y:S01]  /*4c50*/  VIADD R22, R11, 0x29 ;  /* 0x000000290b167836 */ /* 0x000fe20000000000 */
[----:B------:R-:W-:Y:S01]  /*4c60*/  ISETP.GE.OR P4, PT, R5, R6, !P4 ;  /* 0x000000060500720c */ /* 0x000fe20006786670 */
[----:B------:R-:W-:Y:S01]  /*4c70*/  VIADD R15, R11, 0x30 ;  /* 0x000000300b0f7836 */ /* 0x000fe20000000000 */
[----:B------:R-:W-:Y:S01]  /*4c80*/  FSEL R101, R169, -INF , !P0 ;  /* 0xff800000a9657808 */ /* 0x000fe20004000000 */
[C---:B------:R-:W-:Y:S01]  /*4c90*/  VIADD R12, R11.reuse, 0x31 ;  /* 0x000000310b0c7836 */ /* 0x040fe20000000000 */
[----:B------:R-:W-:Y:S01]  /*4ca0*/  ISETP.GE.AND P0, PT, R38, R10, PT ;  /* 0x0000000a2600720c */ /* 0x000fe20003f06270 */
[----:B------:R-:W-:Y:S01]  /*4cb0*/  IMAD.U32 R13, RZ, RZ, UR9 ;  /* 0x00000009ff0d7e24 */ /* 0x000fe2000f8e00ff */
[-C--:B------:R-:W-:Y:S01]  /*4cc0*/  ISETP.GE.OR P6, PT, R54, R6.reuse, !P6 ;  /* 0x000000063600720c */ /* 0x080fe200077c6670 */
[C---:B------:R-:W-:Y:S01]  /*4cd0*/  VIADD R9, R11.reuse, 0x38 ;  /* 0x000000380b097836 */ /* 0x040fe20000000000 */
[-C--:B------:R-:W-:Y:S01]  /*4ce0*/  ISETP.GE.OR P3, PT, R4, R6.reuse, !P3 ;  /* 0x000000060400720c */ /* 0x080fe20005f66670 */
[----:B------:R-:W-:Y:S01]  /*4cf0*/  VIADD R8, R11, 0x39 ;  /* 0x000000390b087836 */ /* 0x000fe20000000000 */
[-C--:B------:R-:W-:Y:S01]  /*4d00*/  ISETP.GE.OR P2, PT, R42, R6.reuse, !P2 ;  /* 0x000000062a00720c */ /* 0x080fe20005746670 */
[----:B------:R-:W-:Y:S01]  /*4d10*/  UMOV UR13, UR11 ;  /* 0x0000000b000d7c82 */ /* 0x000fe20008000000 */
[----:B------:R-:W-:Y:S02]  /*4d20*/  ISETP.GE.OR P1, PT, R39, R6, !P1 ;  /* 0x000000062700720c */ /* 0x000fe40004f26670 */
[----:B------:R-:W-:Y:S02]  /*4d30*/  FSEL R65, R181, -INF , !P5 ;  /* 0xff800000b5417808 */ /* 0x000fe40006800000 */
[----:B------:R-:W-:Y:S02]  /*4d40*/  FSEL R64, R182, -INF , !P4 ;  /* 0xff800000b6407808 */ /* 0x000fe40006000000 */
[-C--:B------:R-:W-:Y:S02]  /*4d50*/  ISETP.GE.AND P5, PT, R26, R10.reuse, PT ;  /* 0x0000000a1a00720c */ /* 0x080fe40003fa6270 */
[----:B------:R-:W-:Y:S02]  /*4d60*/  ISETP.GE.AND P4, PT, R23, R10, PT ;  /* 0x0000000a1700720c */ /* 0x000fe40003f86270 */
[----:B------:R-:W-:Y:S02]  /*4d70*/  ISETP.GE.OR P0, PT, R38, R6, !P0 ;  /* 0x000000062600720c */ /* 0x000fe40004706670 */
        /* <DEDUP_REMOVED lines=9> */
[----:B------:R-:W-:Y:S02]  /*4e10*/  ISETP.GE.OR P4, PT, R23, R6, !P4 ;  /* 0x000000061700720c */ /* 0x000fe40006786670 */
[----:B------:R-:W-:Y:S02]  /*4e20*/  FSEL R48, R201, -INF , !P0 ;  /* 0xff800000c9307808 */ /* 0x000fe40004000000 */
[--C-:B------:R-:W-:Y:S02]  /*4e30*/  IADD3 R13, R13, 0x8, R7.reuse ;  /* 0x000000080d0d7810 */ /* 0x100fe40007ffe007 */
[----:B------:R-:W-:Y:S02]  /*4e40*/  ISETP.GE.AND P0, PT, R9, R10, PT ;  /* 0x0000000a0900720c */ /* 0x000fe40003f06270 */
[-C--:B------:R-:W-:Y:S02]  /*4e50*/  ISETP.GE.OR P6, PT, R27, R6.reuse, !P6 ;  /* 0x000000061b00720c */ /* 0x080fe400077c6670 */
[-C--:B------:R-:W-:Y:S02]  /*4e60*/  ISETP.GE.OR P3, PT, R22, R6.reuse, !P3 ;  /* 0x000000061600720c */ /* 0x080fe40005f66670 */
[-C--:B------:R-:W-:Y:S02]  /*4e70*/  ISETP.GE.OR P2, PT, R15, R6.reuse, !P2 ;  /* 0x000000060f00720c */ /* 0x080fe40005746670 */
[----:B------:R-:W-:Y:S02]  /*4e80*/  ISETP.GE.OR P1, PT, R12, R6, !P1 ;  /* 0x000000060c00720c */ /* 0x000fe40004f26670 */
[----:B------:R-:W-:Y:S02]  /*4e90*/  FSEL R36, R198, -INF , !P5 ;  /* 0xff800000c6247808 */ /* 0x000fe40006800000 */
[----:B------:R-:W-:Y:S02]  /*4ea0*/  FSEL R33, R211, -INF , !P4 ;  /* 0xff800000d3217808 */ /* 0x000fe40006000000 */
[-C--:B------:R-:W-:Y:S02]  /*4eb0*/  ISETP.GE.AND P5, PT, R11, R14.reuse, PT ;  /* 0x0000000e0b00720c */ /* 0x080fe40003fa6270 */
[----:B------:R-:W-:Y:S02]  /*4ec0*/  ISETP.GE.AND P4, PT, R54, R14, PT ;  /* 0x0000000e3600720c */ /* 0x000fe40003f86270 */
[----:B------:R-:W-:Y:S02]  /*4ed0*/  VIMNMX R13, R13, UR7, PT ;  /* 0x000000070d0d7c48 */ /* 0x000fe4000bfe0100 */
[----:B------:R-:W-:Y:S02]  /*4ee0*/  ISETP.GE.OR P0, PT, R9, R6, !P0 ;  /* 0x000000060900720c */ /* 0x000fe40004706670 */
[----:B------:R-:W-:Y:S02]  /*4ef0*/  FSEL R37, R197, -INF , !P6 ;  /* 0xff800000c5257808 */ /* 0x000fe40007000000 */
[----:B------:R-:W-:Y:S02]  /*4f00*/  FSEL R32, R212, -INF , !P3 ;  /* 0xff800000d4207808 */ /* 0x000fe40005800000 */
[----:B------:R-:W-:Y:S02]  /*4f10*/  FSEL R21, R216, -INF , !P2 ;  /* 0xff800000d8157808 */ /* 0x000fe40005000000 */
[----:B------:R-:W-:Y:S02]  /*4f20*/  FSEL R20, R217, -INF , !P1 ;  /* 0xff800000d9147808 */ /* 0x000fe40004800000 */
[----:B------:R-:W-:Y:S01]  /*4f30*/  ISETP.GE.AND P6, PT, R8, R10, PT ;  /* 0x0000000a0800720c */ /* 0x000fe20003fc6270 */
[----:B------:R-:W-:Y:S01]  /*4f40*/  IMAD.U32 R10, RZ, RZ, UR9 ;  /* 0x00000009ff0a7e24 */ /* 0x000fe2000f8e00ff */
[-C--:B------:R-:W-:Y:S02]  /*4f50*/  ISETP.GE.AND P3, PT, R43, R14.reuse, PT ;  /* 0x0000000e2b00720c */ /* 0x080fe40003f66270 */
[-C--:B------:R-:W-:Y:S02]  /*4f60*/  ISETP.GE.AND P2, PT, R5, R14.reuse, PT ;  /* 0x0000000e0500720c */ /* 0x080fe40003f46270 */
[-C--:B------:R-:W-:Y:S02]  /*4f70*/  ISETP.GE.AND P1, PT, R4, R14.reuse, PT ;  /* 0x0000000e0400720c */ /* 0x080fe40003f26270 */
[-C--:B------:R-:W-:Y:S02]  /*4f80*/  ISETP.GE.OR P5, PT, R11, R13.reuse, !P5 ;  /* 0x0000000d0b00720c */ /* 0x080fe40006fa6670 */
[-C--:B------:R-:W-:Y:S02]  /*4f90*/  ISETP.GE.OR P4, PT, R54, R13.reuse, !P4 ;  /* 0x0000000d3600720c */ /* 0x080fe40006786670 */
[----:B------:R-:W-:Y:S02]  /*4fa0*/  FSEL R17, R227, -INF , !P0 ;  /* 0xff800000e3117808 */ /* 0x000fe40004000000 */
[----:B------:R-:W-:Y:S02]  /*4fb0*/  ISETP.GE.AND P0, PT, R42, R14, PT ;  /* 0x0000000e2a00720c */ /* 0x000fe40003f06270 */
[----:B------:R-:W-:Y:S01]  /*4fc0*/  ISETP.GE.OR P6, PT, R8, R6, !P6 ;  /* 0x000000060800720c */ /* 0x000fe200077c6670 */
[----:B------:R-:W-:Y:S01]  /*4fd0*/  IMAD.U32 R6, RZ, RZ, UR9 ;  /* 0x00000009ff067e24 */ /* 0x000fe2000f8e00ff */
        /* <DEDUP_REMOVED lines=24> */
[----:B------:R-:W-:Y:S02]  /*5160*/  FSEL R46, R203, -INF , !P5 ;  /* 0xff800000cb2e7808 */ /* 0x000fe40006800000 */
[----:B------:R-:W-:Y:S02]  /*5170*/  FSEL R35, R199, -INF , !P4 ;  /* 0xff800000c7237808 */ /* 0x000fe40006000000 */
[--C-:B------:R-:W-:Y:S02]  /*5180*/  IADD3 R10, R10, 0x40, R7.reuse ;  /* 0x000000400a0a7810 */ /* 0x100fe40007ffe007 */
[-C--:B------:R-:W-:Y:S02]  /*5190*/  ISETP.GE.AND P5, PT, R9, R14.reuse, PT ;  /* 0x0000000e0900720c */ /* 0x080fe40003fa6270 */
[-C--:B------:R-:W-:Y:S02]  /*51a0*/  ISETP.GE.AND P4, PT, R8, R14.reuse, PT ;  /* 0x0000000e0800720c */ /* 0x080fe40003f86270 */
[-C--:B------:R-:W-:Y:S02]  /*51b0*/  ISETP.GE.OR P0, PT, R15, R13.reuse, !P0 ;  /* 0x0000000d0f00720c */ /* 0x080fe40004706670 */
[----:B------:R-:W-:Y:S02]  /*51c0*/  FSEL R47, R202, -INF , !P6 ;  /* 0xff800000ca2f7808 */ /* 0x000fe40007000000 */
[----:B------:R-:W-:Y:S02]  /*51d0*/  FSEL R34, R204, -INF , !P3 ;  /* 0xff800000cc227808 */ /* 0x000fe40005800000 */
[----:B------:R-:W-:Y:S02]  /*51e0*/  FSEL R31, R213, -INF , !P2 ;  /* 0xff800000d51f7808 */ /* 0x000fe40005000000 */
[----:B------:R-:W-:Y:S02]  /*51f0*/  FSEL R30, R219, -INF , !P1 ;  /* 0xff800000db1e7808 */ /* 0x000fe40004800000 */
[----:B------:R-:W-:Y:S02]  /*5200*/  ISETP.GE.AND P6, PT, R12, R14, PT ;  /* 0x0000000e0c00720c */ /* 0x000fe40003fc6270 */
[-C--:B------:R-:W-:Y:S02]  /*5210*/  ISETP.GE.AND P3, PT, R11, R24.reuse, PT ;  /* 0x000000180b00720c */ /* 0x080fe40003f66270 */
[-C--:B------:R-:W-:Y:S02]  /*5220*/  ISETP.GE.AND P2, PT, R54, R24.reuse, PT ;  /* 0x000000183600720c */ /* 0x080fe40003f46270 */
[-C--:B------:R-:W-:Y:S02]  /*5230*/  ISETP.GE.AND P1, PT, R43, R24.reuse, PT ;  /* 0x000000182b00720c */ /* 0x080fe40003f26270 */
[----:B------:R-:W-:Y:S02]  /*5240*/  VIMNMX R10, R10, UR7, PT ;  /* 0x000000070a0a7c48 */ /* 0x000fe4000bfe0100 */
[-C--:B------:R-:W-:Y:S02]  /*5250*/  ISETP.GE.OR P5, PT, R9, R13.reuse, !P5 ;  /* 0x0000000d0900720c */ /* 0x080fe40006fa6670 */
[-C--:B------:R-:W-:Y:S02]  /*5260*/  ISETP.GE.OR P4, PT, R8, R13.reuse, !P4 ;  /* 0x0000000d0800720c */ /* 0x080fe40006786670 */
[----:B------:R-:W-:Y:S02]  /*5270*/  FSEL R19, R218, -INF , !P0 ;  /* 0xff800000da137808 */ /* 0x000fe40004000000 */
[----:B------:R-:W-:Y:S02]  /*5280*/  ISETP.GE.AND P0, PT, R5, R24, PT ;  /* 0x000000180500720c */ /* 0x000fe40003f06270 */
[----:B------:R-:W-:Y:S02]  /*5290*/  ISETP.GE.OR P6, PT, R12, R13, !P6 ;  /* 0x0000000d0c00720c */ /* 0x000fe400077c6670 */
[-C--:B------:R-:W-:Y:S02]  /*52a0*/  ISETP.GE.OR P3, PT, R11, R10.reuse, !P3 ;  /* 0x0000000a0b00720c */ /* 0x080fe40005f66670 */
[-C--:B------:R-:W-:Y:S02]  /*52b0*/  ISETP.GE.OR P2, PT, R54, R10.reuse, !P2 ;  /* 0x0000000a3600720c */ /* 0x080fe40005746670 */
[----:B------:R-:W-:Y:S02]  /*52c0*/  ISETP.GE.OR P1, PT, R43, R10, !P1 ;  /* 0x0000000a2b00720c */ /* 0x000fe40004f26670 */
[----:B------:R-:W-:Y:S02]  /*52d0*/  FSEL R14, R229, -INF , !P5 ;  /* 0xff800000e50e7808 */ /* 0x000fe40006800000 */
[----:B------:R-:W-:Y:S02]  /*52e0*/  FSEL R13, R230, -INF , !P4 ;  /* 0xff800000e60d7808 */ /* 0x000fe40006000000 */
[-C--:B------:R-:W-:Y:S02]  /*52f0*/  ISETP.GE.AND P5, PT, R42, R24.reuse, PT ;  /* 0x000000182a00720c */ /* 0x080fe40003fa6270 */
[----:B------:R-:W-:Y:S02]  /*5300*/  ISETP.GE.AND P4, PT, R39, R24, PT ;  /* 0x000000182700720c */ /* 0x000fe40003f86270 */
[----:B------:R-:W-:Y:S02]  /*5310*/  ISETP.GE.OR P0, PT, R5, R10, !P0 ;  /* 0x0000000a0500720c */ /* 0x000fe40004706670 */
[----:B------:R-:W-:Y:S01]  /*5320*/  IADD3 R6, R6, 0x48, R7 ;  /* 0x0000004806067810 */ /* 0x000fe20007ffe007 */
[----:B------:R-:W-:Y:S01]  /*5330*/  VIADD R7, R7, 0x48 ;  /* 0x0000004807077836 */ /* 0x000fe20000000000 */
        /* <DEDUP_REMOVED lines=11> */
[----:B------:R-:W-:Y:S02]  /*53f0*/  ISETP.GE.AND P0, PT, R23, R24, PT ;  /* 0x000000181700720c */ /* 0x000fe40003f06270 */
[-C--:B------:R-:W-:Y:S02]  /*5400*/  ISETP.GE.OR P6, PT, R4, R10.reuse, !P6 ;  /* 0x0000000a0400720c */ /* 0x080fe400077c6670 */
[-C--:B------:R-:W-:Y:S02]  /*5410*/  ISETP.GE.OR P3, PT, R38, R10.reuse, !P3 ;  /* 0x0000000a2600720c */ /* 0x080fe40005f66670 */
[-C--:B------:R-:W-:Y:S02]  /*5420*/  ISETP.GE.OR P2, PT, R27, R10.reuse, !P2 ;  /* 0x0000000a1b00720c */ /* 0x080fe40005746670 */
[----:B------:R-:W-:Y:S02]  /*5430*/  ISETP.GE.OR P1, PT, R26, R10, !P1 ;  /* 0x0000000a1a00720c */ /* 0x000fe40004f26670 */
[----:B------:R-:W-:Y:S02]  /*5440*/  VIADDMNMX R7, R7, UR10, RZ, !PT ;  /* 0x0000000a07077c46 */ /* 0x000fe4000f8001ff */
        /* <DEDUP_REMOVED lines=11> */
[----:B------:R-:W-:Y:S02]  /*5500*/  ISETP.GE.AND P2, PT, R8, R24, PT ;  /* 0x000000180800720c */ /* 0x000fe40003f46270 */
[-C--:B------:R-:W-:Y:S02]  /*5510*/  ISETP.GE.AND P1, PT, R11, R7.reuse, PT ;  /* 0x000000070b00720c */ /* 0x080fe40003f26270 */
[----:B------:R-:W-:Y:S02]  /*5520*/  VIMNMX R6, R6, UR7, PT ;  /* 0x0000000706067c48 */ /* 0x000fe4000bfe0100 */
[-C--:B------:R-:W-:Y:S02]  /*5530*/  ISETP.GE.OR P5, PT, R15, R10.reuse, !P5 ;  /* 0x0000000a0f00720c */ /* 0x080fe40006fa6670 */
[-C--:B------:R-:W-:Y:S02]  /*5540*/  ISETP.GE.OR P4, PT, R12, R10.reuse, !P4 ;  /* 0x0000000a0c00720c */ /* 0x080fe40006786670 */
[----:B------:R-:W-:Y:S02]  /*5550*/  FSEL R25, R207, -INF , !P0 ;  /* 0xff800000cf197808 */ /* 0x000fe40004000000 */
[-C--:B------:R-:W-:Y:S02]  /*5560*/  ISETP.GE.AND P0, PT, R54, R7.reuse, PT ;  /* 0x000000073600720c */ /* 0x080fe40003f06270 */
[-C--:B------:R-:W-:Y:S02]  /*5570*/  ISETP.GE.OR P6, PT, R22, R10.reuse, !P6 ;  /* 0x0000000a1600720c */ /* 0x080fe400077c6670 */
[-C--:B------:R-:W-:Y:S02]  /*5580*/  ISETP.GE.OR P3, PT, R9, R10.reuse, !P3 ;  /* 0x0000000a0900720c */ /* 0x080fe40005f66670 */
[----:B------:R-:W-:Y:S02]  /*5590*/  ISETP.GE.OR P2, PT, R8, R10, !P2 ;  /* 0x0000000a0800720c */ /* 0x000fe40005746670 */
[-C--:B------:R-:W-:Y:S02]  /*55a0*/  ISETP.GE.OR P1, PT, R11, R6.reuse, !P1 ;  /* 0x000000060b00720c */ /* 0x080fe40004f26670 */
[----:B------:R-:W-:Y:S02]  /*55b0*/  FSEL R11, R115, -INF , !P5 ;  /* 0xff800000730b7808 */ /* 0x000fe40006800000 */
[----:B------:R-:W-:Y:S02]  /*55c0*/  FSEL R10, R220, -INF , !P4 ;  /* 0xff800000dc0a7808 */ /* 0x000fe40006000000 */
[CC--:B------:R-:W-:Y:S02]  /*55d0*/  ISETP.GE.AND P5, PT, R5.reuse, R7.reuse, PT ;  /* 0x000000070500720c */ /* 0x0c0fe40003fa6270 */
[-C--:B------:R-:W-:Y:S02]  /*55e0*/  ISETP.GE.AND P4, PT, R4, R7.reuse, PT ;  /* 0x000000070400720c */ /* 0x080fe40003f86270 */
        /* <DEDUP_REMOVED lines=46> */
.L_x_1034:
[----:B------:R1:W-:Y:S01]  /*58d0*/  STL [R1+0x9c], R120 ;  /* 0x00009c7801007387 */ /* 0x0003e20000100800 */
[C---:B------:R-:W-:Y:S01]  /*58e0*/  FMUL.FTZ R15, R156.reuse, 1.4426950216293334961 ;  /* 0x3fb8aa3b9c0f7820 */ /* 0x040fe20000410000 */
[----:B------:R-:W-:Y:S01]  /*58f0*/  FSETP.NEU.FTZ.AND P0, PT, R156, -INF , PT ;  /* 0xff8000009c00780b */ /* 0x000fe20003f1d000 */
[----:B------:R-:W-:Y:S01]  /*5900*/  FMUL.FTZ R12, R157, 1.4426950216293334961 ;  /* 0x3fb8aa3b9d0c7820 */ /* 0x000fe20000410000 */
[----:B------:R2:W-:Y:S01]  /*5910*/  STL [R1+0x98], R119 ;  /* 0x0000987701007387 */ /* 0x0005e20000100800 */
[----:B------:R-:W-:Y:S01]  /*5920*/  FMUL.FTZ R233, R154, 1.4426950216293334961 ;  /* 0x3fb8aa3b9ae97820 */ /* 0x000fe20000410000 */
[----:B------:R-:W-:Y:S01]  /*5930*/  FSEL R15, R15, RZ, P0 ;  /* 0x000000ff0f0f7208 */ /* 0x000fe20000000000 */
[----:B------:R-:W-:Y:S01]  /*5940*/  FMUL.FTZ R159, R155, 1.4426950216293334961 ;  /* 0x3fb8aa3b9b9f7820 */ /* 0x000fe20000410000 */
[----:B------:R3:W-:Y:S01]  /*5950*/  STL [R1+0x94], R116 ;  /* 0x0000947401007387 */ /* 0x0007e20000100800 */
[----:B------:R-:W-:Y:S01]  /*5960*/  FSETP.NEU.FTZ.AND P0, PT, R157, -INF , PT ;  /* 0xff8000009d00780b */ /* 0x000fe20003f1d000 */
[----:B------:R-:W-:Y:S01]  /*5970*/  FFMA.FTZ R169, -R169, R169, 1 ;  /* 0x3f800000a9a97423 */ /* 0x000fe200000101a9 */
[--C-:B------:R-:W-:Y:S01]  /*5980*/  FFMA.FTZ R101, R101, UR6, -R15.reuse ;  /* 0x0000000665657c23 */ /* 0x100fe2000801080f */
[----:B------:R4:W-:Y:S01]  /*5990*/  STL [R1+0x90], R113 ;  /* 0x0000907101007387 */ /* 0x0009e20000100800 */
[--C-:B------:R-:W-:Y:S01]  /*59a0*/  FFMA.FTZ R100, R100, UR6, -R15.reuse ;  /* 0x0000000664647c23 */ /* 0x100fe2000801080f */
[--C-:B------:R-:W-:Y:S01]  /*59b0*/  FFMA.FTZ R65, R65, UR6, -R15.reuse ;  /* 0x0000000641417c23 */ /* 0x100fe2000801080f */
        /* <DEDUP_REMOVED lines=8> */
[----:B------:R-:W-:Y:S01]  /*5a40*/  FSEL R12, R12, RZ, P0 ;  /* 0x000000ff0c0c7208 */ /* 0x000fe20000000000 */
[----:B------:R-:W-:Y:S01]  /*5a50*/  STL [R1+0x84], R98 ;  /* 0x0000846201007387 */ /* 0x000fe20000100800 */
[----:B-1----:R-:W-:Y:S01]  /*5a60*/  MUFU.EX2 R120, R101 ;  /* 0x0000006500787308 */ /* 0x002fe20000000800 */
[--C-:B------:R-:W-:Y:S01]  /*5a70*/  FFMA.FTZ R53, R53, UR6, -R15.reuse ;  /* 0x0000000635357c23 */ /* 0x100fe2000801080f */
[----:B------:R-:W-:Y:S01]  /*5a80*/  FFMA.FTZ R52, R52, UR6, -R15 ;  /* 0x0000000634347c23 */ /* 0x000fe2000801080f */
[----:B------:R-:W-:Y:S01]  /*5a90*/  STL [R1+0x80], R97 ;  /* 0x0000806101007387 */ /* 0x000fe20000100800 */
[--C-:B------:R-:W-:Y:S01]  /*5aa0*/  FFMA.FTZ R67, R67, UR6, -R12.reuse ;  /* 0x0000000643437c23 */ /* 0x100fe2000801080c */
[--C-:B------:R-:W-:Y:S01]  /*5ab0*/  FFMA.FTZ R66, R66, UR6, -R12.reuse ;  /* 0x0000000642427c23 */ /* 0x100fe2000801080c */
[--C-:B------:R-:W-:Y:S01]  /*5ac0*/  FFMA.FTZ R63, R63, UR6, -R12.reuse ;  /* 0x000000063f3f7c23 */ /* 0x100fe2000801080c */
[----:B------:R-:W-:Y:S03]  /*5ad0*/  STL [R1+0x7c], R96 ;  /* 0x00007c6001007387 */ /* 0x000fe60000100800 */
[----:B--2---:R-:W1:Y:S01]  /*5ae0*/  MUFU.EX2 R119, R100 ;  /* 0x0000006400777308 */ /* 0x004e620000000800 */
[----:B------:R-:W-:Y:S01]  /*5af0*/  FSETP.NEU.FTZ.AND P0, PT, R154, -INF , PT ;  /* 0xff8000009a00780b */ /* 0x000fe20003f1d000 */
[--C-:B------:R-:W-:Y:S01]  /*5b00*/  FFMA.FTZ R62, R62, UR6, -R12.reuse ;  /* 0x000000063e3e7c23 */ /* 0x100fe2000801080c */
[----:B------:R-:W-:Y:S01]  /*5b10*/  STL [R1+0x78], R95 ;  /* 0x0000785f01007387 */ /* 0x000fe20000100800 */
[--C-:B------:R-:W-:Y:S01]  /*5b20*/  FFMA.FTZ R51, R51, UR6, -R12.reuse ;  /* 0x0000000633337c23 */ /* 0x100fe2000801080c */
[----:B------:R-:W-:Y:S01]  /*5b30*/  FSEL R233, R233, RZ, P0 ;  /* 0x000000ffe9e97208 */ /* 0x000fe20000000000 */
[--C-:B------:R-:W-:Y:S01]  /*5b40*/  FFMA.FTZ R50, R50, UR6, -R12.reuse ;  /* 0x0000000632327c23 */ /* 0x100fe2000801080c */
[----:B------:R-:W-:Y:S03]  /*5b50*/  STL [R1+0x74], R94 ;  /* 0x0000745e01007387 */ /* 0x000fe60000100800 */
[----:B---3--:R-:W-:Y:S01]  /*5b60*/  MUFU.EX2 R116, R67 ;  /* 0x0000004300747308 */ /* 0x008fe20000000800 */
[--C-:B------:R-:W-:Y:S01]  /*5b70*/  FFMA.FTZ R35, R35, UR6, -R12.reuse ;  /* 0x0000000623237c23 */ /* 0x100fe2000801080c */
[--C-:B------:R-:W-:Y:S01]  /*5b80*/  FFMA.FTZ R61, R61, UR6, -R233.reuse ;  /* 0x000000063d3d7c23 */ /* 0x100fe200080108e9 */
[----:B------:R-:W-:Y:S01]  /*5b90*/  STL [R1+0x70], R93 ;  /* 0x0000705d01007387 */ /* 0x000fe20000100800 */
[--C-:B------:R-:W-:Y:S01]  /*5ba0*/  FFMA.FTZ R60, R60, UR6, -R233.reuse ;  /* 0x000000063c3c7c23 */ /* 0x100fe200080108e9 */
[--C-:B------:R-:W-:Y:S01]  /*5bb0*/  FFMA.FTZ R34, R34, UR6, -R12.reuse ;  /* 0x0000000622227c23 */ /* 0x100fe2000801080c */
[--C-:B------:R-:W-:Y:S01]  /*5bc0*/  FFMA.FTZ R242, R19, UR6, -R12.reuse ;  /* 0x0000000613f27c23 */ /* 0x100fe2000801080c */
[----:B------:R2:W-:Y:S03]  /*5bd0*/  STL [R1+0x6c], R92 ;  /* 0x00006c5c01007387 */ /* 0x0005e60000100800 */
[----:B----4-:R-:W3:Y:S01]  /*5be0*/  MUFU.EX2 R113, R66 ;  /* 0x0000004200717308 */ /* 0x010ee20000000800 */
[--C-:B------:R-:W-:Y:S01]  /*5bf0*/  FFMA.FTZ R234, R5, UR6, -R233.reuse ;  /* 0x0000000605ea7c23 */ /* 0x100fe200080108e9 */
[----:B------:R-:W-:Y:S01]  /*5c00*/  FSETP.NEU.FTZ.AND P0, PT, R155, -INF , PT ;  /* 0xff8000009b00780b */ /* 0x000fe20003f1d000 */
[----:B------:R4:W-:Y:S01]  /*5c10*/  STL [R1+0x68], R91 ;  /* 0x0000685b01007387 */ /* 0x0009e20000100800 */
[--C-:B------:R-:W-:Y:S01]  /*5c20*/  FFMA.FTZ R241, R18, UR6, -R12.reuse ;  /* 0x0000000612f17c23 */ /* 0x100fe2000801080c */
[--C-:B------:R-:W-:Y:S01]  /*5c30*/  FFMA.FTZ R57, R57, UR6, -R233.reuse ;  /* 0x0000000639397c23 */ /* 0x100fe200080108e9 */
[----:B------:R-:W-:Y:S01]  /*5c40*/  FSEL R159, R159, RZ, P0 ;  /* 0x000000ff9f9f7208 */ /* 0x000fe20000000000 */
[----:B------:R1:W-:Y:S03]  /*5c50*/  STL [R1+0x64], R90 ;  /* 0x0000645a01007387 */ /* 0x0003e60000100800 */
[----:B------:R-:W-:Y:S01]  /*5c60*/  MUFU.EX2 R112, R61 ;  /* 0x0000003d00707308 */ /* 0x000fe20000000800 */
[--C-:B------:R-:W-:Y:S01]  /*5c70*/  FFMA.FTZ R56, R56, UR6, -R233.reuse ;  /* 0x0000000638387c23 */ /* 0x100fe200080108e9 */
[--C-:B------:R-:W-:Y:S01]  /*5c80*/  FFMA.FTZ R45, R45, UR6, -R233.reuse ;  /* 0x000000062d2d7c23 */ /* 0x100fe200080108e9 */
[----:B------:R3:W-:Y:S01]  /*5c90*/  STL [R1+0x60], R89 ;  /* 0x0000605901007387 */ /* 0x0007e20000100800 */
[--C-:B------:R-:W-:Y:S01]  /*5ca0*/  FFMA.FTZ R44, R44, UR6, -R233.reuse ;  /* 0x000000062c2c7c23 */ /* 0x100fe200080108e9 */
[--C-:B------:R-:W-:Y:S01]  /*5cb0*/  FFMA.FTZ R41, R41, UR6, -R233.reuse ;  /* 0x0000000629297c23 */ /* 0x100fe200080108e9 */
[--C-:B------:R-:W-:Y:S01]  /*5cc0*/  FFMA.FTZ R40, R40, UR6, -R233.reuse ;  /* 0x0000000628287c23 */ /* 0x100fe200080108e9 */
[----:B------:R3:W-:Y:S03]  /*5cd0*/  STL [R1+0x5c], R88 ;  /* 0x00005c5801007387 */ /* 0x0007e60000100800 */
[----:B------:R-:W-:Y:S01]  /*5ce0*/  MUFU.EX2 R99, R60 ;  /* 0x0000003c00637308 */ /* 0x000fe20000000800 */
[--C-:B------:R-:W-:Y:S01]  /*5cf0*/  FFMA.FTZ R29, R29, UR6, -R233.reuse ;  /* 0x000000061d1d7c23 */ /* 0x100fe200080108e9 */
[--C-:B------:R-:W-:Y:S01]  /*5d00*/  FFMA.FTZ R28, R28, UR6, -R233.reuse ;  /* 0x000000061c1c7c23 */ /* 0x100fe200080108e9 */
[----:B------:R3:W-:Y:S01]  /*5d10*/  STL [R1+0x58], R87 ;  /* 0x0000585701007387 */ /* 0x0007e20000100800 */
[--C-:B------:R-:W-:Y:S01]  /*5d20*/  FFMA.FTZ R25, R25, UR6, -R233.reuse ;  /* 0x0000000619197c23 */ /* 0x100fe200080108e9 */
[----:B------:R-:W-:Y:S01]  /*5d30*/  FFMA.FTZ R24, R24, UR6, -R233 ;  /* 0x0000000618187c23 */ /* 0x000fe200080108e9 */
[--C-:B------:R-:W-:Y:S01]  /*5d40*/  FFMA.FTZ R59, R59, UR6, -R159.reuse ;  /* 0x000000063b3b7c23 */ /* 0x100fe2000801089f */
[----:B------:R3:W-:Y:S03]  /*5d50*/  STL [R1+0x54], R86 ;  /* 0x0000545601007387 */ /* 0x0007e60000100800 */
[----:B--2---:R-:W-:Y:S01]  /*5d60*/  MUFU.EX2 R92, R65 ;  /* 0x00000041005c7308 */ /* 0x004fe20000000800 */
[--C-:B------:R-:W-:Y:S01]  /*5d70*/  FFMA.FTZ R58, R58, UR6, -R159.reuse ;  /* 0x000000063a3a7c23 */ /* 0x100fe2000801089f */
[--C-:B------:R-:W-:Y:S01]  /*5d80*/  FFMA.FTZ R55, R55, UR6, -R159.reuse ;  /* 0x0000000637377c23 */ /* 0x100fe2000801089f */
[----:B------:R2:W-:Y:S01]  /*5d90*/  STL [R1+0x50], R85 ;  /* 0x0000505501007387 */ /* 0x0005e20000100800 */
[--C-:B------:R-:W-:Y:S01]  /*5da0*/  FFMA.FTZ R54, R54, UR6, -R159.reuse ;  /* 0x0000000636367c23 */ /* 0x100fe2000801089f */
[--C-:B------:R-:W-:Y:S01]  /*5db0*/  FFMA.FTZ R43, R43, UR6, -R159.reuse ;  /* 0x000000062b2b7c23 */ /* 0x100fe2000801089f */
[--C-:B------:R-:W-:Y:S01]  /*5dc0*/  FFMA.FTZ R42, R42, UR6, -R159.reuse ;  /* 0x000000062a2a7c23 */ /* 0x100fe2000801089f */
[----:B------:R-:W-:Y:S03]  /*5dd0*/  STL [R1+0x4c], R84 ;  /* 0x00004c5401007387 */ /* 0x000fe60000100800 */
[----:B----4-:R-:W4:Y:S01]  /*5de0*/  MUFU.EX2 R91, R64 ;  /* 0x00000040005b7308 */ /* 0x010f220000000800 */
[--C-:B------:R-:W-:Y:S01]  /*5df0*/  FFMA.FTZ R39, R39, UR6, -R159.reuse ;  /* 0x0000000627277c23 */ /* 0x100fe2000801089f */
[--C-:B------:R-:W-:Y:S01]  /*5e00*/  FFMA.FTZ R38, R38, UR6, -R159.reuse ;  /* 0x0000000626267c23 */ /* 0x100fe2000801089f */
[----:B------:R-:W-:Y:S01]  /*5e10*/  STL [R1+0x48], R83 ;  /* 0x0000485301007387 */ /* 0x000fe20000100800 */
[--C-:B------:R-:W-:Y:S01]  /*5e20*/  FFMA.FTZ R231, R8, UR6, -R159.reuse ;  /* 0x0000000608e77c23 */ /* 0x100fe2000801089f */
[----:B------:R-:W-:Y:S01]  /*5e30*/  FFMA.FTZ R164, R7, UR6, -R159 ;  /* 0x0000000607a47c23 */ /* 0x000fe2000801089f */
[--C-:B------:R-:W-:Y:S01]  /*5e40*/  FFMA.FTZ R47, R47, UR6, -R12.reuse ;  /* 0x000000062f2f7c23 */ /* 0x100fe2000801080c */
[----:B------:R-:W-:Y:S03]  /*5e50*/  STL [R1+0x44], R82 ;  /* 0x0000445201007387 */ /* 0x000fe60000100800 */
[----:B-1----:R-:W-:Y:S01]  /*5e60*/  MUFU.EX2 R90, R63 ;  /* 0x0000003f005a7308 */ /* 0x002fe20000000800 */
[--C-:B------:R-:W-:Y:S01]  /*5e70*/  FFMA.FTZ R46, R46, UR6, -R12.reuse ;  /* 0x000000062e2e7c23 */ /* 0x100fe2000801080c */
[--C-:B------:R-:W-:Y:S01]  /*5e80*/  FFMA.FTZ R37, R37, UR6, -R15.reuse ;  /* 0x0000000625257c23 */ /* 0x100fe2000801080f */
[----:B------:R-:W-:Y:S01]  /*5e90*/  STL [R1+0x40], R81 ;  /* 0x0000405101007387 */ /* 0x000fe20000100800 */
[--C-:B------:R-:W-:Y:S01]  /*5ea0*/  FFMA.FTZ R36, R36, UR6, -R15.reuse ;  /* 0x0000000624247c23 */ /* 0x100fe2000801080f */
[--C-:B------:R-:W-:Y:S01]  /*5eb0*/  FFMA.FTZ R244, R21, UR6, -R15.reuse ;  /* 0x0000000615f47c23 */ /* 0x100fe2000801080f */
[----:B------:R-:W-:Y:S01]  /*5ec0*/  FFMA.FTZ R243, R20, UR6, -R15 ;  /* 0x0000000614f37c23 */ /* 0x000fe2000801080f */
[----:B------:R-:W-:Y:S03]  /*5ed0*/  STL [R1+0x3c], R80 ;  /* 0x00003c5001007387 */ /* 0x000fe60000100800 */
[----:B---3--:R-:W-:Y:S01]  /*5ee0*/  MUFU.EX2 R89, R62 ;  /* 0x0000003e00597308 */ /* 0x008fe20000000800 */
[--C-:B------:R-:W-:Y:S01]  /*5ef0*/  FFMA.FTZ R236, R11, UR6, -R233.reuse ;  /* 0x000000060bec7c23 */ /* 0x100fe200080108e9 */
[--C-:B------:R-:W-:Y:S01]  /*5f00*/  FFMA.FTZ R235, R10, UR6, -R233.reuse ;  /* 0x000000060aeb7c23 */ /* 0x100fe200080108e9 */
[----:B------:R-:W-:Y:S01]  /*5f10*/  STL [R1+0x38], R79 ;  /* 0x0000384f01007387 */ /* 0x000fe20000100800 */
[----:B------:R-:W-:Y:S01]  /*5f20*/  FFMA.FTZ R233, R4, UR6, -R233 ;  /* 0x0000000604e97c23 */ /* 0x000fe200080108e9 */
[----:B------:R-:W-:Y:S01]  /*5f30*/  FFMA.FTZ R15, R16, UR6, -R15 ;  /* 0x00000006100f7c23 */ /* 0x000fe2000801080f */
[--C-:B------:R-:W-:Y:S01]  /*5f40*/  FFMA.FTZ R252, R27, UR6, -R159.reuse ;  /* 0x000000061bfc7c23 */ /* 0x100fe2000801089f */
[----:B------:R-:W-:Y:S03]  /*5f50*/  STL [R1+0x34], R78 ;  /* 0x0000344e01007387 */ /* 0x000fe60000100800 */
[----:B------:R-:W-:Y:S01]  /*5f60*/  MUFU.EX2 R98, R59 ;  /* 0x0000003b00627308 */ /* 0x000fe20000000800 */
[--C-:B------:R-:W-:Y:S01]  /*5f70*/  FFMA.FTZ R251, R26, UR6, -R159.reuse ;  /* 0x000000061afb7c23 */ /* 0x100fe2000801089f */
[--C-:B------:R-:W-:Y:S01]  /*5f80*/  FFMA.FTZ R250, R23, UR6, -R159.reuse ;  /* 0x0000000617fa7c23 */ /* 0x100fe2000801089f */
[----:B------:R-:W-:Y:S01]  /*5f90*/  STL [R1+0x30], R77 ;  /* 0x0000304d01007387 */ /* 0x000fe20000100800 */
[--C-:B------:R-:W-:Y:S01]  /*5fa0*/  FFMA.FTZ R249, R22, UR6, -R159.reuse ;  /* 0x0000000616f97c23 */ /* 0x100fe2000801089f */
[--C-:B------:R-:W-:Y:S01]  /*5fb0*/  FFMA.FTZ R232, R9, UR6, -R159.reuse ;  /* 0x0000000609e87c23 */ /* 0x100fe2000801089f */
[----:B------:R-:W-:Y:S01]  /*5fc0*/  FFMA.FTZ R159, R6, UR6, -R159 ;  /* 0x00000006069f7c23 */ /* 0x000fe2000801089f */
[----:B------:R1:W-:Y:S03]  /*5fd0*/  STL [R1+0x2c], R76 ;  /* 0x00002c4c01007387 */ /* 0x0003e60000100800 */
[----:B------:R-:W3:Y:S01]  /*5fe0*/  MUFU.EX2 R97, R58 ;  /* 0x0000003a00617308 */ /* 0x000ee20000000800 */
[--C-:B------:R-:W-:Y:S01]  /*5ff0*/  FFMA.FTZ R246, R31, UR6, -R12.reuse ;  /* 0x000000061ff67c23 */ /* 0x100fe2000801080c */
[--C-:B------:R-:W-:Y:S01]  /*6000*/  FFMA.FTZ R245, R30, UR6, -R12.reuse ;  /* 0x000000061ef57c23 */ /* 0x100fe2000801080c */
[----:B------:R4:W-:Y:S01]  /*6010*/  STL [R1+0x28], R75 ;  /* 0x0000284b01007387 */ /* 0x0009e20000100800 */
[--C-:B------:R-:W-:Y:S01]  /*6020*/  FFMA.FTZ R238, R14, UR6, -R12.reuse ;  /* 0x000000060eee7c23 */ /* 0x100fe2000801080c */
[----:B------:R-:W-:Y:S01]  /*6030*/  FFMA.FTZ R12, R13, UR6, -R12 ;  /* 0x000000060d0c7c23 */ /* 0x000fe2000801080c */
[----:B------:R-:W-:Y:S01]  /*6040*/  FMUL.FTZ R169, R169, UR5 ;  /* 0x00000005a9a97c20 */ /* 0x000fe20008410000 */
[----:B------:R3:W-:Y:S03]  /*6050*/  STL [R1+0x24], R74 ;  /* 0x0000244a01007387 */ /* 0x0007e60000100800 */
[----:B------:R-:W-:Y:S01]  /*6060*/  MUFU.EX2 R96, R57 ;  /* 0x0000003900607308 */ /* 0x000fe20000000800 */
[----:B------:R-:W-:Y:S01]  /*6070*/  FFMA.FTZ R170, -R170, R170, 1 ;  /* 0x3f800000aaaa7423 */ /* 0x000fe200000101aa */
[----:B------:R-:W-:Y:S01]  /*6080*/  FFMA.FTZ R171, -R171, R171, 1 ;  /* 0x3f800000abab7423 */ /* 0x000fe200000101ab */
[----:B------:R3:W-:Y:S01]  /*6090*/  STL [R1+0x20], R73 ;  /* 0x0000204901007387 */ /* 0x0007e20000100800 */
[----:B------:R-:W-:Y:S01]  /*60a0*/  FFMA.FTZ R172, -R172, R172, 1 ;  /* 0x3f800000acac7423 */ /* 0x000fe200000101ac */
[----:B------:R-:W-:Y:S01]  /*60b0*/  FMUL.FTZ R170, R170, UR5 ;  /* 0x00000005aaaa7c20 */ /* 0x000fe20008410000 */
[----:B------:R-:W-:Y:S01]  /*60c0*/  FMUL.FTZ R171, R171, UR5 ;  /* 0x00000005abab7c20 */ /* 0x000fe20008410000 */
[----:B------:R3:W-:Y:S03]  /*60d0*/  STL [R1+0x1c], R72 ;  /* 0x00001c4801007387 */ /* 0x0007e60000100800 */
[----:B------:R-:W3:Y:S01]  /*60e0*/  MUFU.EX2 R95, R56 ;  /* 0x00000038005f7308 */ /* 0x000ee20000000800 */
[----:B------:R-:W-:Y:S01]  /*60f0*/  FMUL.FTZ R172, R172, UR5 ;  /* 0x00000005acac7c20 */ /* 0x000fe20008410000 */
[----:B------:R-:W-:Y:S01]  /*6100*/  FFMA.FTZ R186, -R186, R186, 1 ;  /* 0x3f800000baba7423 */ /* 0x000fe200000101ba */
[----:B------:R3:W-:Y:S01]  /*6110*/  STL [R1+0x18], R71 ;  /* 0x0000184701007387 */ /* 0x0007e20000100800 */
[----:B------:R-:W-:Y:S01]  /*6120*/  FFMA.FTZ R173, -R173, R173, 1 ;  /* 0x3f800000adad7423 */ /* 0x000fe200000101ad */
[----:B------:R-:W-:Y:S01]  /*6130*/  FFMA.FTZ R174, -R174, R174, 1 ;  /* 0x3f800000aeae7423 */ /* 0x000fe200000101ae */
[----:B------:R-:W-:Y:S01]  /*6140*/  FMUL.FTZ R186, R186, UR5 ;  /* 0x00000005baba7c20 */ /* 0x000fe20008410000 */
[----:B------:R3:W-:Y:S03]  /*6150*/  STL [R1+0x14], R70 ;  /* 0x0000144601007387 */ /* 0x0007e60000100800 */
[----:B------:R-:W-:Y:S01]  /*6160*/  MUFU.EX2 R94, R55 ;  /* 0x00000037005e7308 */ /* 0x000fe20000000800 */
[----:B------:R-:W-:Y:S01]  /*6170*/  FMUL.FTZ R173, R173, UR5 ;  /* 0x00000005adad7c20 */ /* 0x000fe20008410000 */
[----:B------:R-:W-:Y:S01]  /*6180*/  FMUL.FTZ R174, R174, UR5 ;  /* 0x00000005aeae7c20 */ /* 0x000fe20008410000 */
[----:B------:R3:W-:Y:S01]  /*6190*/  STL [R1+0x10], R69 ;  /* 0x0000104501007387 */ /* 0x0007e20000100800 */
[----:B------:R-:W-:Y:S01]  /*61a0*/  FFMA.FTZ R179, -R179, R179, 1 ;  /* 0x3f800000b3b37423 */ /* 0x000fe200000101b3 */
[----:B------:R-:W-:Y:S01]  /*61b0*/  FFMA.FTZ R187, -R187, R187, 1 ;  /* 0x3f800000bbbb7423 */ /* 0x000fe200000101bb */
[----:B------:R-:W-:Y:S01]  /*61c0*/  FFMA.FTZ R177, -R177, R177, 1 ;  /* 0x3f800000b1b17423 */ /* 0x000fe200000101b1 */
[----:B------:R3:W-:Y:S03]  /*61d0*/  STL [R1+0xc], R68 ;  /* 0x00000c4401007387 */ /* 0x0007e60000100800 */
[----:B------:R-:W-:Y:S01]  /*61e0*/  MUFU.EX2 R93, R54 ;  /* 0x00000036005d7308 */ /* 0x000fe20000000800 */
[----:B------:R-:W-:Y:S01]  /*61f0*/  FMUL.FTZ R179, R179, UR5 ;  /* 0x00000005b3b37c20 */ /* 0x000fe20008410000 */
[----:B------:R-:W-:Y:S01]  /*6200*/  FMUL.FTZ R187, R187, UR5 ;  /* 0x00000005bbbb7c20 */ /* 0x000fe20008410000 */
[----:B------:R3:W-:Y:S01]  /*6210*/  STL [R1+0x8], R3 ;  /* 0x0000080301007387 */ /* 0x0007e20000100800 */
[----:B------:R-:W-:Y:S01]  /*6220*/  FMUL.FTZ R177, R177, UR5 ;  /* 0x00000005b1b17c20 */ /* 0x000fe20008410000 */
[----:B------:R-:W-:Y:S01]  /*6230*/  FFMA.FTZ R180, -R180, R180, 1 ;  /* 0x3f800000b4b47423 */ /* 0x000fe200000101b4 */
[----:B------:R-:W-:Y:S01]  /*6240*/  FFMA.FTZ R184, -R184, R184, 1 ;  /* 0x3f800000b8b87423 */ /* 0x000fe200000101b8 */
[----:B------:R3:W-:Y:S03]  /*6250*/  STL [R1+0x4], R2 ;  /* 0x0000040201007387 */ /* 0x0007e60000100800 */
[----:B------:R-:W-:Y:S01]  /*6260*/  MUFU.EX2 R88, R53 ;  /* 0x0000003500587308 */ /* 0x000fe20000000800 */
[----:B------:R-:W-:Y:S01]  /*6270*/  FMUL.FTZ R180, R180, UR5 ;  /* 0x00000005b4b47c20 */ /* 0x000fe20008410000 */
[----:B------:R-:W-:Y:S01]  /*6280*/  FMUL.FTZ R184, R184, UR5 ;  /* 0x00000005b8b87c20 */ /* 0x000fe20008410000 */
[----:B------:R3:W-:Y:S01]  /*6290*/  STL [R1], R0 ;  /* 0x0000000001007387 */ /* 0x0007e20000100800 */
[----:B------:R-:W-:Y:S01]  /*62a0*/  FFMA.FTZ R185, -R185, R185, 1 ;  /* 0x3f800000b9b97423 */ /* 0x000fe200000101b9 */
[----:B------:R-:W-:Y:S01]  /*62b0*/  FFMA.FTZ R178, -R178, R178, 1 ;  /* 0x3f800000b2b27423 */ /* 0x000fe200000101b2 */
[----:B------:R-:W-:Y:S01]  /*62c0*/  FFMA.FTZ R175, -R175, R175, 1 ;  /* 0x3f800000afaf7423 */ /* 0x000fe200000101af */
[----:B------:R-:W-:Y:S03]  /*62d0*/  UISETP.GT.AND UP3, UPT, UR8, UR21, UPT ;  /* 0x000000150800728c */ /* 0x000fe6000bf64270 */
[----:B------:R-:W-:Y:S01]  /*62e0*/  MUFU.EX2 R87, R52 ;  /* 0x0000003400577308 */ /* 0x000fe20000000800 */
[----:B------:R-:W-:Y:S01]  /*62f0*/  FMUL.FTZ R185, R185, UR5 ;  /* 0x00000005b9b97c20 */ /* 0x000fe20008410000 */
[----:B------:R-:W-:Y:S01]  /*6300*/  FMUL.FTZ R178, R178, UR5 ;  /* 0x00000005b2b27c20 */ /* 0x000fe20008410000 */
[----:B------:R-:W-:Y:S01]  /*6310*/  FFMA.FTZ R176, -R176, R176, 1 ;  /* 0x3f800000b0b07423 */ /* 0x000fe200000101b0 */
[----:B------:R-:W-:Y:S01]  /*6320*/  FFMA.FTZ R197, -R197, R197, 1 ;  /* 0x3f800000c5c57423 */ /* 0x000fe200000101c5 */
[----:B------:R-:W-:Y:S01]  /*6330*/  PLOP3.LUT P1, PT, PT, PT, UP3, 0x80, 0x0 ;  /* 0x000000000000781c */ /* 0x000fe20003f2f038 */
[----:B------:R-:W-:Y:S01]  /*6340*/  FFMA.FTZ R198, -R198, R198, 1 ;  /* 0x3f800000c6c67423 */ /* 0x000fe200000101c6 */
[----:B------:R-:W-:Y:S03]  /*6350*/  FFMA.FTZ R199, -R199, R199, 1 ;  /* 0x3f800000c7c77423 */ /* 0x000fe600000101c7 */
[----:B------:R-:W-:Y:S01]  /*6360*/  MUFU.EX2 R86, R51 ;  /* 0x0000003300567308 */ /* 0x000fe20000000800 */
[----:B------:R-:W-:Y:S01]  /*6370*/  FFMA.FTZ R204, -R204, R204, 1 ;  /* 0x3f800000cccc7423 */ /* 0x000fe200000101cc */
[----:B------:R-:W-:Y:S01]  /*6380*/  FFMA.FTZ R207, -R207, R207, 1 ;  /* 0x3f800000cfcf7423 */ /* 0x000fe200000101cf */
[----:B------:R-:W-:Y:S01]  /*6390*/  FFMA.FTZ R209, -R209, R209, 1 ;  /* 0x3f800000d1d17423 */ /* 0x000fe200000101d1 */
[----:B------:R-:W-:Y:S01]  /*63a0*/  FFMA.FTZ R210, -R210, R210, 1 ;  /* 0x3f800000d2d27423 */ /* 0x000fe200000101d2 */
[----:B------:R-:W-:Y:S01]  /*63b0*/  FFMA.FTZ R214, -R214, R214, 1 ;  /* 0x3f800000d6d67423 */ /* 0x000fe200000101d6 */
[----:B------:R-:W-:Y:S01]  /*63c0*/  FFMA.FTZ R211, -R211, R211, 1 ;  /* 0x3f800000d3d37423 */ /* 0x000fe200000101d3 */
[----:B------:R-:W-:Y:S03]  /*63d0*/  FFMA.FTZ R212, -R212, R212, 1 ;  /* 0x3f800000d4d47423 */ /* 0x000fe600000101d4 */
[----:B--2---:R-:W2:Y:S01]  /*63e0*/  MUFU.EX2 R85, R50 ;  /* 0x0000003200557308 */ /* 0x004ea20000000800 */
[----:B------:R-:W-:Y:S01]  /*63f0*/  FFMA.FTZ R213, -R213, R213, 1 ;  /* 0x3f800000d5d57423 */ /* 0x000fe200000101d5 */
[----:B------:R-:W-:Y:S01]  /*6400*/  FFMA.FTZ R219, -R219, R219, 1 ;  /* 0x3f800000dbdb7423 */ /* 0x000fe200000101db */
[----:B------:R-:W-:Y:S01]  /*6410*/  FFMA.FTZ R216, -R216, R216, 1 ;  /* 0x3f800000d8d87423 */ /* 0x000fe200000101d8 */
[----:B------:R-:W-:Y:S01]  /*6420*/  FFMA.FTZ R217, -R217, R217, 1 ;  /* 0x3f800000d9d97423 */ /* 0x000fe200000101d9 */
[----:B------:R-:W-:Y:S01]  /*6430*/  FFMA.FTZ R218, -R218, R218, 1 ;  /* 0x3f800000dada7423 */ /* 0x000fe200000101da */
[----:B------:R-:W-:Y:S01]  /*6440*/  FFMA.FTZ R114, -R114, R114, 1 ;  /* 0x3f80000072727423 */ /* 0x000fe20000010172 */
[----:B------:R-:W-:Y:S03]  /*6450*/  FFMA.FTZ R115, -R115, R115, 1 ;  /* 0x3f80000073737423 */ /* 0x000fe60000010173 */
[----:B-1----:R-:W-:Y:S01]  /*6460*/  MUFU.EX2 R76, R49 ;  /* 0x00000031004c7308 */ /* 0x002fe20000000800 */
[----:B------:R-:W-:Y:S01]  /*6470*/  FFMA.FTZ R220, -R220, R220, 1 ;  /* 0x3f800000dcdc7423 */ /* 0x000fe200000101dc */
[----:B------:R-:W-:Y:S01]  /*6480*/  FFMA.FTZ R221, -R221, R221, 1 ;  /* 0x3f800000dddd7423 */ /* 0x000fe200000101dd */
[----:B------:R-:W-:Y:S01]  /*6490*/  FFMA.FTZ R222, -R222, R222, 1 ;  /* 0x3f800000dede7423 */ /* 0x000fe200000101de */
[----:B------:R-:W-:Y:S01]  /*64a0*/  FFMA.FTZ R223, -R223, R223, 1 ;  /* 0x3f800000dfdf7423 */ /* 0x000fe200000101df */
[----:B------:R-:W-:Y:S01]  /*64b0*/  FFMA.FTZ R224, -R224, R224, 1 ;  /* 0x3f800000e0e07423 */ /* 0x000fe200000101e0 */
[----:B------:R-:W-:Y:S01]  /*64c0*/  FFMA.FTZ R225, -R225, R225, 1 ;  /* 0x3f800000e1e17423 */ /* 0x000fe200000101e1 */
[----:B------:R-:W-:Y:S03]  /*64d0*/  FFMA.FTZ R226, -R226, R226, 1 ;  /* 0x3f800000e2e27423 */ /* 0x000fe600000101e2 */
[----:B----4-:R-:W1:Y:S01]  /*64e0*/  MUFU.EX2 R75, R48 ;  /* 0x00000030004b7308 */ /* 0x010e620000000800 */
[----:B------:R-:W-:Y:S01]  /*64f0*/  FFMA.FTZ R227, -R227, R227, 1 ;  /* 0x3f800000e3e37423 */ /* 0x000fe200000101e3 */
[----:B------:R-:W-:Y:S01]  /*6500*/  FFMA.FTZ R228, -R228, R228, 1 ;  /* 0x3f800000e4e47423 */ /* 0x000fe200000101e4 */
[----:B------:R-:W-:Y:S01]  /*6510*/  FFMA.FTZ R229, -R229, R229, 1 ;  /* 0x3f800000e5e57423 */ /* 0x000fe200000101e5 */
[----:B------:R-:W-:Y:S01]  /*6520*/  FFMA.FTZ R230, -R230, R230, 1 ;  /* 0x3f800000e6e67423 */ /* 0x000fe200000101e6 */
[----:B------:R-:W-:Y:S01]  /*6530*/  FMUL.FTZ R175, R175, UR5 ;  /* 0x00000005afaf7c20 */ /* 0x000fe20008410000 */
[----:B------:R-:W-:Y:S01]  /*6540*/  FMUL.FTZ R176, R176, UR5 ;  /* 0x00000005b0b07c20 */ /* 0x000fe20008410000 */
[----:B------:R-:W-:Y:S03]  /*6550*/  FMUL.FTZ R197, R197, UR5 ;  /* 0x00000005c5c57c20 */ /* 0x000fe60008410000 */
[----:B---3--:R-:W-:Y:S01]  /*6560*/  MUFU.EX2 R74, R47 ;  /* 0x0000002f004a7308 */ /* 0x008fe20000000800 */
[----:B------:R-:W-:Y:S01]  /*6570*/  FMUL.FTZ R198, R198, UR5 ;  /* 0x00000005c6c67c20 */ /* 0x000fe20008410000 */
[----:B------:R-:W-:Y:S01]  /*6580*/  FMUL.FTZ R199, R199, UR5 ;  /* 0x00000005c7c77c20 */ /* 0x000fe20008410000 */
[----:B------:R-:W-:Y:S01]  /*6590*/  FMUL.FTZ R204, R204, UR5 ;  /* 0x00000005cccc7c20 */ /* 0x000fe20008410000 */
[----:B------:R-:W-:Y:S01]  /*65a0*/  FMUL.FTZ R207, R207, UR5 ;  /* 0x00000005cfcf7c20 */ /* 0x000fe20008410000 */
[----:B------:R-:W-:Y:S01]  /*65b0*/  FMUL.FTZ R209, R209, UR5 ;  /* 0x00000005d1d17c20 */ /* 0x000fe20008410000 */
[----:B------:R-:W-:Y:S01]  /*65c0*/  FMUL.FTZ R210, R210, UR5 ;  /* 0x00000005d2d27c20 */ /* 0x000fe20008410000 */
[----:B------:R-:W-:Y:S03]  /*65d0*/  FMUL.FTZ R214, R214, UR5 ;  /* 0x00000005d6d67c20 */ /* 0x000fe60008410000 */
[----:B------:R-:W3:Y:S01]  /*65e0*/  MUFU.EX2 R73, R46 ;  /* 0x0000002e00497308 */ /* 0x000ee20000000800 */
        /* <DEDUP_REMOVED lines=21> */
[----:B------:R-:W-:Y:S04]  /*6740*/  FMUL.FTZ R230, R230, UR5 ;  /* 0x00000005e6e67c20 */ /* 0x000fe80008410000 */
        /* <DEDUP_REMOVED lines=38> */
[----:B------:R-:W-:Y:S02]  /*69b0*/  F2FP.BF16.F32.PACK_AB R5, R119, R120 ;  /* 0x000000787705723e */ /* 0x000fe400000010ff */
[----:B------:R-:W-:Y:S02]  /*69c0*/  F2FP.BF16.F32.PACK_AB R4, R113, R116 ;  /* 0x000000747104723e */ /* 0x000fe400000010ff */
[----:B------:R-:W-:Y:S01]  /*69d0*/  F2FP.BF16.F32.PACK_AB R6, R91, R92 ;  /* 0x0000005c5b06723e */ /* 0x000fe200000010ff */
[----:B------:R2:W-:Y:S01]  /*69e0*/  STS [R136+0x12000], R5 ;  /* 0x0120000588007388 */ /* 0x0005e20000000800 */
[----:B------:R-:W-:Y:S02]  /*69f0*/  F2FP.BF16.F32.PACK_AB R8, R99, R112 ;  /* 0x000000706308723e */ /* 0x000fe400000010ff */
[----:B------:R-:W-:Y:S01]  /*6a00*/  F2FP.BF16.F32.PACK_AB R7, R97, R98 ;  /* 0x000000626107723e */ /* 0x000fe200000010ff */
[----:B------:R1:W-:Y:S04]  /*6a10*/  STS [R136+0x12400], R4 ;  /* 0x0124000488007388 */ /* 0x0003e80000000800 */
[----:B------:R3:W-:Y:S01]  /*6a20*/  STS [R142+0x12000], R6 ;  /* 0x012000068e007388 */ /* 0x0007e20000000800 */
[----:B--2---:R-:W-:Y:S02]  /*6a30*/  F2FP.BF16.F32.PACK_AB R5, R89, R90 ;  /* 0x0000005a5905723e */ /* 0x004fe400000010ff */
[----:B-1----:R-:W-:Y:S03]  /*6a40*/  F2FP.BF16.F32.PACK_AB R4, R95, R96 ;  /* 0x000000605f04723e */ /* 0x002fe600000010ff */
        /* <DEDUP_REMOVED lines=12> */
[----:B------:R4:W-:Y:S04]  /*6b10*/  STS [R143+0x12000], R5 ;  /* 0x012000058f007388 */ /* 0x0009e80000000800 */
[----:B------:R4:W-:Y:S01]  /*6b20*/  STS [R143+0x12400], R4 ;  /* 0x012400048f007388 */ /* 0x0009e20000000800 */
[----:B-1----:R-:W-:Y:S02]  /*6b30*/  F2FP.BF16.F32.PACK_AB R8, R0, R2 ;  /* 0x000000020008723e */ /* 0x002fe400000010ff */
[----:B--2---:R-:W-:Y:S02]  /*6b40*/  F2FP.BF16.F32.PACK_AB R7, R81, R82 ;  /* 0x000000525107723e */ /* 0x004fe400000010ff */
[----:B---3--:R-:W-:Y:S03]  /*6b50*/  F2FP.BF16.F32.PACK_AB R6, R79, R80 ;  /* 0x000000504f06723e */ /* 0x008fe600000010ff */
[----:B------:R1:W-:Y:S01]  /*6b60*/  STS [R141+0x14400], R7 ;  /* 0x014400078d007388 */ /* 0x0003e20000000800 */
[----:B----4-:R-:W-:Y:S02]  /*6b70*/  F2FP.BF16.F32.PACK_AB R5, R83, R84 ;  /* 0x000000545305723e */ /* 0x010fe400000010ff */
[----:B------:R-:W-:Y:S03]  /*6b80*/  F2FP.BF16.F32.PACK_AB R4, R77, R78 ;  /* 0x0000004e4d04723e */ /* 0x000fe600000010ff */
        /* <DEDUP_REMOVED lines=25> */
[----:B----4-:R-:W-:Y:S02]  /*6d20*/  F2FP.BF16.F32.PACK_AB R7, R231, R232 ;  /* 0x000000e8e707723e */ /* 0x010fe400000010ff */
[----:B------:R-:W-:Y:S05]  /*6d30*/  F2FP.BF16.F32.PACK_AB R6, R237, R238 ;  /* 0x000000eeed06723e */ /* 0x000fea00000010ff */
[----:B------:R-:W-:Y:S04]  /*6d40*/  STS [R144+0x12400], R6 ;  /* 0x0124000690007388 */ /* 0x000fe80000000800 */
[----:B------:R-:W-:Y:S04]  /*6d50*/  STS [R145+0x14000], R8 ;  /* 0x0140000891007388 */ /* 0x000fe80000000800 */
[----:B------:R-:W-:Y:S01]  /*6d60*/  STS [R145+0x14400], R7 ;  /* 0x0144000791007388 */ /* 0x000fe20000000800 */
[----:B-1----:R-:W-:Y:S02]  /*6d70*/  F2FP.BF16.F32.PACK_AB R5, R233, R234 ;  /* 0x000000eae905723e */ /* 0x002fe400000010ff */
[----:B--2---:R-:W-:Y:S03]  /*6d80*/  F2FP.BF16.F32.PACK_AB R4, R159, R164 ;  /* 0x000000a49f04723e */ /* 0x004fe600000010ff */
[----:B------:R-:W-:Y:S04]  /*6d90*/  STS [R144+0x14000], R5 ;  /* 0x0140000590007388 */ /* 0x000fe80000000800 */
[----:B------:R-:W-:Y:S04]  /*6da0*/  STS [R144+0x14400], R4 ;  /* 0x0144000490007388 */ /* 0x000fe80000000800 */
[----:B------:R-:W-:Y:S04]  /*6db0*/  LDSM.16.M88.4 R64, [R127+UR4+0x4000] ;  /* 0x004000047f40783b */ /* 0x000fe80008000200 */
[----:B------:R-:W1:Y:S04]  /*6dc0*/  LDSM.16.M88.4 R16, [R118+0x8000] ;  /* 0x008000007610783b */ /* 0x000e680000000200 */
[----:B------:R-:W2:Y:S04]  /*6dd0*/  LDSM.16.M88.4 R60, [R127+UR4+0x5000] ;  /* 0x005000047f3c783b */ /* 0x000ea80008000200 */
[----:B------:R-:W3:Y:S04]  /*6de0*/  LDSM.16.M88.4 R32, [R118+0x8400] ;  /* 0x008400007620783b */ /* 0x000ee80000000200 */
[----:B------:R-:W4:Y:S04]  /*6df0*/  LDSM.16.M88.4 R48, [R118+0x8800] ;  /* 0x008800007630783b */ /* 0x000f280000000200 */
[----:B------:R-:W4:Y:S04]  /*6e00*/  LDSM.16.M88.4 R100, [R118+0x8c00] ;  /* 0x008c00007664783b */ /* 0x000f280000000200 */
[----:B------:R-:W-:Y:S04]  /*6e10*/  LDSM.16.M88.4 R104, [R125] ;  /* 0x000000007d68783b */ /* 0x000fe80000000200 */
[----:B------:R-:W-:Y:S01]  /*6e20*/  LDSM.16.M88.4 R108, [R125+0x1000] ;  /* 0x001000007d6c783b */ /* 0x000fe20000000200 */
[-C--:B-1----:R-:W-:Y:S06]  /*6e30*/  HMMA.16816.F32.BF16 R4, R64, R16.reuse, RZ ;  /* 0x000000104004723c */ /* 0x082fec00000418ff */
        /* <DEDUP_REMOVED lines=19> */
[C---:B------:R-:W-:Y:S01]  /*6f70*/  HMMA.16816.F32.BF16 R16, R104.reuse, R102, R16 ;  /* 0x000000666810723c */ /* 0x040fe20000041810 */
[----:B------:R-:W1:Y:S05]  /*6f80*/  LDSM.16.M88.4 R100, [R117+0x8400] ;  /* 0x008400007564783b */ /* 0x000e6a0000000200 */
[C---:B-----5:R-:W-:Y:S01]  /*6f90*/  FADD.FTZ R4, -R168.reuse, R4 ;  /* 0x00000004a8047221 */ /* 0x060fe20000010100 */
[----:B------:R-:W-:Y:S01]  /*6fa0*/  FADD.FTZ R5, -R168, R5 ;  /* 0x00000005a8057221 */ /* 0x000fe20000010100 */
[----:B------:R-:W-:Y:S03]  /*6fb0*/  FADD.FTZ R6, -R167, R6 ;  /* 0x00000006a7067221 */ /* 0x000fe60000010100 */
[----:B------:R-:W-:Y:S01]  /*6fc0*/  FMUL.FTZ R4, R120, R4 ;  /* 0x0000000478047220 */ /* 0x000fe20000410000 */
[----:B------:R-:W-:Y:S01]  /*6fd0*/  FMUL.FTZ R5, R119, R5 ;  /* 0x0000000577057220 */ /* 0x000fe20000410000 */
[----:B------:R2:W5:Y:S01]  /*6fe0*/  LDL.LU R120, [R1+0x9c] ;  /* 0x00009c0001787983 */ /* 0x0005620000300800 */
[----:B------:R-:W-:Y:S01]  /*6ff0*/  FMUL.FTZ R6, R116, R6 ;  /* 0x0000000674067220 */ /* 0x000fe20000410000 */
[----:B------:R-:W-:Y:S01]  /*7000*/  FADD.FTZ R7, -R167, R7 ;  /* 0x00000007a7077221 */ /* 0x000fe20000010100 */
[C---:B------:R-:W-:Y:S01]  /*7010*/  FADD.FTZ R8, -R166.reuse, R8 ;  /* 0x00000008a6087221 */ /* 0x040fe20000010100 */
[----:B------:R2:W5:Y:S01]  /*7020*/  LDL.LU R119, [R1+0x98] ;  /* 0x0000980001777983 */ /* 0x0005620000300800 */
[----:B------:R-:W-:Y:S01]  /*7030*/  FADD.FTZ R9, -R166, R9 ;  /* 0x00000009a6097221 */ /* 0x000fe20000010100 */
[----:B------:R-:W-:Y:S01]  /*7040*/  FMUL.FTZ R7, R113, R7 ;  /* 0x0000000771077220 */ /* 0x000fe20000410000 */
        /* <DEDUP_REMOVED lines=17> */
[----:B------:R-:W-:Y:S01]  /*7160*/  FADD.FTZ R18, -R167, R18 ;  /* 0x00000012a7127221 */ /* 0x000fe20000010100 */
[----:B------:R-:W-:Y:S01]  /*7170*/  FMUL.FTZ R17, R91, R17 ;  /* 0x000000115b117220 */ /* 0x000fe20000410000 */
[----:B------:R-:W-:Y:S01]  /*7180*/  FADD.FTZ R19, -R167, R19 ;  /* 0x00000013a7137221 */ /* 0x000fe20000010100 */
[C---:B------:R-:W-:Y:S01]  /*7190*/  FADD.FTZ R10, -R165.reuse, R10 ;  /* 0x0000000aa50a7221 */ /* 0x040fe20000010100 */
[----:B------:R-:W-:Y:S01]  /*71a0*/  FMUL.FTZ R18, R90, R18 ;  /* 0x000000125a127220 */ /* 0x000fe20000410000 */
[----:B------:R-:W-:Y:S01]  /*71b0*/  FADD.FTZ R11, -R165, R11 ;  /* 0x0000000ba50b7221 */ /* 0x000fe20000010100 */
[----:B------:R-:W-:Y:S01]  /*71c0*/  FMUL.FTZ R19, R89, R19 ;  /* 0x0000001359137220 */ /* 0x000fe20000410000 */
[----:B------:R-:W-:Y:S01]  /*71d0*/  FMUL.FTZ R10, R98, R10 ;  /* 0x0000000a620a7220 */ /* 0x000fe20000410000 */
[----:B------:R-:W-:Y:S01]  /*71e0*/  FMUL.FTZ R4, R4, R169 ;  /* 0x000000a904047220 */ /* 0x000fe20000410000 */
[----:B------:R2:W5:Y:S01]  /*71f0*/  LDL.LU R98, [R1+0x84] ;  /* 0x0000840001627983 */ /* 0x0005620000300800 */
[----:B------:R-:W-:Y:S01]  /*7200*/  FMUL.FTZ R11, R97, R11 ;  /* 0x0000000b610b7220 */ /* 0x000fe20000410000 */
[-C--:B-1----:R-:W-:Y:S02]  /*7210*/  HMMA.16816.F32.BF16 R20, R104, R100.reuse, R20 ;  /* 0x000000646814723c */ /* 0x082fe40000041814 */
[----:B------:R2:W5:Y:S01]  /*7220*/  LDL.LU R97, [R1+0x80] ;  /* 0x0000800001617983 */ /* 0x0005620000300800 */
[----:B------:R-:W-:Y:S01]  /*7230*/  FMUL.FTZ R5, R5, R170 ;  /* 0x000000aa05057220 */ /* 0x000fe20000410000 */
[----:B------:R-:W-:Y:S01]  /*7240*/  FMUL.FTZ R6, R6, R171 ;  /* 0x000000ab06067220 */ /* 0x000fe20000410000 */
[----:B------:R-:W-:Y:S01]  /*7250*/  FMUL.FTZ R7, R7, R172 ;  /* 0x000000ac07077220 */ /* 0x000fe20000410000 */
[----:B------:R2:W5:Y:S01]  /*7260*/  LDL.LU R96, [R1+0x7c] ;  /* 0x00007c0001607983 */ /* 0x0005620000300800 */
[C---:B------:R-:W-:Y:S03]  /*7270*/  HMMA.16816.F32.BF16 R24, R108.reuse, R100, R24 ;  /* 0x000000646c18723c */ /* 0x040fe60000041818 */
[----:B------:R2:W5:Y:S01]  /*7280*/  LDL.LU R95, [R1+0x78] ;  /* 0x00007800015f7983 */ /* 0x0005620000300800 */
[----:B------:R-:W-:Y:S01]  /*7290*/  FMUL.FTZ R173, R8, R173 ;  /* 0x000000ad08ad7220 */ /* 0x000fe20000410000 */
[----:B------:R-:W-:Y:S01]  /*72a0*/  F2FP.BF16.F32.PACK_AB R8, R7, R6 ;  /* 0x000000060708723e */ /* 0x000fe200000010ff */
[----:B------:R-:W-:Y:S01]  /*72b0*/  FFMA.FTZ R7, -R181, R181, 1 ;  /* 0x3f800000b5077423 */ /* 0x000fe200000101b5 */
[----:B------:R2:W5:Y:S01]  /*72c0*/  LDL.LU R94, [R1+0x74] ;  /* 0x00007400015e7983 */ /* 0x0005620000300800 */
[----:B------:R-:W-:Y:S01]  /*72d0*/  FFMA.FTZ R6, -R182, R182, 1 ;  /* 0x3f800000b6067423 */ /* 0x000fe200000101b6 */
[-C--:B------:R-:W-:Y:S02]  /*72e0*/  HMMA.16816.F32.BF16 R28, R108, R102.reuse, R28 ;  /* 0x000000666c1c723c */ /* 0x080fe4000004181c */
[----:B------:R2:W5:Y:S01]  /*72f0*/  LDL.LU R93, [R1+0x70] ;  /* 0x00007000015d7983 */ /* 0x0005620000300800 */
[----:B------:R-:W-:Y:S01]  /*7300*/  FMUL.FTZ R7, R7, UR5 ;  /* 0x0000000507077c20 */ /* 0x000fe20008410000 */
[----:B------:R-:W-:Y:S01]  /*7310*/  FMUL.FTZ R6, R6, UR5 ;  /* 0x0000000506067c20 */ /* 0x000fe20008410000 */
[----:B------:R-:W-:Y:S01]  /*7320*/  FMUL.FTZ R174, R9, R174 ;  /* 0x000000ae09ae7220 */ /* 0x000fe20000410000 */
[----:B------:R-:W-:Y:S01]  /*7330*/  F2FP.BF16.F32.PACK_AB R9, R5, R4 ;  /* 0x000000040509723e */ /* 0x000fe200000010ff */
[----:B------:R2:W5:Y:S01]  /*7340*/  LDL.LU R92, [R1+0x6c] ;  /* 0x00006c00015c7983 */ /* 0x0005620000300800 */
[----:B------:R-:W-:Y:S01]  /*7350*/  FMUL.FTZ R16, R16, R7 ;  /* 0x0000000710107220 */ /* 0x000fe20000410000 */
[C---:B------:R-:W-:Y:S02]  /*7360*/  HMMA.16816.F32.BF16 R32, R104.reuse, R102, R32 ;  /* 0x000000666820723c */ /* 0x040fe40000041820 */
[----:B------:R2:W5:Y:S02]  /*7370*/  LDL.LU R91, [R1+0x68] ;  /* 0x00006800015b7983 */ /* 0x0005640000300800 */
[----:B------:R-:W-:Y:S01]  /*7380*/  FMUL.FTZ R17, R17, R6 ;  /* 0x0000000611117220 */ /* 0x000fe20000410000 */
[----:B------:R-:W-:Y:S01]  /*7390*/  FFMA.FTZ R5, -R183, R183, 1 ;  /* 0x3f800000b7057423 */ /* 0x000fe200000101b7 */
[----:B------:R2:W5:Y:S01]  /*73a0*/  LDL.LU R90, [R1+0x64] ;  /* 0x00006400015a7983 */ /* 0x0005620000300800 */
[----:B------:R-:W-:Y:S01]  /*73b0*/  FFMA.FTZ R4, -R188, R188, 1 ;  /* 0x3f800000bc047423 */ /* 0x000fe200000101bc */
[----:B------:R-:W-:Y:S02]  /*73c0*/  FADD.FTZ R20, -R168, R20 ;  /* 0x00000014a8147221 */ /* 0x000fe40000010100 */
[----:B------:R2:W5:Y:S01]  /*73d0*/  LDL.LU R89, [R1+0x60] ;  /* 0x0000600001597983 */ /* 0x0005620000300800 */
[----:B------:R-:W-:Y:S01]  /*73e0*/  FMUL.FTZ R5, R5, UR5 ;  /* 0x0000000505057c20 */ /* 0x000fe20008410000 */
[----:B------:R-:W-:Y:S01]  /*73f0*/  FMUL.FTZ R4, R4, UR5 ;  /* 0x0000000504047c20 */ /* 0x000fe20008410000 */
[----:B------:R-:W-:Y:S01]  /*7400*/  FMUL.FTZ R20, R88, R20 ;  /* 0x0000001458147220 */ /* 0x000fe20000410000 */
[----:B------:R-:W-:Y:S01]  /*7410*/  FADD.FTZ R21, -R168, R21 ;  /* 0x00000015a8157221 */ /* 0x000fe20000010100 */
[----:B------:R2:W5:Y:S01]  /*7420*/  LDL.LU R88, [R1+0x5c] ;  /* 0x00005c0001587983 */ /* 0x0005620000300800 */
[----:B------:R-:W-:Y:S01]  /*7430*/  FMUL.FTZ R18, R18, R5 ;  /* 0x0000000512127220 */ /* 0x000fe20000410000 */
[----:B------:R-:W-:Y:S01]  /*7440*/  FMUL.FTZ R19, R19, R4 ;  /* 0x0000000413137220 */ /* 0x000fe20000410000 */
[----:B------:R-:W-:Y:S01]  /*7450*/  FMUL.FTZ R21, R87, R21 ;  /* 0x0000001557157220 */ /* 0x000fe20000410000 */
[----:B------:R-:W1:Y:S01]  /*7460*/  LDSM.16.M88.4 R4, [R117+0x8800] ;  /* 0x008800007504783b */ /* 0x000e620000000200 */
        /* <DEDUP_REMOVED lines=37> */
[----:B------:R-:W-:Y:S02]  /*76c0*/  F2FP.BF16.F32.PACK_AB R11, R174, R173 ;  /* 0x000000adae0b723e */ /* 0x000fe400000010ff */
[----:B------:R-:W-:Y:S01]  /*76d0*/  F2FP.BF16.F32.PACK_AB R13, R13, R12 ;  /* 0x0000000c0d0d723e */ /* 0x000fe200000010ff */
[-C--:B-1----:R-:W-:Y:S03]  /*76e0*/  HMMA.16816.F32.BF16 R36, R104, R4.reuse, R36 ;  /* 0x000000046824723c */ /* 0x082fe60000041824 */
[----:B------:R-:W-:Y:S02]  /*76f0*/  F2FP.BF16.F32.PACK_AB R12, R15, R14 ;  /* 0x0000000e0f0c723e */ /* 0x000fe400000010ff */
[----:B------:R-:W-:Y:S01]  /*7700*/  F2FP.BF16.F32.PACK_AB R14, R19, R18 ;  /* 0x00000012130e723e */ /* 0x000fe200000010ff */
[C---:B------:R-:W-:Y:S01]  /*7710*/  FADD.FTZ R18, -R166.reuse, R28 ;  /* 0x0000001ca6127221 */ /* 0x040fe20000010100 */
[----:B------:R-:W-:Y:S01]  /*7720*/  FADD.FTZ R19, -R166, R29 ;  /* 0x0000001da6137221 */ /* 0x000fe20000010100 */
[----:B------:R-:W-:Y:S01]  /*7730*/  FADD.FTZ R29, -R165, R31 ;  /* 0x0000001fa51d7221 */ /* 0x000fe20000010100 */
[C---:B------:R-:W-:Y:S04]  /*7740*/  HMMA.16816.F32.BF16 R40, R108.reuse, R4, R40 ;  /* 0x000000046c28723c */ /* 0x040fe80000041828 */
[----:B------:R-:W-:Y:S01]  /*7750*/  FMUL.FTZ R18, R80, R18 ;  /* 0x0000001250127220 */ /* 0x000fe20000410000 */
[----:B------:R-:W-:Y:S01]  /*7760*/  FMUL.FTZ R19, R79, R19 ;  /* 0x000000134f137220 */ /* 0x000fe20000410000 */
[----:B------:R2:W5:Y:S01]  /*7770*/  LDL.LU R80, [R1+0x3c] ;  /* 0x00003c0001507983 */ /* 0x0005620000300800 */
[----:B------:R-:W-:Y:S01]  /*7780*/  FMUL.FTZ R29, R77, R29 ;  /* 0x0000001d4d1d7220 */ /* 0x000fe20000410000 */
[-C--:B------:R-:W-:Y:S02]  /*7790*/  HMMA.16816.F32.BF16 R44, R108, R6.reuse, R44 ;  /* 0x000000066c2c723c */ /* 0x080fe4000004182c */
[----:B------:R2:W5:Y:S01]  /*77a0*/  LDL.LU R79, [R1+0x38] ;  /* 0x00003800014f7983 */ /* 0x0005620000300800 */
[----:B------:R-:W-:Y:S01]  /*77b0*/  FADD.FTZ R28, -R165, R30 ;  /* 0x0000001ea51c7221 */ /* 0x000fe20000010100 */
[----:B------:R-:W-:Y:S01]  /*77c0*/  FFMA.FTZ R4, -R193, R193, 1 ;  /* 0x3f800000c1047423 */ /* 0x000fe200000101c1 */
[----:B------:R-:W-:Y:S01]  /*77d0*/  FFMA.FTZ R5, -R196, R196, 1 ;  /* 0x3f800000c4057423 */ /* 0x000fe200000101c4 */
[C---:B------:R-:W-:Y:S05]  /*77e0*/  HMMA.16816.F32.BF16 R48, R104.reuse, R6, R48 ;  /* 0x000000066830723c */ /* 0x040fea0000041830 */
[----:B------:R-:W-:Y:S01]  /*77f0*/  FMUL.FTZ R28, R78, R28 ;  /* 0x0000001c4e1c7220 */ /* 0x000fe20000410000 */
[----:B------:R-:W-:Y:S01]  /*7800*/  F2FP.BF16.F32.PACK_AB R15, R17, R16 ;  /* 0x00000010110f723e */ /* 0x000fe200000010ff */
[----:B------:R2:W5:Y:S01]  /*7810*/  LDL.LU R78, [R1+0x34] ;  /* 0x00003400014e7983 */ /* 0x0005620000300800 */
[----:B------:R-:W-:Y:S03]  /*7820*/  FMUL.FTZ R4, R4, UR5 ;  /* 0x0000000504047c20 */ /* 0x000fe60008410000 */
        /* <DEDUP_REMOVED lines=22> */
[----:B------:R-:W-:Y:S01]  /*7990*/  F2FP.BF16.F32.PACK_AB R17, R23, R22 ;  /* 0x000000161711723e */ /* 0x000fe200000010ff */
[----:B------:R-:W-:Y:S01]  /*79a0*/  FMUL.FTZ R35, R35, R5 ;  /* 0x0000000523237220 */ /* 0x000fe20000410000 */
[----:B------:R-:W-:Y:S01]  /*79b0*/  FADD.FTZ R22, -R167, R39 ;  /* 0x00000027a7167221 */ /* 0x000fe20000010100 */
[----:B------:R-:W-:Y:S01]  /*79c0*/  FFMA.FTZ R23, -R202, R202, 1 ;  /* 0x3f800000ca177423 */ /* 0x000fe200000101ca */
[----:B------:R-:W-:Y:S01]  /*79d0*/  FMUL.FTZ R27, R27, R16 ;  /* 0x000000101b1b7220 */ /* 0x000fe20000410000 */
[----:B------:R-:W-:Y:S01]  /*79e0*/  F2FP.BF16.F32.PACK_AB R16, R21, R20 ;  /* 0x000000141510723e */ /* 0x000fe200000010ff */
[----:B------:R-:W-:Y:S01]  /*79f0*/  FMUL.FTZ R22, R69, R22 ;  /* 0x0000001645167220 */ /* 0x000fe20000410000 */
[----:B------:R-:W-:Y:S01]  /*7a00*/  FMUL.FTZ R23, R23, UR5 ;  /* 0x0000000517177c20 */ /* 0x000fe20008410000 */
[----:B------:R-:W-:Y:S01]  /*7a10*/  FFMA.FTZ R21, -R191, R191, 1 ;  /* 0x3f800000bf157423 */ /* 0x000fe200000101bf */
[----:B------:R-:W-:Y:S01]  /*7a20*/  FFMA.FTZ R20, -R195, R195, 1 ;  /* 0x3f800000c3147423 */ /* 0x000fe200000101c3 */
[----:B------:R-:W-:Y:S01]  /*7a30*/  FFMA.FTZ R30, -R190, R190, 1 ;  /* 0x3f800000be1e7423 */ /* 0x000fe200000101be */
[----:B------:R-:W-:Y:S01]  /*7a40*/  FMUL.FTZ R34, R34, R23 ;  /* 0x0000001722227220 */ /* 0x000fe20000410000 */
[----:B------:R-:W-:Y:S01]  /*7a50*/  FADD.FTZ R23, -R166, R44 ;  /* 0x0000002ca6177221 */ /* 0x000fe20000010100 */
[----:B------:R-:W-:Y:S01]  /*7a60*/  FMUL.FTZ R21, R21, UR5 ;  /* 0x0000000515157c20 */ /* 0x000fe20008410000 */
[----:B------:R-:W-:Y:S01]  /*7a70*/  FMUL.FTZ R20, R20, UR5 ;  /* 0x0000000514147c20 */ /* 0x000fe20008410000 */
[----:B------:R-:W-:Y:S01]  /*7a80*/  FMUL.FTZ R30, R30, UR5 ;  /* 0x000000051e1e7c20 */ /* 0x000fe20008410000 */
[----:B------:R-:W-:Y:S01]  /*7a90*/  FMUL.FTZ R23, R2, R23 ;  /* 0x0000001702177220 */ /* 0x000fe20000410000 */
[----:B------:R-:W-:Y:S01]  /*7aa0*/  FMUL.FTZ R18, R18, R21 ;  /* 0x0000001512127220 */ /* 0x000fe20000410000 */
[----:B------:R-:W-:Y:S01]  /*7ab0*/  FADD.FTZ R21, -R167, R38 ;  /* 0x00000026a7157221 */ /* 0x000fe20000010100 */
[----:B------:R-:W-:Y:S01]  /*7ac0*/  FMUL.FTZ R28, R28, R20 ;  /* 0x000000141c1c7220 */ /* 0x000fe20000410000 */
[----:B------:R-:W-:Y:S01]  /*7ad0*/  FADD.FTZ R20, -R168, R37 ;  /* 0x00000025a8147221 */ /* 0x000fe20000010100 */
[----:B------:R-:W-:Y:S01]  /*7ae0*/  FMUL.FTZ R25, R25, R30 ;  /* 0x0000001e19197220 */ /* 0x000fe20000410000 */
[----:B------:R-:W-:Y:S01]  /*7af0*/  F2FP.BF16.F32.PACK_AB R18, R4, R18 ;  /* 0x000000120412723e */ /* 0x000fe200000010ff */
[----:B------:R-:W-:Y:S01]  /*7b00*/  FMUL.FTZ R21, R70, R21 ;  /* 0x0000001546157220 */ /* 0x000fe20000410000 */
[----:B------:R-:W1:Y:S01]  /*7b10*/  LDSM.16.M88.4 R4, [R117+0x8c00] ;  /* 0x008c00007504783b */ /* 0x000e620000000200 */
[----:B------:R-:W-:Y:S01]  /*7b20*/  FMUL.FTZ R20, R71, R20 ;  /* 0x0000001447147220 */ /* 0x000fe20000410000 */
[----:B------:R-:W-:Y:S01]  /*7b30*/  FFMA.FTZ R31, -R189, R189, 1 ;  /* 0x3f800000bd1f7423 */ /* 0x000fe200000101bd */
[----:B------:R-:W-:Y:S01]  /*7b40*/  F2FP.BF16.F32.PACK_AB R26, R27, R26 ;  /* 0x0000001a1b1a723e */ /* 0x000fe200000010ff */
[----:B------:R2:W5:Y:S01]  /*7b50*/  LDL.LU R71, [R1+0x18] ;  /* 0x0000180001477983 */ /* 0x0005620000300800 */
[----:B------:R-:W-:Y:S01]  /*7b60*/  FFMA.FTZ R27, -R200, R200, 1 ;  /* 0x3f800000c81b7423 */ /* 0x000fe200000101c8 */
[----:B------:R-:W-:Y:S01]  /*7b70*/  FMUL.FTZ R31, R31, UR5 ;  /* 0x000000051f1f7c20 */ /* 0x000fe20008410000 */
[----:B------:R-:W-:Y:S01]  /*7b80*/  F2FP.BF16.F32.PACK_AB R28, R29, R28 ;  /* 0x0000001c1d1c723e */ /* 0x000fe200000010ff */
[----:B------:R2:W5:Y:S01]  /*7b90*/  LDL.LU R70, [R1+0x14] ;  /* 0x0000140001467983 */ /* 0x0005620000300800 */
[----:B------:R-:W-:Y:S01]  /*7ba0*/  FMUL.FTZ R27, R27, UR5 ;  /* 0x000000051b1b7c20 */ /* 0x000fe20008410000 */
[----:B------:R-:W-:Y:S01]  /*7bb0*/  FMUL.FTZ R24, R24, R31 ;  /* 0x0000001f18187220 */ /* 0x000fe20000410000 */
[C---:B------:R-:W-:Y:S01]  /*7bc0*/  FADD.FTZ R42, -R165.reuse, R42 ;  /* 0x0000002aa52a7221 */ /* 0x040fe20000010100 */
[----:B------:R2:W5:Y:S01]  /*7bd0*/  LDL.LU R69, [R1+0x10] ;  /* 0x0000100001457983 */ /* 0x0005620000300800 */
[----:B------:R-:W-:Y:S01]  /*7be0*/  FMUL.FTZ R32, R32, R27 ;  /* 0x0000001b20207220 */ /* 0x000fe20000410000 */
[----:B------:R-:W-:Y:S01]  /*7bf0*/  FADD.FTZ R43, -R165, R43 ;  /* 0x0000002ba52b7221 */ /* 0x000fe20000010100 */
[----:B------:R-:W-:Y:S01]  /*7c00*/  F2FP.BF16.F32.PACK_AB R24, R25, R24 ;  /* 0x000000181918723e */ /* 0x000fe200000010ff */
[----:B------:R2:W5:Y:S01]  /*7c10*/  LDL.LU R68, [R1+0xc] ;  /* 0x00000c0001447983 */ /* 0x0005620000300800 */
[----:B------:R-:W-:Y:S01]  /*7c20*/  FFMA.FTZ R25, -R201, R201, 1 ;  /* 0x3f800000c9197423 */ /* 0x000fe200000101c9 */
[C---:B------:R-:W-:Y:S01]  /*7c30*/  FADD.FTZ R46, -R165.reuse, R46 ;  /* 0x0000002ea52e7221 */ /* 0x040fe20000010100 */
[----:B------:R-:W-:Y:S01]  /*7c40*/  FADD.FTZ R47, -R165, R47 ;  /* 0x0000002fa52f7221 */ /* 0x000fe20000010100 */
[----:B------:R2:W5:Y:S01]  /*7c50*/  LDL.LU R3, [R1+0x8] ;  /* 0x0000080001037983 */ /* 0x0005620000300800 */
[----:B------:R-:W-:Y:S01]  /*7c60*/  FMUL.FTZ R25, R25, UR5 ;  /* 0x0000000519197c20 */ /* 0x000fe20008410000 */
[----:B------:R-:W-:Y:S01]  /*7c70*/  FFMA.FTZ R31, -R205, R205, 1 ;  /* 0x3f800000cd1f7423 */ /* 0x000fe200000101cd */
[----:B------:R-:W-:Y:S01]  /*7c80*/  FFMA.FTZ R30, -R206, R206, 1 ;  /* 0x3f800000ce1e7423 */ /* 0x000fe200000101ce */
[----:B------:R2:W5:Y:S01]  /*7c90*/  LDL.LU R2, [R1+0x4] ;  /* 0x0000040001027983 */ /* 0x0005620000300800 */
[----:B------:R-:W-:Y:S01]  /*7ca0*/  FMUL.FTZ R33, R33, R25 ;  /* 0x0000001921217220 */ /* 0x000fe20000410000 */
[----:B------:R-:W-:Y:S01]  /*7cb0*/  FADD.FTZ R25, -R166, R45 ;  /* 0x0000002da6197221 */ /* 0x000fe20000010100 */
[----:B------:R-:W-:Y:S01]  /*7cc0*/  FFMA.FTZ R29, -R208, R208, 1 ;  /* 0x3f800000d01d7423 */ /* 0x000fe200000101d0 */
[----:B------:R-:W-:Y:S01]  /*7cd0*/  FFMA.FTZ R27, -R215, R215, 1 ;  /* 0x3f800000d71b7423 */ /* 0x000fe200000101d7 */
[----:B------:R-:W-:Y:S01]  /*7ce0*/  FADD.FTZ R48, -R168, R48 ;  /* 0x00000030a8307221 */ /* 0x000fe20000010100 */
[----:B------:R-:W-:Y:S01]  /*7cf0*/  FMUL.FTZ R25, R0, R25 ;  /* 0x0000001900197220 */ /* 0x000fe20000410000 */
[----:B------:R-:W-:Y:S01]  /*7d00*/  FADD.FTZ R49, -R168, R49 ;  /* 0x00000031a8317221 */ /* 0x000fe20000010100 */
[----:B------:R2:W5:Y:S01]  /*7d10*/  LDL.LU R0, [R1] ;  /* 0x0000000001007983 */ /* 0x0005620000300800 */
[C---:B------:R-:W-:Y:S01]  /*7d20*/  FADD.FTZ R50, -R167.reuse, R50 ;  /* 0x00000032a7327221 */ /* 0x040fe20000010100 */
[----:B------:R-:W-:Y:S01]  /*7d30*/  FADD.FTZ R51, -R167, R51 ;  /* 0x00000033a7337221 */ /* 0x000fe20000010100 */
[----:B------:R-:W-:Y:S01]  /*7d40*/  FMUL.FTZ R42, R252, R42 ;  /* 0x0000002afc2a7220 */ /* 0x000fe20000410000 */
[----:B------:R-:W-:Y:S01]  /*7d50*/  FMUL.FTZ R43, R251, R43 ;  /* 0x0000002bfb2b7220 */ /* 0x000fe20000410000 */
[----:B------:R-:W-:Y:S01]  /*7d60*/  FMUL.FTZ R250, R250, R46 ;  /* 0x0000002efafa7220 */ /* 0x000fe20000410000 */
[----:B------:R-:W-:Y:S01]  /*7d70*/  FMUL.FTZ R249, R249, R47 ;  /* 0x0000002ff9f97220 */ /* 0x000fe20000410000 */
[----:B------:R-:W-:Y:S01]  /*7d80*/  FMUL.FTZ R31, R31, UR5 ;  /* 0x000000051f1f7c20 */ /* 0x000fe20008410000 */
[-C--:B-1----:R-:W-:Y:S03]  /*7d90*/  HMMA.16816.F32.BF16 R52, R104, R4.reuse, R52 ;  /* 0x000000046834723c */ /* 0x082fe60000041834 */
[----:B------:R-:W-:Y:S01]  /*7da0*/  FMUL.FTZ R30, R30, UR5 ;  /* 0x000000051e1e7c20 */ /* 0x000fe20008410000 */
[----:B------:R-:W-:Y:S01]  /*7db0*/  FMUL.FTZ R29, R29, UR5 ;  /* 0x000000051d1d7c20 */ /* 0x000fe20008410000 */
[----:B------:R-:W-:Y:S01]  /*7dc0*/  FMUL.FTZ R27, R27, UR5 ;  /* 0x000000051b1b7c20 */ /* 0x000fe20008410000 */
[C---:B------:R-:W-:Y:S05]  /*7dd0*/  HMMA.16816.F32.BF16 R56, R108.reuse, R4, R56 ;  /* 0x000000046c38723c */ /* 0x040fea0000041838 */
[----:B------:R-:W-:Y:S01]  /*7de0*/  FMUL.FTZ R48, R248, R48 ;  /* 0x00000030f8307220 */ /* 0x000fe20000410000 */
[-C--:B------:R-:W-:Y:S05]  /*7df0*/  HMMA.16816.F32.BF16 R60, R108, R6.reuse, R60 ;  /* 0x000000066c3c723c */ /* 0x080fea000004183c */
[----:B------:R-:W-:Y:S01]  /*7e00*/  FMUL.FTZ R49, R247, R49 ;  /* 0x00000031f7317220 */ /* 0x000fe20000410000 */
[----:B------:R-:W-:Y:S05]  /*7e10*/  HMMA.16816.F32.BF16 R64, R104, R6, R64 ;  /* 0x000000066840723c */ /* 0x000fea0000041840 */
[----:B------:R-:W-:Y:S01]  /*7e20*/  FMUL.FTZ R50, R246, R50 ;  /* 0x00000032f6327220 */ /* 0x000fe20000410000 */
[C---:B------:R-:W-:Y:S01]  /*7e30*/  FADD.FTZ R52, -R168.reuse, R52 ;  /* 0x00000034a8347221 */ /* 0x040fe20000010100 */
[----:B------:R-:W-:Y:S01]  /*7e40*/  FADD.FTZ R53, -R168, R53 ;  /* 0x00000035a8357221 */ /* 0x000fe20000010100 */
        /* <DEDUP_REMOVED lines=82> */
[----:B--2---:R-:W-:Y:S06]  /*8370*/  @!P1 BRA `(.L_x_1035) ;  /* 0x0000000000809947 */ /* 0x004fec0003800000 */
[----:B------:R-:W1:Y:S01]  /*8380*/  LDC R5, c[0x0][0x240] ;  /* 0x00009000ff057b82 */ /* 0x000e620000000800 */
[----:B------:R-:W-:Y:S01]  /*8390*/  ISETP.GE.AND P2, PT, R134, UR40, PT ;  /* 0x0000002886007c0c */ /* 0x000fe2000bf46270 */
[----:B------:R-:W-:Y:S01]  /*83a0*/  ULOP3.LUT UR9, UR8, 0x1, URZ, 0xc0, !UPT ;  /* 0x0000000108097892 */ /* 0x000fe2000f8ec03f */
[----:B------:R-:W-:Y:S03]  /*83b0*/  UMOV UR10, 0xffffe000 ;  /* 0xffffe000000a7882 */ /* 0x000fe60000000000 */
[----:B------:R-:W-:Y:S04]  /*83c0*/  UISETP.NE.U32.AND UP0, UPT, UR9, 0x1, UPT ;  /* 0x000000010900788c */ /* 0x000fe8000bf05070 */
[----:B------:R-:W-:Y:S04]  /*83d0*/  USEL UR9, UR10, 0x2000, !UP0 ;  /* 0x000020000a097887 */ /* 0x000fe8000c000000 */
[----:B------:R-:W2:Y:S02]  /*83e0*/  @!P2 LDC R4, c[0x0][0x244] ;  /* 0x00009100ff04ab82 */ /* 0x000ea40000000800 */
[----:B------:R-:W-:Y:S02]  /*83f0*/  VIADD R158, R158, UR9 ;  /* 0x000000099e9e7c36 */ /* 0x000fe40008000000 */
[----:B------:R-:W-:Y:S02]  /*8400*/  VIADD R153, R153, UR9 ;  /* 0x0000000999997c36 */ /* 0x000fe40008000000 */
[----:B-----5:R-:W-:Y:S01]  /*8410*/  VIADD R120, R120, UR9 ;  /* 0x0000000978787c36 */ /* 0x020fe20008000000 */
[----:B------:R3:W-:Y:S04]  /*8420*/  @P2 STS [R158], RZ ;  /* 0x000000ff9e002388 */ /* 0x0007e80000000800 */
[----:B------:R3:W-:Y:S04]  /*8430*/  @P2 STS [R158+0x4], RZ ;  /* 0x000004ff9e002388 */ /* 0x0007e80000000800 */
[----:B------:R3:W-:Y:S04]  /*8440*/  @P2 STS [R158+0x8], RZ ;  /* 0x000008ff9e002388 */ /* 0x0007e80000000800 */
[----:B------:R3:W-:Y:S01]  /*8450*/  @P2 STS [R158+0xc], RZ ;  /* 0x00000cff9e002388 */ /* 0x0007e20000000800 */
[C---:B-1----:R-:W-:Y:S05]  /*8460*/  IMAD.U32 R6, R5.reuse, -0x80, RZ ;  /* 0xffffff8005067824 */ /* 0x042fea00078e00ff */
        /* <DEDUP_REMOVED lines=17> */
.L_x_1035:
        /* <DEDUP_REMOVED lines=35> */
[----:B---3--:R-:W-:Y:S04]  /*87b0*/  LDSM.16.MT88.4 R4, [R124+0x12000] ;  /* 0x012000007c04783b */ /* 0x008fe80000004200 */
[----:B------:R-:W1:Y:S04]  /*87c0*/  LDSM.16.MT88.4 R8, [R52+0x4000] ;  /* 0x004000003408783b */ /* 0x000e680000004200 */
[----:B------:R-:W2:Y:S04]  /*87d0*/  LDSM.16.MT88.4 R12, [R124+0x16000] ;  /* 0x016000007c0c783b */ /* 0x000ea80000004200 */
[----:B------:R-:W-:Y:S04]  /*87e0*/  LDSM.16.MT88.4 R16, [R124+0x12800] ;  /* 0x012800007c10783b */ /* 0x000fe80000004200 */
[----:B------:R-:W3:Y:S04]  /*87f0*/  LDSM.16.MT88.4 R20, [R52+0x4400] ;  /* 0x004400003414783b */ /* 0x000ee80000004200 */
[----:B------:R-:W4:Y:S01]  /*8800*/  LDSM.16.MT88.4 R24, [R124+0x16800] ;  /* 0x016800007c18783b */ /* 0x000f220000004200 */
[-C--:B-1---5:R-:W-:Y:S06]  /*8810*/  HMMA.16816.F32.BF16 R68, R4, R8.reuse, R68 ;  /* 0x000000080444723c */ /* 0x0a2fec0000041844 */
        /* <DEDUP_REMOVED lines=75> */
.L_x_1036:
[----:B------:R-:W-:Y:S01]  /*8cd0*/  LDSM.16.M88.4 R16, [R123] ;  /* 0x000000007b10783b */ /* 0x000fe20000000200 */
[----:B------:R-:W-:Y:S01]  /*8ce0*/  IMAD.U32 R159, RZ, RZ, UR23 ;  /* 0x00000017ff9f7e24 */ /* 0x000fe2000f8e00ff */
[----:B------:R-:W-:Y:S01]  /*8cf0*/  ULOP3.LUT UR9, UR8, 0x1, URZ, 0xc0, !UPT ;  /* 0x0000000108097892 */ /* 0x000fe2000f8ec03f */
[----:B------:R-:W-:Y:S01]  /*8d00*/  IMAD.U32 R164, RZ, RZ, UR23 ;  /* 0x00000017ffa47e24 */ /* 0x000fe2000f8e00ff */
[----:B------:R-:W2:Y:S01]  /*8d10*/  LDSM.16.MT88.4 R20, [R52+0x6000] ;  /* 0x006000003414783b */ /* 0x000ea20000004200 */
[----:B------:R-:W-:Y:S01]  /*8d20*/  UISETP.GT.AND UP2, UPT, UR8, UR21, UPT ;  /* 0x000000150800728c */ /* 0x000fe2000bf44270 */
[----:B------:R-:W-:Y:S01]  /*8d30*/  LEA R159, P0, R159, R112, 0x2 ;  /* 0x000000709f9f7211 */ /* 0x000fe200078010ff */
[----:B------:R-:W-:Y:S01]  /*8d40*/  UISETP.NE.U32.AND UP0, UPT, UR9, 0x1, UPT ;  /* 0x000000010900788c */ /* 0x000fe2000bf05070 */
[----:B------:R-:W1:Y:S01]  /*8d50*/  LDSM.16.M88.4 R12, [R123+0x2000] ;  /* 0x002000007b0c783b */ /* 0x000e620000000200 */
        /* <DEDUP_REMOVED lines=48> */
[----:B------:R-:W-:Y:S06]  /*9060*/  HMMA.16816.F32.BF16 R16, R36, R42, R16 ;  /* 0x0000002a2410723c */ /* 0x000fec0000041810 */
[-C--:B--2---:R-:W-:Y:S01]  /*9070*/  HMMA.16816.F32.BF16 R4, R20, R48.reuse, R4 ;  /* 0x000000301404723c */ /* 0x084fe20000041804 */
[----:B------:R-:W-:Y:S04]  /*9080*/  IMAD.U32 R43, RZ, RZ, UR34 ;  /* 0x00000022ff2b7e24 */ /* 0x000fe8000f8e00ff */
        /* <DEDUP_REMOVED lines=16> */
[----:B------:R-:W-:Y:S01]  /*9190*/  IMAD.MOV.U32 R50, RZ, RZ, R159 ;  /* 0x000000ffff327224 */ /* 0x000fe200078e009f */
[-C--:B------:R-:W-:Y:S01]  /*91a0*/  HMMA.16816.F32.BF16 R12, R32, R30.reuse, R12 ;  /* 0x0000001e200c723c */ /* 0x080fe2000004180c */
[----:B------:R-:W-:Y:S04]  /*91b0*/  IMAD.U32 R46, RZ, RZ, UR36 ;  /* 0x00000024ff2e7e24 */ /* 0x000fe8000f8e00ff */
[----:B------:R-:W-:Y:S01]  /*91c0*/  @P1 IADD3.X R21, R149, UR16, RZ, P2, !PT ;  /* 0x0000001095151c10 */ /* 0x000fe200097fe4ff */
[----:B------:R-:W-:Y:S01]  /*91d0*/  HMMA.16816.F32.BF16 R16, R24, R30, R16 ;  /* 0x0000001e1810723c */ /* 0x000fe20000041810 */
[----:B------:R-:W-:Y:S01]  /*91e0*/  IMAD.U32 R38, RZ, RZ, UR32 ;  /* 0x00000020ff267e24 */ /* 0x000fe2000f8e00ff */
[----:B------:R-:W-:Y:S02]  /*91f0*/  @UP3 UIADD3.X UR16, UR16, -0x1, URZ, UP1, !UPT ;  /* 0xffffffff10103890 */ /* 0x000fe40008ffe43f */
[----:B------:R-:W5:Y:S01]  /*9200*/  @P1 LDG.E R156, desc[UR14][R20.64] ;  /* 0x0000000e149c1981 */ /* 0x000f62000c1e1900 */
[----:B------:R-:W-:Y:S01]  /*9210*/  IMAD.MOV.U32 R51, RZ, RZ, R164 ;  /* 0x000000ffff337224 */ /* 0x000fe200078e00a4 */
[-C--:B------:R-:W-:Y:S01]  /*9220*/  LEA R54, P0, R49, R50.reuse, 0x2 ;  /* 0x0000003231367211 */ /* 0x080fe200078010ff */
[----:B------:R-:W-:Y:S01]  /*9230*/  IMAD.U32 R35, RZ, RZ, UR30 ;  /* 0x0000001eff237e24 */ /* 0x000fe2000f8e00ff */
[----:B------:R-:W5:Y:S03]  /*9240*/  @P1 LDG.E R157, desc[UR14][R20.64+0x20] ;  /* 0x0000200e149d1981 */ /* 0x000f66000c1e1900 */
[-C--:B------:R-:W-:Y:S01]  /*9250*/  LEA.HI.X.SX32 R55, R48, R51.reuse, 0x2, P0 ;  /* 0x0000003330377211 */ /* 0x080fe200000f16ff */
[----:B------:R-:W5:Y:S01]  /*9260*/  @P1 LDG.E R154, desc[UR14][R20.64+0x100] ;  /* 0x0001000e149a1981 */ /* 0x000f62000c1e1900 */
[-C--:B------:R-:W-:Y:S01]  /*9270*/  LEA R56, P6, R47, R50.reuse, 0x2 ;  /* 0x000000322f387211 */ /* 0x080fe200078c10ff */
[----:B------:R-:W-:Y:S01]  /*9280*/  IMAD.U32 R36, RZ, RZ, UR31 ;  /* 0x0000001fff247e24 */ /* 0x000fe2000f8e00ff */
[-C--:B------:R-:W-:Y:S01]  /*9290*/  LEA R58, P5, R45, R50.reuse, 0x2 ;  /* 0x000000322d3a7211 */ /* 0x080fe200078a10ff */
[----:B------:R1:W5:Y:S01]  /*92a0*/  @P1 LDG.E R155, desc[UR14][R20.64+0x120] ;  /* 0x0001200e149b1981 */ /* 0x000362000c1e1900 */
        /* <DEDUP_REMOVED lines=22> */
[-C--:B------:R-:W-:Y:S01]  /*9410*/  LEA.HI.X.SX32 R49, R34, R51.reuse, 0x2, P0 ;  /* 0x0000003322317211 */ /* 0x080fe200000f16ff */
[----:B------:R-:W-:Y:S01]  /*9420*/  REDG.E.ADD.F32.FTZ.RN.STRONG.GPU desc[UR14][R62.64], R9 ;  /* 0x000000093e0079a6 */ /* 0x000fe2000c10f38e */
[-C--:B------:R-:W-:Y:S01]  /*9430*/  LEA R46, P6, R33, R50.reuse, 0x2 ;  /* 0x00000032212e7211 */ /* 0x080fe200078c10ff */
[----:B------:R-:W-:Y:S01]  /*9440*/  IMAD.U32 R28, RZ, RZ, UR27 ;  /* 0x0000001bff1c7e24 */ /* 0x000fe2000f8e00ff */
[-C--:B------:R-:W-:Y:S01]  /*9450*/  LEA R44, P5, R31, R50.reuse, 0x2 ;  /* 0x000000321f2c7211 */ /* 0x080fe200078a10ff */
[----:B------:R-:W-:Y:S01]  /*9460*/  REDG.E.ADD.F32.FTZ.RN.STRONG.GPU desc[UR14][R64.64], R10 ;  /* 0x0000000a400079a6 */ /* 0x000fe2000c10f38e */
[-C--:B------:R-:W-:Y:S01]  /*9470*/  LEA.HI.X.SX32 R47, R32, R51.reuse, 0x2, P6 ;  /* 0x00000033202f7211 */ /* 0x080fe200030f16ff */
[----:B------:R-:W-:Y:S01]  /*9480*/  IMAD.U32 R25, RZ, RZ, UR25 ;  /* 0x00000019ff197e24 */ /* 0x000fe2000f8e00ff */
[----:B------:R-:W-:Y:S01]  /*9490*/  MOV R27, UR26 ;  /* 0x0000001a001b7c02 */ /* 0x000fe20008000f00 */
[----:B------:R-:W-:Y:S01]  /*94a0*/  REDG.E.ADD.F32.FTZ.RN.STRONG.GPU desc[UR14][R66.64], R11 ;  /* 0x0000000b420079a6 */ /* 0x000fe2000c10f38e */
[-C--:B------:R-:W-:Y:S01]  /*94b0*/  LEA R42, P4, R29, R50.reuse, 0x2 ;  /* 0x000000321d2a7211 */ /* 0x080fe200078810ff */
[----:B------:R-:W-:Y:S01]  /*94c0*/  IMAD.U32 R24, RZ, RZ, UR25 ;  /* 0x00000019ff187e24 */ /* 0x000fe2000f8e00ff */
[-C--:B------:R-:W-:Y:S01]  /*94d0*/  LEA.HI.X.SX32 R45, R30, R51.reuse, 0x2, P5 ;  /* 0x000000331e2d7211 */ /* 0x080fe200028f16ff */
[----:B------:R-:W-:Y:S01]  /*94e0*/  REDG.E.ADD.F32.FTZ.RN.STRONG.GPU desc[UR14][R48.64], R16 ;  /* 0x00000010300079a6 */ /* 0x000fe2000c10f38e */
[----:B------:R-:W-:Y:S01]  /*94f0*/  MOV R26, UR26 ;  /* 0x0000001a001a7c02 */ /* 0x000fe20008000f00 */
        /* <DEDUP_REMOVED lines=145> */
[----:B-1----:R-:W-:Y:S05]  /*9e10*/  @P0 BRA `(.L_x_1038) ;  /* 0x0000000000340947 */ /* 0x002fea0003800000 */
        /* <DEDUP_REMOVED lines=13> */
.L_x_1038:
        /* <DEDUP_REMOVED lines=19> */
.L_x_1039:
[----:B------:R-:W-:Y:S01]  /*a020*/  BAR.SYNC.DEFER_BLOCKING 0x0 ;  /* 0x0000000000007b1d */ /* 0x000fe20000010000 */
[----:B------:R-:W-:Y:S01]  /*a030*/  USHF.R.S32.HI UR6, URZ, 0x1f, UR5 ;  /* 0x0000001f3f067899 */ /* 0x000fe20008011405 */
[----:B------:R-:W-:Y:S01]  /*a040*/  SHF.R.S32.HI R17, RZ, 0x1f, R4 ;  /* 0x0000001fff117819 */ /* 0x000fe20000011404 */
        /* <DEDUP_REMOVED lines=14> */
[C---:B------:R-:W-:Y:S01]  /*a130*/  VIADD R4, R17.reuse, 0x40 ;  /* 0x0000004011047836 */ /* 0x040fe20000000000 */
[----:B------:R-:W-:Y:S01]  /*a140*/  ISETP.GE.AND P2, PT, R134, UR13, PT ;  /* 0x0000000d86007c0c */ /* 0x000fe2000bf46270 */
[----:B------:R-:W-:Y:S01]  /*a150*/  UIMAD UR13, UR22, UR16, URZ ;  /* 0x00000010160d72a4 */ /* 0x000fe2000f8e023f */
[----:B------:R-:W-:Y:S01]  /*a160*/  IADD3 R6, P0, R6, UR19, RZ ;  /* 0x0000001306067c10 */ /* 0x000fe2000ff1e0ff */
[----:B------:R-:W-:Y:S01]  /*a170*/  IMAD.U32 R22, RZ, RZ, UR16 ;  /* 0x00000010ff167e24 */ /* 0x000fe2000f8e00ff */
[----:B------:R-:W-:Y:S01]  /*a180*/  ISETP.GE.OR P1, PT, R4, UR7, P2 ;  /* 0x0000000704007c0c */ /* 0x000fe20009726670 */
[----:B------:R1:W3:Y:S01]  /*a190*/  LDS.128 R12, [R53+0x7000] ;  /* 0x00700000350c7984 */ /* 0x0002e20000000c00 */
[----:B------:R-:W-:Y:S01]  /*a1a0*/  ISETP.GE.OR P2, PT, R17, UR7, P2 ;  /* 0x0000000711007c0c */ /* 0x000fe20009746670 */
[----:B------:R-:W-:Y:S01]  /*a1b0*/  UIMAD UR17, UR58, UR17, UR13 ;  /* 0x000000113a1172a4 */ /* 0x000fe2000f8e020d */
[----:B------:R-:W-:Y:S01]  /*a1c0*/  IADD3.X R7, R7, UR21, R5, P0, !PT ;  /* 0x0000001507077c10 */ /* 0x000fe200087fe405 */
[----:B------:R1:W4:Y:S01]  /*a1d0*/  LDS.128 R8, [R53+0x9000] ;  /* 0x0090000035087984 */ /* 0x0003220000000c00 */
[----:B------:R-:W-:Y:S01]  /*a1e0*/  SHF.R.S32.HI R16, RZ, 0x1f, R17 ;  /* 0x0000001fff107819 */ /* 0x000fe20000011411 */
[----:B------:R-:W-:-:S04]  /*a1f0*/  IMAD.WIDE.U32 R22, R22, UR58, R6 ;  /* 0x0000003a16167c25 */ /* 0x000fc8000f8e0006 */
[----:B------:R-:W-:-:S04]  /*a200*/  VIADD R19, R23, UR17 ;  /* 0x0000001117137c36 */ /* 0x000fc80008000000 */
[----:B------:R-:W-:Y:S05]  /*a210*/  @P2 BRA `(.L_x_1041) ;  /* 0x00000000002c2947 */ /* 0x000fea0003800000 */
        /* <DEDUP_REMOVED lines=11> */
.L_x_1041:
[----:B------:R-:W-:Y:S05]  /*a2d0*/  BSYNC B0 ;  /* 0x0000000000007941 */ /* 0x000fea0003800000 */
.L_x_1040:
        /* <DEDUP_REMOVED lines=14> */
.L_x_1043:
[----:B------:R-:W-:Y:S05]  /*a3c0*/  BSYNC B0 ;  /* 0x0000000000007941 */ /* 0x000fea0003800000 */
.L_x_1042:
[----:B--2---:R2:W1:Y:S01]  /*a3d0*/  LDS.128 R4, [R53+0x8000] ;  /* 0x0080000035047984 */ /* 0x0044620000000c00 */
        /* <DEDUP_REMOVED lines=26> */
.L_x_1045:
[----:B------:R-:W-:Y:S05]  /*a580*/  BSYNC B0 ;  /* 0x0000000000007941 */ /* 0x000fea0003800000 */
.L_x_1044:
        /* <DEDUP_REMOVED lines=13> */
.L_x_1016:
[----:B------:R-:W-:Y:S05]  /*a660*/  BSYNC B1 ;  /* 0x0000000000017941 */ /* 0x000fea0003800000 */
.L_x_1002:
        /* <DEDUP_REMOVED lines=11> */
.L_x_1046:
[----:B------:R-:W-:Y:S05]  /*a720*/  EXIT ;  /* 0x000000000000794d */ /* 0x000fea0003800000 */
.L_x_1048:
        /* <DEDUP_REMOVED lines=13> */
.L_x_1358:


//--------------------- .text._ZN5flash44flash_bwd_dq_dk_dv_loop_seqk_parallel_kernelI23Flash_bwd_kernel_traitsILi32ELi128ELi128ELi8ELi4ELi4ELi4ELb0ELb0EN7cutlass10bfloat16_tE19Flash_kernel_traitsILi32ELi128ELi128ELi8ES3_EELb1ELb0ELb0ELb0ELb1ELb1ELb0EEEvNS_16Flash_bwd_paramsE --------------------------
	.section	.text._ZN5flash44flash_bwd_dq_dk_dv_loop_seqk_parallel_kernelI23Flash_bwd_kernel_traitsILi32ELi128ELi128ELi8ELi4ELi4ELi4ELb0ELb0EN7cutlass10bfloat16_tE19Flash_kernel_traitsILi32ELi128ELi128ELi8ES3_EELb1ELb0ELb0ELb0ELb1ELb1ELb0EEEvNS_16Flash_bwd_paramsE,"ax",@progbits
	.align	128
        .global         _ZN5flash44flash_bwd_dq_dk_dv_loop_seqk_parallel_kernelI23Flash_bwd_kernel_traitsILi32ELi128ELi128ELi8ELi4ELi4ELi4ELb0ELb0EN7cutlass10bfloat16_tE19Flash_kernel_traitsILi32ELi128ELi128ELi8ES3_EELb1ELb0ELb0ELb0ELb1ELb1ELb0EEEvNS_16Flash_bwd_paramsE
        .type           _ZN5flash44flash_bwd_dq_dk_dv_loop_seqk_parallel_kernelI23Flash_bwd_kernel_traitsILi32ELi128ELi128ELi8ELi4ELi4ELi4ELb0ELb0EN7cutlass10bfloat16_tE19Flash_kernel_traitsILi32ELi128ELi128ELi8ES3_EELb1ELb0ELb0ELb0ELb1ELb1ELb0EEEvNS_16Flash_bwd_paramsE,@function
        .size           _ZN5flash44flash_bwd_dq_dk_dv_loop_seqk_parallel_kernelI23Flash_bwd_kernel_traitsILi32ELi128ELi128ELi8ELi4ELi4ELi4ELb0ELb0EN7cutlass10bfloat16_tE19Flash_kernel_traitsILi32ELi128ELi128ELi8ES3_EELb1ELb0ELb0ELb0ELb1ELb1ELb0EEEvNS_16Flash_bwd_paramsE,(.L_x_1359 - _ZN5flash44flash_bwd_dq_dk_dv_loop_seqk_parallel_kernelI23Flash_bwd_kernel_traitsILi32ELi128ELi128ELi8ELi4ELi4ELi4ELb0ELb0EN7cutlass10bfloat16_tE19Flash_kernel_traitsILi32ELi128ELi128ELi8ES3_EELb1ELb0ELb0ELb0ELb1ELb1ELb0EEEvNS_16Flash_bwd_paramsE)
        .other          _ZN5flash44flash_bwd_dq_dk_dv_loop_seqk_parallel_kernelI23Flash_bwd_kernel_traitsILi32ELi128ELi128ELi8ELi4ELi4ELi4ELb0ELb0EN7cutlass10bfloat16_tE19Flash_kernel_traitsILi32ELi128ELi128ELi8ES3_EELb1ELb0ELb0ELb0ELb1ELb1ELb0EEEvNS_16Flash_bwd_paramsE,@"STO_CUDA_ENTRY STV_DEFAULT"
_ZN5flash44flash_bwd_dq_dk_dv_loop_seqk_parallel_kernelI23Flash_bwd_kernel_traitsILi32ELi128ELi128ELi8ELi4ELi4ELi4ELb0ELb0EN7cutlass10bfloat16_tE19Flash_kernel_traitsILi32ELi128ELi128ELi8ES3_EELb1ELb0ELb0ELb0ELb1ELb1ELb0EEEvNS_16Flash_bwd_paramsE:
.text._ZN5flash44flash_bwd_dq_dk_dv_loop_seqk_parallel_kernelI23Flash_bwd_kernel_traitsILi32ELi128ELi128ELi8ELi4ELi4ELi4ELb0ELb0EN7cutlass10bfloat16_tE19Flash_kernel_traitsILi32ELi128ELi128ELi8ES3_EELb1ELb0ELb0ELb0ELb1ELb1ELb0EEEvNS_16Flash_bwd_paramsE:
        /* <DEDUP_REMOVED lines=185> */
.L_x_1057:
        /* <DEDUP_REMOVED lines=28> */
[----:B------:R-:W-:Y:S01]  /*0d50*/  UISETP.NE.U32.AND UP1, UPT, UR6, URZ, UPT ;  /* 0x0000003f0600728c */ /* 0x000fe2000bf25070 */
[----:B------:R-:W-:Y:S02]  /*0d60*/  ULDC UR31, c[0x0][0x270] ;  /* 0x00009c00001f7ab9 */ /* 0x000fe40000000800 */
[----:B------:R-:W-:Y:S01]  /*0d70*/  ULDC.U8 UR6, c[0x0][0x3d8] ;  /* 0x0000f60000067ab9 */ /* 0x000fe20000000000 */
[----:B------:R-:W-:Y:S01]  /*0d80*/  ULDC UR40, c[0x0][0x2dc] ;  /* 0x0000b70000287ab9 */ /* 0x000fe20000000800 */
[----:B------:R-:W-:Y:S02]  /*0d90*/  UISETP.NE.AND UP0, UPT, UR6, URZ, UPT ;  /* 0x0000003f0600728c */ /* 0x000fe4000bf05270 */
[----:B------:R-:W-:-:S02]  /*0da0*/  UIADD3 UR6, UR32, 0x7f, URZ ;  /* 0x0000007f20067890 */ /* 0x000fc4000fffe03f */
[----:B------:R-:W-:Y:S02]  /*0db0*/  UISETP.NE.AND.EX UP1, UPT, UR7, URZ, UPT, UP1 ;  /* 0x0000003f0700728c */ /* 0x000fe4000bf25310 */
[----:B------:R-:W-:Y:S02]  /*0dc0*/  USHF.R.S32.HI UR30, URZ, 0x1f, UR6 ;  /* 0x0000001f3f1e7899 */ /* 0x000fe40008011406 */
[----:B------:R-:W-:Y:S02]  /*0dd0*/  UIMAD UR8, UR18, UR40, URZ ;  /* 0x00000028120872a4 */ /* 0x000fe4000f8e023f */
[----:B------:R-:W-:Y:S02]  /*0de0*/  ULEA.HI UR30, UR30, UR6, URZ, 0x7 ;  /* 0x000000061e1e7291 */ /* 0x000fe4000f8f383f */
[----:B------:R-:W-:Y:S02]  /*0df0*/  @UP0 UIMAD UR33, UR16, UR32, URZ ;  /* 0x00000020102102a4 */ /* 0x000fe4000f8e023f */
[----:B------:R-:W-:Y:S01]  /*0e00*/  ULOP3.LUT UR36, UR30, 0xffffff80, URZ, 0xc0, !UPT ;  /* 0xffffff801e247892 */ /* 0x000fe2000f8ec03f */
        /* <DEDUP_REMOVED lines=39> */
[----:B------:R-:W-:-:S06]  /*1080*/  @P3 VIADD R20, R20, 0x1 ;  /* 0x0000000114143836 */ /* 0x000fcc0000000000 */
[----:B------:R-:W-:Y:S02]  /*1090*/  @!P0 IADD3 R20, -R20, RZ, RZ ;  /* 0x000000ff14148210 */ /* 0x000fe40007ffe1ff */
[----:B------:R-:W-:Y:S02]  /*10a0*/  PLOP3.LUT P0, PT, PT, PT, UP0, 0x80, 0x0 ;  /* 0x000000000000781c */ /* 0x000fe40003f0f008 */
[----:B------:R-:W-:Y:S02]  /*10b0*/  @!P2 LOP3.LUT R20, RZ, R6, RZ, 0x33, !PT ;  /* 0x00000006ff14a212 */ /* 0x000fe400078e33ff */
[----:B------:R-:W-:Y:S02]  /*10c0*/  SEL R6, R5, RZ, P1 ;  /* 0x000000ff05067207 */ /* 0x000fe40000800000 */
        /* <DEDUP_REMOVED lines=10> */
.L_x_1050:
[----:B------:R-:W-:Y:S01]  /*1170*/  UIMAD UR33, UR16, UR31, UR18 ;  /* 0x0000001f102172a4 */ /* 0x000fe2000f8e0212 */
[----:B------:R-:W-:-:S03]  /*1180*/  ULDC UR46, c[0x0][0x2d4] ;  /* 0x0000b500002e7ab9 */ /* 0x000fc60000000800 */
[----:B------:R-:W-:-:S12]  /*1190*/  UIMAD UR33, UR33, UR46, URZ ;  /* 0x0000002e212172a4 */ /* 0x000fd8000f8e023f */
.L_x_1051:
[----:B------:R-:W1:Y:S01]  /*11a0*/  S2R R18, SR_TID.X ;  /* 0x0000000000127919 */ /* 0x000e620000002100 */
[----:B------:R-:W2:Y:S01]  /*11b0*/  LDC.64 R4, c[0x0][0x418] ;  /* 0x00010600ff047b82 */ /* 0x000ea20000000a00 */
[----:B------:R-:W-:Y:S01]  /*11c0*/  UIMAD UR27, UR31, UR40, URZ ;  /* 0x000000281f1b72a4 */ /* 0x000fe2000f8e023f */
[----:B------:R-:W-:Y:S01]  /*11d0*/  IMAD.U32 R35, RZ, RZ, UR8 ;  /* 0x00000008ff237e24 */ /* 0x000fe2000f8e00ff */
[----:B------:R-:W-:Y:S01]  /*11e0*/  USHF.R.S32.HI UR41, URZ, 0x1f, UR40 ;  /* 0x0000001f3f297899 */ /* 0x000fe20008011428 */
[----:B------:R-:W-:Y:S01]  /*11f0*/  CS2R R94, SRZ ;  /* 0x00000000005e7805 */ /* 0x000fe2000001ff00 */
[----:B------:R-:W-:Y:S01]  /*1200*/  USHF.L.U32 UR8, UR27, 0x7, URZ ;  /* 0x000000071b087899 */ /* 0x000fe2000800063f */
[----:B------:R-:W-:Y:S01]  /*1210*/  CS2R R92, SRZ ;  /* 0x00000000005c7805 */ /* 0x000fe2000001ff00 */
[----:B------:R-:W-:Y:S01]  /*1220*/  UIMAD UR41, UR41, UR31, URZ ;  /* 0x0000001f292972a4 */ /* 0x000fe2000f8e023f */
[----:B------:R-:W3:Y:S01]  /*1230*/  LDC.64 R12, c[0x0][0x420] ;  /* 0x00010800ff0c7b82 */ /* 0x000ee20000000a00 */
[----:B------:R-:W-:Y:S01]  /*1240*/  UIMAD.WIDE.U32 UR44, UR40, UR31, URZ ;  /* 0x0000001f282c72a5 */ /* 0x000fe2000f8e003f */
[----:B------:R-:W-:Y:S01]  /*1250*/  CS2R R98, SRZ ;  /* 0x0000000000627805 */ /* 0x000fe2000001ff00 */
[----:B------:R-:W-:Y:S01]  /*1260*/  UIMAD.WIDE UR46, UR16, UR46, UR36 ;  /* 0x0000002e102e72a5 */ /* 0x000fe2000f8e0224 */
[----:B------:R-:W-:Y:S01]  /*1270*/  CS2R R96, SRZ ;  /* 0x0000000000607805 */ /* 0x000fe2000001ff00 */
[----:B------:R-:W-:Y:S01]  /*1280*/  UIMAD UR41, UR43, UR40, UR41 ;  /* 0x000000282b2972a4 */ /* 0x000fe2000f8e0229 */
[----:B------:R-:W-:Y:S01]  /*1290*/  CS2R R90, SRZ ;  /* 0x00000000005a7805 */ /* 0x000fe2000001ff00 */
[----:B------:R-:W-:Y:S01]  /*12a0*/  IMAD.U32 R26, RZ, RZ, UR44 ;  /* 0x0000002cff1a7e24 */ /* 0x000fe2000f8e00ff */
[----:B------:R-:W-:Y:S01]  /*12b0*/  ULEA.HI.SX32 UR30, UR30, 0xffffffff, 0x19 ;  /* 0xffffffff1e1e7891 */ /* 0x000fe2000f8fca3f */
[----:B------:R-:W-:Y:S01]  /*12c0*/  IMAD.U32 R27, RZ, RZ, UR45 ;  /* 0x0000002dff1b7e24 */ /* 0x000fe2000f8e00ff */
[----:B------:R-:W-:Y:S01]  /*12d0*/  UIADD3 UR41, UR45, UR41, URZ ;  /* 0x000000292d297290 */ /* 0x000fe2000fffe03f */
[----:B------:R-:W-:Y:S01]  /*12e0*/  CS2R R88, SRZ ;  /* 0x0000000000587805 */ /* 0x000fe2000001ff00 */
[----:B------:R-:W-:Y:S01]  /*12f0*/  UIADD3 UR33, UR36, UR33, URZ ;  /* 0x0000002124217290 */ /* 0x000fe2000fffe03f */
[----:B------:R-:W-:Y:S01]  /*1300*/  CS2R R86, SRZ ;  /* 0x0000000000567805 */ /* 0x000fe2000001ff00 */
[----:B------:R-:W-:Y:S01]  /*1310*/  UIADD3 UR34, UR36, UR34, URZ ;  /* 0x0000002224227290 */ /* 0x000fe2000fffe03f */
[----:B------:R-:W-:Y:S01]  /*1320*/  CS2R R84, SRZ ;  /* 0x0000000000547805 */ /* 0x000fe2000001ff00 */
[----:B--2---:R-:W-:Y:S01]  /*1330*/  IMAD R8, R4, UR25, RZ ;  /* 0x0000001904087c24 */ /* 0x004fe2000f8e02ff */
[----:B------:R-:W-:-:S02]  /*1340*/  CS2R R78, SRZ ;  /* 0x00000000004e7805 */ /* 0x000fc4000001ff00 */
[----:B------:R-:W-:Y:S02]  /*1350*/  CS2R R76, SRZ ;  /* 0x00000000004c7805 */ /* 0x000fe4000001ff00 */
[----:B------:R-:W-:Y:S01]  /*1360*/  CS2R R82, SRZ ;  /* 0x0000000000527805 */ /* 0x000fe2000001ff00 */
[----:B------:R-:W-:Y:S01]  /*1370*/  IMAD R5, R5, UR16, R8 ;  /* 0x0000001005057c24 */ /* 0x000fe2000f8e0208 */
[----:B------:R-:W-:Y:S02]  /*1380*/  CS2R R80, SRZ ;  /* 0x0000000000507805 */ /* 0x000fe4000001ff00 */
[----:B------:R-:W-:Y:S02]  /*1390*/  CS2R R74, SRZ ;  /* 0x00000000004a7805 */ /* 0x000fe4000001ff00 */
[----:B-1----:R-:W-:Y:S02]  /*13a0*/  SHF.R.S32.HI R17, RZ, 0x1f, R18 ;  /* 0x0000001fff117819 */ /* 0x002fe40000011412 */
[----:B------:R-:W-:-:S02]  /*13b0*/  CS2R R72, SRZ ;  /* 0x0000000000487805 */ /* 0x000fc4000001ff00 */
[----:B------:R-:W-:Y:S02]  /*13c0*/  CS2R R70, SRZ ;  /* 0x0000000000467805 */ /* 0x000fe4000001ff00 */
[----:B------:R-:W-:Y:S02]  /*13d0*/  CS2R R68, SRZ ;  /* 0x0000000000447805 */ /* 0x000fe4000001ff00 */
[CC--:B------:R-:W-:Y:S02]  /*13e0*/  LEA.HI R21, R17.reuse, R18.reuse, RZ, 0x2 ;  /* 0x0000001211157211 */ /* 0x0c0fe400078f10ff */
[----:B------:R-:W-:Y:S02]  /*13f0*/  LEA.HI R7, R17, R18, RZ, 0x5 ;  /* 0x0000001211077211 */ /* 0x000fe400078f28ff */
[----:B------:R-:W-:Y:S02]  /*1400*/  LOP3.LUT R9, R21, 0xfffffffc, RZ, 0xc0, !PT ;  /* 0xfffffffc15097812 */ /* 0x000fe400078ec0ff */
[----:B------:R-:W-:-:S02]  /*1410*/  LOP3.LUT R11, R7, 0xffffffe0, RZ, 0xc0, !PT ;  /* 0xffffffe0070b7812 */ /* 0x000fc400078ec0ff */
[----:B------:R-:W-:Y:S01]  /*1420*/  SHF.R.S32.HI R7, RZ, 0x5, R7 ;  /* 0x00000005ff077819 */ /* 0x000fe20000011407 */
[C---:B------:R-:W-:Y:S01]  /*1430*/  IMAD.IADD R24, R18.reuse, 0x1, -R9 ;  /* 0x0000000112187824 */ /* 0x040fe200078e0a09 */
[----:B------:R-:W-:Y:S01]  /*1440*/  SHF.R.S32.HI R21, RZ, 0x2, R21 ;  /* 0x00000002ff157819 */ /* 0x000fe20000011415 */
[----:B------:R-:W-:Y:S01]  /*1450*/  IMAD.IADD R16, R18, 0x1, -R11 ;  /* 0x0000000112107824 */ /* 0x000fe200078e0a0b */
[----:B------:R-:W1:Y:S01]  /*1460*/  LDC.64 R8, c[0x0][0x240] ;  /* 0x00009000ff087b82 */ /* 0x000e620000000a00 */
[----:B------:R-:W-:Y:S01]  /*1470*/  IMAD.SHL.U32 R24, R24, 0x8, RZ ;  /* 0x0000000818187824 */ /* 0x000fe200078e00ff */
[----:B------:R-:W-:Y:S01]  /*1480*/  SHF.R.S32.HI R23, RZ, 0x1f, R21 ;  /* 0x0000001fff177819 */ /* 0x000fe20000011415 */
[----:B------:R-:W-:Y:S02]  /*1490*/  IMAD R10, R7, UR27, R16 ;  /* 0x0000001b070a7c24 */ /* 0x000fe4000f8e0210 */
[----:B------:R-:W-:Y:S01]  /*14a0*/  IMAD.U32 R7, RZ, RZ, UR7 ;  /* 0x00000007ff077e24 */ /* 0x000fe2000f8e00ff */
[----:B------:R-:W-:Y:S01]  /*14b0*/  SHF.R.S32.HI R25, RZ, 0x1f, R24 ;  /* 0x0000001fff197819 */ /* 0x000fe20000011418 */
[----:B------:R-:W-:Y:S01]  /*14c0*/  USHF.R.S32.HI UR7, URZ, 0x1f, UR8 ;  /* 0x0000001f3f077899 */ /* 0x000fe20008011408 */
[----:B------:R-:W-:Y:S01]  /*14d0*/  @P1 BAR.SYNC.DEFER_BLOCKING 0x0 ;  /* 0x0000000000001b1d */ /* 0x000fe20000010000 */
[----:B------:R-:W-:-:S02]  /*14e0*/  IADD3 R35, P2, P0, R10, UR8, R35 ;  /* 0x000000080a237c10 */ /* 0x000fc4000f85e023 */
[----:B------:R-:W-:Y:S01]  /*14f0*/  SHF.R.S32.HI R10, RZ, 0x1f, R10 ;  /* 0x0000001fff0a7819 */ /* 0x000fe2000001140a */
[----:B------:R-:W-:Y:S02]  /*1500*/  IMAD.WIDE.U32 R14, R4, UR16, R24 ;  /* 0x00000010040e7c25 */ /* 0x000fe4000f8e0018 */
[----:B------:R-:W-:Y:S01]  /*1510*/  ULDC.64 UR8, c[0x0][0x3e0] ;  /* 0x0000f80000087ab9 */ /* 0x000fe20000000a00 */
[----:B------:R-:W-:Y:S01]  /*1520*/  IADD3.X R7, R10, UR7, R7, P2, P0 ;  /* 0x000000070a077c10 */ /* 0x000fe200097e0407 */
[----:B------:R-:W-:Y:S01]  /*1530*/  IMAD.IADD R15, R15, 0x1, R5 ;  /* 0x000000010f0f7824 */ /* 0x000fe200078e0205 */
[----:B------:R-:W-:Y:S01]  /*1540*/  IADD3 R34, P0, R35, R34, RZ ;  /* 0x0000002223227210 */ /* 0x000fe20007f1e0ff */
[----:B------:R-:W2:Y:S03]  /*1550*/  LDC.64 R4, c[0x0][0x230] ;  /* 0x00008c00ff047b82 */ /* 0x000ea60000000a00 */
[----:B------:R-:W-:-:S02]  /*1560*/  IADD3.X R35, R7, R6, RZ, P0, !PT ;  /* 0x0000000607237210 */ /* 0x000fc400007fe4ff */
[----:B------:R-:W-:-:S03]  /*1570*/  IADD3 R39, P0, R21, UR36, RZ ;  /* 0x0000002415277c10 */ /* 0x000fc6000ff1e0ff */
[----:B------:R-:W4:Y:S01]  /*1580*/  LDC.64 R6, c[0x0][0x248] ;  /* 0x00009200ff067b82 */ /* 0x000f220000000a00 */
[----:B------:R-:W-:Y:S01]  /*1590*/  IADD3.X R11, R23, UR37, RZ, P0, !PT ;  /* 0x00000025170b7c10 */ /* 0x000fe200087fe4ff */
[----:B---3--:R-:W-:Y:S01]  /*15a0*/  IMAD.WIDE.U32 R14, R39, R12, R14 ;  /* 0x0000000c270e7225 */ /* 0x008fe200078e000e */
[----:B------:R-:W-:-:S03]  /*15b0*/  UIADD3 UR37, UP0, UR46, UR6, URZ ;  /* 0x000000062e257290 */ /* 0x000fc6000ff1e03f */
[----:B------:R-:W-:Y:S01]  /*15c0*/  IMAD R10, R11, R12, RZ ;  /* 0x0000000c0b0a7224 */ /* 0x000fe200078e02ff */
[----:B------:R-:W-:Y:S01]  /*15d0*/  ULDC.64 UR6, c[0x0][0x428] ;  /* 0x00010a0000067ab9 */ /* 0x000fe20000000a00 */
[----:B------:R-:W-:Y:S01]  /*15e0*/  UIADD3.X UR39, UR47, UR39, URZ, UP0, !UPT ;  /* 0x000000272f277290 */ /* 0x000fe200087fe43f */
[----:B------:R-:W-:Y:S01]  /*15f0*/  MOV R32, UR6 ;  /* 0x0000000600207c02 */ /* 0x000fe20008000f00 */
[----:B------:R-:W-:Y:S01]  /*1600*/  IMAD R10, R39, R13, R10 ;  /* 0x0000000d270a7224 */ /* 0x000fe200078e020a */
[----:B------:R-:W-:Y:S01]  /*1610*/  UIMAD UR41, UR41, UR37, URZ ;  /* 0x00000025292972a4 */ /* 0x000fe2000f8e023f */
[----:B-1----:R-:W-:Y:S01]  /*1620*/  IMAD R36, R11, R8, RZ ;  /* 0x000000080b247224 */ /* 0x002fe200078e02ff */
[----:B------:R-:W-:Y:S01]  /*1630*/  UIMAD UR42, UR24, UR6, URZ ;  /* 0x00000006182a72a4 */ /* 0x000fe2000f8e023f */
[----:B------:R-:W-:Y:S01]  /*1640*/  IMAD.IADD R15, R15, 0x1, R10 ;  /* 0x000000010f0f7824 */ /* 0x000fe200078e020a */
[----:B------:R-:W-:Y:S01]  /*1650*/  UIMAD UR39, UR39, UR44, UR41 ;  /* 0x0000002c272772a4 */ /* 0x000fe2000f8e0229 */
[C---:B--2---:R-:W-:Y:S01]  /*1660*/  IMAD R10, R4.reuse, UR25, RZ ;  /* 0x00000019040a7c24 */ /* 0x044fe2000f8e02ff */
[----:B------:R-:W-:Y:S01]  /*1670*/  UIMAD UR42, UR18, UR7, UR42 ;  /* 0x00000007122a72a4 */ /* 0x000fe2000f8e022a */
[----:B------:R-:W-:Y:S01]  /*1680*/  IMAD.WIDE.U32 R30, R4, UR16, R24 ;  /* 0x00000010041e7c25 */ /* 0x000fe2000f8e0018 */
[----:B------:R-:W-:Y:S01]  /*1690*/  UIADD3 UR26, UP0, UR26, UR38, URZ ;  /* 0x000000261a1a7290 */ /* 0x000fe2000ff1e03f */
[----:B------:R-:W-:-:S02]  /*16a0*/  ULDC.64 UR6, c[0x0][0x400] ;  /* 0x0001000000067ab9 */ /* 0x000fc40000000a00 */
[----:B------:R-:W-:Y:S01]  /*16b0*/  IMAD R5, R5, UR16, R10 ;  /* 0x0000001005057c24 */ /* 0x000fe2000f8e020a */
[----:B------:R-:W-:Y:S01]  /*16c0*/  UIADD3.X UR4, UR35, UR4, URZ, UP0, !UPT ;  /* 0x0000000423047290 */ /* 0x000fe200087fe43f */
[----:B----4-:R-:W-:Y:S01]  /*16d0*/  IMAD R4, R23, R6, RZ ;  /* 0x0000000617047224 */ /* 0x010fe200078e02ff */
[----:B------:R-:W1:Y:S01]  /*16e0*/  LDC.64 R10, c[0x0][0x238] ;  /* 0x00008e00ff0a7b82 */ /* 0x000e620000000a00 */
[----:B------:R-:W-:-:S04]  /*16f0*/  IMAD.WIDE.U32 R32, R32, UR18, R14 ;  /* 0x0000001220207c25 */ /* 0x000fc8000f8e000e */
[----:B------:R-:W-:Y:S01]  /*1700*/  IMAD.WIDE.U32 R34, R26, UR37, R34 ;  /* 0x000000251a227c25 */ /* 0x000fe2000f8e0022 */
[----:B------:R-:W-:Y:S02]  /*1710*/  LEA R174, P2, R32, UR8, 0x1 ;  /* 0x0000000820ae7c11 */ /* 0x000fe4000f8408ff */
[----:B------:R-:W2:Y:S01]  /*1720*/  LDC.64 R14, c[0x0][0x228] ;  /* 0x00008a00ff0e7b82 */ /* 0x000ea20000000a00 */
[C---:B------:R-:W-:Y:S01]  /*1730*/  IMAD R4, R21.reuse, R7, R4 ;  /* 0x0000000715047224 */ /* 0x040fe200078e0204 */
[----:B------:R-:W-:Y:S01]  /*1740*/  LEA R172, P0, R34, UR6, 0x2 ;  /* 0x0000000622ac7c11 */ /* 0x000fe2000f8010ff */
[----:B------:R-:W-:-:S04]  /*1750*/  IMAD.WIDE.U32 R28, R21, R6, RZ ;  /* 0x00000006151c7225 */ /* 0x000fc800078e00ff */
[----:B------:R-:W-:Y:S02]  /*1760*/  VIADD R26, R35, UR39 ;  /* 0x00000027231a7c36 */ /* 0x000fe40008000000 */
[----:B------:R-:W-:Y:S02]  /*1770*/  IMAD.IADD R31, R31, 0x1, R5 ;  /* 0x000000011f1f7824 */ /* 0x000fe400078e0205 */
[----:B------:R-:W-:Y:S01]  /*1780*/  IMAD.IADD R35, R29, 0x1, R4 ;  /* 0x000000011d237824 */ /* 0x000fe200078e0204 */
[----:B------:R-:W-:Y:S01]  /*1790*/  LEA.HI.X R173, R34, UR7, R26, 0x2, P0 ;  /* 0x0000000722ad7c11 */ /* 0x000fe200080f141a */
[----:B------:R-:W3:Y:S01]  /*17a0*/  LDC.64 R4, c[0x0][0x250] ;  /* 0x00009400ff047b82 */ /* 0x000ee20000000a00 */
[----:B------:R-:W-:Y:S01]  /*17b0*/  VIADD R22, R33, UR42 ;  /* 0x0000002a21167c36 */ /* 0x000fe20008000000 */
[----:B------:R-:W-:Y:S01]  /*17c0*/  ULDC.64 UR6, c[0x0][0x260] ;  /* 0x0000980000067ab9 */ /* 0x000fe20000000a00 */
[C---:B------:R-:W-:Y:S02]  /*17d0*/  IMAD R36, R39.reuse, R9, R36 ;  /* 0x0000000927247224 */ /* 0x040fe400078e0224 */
[----:B------:R-:W-:Y:S01]  /*17e0*/  IMAD.WIDE.U32 R38, R39, R8, R24 ;  /* 0x0000000827267225 */ /* 0x000fe200078e0018 */
[----:B------:R-:W-:Y:S01]  /*17f0*/  LEA.HI.X R175, R32, UR9, R22, 0x1, P2 ;  /* 0x0000000920af7c11 */ /* 0x000fe200090f0c16 */
[----:B------:R-:W-:Y:S01]  /*1800*/  ULDC.64 UR8, c[0x0][0x258] ;  /* 0x0000960000087ab9 */ /* 0x000fe20000000a00 */
[----:B------:R-:W-:Y:S01]  /*1810*/  LEA R32, P0, R12, R174, 0x7 ;  /* 0x000000ae0c207211 */ /* 0x000fe200078038ff */
[----:B-1----:R-:W-:Y:S01]  /*1820*/  IMAD R22, R10, UR25, RZ ;  /* 0x000000190a167c24 */ /* 0x002fe2000f8e02ff */
[----:B------:R-:W-:Y:S01]  /*1830*/  UIMAD UR35, UR24, UR8, URZ ;  /* 0x00000008182372a4 */ /* 0x000fe2000f8e023f */
[----:B------:R-:W-:Y:S01]  /*1840*/  IMAD.IADD R37, R39, 0x1, R36 ;  /* 0x0000000127257824 */ /* 0x000fe200078e0224 */
[----:B------:R-:W-:Y:S01]  /*1850*/  MOV R36, R38 ;  /* 0x0000002600247202 */ /* 0x000fe20000000f00 */
[----:B--2---:R-:W-:Y:S01]  /*1860*/  IMAD R26, R14, UR25, RZ ;  /* 0x000000190e1a7c24 */ /* 0x004fe2000f8e02ff */
[----:B------:R-:W-:Y:S01]  /*1870*/  LEA.HI.X R33, R12, R175, R13, 0x7, P0 ;  /* 0x000000af0c217211 */ /* 0x000fe200000f3c0d */
[----:B------:R-:W-:Y:S01]  /*1880*/  IMAD R11, R11, UR16, R22 ;  /* 0x000000100b0b7c24 */ /* 0x000fe2000f8e0216 */
[----:B------:R-:W-:Y:S01]  /*1890*/  UIMAD UR35, UR18, UR9, UR35 ;  /* 0x00000009122372a4 */ /* 0x000fe2000f8e0223 */
[----:B------:R-:W-:-:S04]  /*18a0*/  IMAD.WIDE.U32 R24, R10, UR16, R24 ;  /* 0x000000100a187c25 */ /* 0x000fc8000f8e0018 */
[----:B------:R-:W-:Y:S02]  /*18b0*/  IMAD R27, R19, UR6, RZ ;  /* 0x00000006131b7c24 */ /* 0x000fe4000f8e02ff */
[----:B------:R-:W-:Y:S02]  /*18c0*/  IMAD R15, R15, UR16, R26 ;  /* 0x000000100f0f7c24 */ /* 0x000fe4000f8e021a */
[----:B------:R-:W-:-:S04]  /*18d0*/  IMAD.WIDE.U32 R36, R14, UR16, R36 ;  /* 0x000000100e247c25 */ /* 0x000fc8000f8e0024 */
[----:B------:R-:W-:Y:S01]  /*18e0*/  IMAD.MOV.U32 R34, RZ, RZ, R28 ;  /* 0x000000ffff227224 */ /* 0x000fe200078e001c */
[----:B------:R-:W-:Y:S01]  /*18f0*/  IADD3 R37, R37, R15, RZ ;  /* 0x0000000f25257210 */ /* 0x000fe20007ffe0ff */
[----:B------:R-:W-:Y:S02]  /*1900*/  IMAD.IADD R25, R25, 0x1, R11 ;  /* 0x0000000119197824 */ /* 0x000fe400078e020b */
[C---:B------:R-:W-:Y:S02]  /*1910*/  IMAD R28, R20.reuse, UR7, R27 ;  /* 0x00000007141c7c24 */ /* 0x040fe4000f8e021b */
[----:B------:R-:W-:Y:S01]  /*1920*/  IMAD.WIDE.U32 R38, R20, UR6, R30 ;  /* 0x0000000614267c25 */ /* 0x000fe2000f8e001e */
[----:B------:R-:W-:-:S03]  /*1930*/  ULDC.64 UR6, c[0x0][0x268] ;  /* 0x00009a0000067ab9 */ /* 0x000fc60000000a00 */
[----:B---3--:R-:W-:Y:S02]  /*1940*/  IMAD R10, R23, R4, RZ ;  /* 0x00000004170a7224 */ /* 0x008fe400078e02ff */
[----:B------:R-:W-:Y:S02]  /*1950*/  IMAD R19, R19, UR6, RZ ;  /* 0x0000000613137c24 */ /* 0x000fe4000f8e02ff */
[----:B------:R-:W-:Y:S01]  /*1960*/  IMAD.WIDE.U32 R24, R20, UR6, R24 ;  /* 0x0000000614187c25 */ /* 0x000fe2000f8e0018 */
[----:B------:R-:W-:-:S03]  /*1970*/  ULEA.HI UR6, UR30, UR30, URZ, 0x1 ;  /* 0x0000001e1e067291 */ /* 0x000fc6000f8f083f */
[C---:B------:R-:W-:Y:S01]  /*1980*/  IMAD R10, R21.reuse, R5, R10 ;  /* 0x00000005150a7224 */ /* 0x040fe200078e020a */
[----:B------:R-:W-:Y:S01]  /*1990*/  ULOP3.LUT UR6, UR6, 0xfffffffe, URZ, 0xc0, !UPT ;  /* 0xfffffffe06067892 */ /* 0x000fe2000f8ec03f */
[----:B------:R-:W-:-:S03]  /*19a0*/  IMAD.WIDE.U32 R14, R21, R4, RZ ;  /* 0x00000004150e7225 */ /* 0x000fc600078e00ff */
[----:B------:R-:W-:Y:S01]  /*19b0*/  UIADD3 UR37, UR30, -UR6, URZ ;  /* 0x800000061e257290 */ /* 0x000fe2000fffe03f */
[----:B------:R-:W-:-:S03]  /*19c0*/  IMAD.WIDE.U32 R34, R6, UR26, R34 ;  /* 0x0000001a06227c25 */ /* 0x000fc6000f8e0022 */
[----:B------:R-:W-:Y:S01]  /*19d0*/  UISETP.NE.AND UP0, UPT, UR37, 0x1, UPT ;  /* 0x000000012500788c */ /* 0x000fe2000bf05270 */
[----:B------:R-:W-:Y:S01]  /*19e0*/  IMAD R30, R6, UR4, RZ ;  /* 0x00000004061e7c24 */ /* 0x000fe2000f8e02ff */
[----:B------:R-:W-:Y:S01]  /*19f0*/  IADD3 R12, P0, R38, R34, RZ ;  /* 0x00000022260c7210 */ /* 0x000fe20007f1e0ff */
[----:B------:R-:W-:Y:S02]  /*1a00*/  IMAD.IADD R15, R15, 0x1, R10 ;  /* 0x000000010f0f7824 */ /* 0x000fe400078e020a */
[----:B------:R-:W-:Y:S01]  /*1a10*/  IMAD R19, R20, UR7, R19 ;  /* 0x0000000714137c24 */ /* 0x000fe2000f8e0213 */
[----:B------:R-:W-:Y:S01]  /*1a20*/  ULDC.64 UR6, c[0x0][0x218] ;  /* 0x0000860000067ab9 */ /* 0x000fe20000000a00 */
[----:B------:R-:W-:Y:S01]  /*1a30*/  IMAD.IADD R28, R39, 0x1, R28 ;  /* 0x00000001271c7824 */ /* 0x000fe200078e021c */
[----:B------:R-:W-:Y:S01]  /*1a40*/  LEA R22, P1, R12, UR6, 0x1 ;  /* 0x000000060c167c11 */ /* 0x000fe2000f8208ff */
[----:B------:R-:W-:Y:S01]  /*1a50*/  IMAD R13, R7, UR26, R30 ;  /* 0x0000001a070d7c24 */ /* 0x000fe2000f8e021e */
[----:B------:R-:W-:Y:S01]  /*1a60*/  IADD3 R19, R25, R19, RZ ;  /* 0x0000001319137210 */ /* 0x000fe20007ffe0ff */
[----:B------:R-:W-:-:S03]  /*1a70*/  IMAD.WIDE.U32 R20, R4, UR26, R14 ;  /* 0x0000001a04147c25 */ /* 0x000fc6000f8e000e */
[----:B------:R-:W-:Y:S01]  /*1a80*/  IADD3.X R13, R28, R35, R13, P0, !PT ;  /* 0x000000231c0d7210 */ /* 0x000fe200007fe40d */
[----:B------:R-:W-:Y:S01]  /*1a90*/  IMAD R14, R4, UR4, RZ ;  /* 0x00000004040e7c24 */ /* 0x000fe2000f8e02ff */
[----:B------:R-:W-:Y:S01]  /*1aa0*/  IADD3 R10, P0, R24, R20, RZ ;  /* 0x00000014180a7210 */ /* 0x000fe20007f1e0ff */
[----:B------:R-:W-:Y:S01]  /*1ab0*/  IMAD.U32 R11, RZ, RZ, UR8 ;  /* 0x00000008ff0b7e24 */ /* 0x000fe2000f8e00ff */
[----:B------:R-:W-:Y:S01]  /*1ac0*/  ULDC.64 UR8, c[0x0][0x210] ;  /* 0x0000840000087ab9 */ /* 0x000fe20000000a00 */
[----:B------:R-:W-:Y:S01]  /*1ad0*/  IMAD R14, R5, UR26, R14 ;  /* 0x0000001a050e7c24 */ /* 0x000fe2000f8e020e */
[----:B------:R-:W-:Y:S01]  /*1ae0*/  LEA.HI.X R23, R12, UR7, R13, 0x1, P1 ;  /* 0x000000070c177c11 */ /* 0x000fe200088f0c0d */
[----:B------:R-:W-:Y:S01]  /*1af0*/  IMAD.WIDE.U32 R36, R11, UR18, R36 ;  /* 0x000000120b247c25 */ /* 0x000fe2000f8e0024 */
[----:B------:R-:W-:Y:S01]  /*1b00*/  ULDC.64 UR6, c[0x0][0x220] ;  /* 0x0000880000067ab9 */ /* 0x000fe20000000a00 */
[C---:B------:R-:W-:Y:S02]  /*1b10*/  LEA R11, R146.reuse, UR5, 0x1 ;  /* 0x00000005920b7c11 */ /* 0x040fe4000f8e08ff */
[----:B------:R-:W-:Y:S01]  /*1b20*/  VIADD R15, R37, UR35 ;  /* 0x00000023250f7c36 */ /* 0x000fe20008000000 */
[----:B------:R-:W-:Y:S01]  /*1b30*/  IADD3.X R19, R19, R21, R14, P0, !PT ;  /* 0x0000001513137210 */ /* 0x000fe200007fe40e */
[----:B------:R-:W-:Y:S01]  /*1b40*/  VIADD R13, R146, 0x1000 ;  /* 0x00001000920d7836 */ /* 0x000fe20000000000 */
[C---:B------:R-:W-:Y:S01]  /*1b50*/  LEA R176, P2, R36.reuse, UR8, 0x1 ;  /* 0x0000000824b07c11 */ /* 0x040fe2000f8408ff */
[----:B------:R-:W-:Y:S01]  /*1b60*/  @!PT LDS RZ, [RZ] ;  /* 0x00000000fffff984 */ /* 0x000fe20000000800 */
[----:B------:R-:W-:Y:S01]  /*1b70*/  @!PT LDS RZ, [RZ] ;  /* 0x00000000fffff984 */ /* 0x000fe20000000800 */
[----:B------:R-:W-:Y:S01]  /*1b80*/  @!PT LDS RZ, [RZ] ;  /* 0x00000000fffff984 */ /* 0x000fe20000000800 */
[----:B------:R1:W-:Y:S01]  /*1b90*/  LDGSTS.E.BYPASS.LTC128B.128 [R11+0x4000], desc[UR20][R174.64] ;  /* 0x04000000ae0b7fae */ /* 0x0003e2000b901d54 */
[----:B------:R-:W-:Y:S01]  /*1ba0*/  PLOP3.LUT P0, PT, PT, PT, UP0, 0x80, 0x0 ;  /* 0x000000000000781c */ /* 0x000fe20003f0f008 */
[----:B------:R-:W-:Y:S01]  /*1bb0*/  UISETP.GE.AND UP0, UPT, UR32, 0x1, UPT ;  /* 0x000000012000788c */ /* 0x000fe2000bf06270 */
[----:B------:R-:W-:Y:S01]  /*1bc0*/  LEA.HI.X R177, R36, UR9, R15, 0x1, P2 ;  /* 0x0000000924b17c11 */ /* 0x000fe200090f0c0f */
[----:B------:R1:W-:Y:S01]  /*1bd0*/  LDGSTS.E.BYPASS.LTC128B.128 [R11+0x5000], desc[UR20][R32.64] ;  /* 0x05000000200b7fae */ /* 0x0003e2000b901d54 */
[----:B------:R-:W-:Y:S01]  /*1be0*/  SEL R13, R13, R146, !P0 ;  /* 0x000000920d0d7207 */ /* 0x000fe20004000000 */
[----:B------:R-:W-:Y:S01]  /*1bf0*/  ULDC.64 UR8, c[0x0][0x2b0] ;  /* 0x0000ac0000087ab9 */ /* 0x000fe20000000a00 */
[----:B------:R-:W-:Y:S01]  /*1c00*/  LEA R20, P2, R6, R22, 0x7 ;  /* 0x0000001606147211 */ /* 0x000fe200078438ff */
[----:B------:R-:W-:Y:S01]  /*1c10*/  UIMAD.WIDE UR52, UR34, 0x4, UR8 ;  /* 0x00000004223478a5 */ /* 0x000fe2000f8e0208 */
[----:B------:R-:W-:-:S02]  /*1c20*/  LEA R12, P1, R10, UR6, 0x1 ;  /* 0x000000060a0c7c11 */ /* 0x000fc4000f8208ff */
[----:B------:R-:W-:Y:S02]  /*1c30*/  LEA R166, R13, UR5, 0x1 ;  /* 0x000000050da67c11 */ /* 0x000fe4000f8e08ff */
[----:B------:R-:W-:Y:S02]  /*1c40*/  LEA.HI.X R21, R6, R23, R7, 0x7, P2 ;  /* 0x0000001706157211 */ /* 0x000fe400010f3c07 */
[----:B------:R-:W-:Y:S01]  /*1c50*/  LEA.HI.X R13, R10, UR7, R19, 0x1, P1 ;  /* 0x000000070a0d7c11 */ /* 0x000fe200088f0c13 */
[----:B------:R1:W-:Y:S01]  /*1c60*/  LDGSTS.E.BYPASS.LTC128B.128 [R166], desc[UR20][R176.64] ;  /* 0x00000000b0a67fae */ /* 0x0003e2000b901d54 */
[----:B------:R-:W-:Y:S01]  /*1c70*/  LEA R6, P1, R4, R12, 0x7 ;  /* 0x0000000c04067211 */ /* 0x000fe200078238ff */
[----:B------:R-:W-:Y:S01]  /*1c80*/  ULDC.64 UR6, c[0x0][0x478] ;  /* 0x00011e0000067ab9 */ /* 0x000fe20000000a00 */
[----:B------:R-:W-:Y:S01]  /*1c90*/  LEA R14, P3, R8, R176, 0x7 ;  /* 0x000000b0080e7211 */ /* 0x000fe200078638ff */
[----:B------:R-:W-:Y:S01]  /*1ca0*/  UIMAD.WIDE UR6, UR33, 0x4, UR6 ;  /* 0x00000004210678a5 */ /* 0x000fe2000f8e0206 */
[----:B------:R-:W-:-:S02]  /*1cb0*/  LEA.HI.X R7, R4, R13, R5, 0x7, P1 ;  /* 0x0000000d04077211 */ /* 0x000fc400008f3c05 */
[----:B------:R-:W-:Y:S02]  /*1cc0*/  PLOP3.LUT P1, PT, PT, PT, UP0, 0x80, 0x0 ;  /* 0x000000000000781c */ /* 0x000fe40003f2f008 */
[----:B------:R-:W-:-:S05]  /*1cd0*/  LEA.HI.X R15, R8, R177, R9, 0x7, P3 ;  /* 0x000000b1080f7211 */ /* 0x000fca00018f3c09 */
[----:B------:R1:W-:Y:S04]  /*1ce0*/  LDGSTS.E.BYPASS.LTC128B.128 [R166+0x1000], desc[UR20][R14.64] ;  /* 0x010000000ea67fae */ /* 0x0003e8000b901d54 */
[----:B------:R1:W-:Y:S04]  /*1cf0*/  LDGSTS.E.BYPASS.LTC128B.128 [R11+0x6000], desc[UR20][R22.64] ;  /* 0x06000000160b7fae */ /* 0x0003e8000b901d54 */
[----:B------:R1:W-:Y:S04]  /*1d00*/  LDGSTS.E.BYPASS.LTC128B.128 [R11+0x7000], desc[UR20][R20.64] ;  /* 0x07000000140b7fae */ /* 0x0003e8000b901d54 */
[----:B------:R1:W-:Y:S04]  /*1d10*/  LDGSTS.E.BYPASS.LTC128B.128 [R11+0x8000], desc[UR20][R12.64] ;  /* 0x080000000c0b7fae */ /* 0x0003e8000b901d54 */
[----:B------:R1:W-:Y:S04]  /*1d20*/  LDGSTS.E.BYPASS.LTC128B.128 [R11+0x9000], desc[UR20][R6.64] ;  /* 0x09000000060b7fae */ /* 0x0003e8000b901d54 */
[----:B------:R-:W0:Y:S01]  /*1d30*/  LDGDEPBAR ;  /* 0x00000000000079af */ /* 0x000e220000000000 */
[----:B------:R-:W-:Y:S05]  /*1d40*/  @!P1 BRA `(.L_x_1052) ;  /* 0x0000005000f49947 */ /* 0x000fea0003800000 */
[----:B-1----:R-:W1:Y:S01]  /*1d50*/  LDC.64 R10, c[0x0][0x3b8] ;  /* 0x0000ee00ff0a7b82 */ /* 0x002e620000000a00 */
[----:B------:R-:W-:Y:S01]  /*1d60*/  IMAD.MOV.U32 R8, RZ, RZ, 0x4 ;  /* 0x00000004ff087424 */ /* 0x000fe200078e00ff */
[----:B------:R-:W-:Y:S01]  /*1d70*/  LEA.HI R159, R17, R18, RZ, 0x7 ;  /* 0x00000012119f7211 */ /* 0x000fe200078f38ff */
[----:B------:R-:W-:-:S05]  /*1d80*/  UIMAD UR9, UR16, UR31, UR18 ;  /* 0x0000001f100972a4 */ /* 0x000fca000f8e0212 */
[----:B------:R-:W2:Y:S01]  /*1d90*/  LDC R160, c[0x0][0x2dc] ;  /* 0x0000b700ffa07b82 */ /* 0x000ea20000000800 */
[----:B-1----:R-:W3:Y:S04]  /*1da0*/  LDG.E.64 R4, desc[UR20][R10.64] ;  /* 0x000000140a047981 */ /* 0x002ee8000c1e1b00 */
[----:B------:R-:W4:Y:S01]  /*1db0*/  LDG.E.64 R6, desc[UR20][R10.64+0x8] ;  /* 0x000008140a067981 */ /* 0x000f22000c1e1b00 */
[----:B------:R-:W-:-:S05]  /*1dc0*/  IMAD.WIDE R8, R145, R8, UR52 ;  /* 0x0000003491087e25 */ /* 0x000fca000f8e0208 */
[----:B------:R1:W5:Y:S04]  /*1dd0*/  LDG.E R165, desc[UR20][R8.64] ;  /* 0x0000001408a57981 */ /* 0x000368000c1e1900 */
[----:B------:R1:W5:Y:S04]  /*1de0*/  LDG.E R164, desc[UR20][R8.64+0x20] ;  /* 0x0000201408a47981 */ /* 0x000368000c1e1900 */
[----:B------:R1:W5:Y:S04]  /*1df0*/  LDG.E R163, desc[UR20][R8.64+0x100] ;  /* 0x0001001408a37981 */ /* 0x000368000c1e1900 */
[----:B------:R1:W5:Y:S01]  /*1e00*/  LDG.E R162, desc[UR20][R8.64+0x120] ;  /* 0x0001201408a27981 */ /* 0x000362000c1e1900 */
[----:B------:R-:W-:Y:S01]  /*1e10*/  SHF.R.S32.HI R159, RZ, 0x7, R159 ;  /* 0x00000007ff9f7819 */ /* 0x000fe2000001149f */
[----:B------:R-:W-:Y:S01]  /*1e20*/  USHF.L.U32 UR9, UR9, 0x5, URZ ;  /* 0x0000000509097899 */ /* 0x000fe2000800063f */
[----:B------:R-:W-:Y:S01]  /*1e30*/  VIADD R136, R141, 0x1000 ;  /* 0x000010008d887836 */ /* 0x000fe20000000000 */
[----:B------:R-:W-:Y:S01]  /*1e40*/  SHF.R.S32.HI R161, RZ, 0x1f, R16 ;  /* 0x0000001fffa17819 */ /* 0x000fe20000011410 */
[----:B------:R-:W-:Y:S01]  /*1e50*/  IMAD.MOV.U32 R158, RZ, RZ, 0x4 ;  /* 0x00000004ff9e7424 */ /* 0x000fe200078e00ff */
[----:B------:R-:W-:Y:S01]  /*1e60*/  USHF.R.S32.HI UR8, URZ, 0x1f, UR9 ;  /* 0x0000001f3f087899 */ /* 0x000fe20008011409 */
[----:B------:R-:W-:Y:S01]  /*1e70*/  IMAD.MOV.U32 R95, RZ, RZ, RZ ;  /* 0x000000ffff5f7224 */ /* 0x000fe200078e00ff */
[----:B------:R-:W-:Y:S01]  /*1e80*/  SEL R136, R136, R141, !P0 ;  /* 0x0000008d88887207 */ /* 0x000fe20004000000 */
        /* <DEDUP_REMOVED lines=12> */
[----:B------:R-:W-:Y:S01]  /*1f50*/  UIMAD UR47, UR27, 0x78, URZ ;  /* 0x000000781b2f78a4 */ /* 0x000fe2000f8e023f */
[----:B---3--:R-:W-:Y:S01]  /*1f60*/  R2UR UR44, R4 ;  /* 0x00000000042c72ca */ /* 0x008fe200000e0000 */
[----:B------:R-:W-:Y:S01]  /*1f70*/  IMAD.U32 R4, RZ, RZ, UR19 ;  /* 0x00000013ff047e24 */ /* 0x000fe2000f8e00ff */
[----:B------:R-:W-:-:S02]  /*1f80*/  R2UR UR43, R5 ;  /* 0x00000000052b72ca */ /* 0x000fc400000e0000 */
[----:B----4-:R-:W-:Y:S01]  /*1f90*/  IADD3 R170, P2, P1, R6, UR9, R16 ;  /* 0x0000000906aa7c10 */ /* 0x010fe2000f95e010 */
        /* <DEDUP_REMOVED lines=17> */
[----:B-12---:R-:W-:-:S06]  /*20b0*/  ULDC UR45, c[0x0][0x2ec] ;  /* 0x0000bb00002d7ab9 */ /* 0x006fcc0000000800 */
.L_x_1055:
[----:B-----5:R-:W-:Y:S01]  /*20c0*/  FSETP.NEU.FTZ.AND P1, PT, R165, -INF , PT ;  /* 0xff800000a500780b */ /* 0x020fe20003f3d000 */
[----:B------:R-:W0:Y:S01]  /*20d0*/  LDGDEPBAR ;  /* 0x00000000000079af */ /* 0x000e220000000000 */
[----:B------:R-:W-:Y:S01]  /*20e0*/  IMAD.IADD R144, R142, 0x1, R135 ;  /* 0x000000018e907824 */ /* 0x000fe200078e0287 */
[----:B------:R-:W-:Y:S01]  /*20f0*/  UIADD3 UR48, UR44, -0x61c88647, URZ ;  /* 0x9e3779b92c307890 */ /* 0x000fe2000fffe03f */
[----:B------:R-:W-:Y:S02]  /*2100*/  IMAD.U32 R178, RZ, RZ, UR6 ;  /* 0x00000006ffb27e24 */ /* 0x000fe4000f8e00ff */
[----:B------:R-:W-:Y:S01]  /*2110*/  FMUL.FTZ R237, R164, 1.4426950216293334961 ;  /* 0x3fb8aa3ba4ed7820 */ /* 0x000fe20000410000 */
[----:B------:R-:W-:Y:S02]  /*2120*/  IMAD.U32 R179, RZ, RZ, UR7 ;  /* 0x00000007ffb37e24 */ /* 0x000fe4000f8e00ff */
[----:B------:R-:W-:Y:S01]  /*2130*/  FMUL.FTZ R242, R163, 1.4426950216293334961 ;  /* 0x3fb8aa3ba3f27820 */ /* 0x000fe20000410000 */
[----:B------:R-:W-:Y:S01]  /*2140*/  FMUL.FTZ R243, R162, 1.4426950216293334961 ;  /* 0x3fb8aa3ba2f37820 */ /* 0x000fe20000410000 */
[----:B------:R-:W-:Y:S01]  /*2150*/  LEA R182, P0, R145, R178, 0x2 ;  /* 0x000000b291b67211 */ /* 0x000fe200078010ff */
[----:B------:R-:W-:Y:S02]  /*2160*/  IMAD.U32 R178, RZ, RZ, UR19 ;  /* 0x00000013ffb27e24 */ /* 0x000fe4000f8e00ff */
[----:B------:R-:W-:Y:S01]  /*2170*/  FMUL.FTZ R235, R165, 1.4426950216293334961 ;  /* 0x3fb8aa3ba5eb7820 */ /* 0x000fe20000410000 */
[----:B------:R-:W-:Y:S01]  /*2180*/  UIADD3 UR50, UR43, 0x76cf5d0a, URZ ;  /* 0x76cf5d0a2b327890 */ /* 0x000fe2000fffe03f */
[----:B------:R-:W-:Y:S01]  /*2190*/  LEA.HI.X.SX32 R183, R145, R179, 0x2, P0 ;  /* 0x000000b391b77211 */ /* 0x000fe200000f16ff */
[----:B------:R-:W-:Y:S01]  /*21a0*/  IMAD R178, R178, 0x2, R159 ;  /* 0x00000002b2b27824 */ /* 0x000fe200078e029f */
[----:B------:R-:W-:Y:S01]  /*21b0*/  FSETP.NEU.FTZ.AND P0, PT, R164, -INF , PT ;  /* 0xff800000a400780b */ /* 0x000fe20003f1d000 */
[----:B------:R-:W-:Y:S01]  /*21c0*/  IMAD.U32 R246, RZ, RZ, UR30 ;  /* 0x0000001efff67e24 */ /* 0x000fe2000f8e00ff */
[----:B------:R-:W-:Y:S01]  /*21d0*/  FSEL R235, R235, RZ, P1 ;  /* 0x000000ffebeb7208 */ /* 0x000fe20000800000 */
[----:B------:R-:W-:Y:S01]  /*21e0*/  IMAD.SHL.U32 R181, R178, 0x2, RZ ;  /* 0x00000002b2b57824 */ /* 0x000fe200078e00ff */
[----:B------:R-:W-:Y:S01]  /*21f0*/  FSEL R237, R237, RZ, P0 ;  /* 0x000000ffeded7208 */ /* 0x000fe20000000000 */
[----:B------:R-:W-:Y:S01]  /*2200*/  UIADD3 UR49, UR44, -0x255992d5, URZ ;  /* 0xdaa66d2b2c317890 */ /* 0x000fe2000fffe03f */
[----:B------:R-:W-:Y:S01]  /*2210*/  FSETP.NEU.FTZ.AND P0, PT, R163, -INF , PT ;  /* 0xff800000a300780b */ /* 0x000fe20003f1d000 */
[----:B------:R-:W-:Y:S01]  /*2220*/  UIADD3 UR51, UR43, -0x126145ec, URZ ;  /* 0xed9eba142b337890 */ /* 0x000fe2000fffe03f */
[----:B------:R-:W-:Y:S01]  /*2230*/  LOP3.LUT R181, R181, UR43, RZ, 0x3c, !PT ;  /* 0x0000002bb5b57c12 */ /* 0x000fe2000f8e3cff */
[----:B------:R-:W-:Y:S01]  /*2240*/  IMAD R246, R246, 0x8, R147 ;  /* 0x00000008f6f67824 */ /* 0x000fe200078e0293 */
[----:B------:R-:W-:Y:S01]  /*2250*/  FSEL R242, R242, RZ, P0 ;  /* 0x000000fff2f27208 */ /* 0x000fe20000000000 */
[----:B------:R-:W-:Y:S04]  /*2260*/  DEPBAR.LE SB0, 0x0 ;  /* 0x000080000000791a */ /* 0x000fe80000000000 */
[----:B------:R-:W-:Y:S01]  /*2270*/  LOP3.LUT R218, R171, R181, RZ, 0x3c, !PT ;  /* 0x000000b5abda7212 */ /* 0x000fe200078e3cff */
[----:B------:R-:W-:Y:S01]  /*2280*/  BAR.SYNC.DEFER_BLOCKING 0x0 ;  /* 0x0000000000007b1d */ /* 0x000fe20000010000 */
[----:B------:R-:W-:Y:S01]  /*2290*/  FSETP.NEU.FTZ.AND P0, PT, R162, -INF , PT ;  /* 0xff800000a200780b */ /* 0x000fe20003f1d000 */
[C---:B------:R-:W-:Y:S01]  /*22a0*/  VIADD R206, R246.reuse, 0x4 ;  /* 0x00000004f6ce7836 */ /* 0x040fe20000000000 */
[----:B------:R-:W-:Y:S01]  /*22b0*/  UISETP.GE.AND UP2, UPT, UR30, 0x1, UPT ;  /* 0x000000011e00788c */ /* 0x000fe2000bf46270 */
[----:B------:R-:W-:Y:S01]  /*22c0*/  IMAD.WIDE.U32 R246, R246, -0x326172a9, RZ ;  /* 0xcd9e8d57f6f67825 */ /* 0x000fe200078e00ff */
[----:B------:R-:W-:Y:S03]  /*22d0*/  FSEL R243, R243, RZ, P0 ;  /* 0x000000fff3f37208 */ /* 0x000fe60000000000 */
[----:B------:R-:W-:Y:S01]  /*22e0*/  IMAD.WIDE.U32 R206, R206, -0x326172a9, RZ ;  /* 0xcd9e8d57cece7825 */ /* 0x000fe200078e00ff */
[C---:B------:R-:W-:Y:S03]  /*22f0*/  LOP3.LUT R208, R169.reuse, UR48, R246, 0x96, !PT ;  /* 0x00000030a9d07c12 */ /* 0x040fe6000f8e96f6 */
[----:B------:R-:W-:Y:S01]  /*2300*/  IMAD.WIDE.U32 R218, R218, -0x326172a9, RZ ;  /* 0xcd9e8d57dada7825 */ /* 0x000fe200078e00ff */
[----:B------:R-:W-:Y:S02]  /*2310*/  LOP3.LUT R200, R169, UR48, R206, 0x96, !PT ;  /* 0x00000030a9c87c12 */ /* 0x000fe4000f8e96ce */
[-C--:B------:R-:W-:Y:S01]  /*2320*/  LOP3.LUT R192, R207, R161.reuse, RZ, 0x3c, !PT ;  /* 0x000000a1cfc07212 */ /* 0x080fe200078e3cff */
[----:B------:R-:W-:Y:S01]  /*2330*/  IMAD.WIDE.U32 R208, R208, -0x2daee0ad, RZ ;  /* 0xd2511f53d0d07825 */ /* 0x000fe200078e00ff */
[C---:B------:R-:W-:Y:S02]  /*2340*/  LOP3.LUT R246, R219.reuse, UR48, R246, 0x96, !PT ;  /* 0x00000030dbf67c12 */ /* 0x040fe4000f8e96f6 */
[----:B------:R-:W-:Y:S01]  /*2350*/  LOP3.LUT R206, R219, UR48, R206, 0x96, !PT ;  /* 0x00000030dbce7c12 */ /* 0x000fe2000f8e96ce */
[----:B------:R-:W-:Y:S01]  /*2360*/  UIADD3 UR48, UR43, -0x4498517b, URZ ;  /* 0xbb67ae852b307890 */ /* 0x000fe2000fffe03f */
[----:B------:R-:W-:Y:S01]  /*2370*/  IMAD.WIDE.U32 R192, R192, -0x2daee0ad, RZ ;  /* 0xd2511f53c0c07825 */ /* 0x000fe200078e00ff */
[----:B------:R-:W-:Y:S03]  /*2380*/  LDSM.16.M88.4 R100, [R135] ;  /* 0x000000008764783b */ /* 0x000fe60000000200 */
[----:B------:R-:W-:Y:S04]  /*2390*/  IMAD.WIDE.U32 R200, R200, -0x2daee0ad, RZ ;  /* 0xd2511f53c8c87825 */ /* 0x000fe800078e00ff */
[----:B------:R-:W-:Y:S01]  /*23a0*/  IMAD.WIDE.U32 R206, R206, -0x2daee0ad, RZ ;  /* 0xd2511f53cece7825 */ /* 0x000fe200078e00ff */
[--C-:B------:R-:W-:Y:S01]  /*23b0*/  LOP3.LUT R196, R201, UR50, R192.reuse, 0x96, !PT ;  /* 0x00000032c9c47c12 */ /* 0x100fe2000f8e96c0 */
[----:B------:R-:W1:Y:S03]  /*23c0*/  LDSM.16.M88.4 R104, [R134+0x6000] ;  /* 0x006000008668783b */ /* 0x000e660000000200 */
[----:B------:R-:W-:Y:S01]  /*23d0*/  LOP3.LUT R192, R207, UR50, R192, 0x96, !PT ;  /* 0x00000032cfc07c12 */ /* 0x000fe2000f8e96c0 */
[----:B------:R-:W-:Y:S04]  /*23e0*/  IMAD.WIDE.U32 R196, R196, -0x326172a9, RZ ;  /* 0xcd9e8d57c4c47825 */ /* 0x000fe800078e00ff */
        /* <DEDUP_REMOVED lines=9> */
[----:B------:R-:W2:Y:S01]  /*2480*/  LDG.E R180, desc[UR20][R182.64] ;  /* 0x00000014b6b47981 */ /* 0x000ea2000c1e1900 */
[C---:B------:R-:W-:Y:S03]  /*2490*/  HMMA.16816.F32.BF16 R16, R100.reuse, R106, RZ ;  /* 0x0000006a6410723c */ /* 0x040fe600000418ff */
[----:B------:R-:W1:Y:S03]  /*24a0*/  LDSM.16.M88.4 R104, [R144+0x1000] ;  /* 0x001000009068783b */ /* 0x000e660000000200 */
[-C--:B---3--:R-:W-:Y:S05]  /*24b0*/  HMMA.16816.F32.BF16 R20, R100, R112.reuse, RZ ;  /* 0x000000706414723c */ /* 0x088fea00000418ff */
[----:B------:R-:W3:Y:S01]  /*24c0*/  LDG.E R179, desc[UR20][R182.64+0x20] ;  /* 0x00002014b6b37981 */ /* 0x000ee2000c1e1900 */
[C---:B------:R-:W-:Y:S03]  /*24d0*/  HMMA.16816.F32.BF16 R24, R108.reuse, R112, RZ ;  /* 0x000000706c18723c */ /* 0x040fe600000418ff */
[----:B------:R-:W5:Y:S04]  /*24e0*/  LDG.E R178, desc[UR20][R182.64+0x100] ;  /* 0x00010014b6b27981 */ /* 0x000f68000c1e1900 */
[----:B------:R1:W5:Y:S01]  /*24f0*/  LDG.E R167, desc[UR20][R182.64+0x120] ;  /* 0x00012014b6a77981 */ /* 0x000362000c1e1900 */
[-C--:B------:R-:W-:Y:S06]  /*2500*/  HMMA.16816.F32.BF16 R28, R108, R114.reuse, RZ ;  /* 0x000000726c1c723c */ /* 0x080fec00000418ff */
[C---:B------:R-:W-:Y:S06]  /*2510*/  HMMA.16816.F32.BF16 R32, R100.reuse, R114, RZ ;  /* 0x000000726420723c */ /* 0x040fec00000418ff */
[-C--:B----4-:R-:W-:Y:S06]  /*2520*/  HMMA.16816.F32.BF16 R36, R100, R116.reuse, RZ ;  /* 0x000000746424723c */ /* 0x090fec00000418ff */
[C---:B------:R-:W-:Y:S02]  /*2530*/  HMMA.16816.F32.BF16 R40, R108.reuse, R116, RZ ;  /* 0x000000746c28723c */ /* 0x040fe400000418ff */
[----:B-1----:R-:W-:Y:S04]  /*2540*/  LOP3.LUT R183, R247, R161, RZ, 0x3c, !PT ;  /* 0x000000a1f7b77212 */ /* 0x002fe800078e3cff */
[-C--:B------:R-:W-:Y:S05]  /*2550*/  HMMA.16816.F32.BF16 R44, R108, R118.reuse, RZ ;  /* 0x000000766c2c723c */ /* 0x080fea00000418ff */
[----:B------:R-:W-:Y:S01]  /*2560*/  IMAD.WIDE.U32 R190, R183, -0x2daee0ad, RZ ;  /* 0xd2511f53b7be7825 */ /* 0x000fe200078e00ff */
[----:B------:R-:W-:Y:S01]  /*2570*/  LOP3.LUT R183, R170, UR48, RZ, 0x3c, !PT ;  /* 0x00000030aab77c12 */ /* 0x000fe2000f8e3cff */
[C---:B------:R-:W-:Y:S01]  /*2580*/  HMMA.16816.F32.BF16 R48, R100.reuse, R118, RZ ;  /* 0x000000766430723c */ /* 0x040fe200000418ff */
[----:B------:R-:W-:Y:S03]  /*2590*/  UIADD3 UR48, UR44, 0x3c6ef372, URZ ;  /* 0x3c6ef3722c307890 */ /* 0x000fe6000fffe03f */
[----:B------:R-:W-:Y:S02]  /*25a0*/  LOP3.LUT R202, R183, R191, RZ, 0x3c, !PT ;  /* 0x000000bfb7ca7212 */ /* 0x000fe400078e3cff */
[-C--:B------:R-:W-:Y:S01]  /*25b0*/  HMMA.16816.F32.BF16 R52, R100, R120.reuse, RZ ;  /* 0x000000786434723c */ /* 0x080fe200000418ff */
[----:B------:R-:W-:Y:S04]  /*25c0*/  LOP3.LUT R198, R209, UR50, R190, 0x96, !PT ;  /* 0x00000032d1c67c12 */ /* 0x000fe8000f8e96be */
[----:B------:R-:W-:Y:S01]  /*25d0*/  LOP3.LUT R212, R183, R193, RZ, 0x3c, !PT ;  /* 0x000000c1b7d47212 */ /* 0x000fe200078e3cff */
[C---:B------:R-:W-:Y:S05]  /*25e0*/  HMMA.16816.F32.BF16 R56, R108.reuse, R120, RZ ;  /* 0x000000786c38723c */ /* 0x040fea00000418ff */
[----:B------:R-:W-:Y:S01]  /*25f0*/  IMAD.WIDE.U32 R202, R202, -0x326172a9, RZ ;  /* 0xcd9e8d57caca7825 */ /* 0x000fe200078e00ff */
[-C--:B------:R-:W-:Y:S01]  /*2600*/  HMMA.16816.F32.BF16 R60, R108, R122.reuse, RZ ;  /* 0x0000007a6c3c723c */ /* 0x080fe200000418ff */
[----:B------:R-:W-:Y:S04]  /*2610*/  LDSM.16.M88.4 R108, [R133+0x6800] ;  /* 0x00680000856c783b */ /* 0x000fe80000000200 */
[C---:B------:R-:W-:Y:S01]  /*2620*/  LOP3.LUT R188, R203.reuse, UR48, R168, 0x96, !PT ;  /* 0x00000030cbbc7c12 */ /* 0x040fe2000f8e96a8 */
[----:B------:R-:W-:Y:S02]  /*2630*/  HMMA.16816.F32.BF16 R64, R100, R122, RZ ;  /* 0x0000007a6440723c */ /* 0x000fe400000418ff */
[----:B------:R-:W-:Y:S01]  /*2640*/  LOP3.LUT R204, R203, UR48, R218, 0x96, !PT ;  /* 0x00000030cbcc7c12 */ /* 0x000fe2000f8e96da */
[----:B------:R-:W1:Y:S02]  /*2650*/  LDSM.16.M88.4 R100, [R133+0x6400] ;  /* 0x006400008564783b */ /* 0x000e640000000200 */
[----:B------:R-:W-:Y:S01]  /*2660*/  IMAD.WIDE.U32 R198, R198, -0x326172a9, RZ ;  /* 0xcd9e8d57c6c67825 */ /* 0x000fe200078e00ff */
[-C--:B------:R-:W-:Y:S05]  /*2670*/  HMMA.16816.F32.BF16 R4, R124, R128.reuse, R4 ;  /* 0x000000807c04723c */ /* 0x080fea0000041804 */
[----:B------:R-:W-:Y:S01]  /*2680*/  LOP3.LUT R194, R199, UR49, R202, 0x96, !PT ;  /* 0x00000031c7c27c12 */ /* 0x000fe2000f8e96ca */
[C---:B------:R-:W-:Y:S05]  /*2690*/  HMMA.16816.F32.BF16 R8, R104.reuse, R128, R8 ;  /* 0x000000806808723c */ /* 0x040fea0000041808 */
[----:B------:R-:W-:Y:S01]  /*26a0*/  IMAD.WIDE.U32 R246, R246, -0x2daee0ad, RZ ;  /* 0xd2511f53f6f67825 */ /* 0x000fe200078e00ff */
[-C--:B------:R-:W-:Y:S05]  /*26b0*/  HMMA.16816.F32.BF16 R12, R104, R130.reuse, R12 ;  /* 0x00000082680c723c */ /* 0x080fea000004180c */
[----:B------:R-:W-:Y:S01]  /*26c0*/  LOP3.LUT R190, R247, UR50, R190, 0x96, !PT ;  /* 0x00000032f7be7c12 */ /* 0x000fe2000f8e96be */
[----:B------:R-:W-:Y:S01]  /*26d0*/  IMAD.WIDE.U32 R212, R212, -0x326172a9, RZ ;  /* 0xcd9e8d57d4d47825 */ /* 0x000fe200078e00ff */
[----:B------:R-:W-:Y:S01]  /*26e0*/  UIADD3 UR50, UR43, 0x32370b8f, URZ ;  /* 0x32370b8f2b327890 */ /* 0x000fe2000fffe03f */
[C---:B------:R-:W-:Y:S04]  /*26f0*/  HMMA.16816.F32.BF16 R16, R124.reuse, R130, R16 ;  /* 0x000000827c10723c */ /* 0x040fe80000041810 */
[C---:B------:R-:W-:Y:S01]  /*2700*/  LOP3.LUT R193, R213.reuse, UR48, R168, 0x96, !PT ;  /* 0x00000030d5c17c12 */ /* 0x040fe2000f8e96a8 */
[----:B------:R-:W-:Y:S01]  /*2710*/  IMAD.WIDE.U32 R224, R188, -0x2daee0ad, RZ ;  /* 0xd2511f53bce07825 */ /* 0x000fe200078e00ff */
[----:B------:R-:W-:Y:S01]  /*2720*/  LOP3.LUT R218, R213, UR48, R218, 0x96, !PT ;  /* 0x00000030d5da7c12 */ /* 0x000fe2000f8e96da */
[----:B------:R-:W-:Y:S01]  /*2730*/  UIADD3 UR48, UR44, 0x78dde6e4, URZ ;  /* 0x78dde6e42c307890 */ /* 0x000fe2000fffe03f */
[----:B------:R-:W-:Y:S03]  /*2740*/  LOP3.LUT R210, R197, UR49, R212, 0x96, !PT ;  /* 0x00000031c5d27c12 */ /* 0x000fe6000f8e96d4 */
[----:B------:R-:W-:Y:S01]  /*2750*/  LOP3.LUT R191, R225, UR50, R208, 0x96, !PT ;  /* 0x00000032e1bf7c12 */ /* 0x000fe2000f8e96d0 */
[----:B------:R-:W-:Y:S04]  /*2760*/  IMAD.WIDE.U32 R194, R194, -0x2daee0ad, RZ ;  /* 0xd2511f53c2c27825 */ /* 0x000fe800078e00ff */
[--C-:B------:R-:W-:Y:S01]  /*2770*/  FFMA.FTZ R181, R4, UR45, -R235.reuse ;  /* 0x0000002d04b57c23 */ /* 0x100fe200080108eb */
[----:B------:R-:W-:Y:S01]  /*2780*/  FFMA.FTZ R186, R5, UR45, -R235 ;  /* 0x0000002d05ba7c23 */ /* 0x000fe200080108eb */
[----:B------:R-:W-:Y:S01]  /*2790*/  IMAD.WIDE.U32 R216, R190, -0x326172a9, RZ ;  /* 0xcd9e8d57bed87825 */ /* 0x000fe200078e00ff */
[----:B------:R-:W-:Y:S01]  /*27a0*/  LOP3.LUT R224, R195, UR51, R224, 0x96, !PT ;  /* 0x00000033c3e07c12 */ /* 0x000fe2000f8e96e0 */
[-C--:B-1----:R-:W-:Y:S02]  /*27b0*/  HMMA.16816.F32.BF16 R20, R124, R100.reuse, R20 ;  /* 0x000000647c14723c */ /* 0x082fe40000041814 */
[----:B------:R-:W1:Y:S01]  /*27c0*/  MUFU.EX2 R181, R181 ;  /* 0x000000b500b57308 */ /* 0x000e620000000800 */
[----:B------:R-:W-:Y:S01]  /*27d0*/  IMAD.WIDE.U32 R208, R192, -0x326172a9, RZ ;  /* 0xcd9e8d57c0d07825 */ /* 0x000fe200078e00ff */
[----:B------:R-:W-:Y:S02]  /*27e0*/  LOP3.LUT R192, R217, UR49, R202, 0x96, !PT ;  /* 0x00000031d9c07c12 */ /* 0x000fe4000f8e96ca */
[C---:B------:R-:W-:Y:S06]  /*27f0*/  HMMA.16816.F32.BF16 R24, R104.reuse, R100, R24 ;  /* 0x000000646818723c */ /* 0x040fec0000041818 */
[----:B------:R-:W4:Y:S01]  /*2800*/  MUFU.EX2 R186, R186 ;  /* 0x000000ba00ba7308 */ /* 0x000f220000000800 */
[----:B------:R-:W-:Y:S04]  /*2810*/  LOP3.LUT R212, R209, UR49, R212, 0x96, !PT ;  /* 0x00000031d1d47c12 */ /* 0x000fe8000f8e96d4 */
[----:B------:R-:W-:Y:S01]  /*2820*/  IMAD.WIDE.U32 R204, R204, -0x2daee0ad, RZ ;  /* 0xd2511f53cccc7825 */ /* 0x000fe200078e00ff */
[-C--:B------:R-:W-:Y:S01]  /*2830*/  HMMA.16816.F32.BF16 R28, R104, R102.reuse, R28 ;  /* 0x00000066681c723c */ /* 0x080fe2000004181c */
[----:B------:R-:W-:Y:S03]  /*2840*/  UIADD3 UR49, UR44, 0x1715609d, URZ ;  /* 0x1715609d2c317890 */ /* 0x000fe6000fffe03f */
[----:B------:R-:W-:Y:S01]  /*2850*/  LOP3.LUT R246, R205, UR50, R246, 0x96, !PT ;  /* 0x00000032cdf67c12 */ /* 0x000fe2000f8e96f6 */
[----:B------:R-:W-:Y:S01]  /*2860*/  IMAD.WIDE.U32 R228, R193, -0x2daee0ad, RZ ;  /* 0xd2511f53c1e47825 */ /* 0x000fe200078e00ff */
[C---:B------:R-:W-:Y:S05]  /*2870*/  HMMA.16816.F32.BF16 R32, R124.reuse, R102, R32 ;  /* 0x000000667c20723c */ /* 0x040fea0000041820 */
[----:B------:R-:W-:Y:S01]  /*2880*/  LOP3.LUT R193, R229, UR50, R200, 0x96, !PT ;  /* 0x00000032e5c17c12 */ /* 0x000fe2000f8e96c8 */
[----:B------:R-:W-:Y:S05]  /*2890*/  IMAD.WIDE.U32 R218, R218, -0x2daee0ad, RZ ;  /* 0xd2511f53dada7825 */ /* 0x000fea00078e00ff */
[----:B------:R-:W-:Y:S01]  /*28a0*/  FFMA.FTZ R199, R14, UR45, -R243 ;  /* 0x0000002d0ec77c23 */ /* 0x000fe200080108f3 */
[-C--:B------:R-:W-:Y:S03]  /*28b0*/  HMMA.16816.F32.BF16 R36, R124, R108.reuse, R36 ;  /* 0x0000006c7c24723c */ /* 0x080fe60000041824 */
[----:B------:R-:W-:Y:S01]  /*28c0*/  LOP3.LUT R206, R219, UR50, R206, 0x96, !PT ;  /* 0x00000032dbce7c12 */ /* 0x000fe2000f8e96ce */
[----:B------:R-:W-:Y:S01]  /*28d0*/  IMAD.WIDE.U32 R224, R224, -0x326172a9, RZ ;  /* 0xcd9e8d57e0e07825 */ /* 0x000fe200078e00ff */
[----:B------:R-:W-:Y:S01]  /*28e0*/  UIADD3 UR50, UR43, -0x56f99767, URZ ;  /* 0xa90668992b327890 */ /* 0x000fe2000fffe03f */
[C---:B------:R-:W-:Y:S05]  /*28f0*/  HMMA.16816.F32.BF16 R40, R104.reuse, R108, R40 ;  /* 0x0000006c6828723c */ /* 0x040fea0000041828 */
[----:B------:R-:W-:Y:S01]  /*2900*/  IMAD.WIDE.U32 R200, R191, -0x326172a9, RZ ;  /* 0xcd9e8d57bfc87825 */ /* 0x000fe200078e00ff */
[-C--:B------:R-:W-:Y:S01]  /*2910*/  HMMA.16816.F32.BF16 R44, R104, R110.reuse, R44 ;  /* 0x0000006e682c723c */ /* 0x080fe2000004182c */
[----:B------:R1:W-:Y:S04]  /*2920*/  MUFU.EX2 R191, R199 ;  /* 0x000000c700bf7308 */ /* 0x0003e80000000800 */
[----:B------:R-:W-:Y:S01]  /*2930*/  LOP3.LUT R197, R201, UR48, R198, 0x96, !PT ;  /* 0x00000030c9c57c12 */ /* 0x000fe2000f8e96c6 */
[----:B------:R-:W-:Y:S01]  /*2940*/  IMAD.WIDE.U32 R210, R210, -0x2daee0ad, RZ ;  /* 0xd2511f53d2d27825 */ /* 0x000fe200078e00ff */
[----:B------:R-:W-:Y:S01]  /*2950*/  LOP3.LUT R195, R225, UR49, R200, 0x96, !PT ;  /* 0x00000031e1c37c12 */ /* 0x000fe2000f8e96c8 */
[C---:B------:R-:W-:Y:S04]  /*2960*/  HMMA.16816.F32.BF16 R48, R124.reuse, R110, R48 ;  /* 0x0000006e7c30723c */ /* 0x040fe80000041830 */
[----:B------:R-:W-:Y:S01]  /*2970*/  LOP3.LUT R228, R211, UR51, R228, 0x96, !PT ;  /* 0x00000033d3e47c12 */ /* 0x000fe2000f8e96e4 */
[----:B------:R-:W-:Y:S06]  /*2980*/  IMAD.WIDE.U32 R246, R246, -0x326172a9, RZ ;  /* 0xcd9e8d57f6f67825 */ /* 0x000fec00078e00ff */
[----:B------:R-:W-:Y:S01]  /*2990*/  FFMA.FTZ R182, R7, UR45, -R237 ;  /* 0x0000002d07b67c23 */ /* 0x000fe200080108ed */
[----:B------:R-:W-:Y:S01]  /*29a0*/  FFMA.FTZ R185, R9, UR45, -R242 ;  /* 0x0000002d09b97c23 */ /* 0x000fe200080108f2 */
[----:B------:R-:W-:Y:S01]  /*29b0*/  LOP3.LUT R216, R247, UR48, R216, 0x96, !PT ;  /* 0x00000030f7d87c12 */ /* 0x000fe2000f8e96d8 */
[----:B------:R-:W-:Y:S04]  /*29c0*/  IMAD.WIDE.U32 R206, R206, -0x326172a9, RZ ;  /* 0xcd9e8d57cece7825 */ /* 0x000fe800078e00ff */
[----:B------:R-:W-:Y:S01]  /*29d0*/  FFMA.FTZ R41, R41, UR45, -R242 ;  /* 0x0000002d29297c23 */ /* 0x000fe200080108f2 */
[----:B------:R-:W-:Y:S01]  /*29e0*/  MUFU.EX2 R182, R182 ;  /* 0x000000b600b67308 */ /* 0x000fe20000000800 */
[--C-:B------:R-:W-:Y:S01]  /*29f0*/  FFMA.FTZ R42, R42, UR45, -R243.reuse ;  /* 0x0000002d2a2a7c23 */ /* 0x100fe200080108f3 */
[----:B------:R-:W-:Y:S01]  /*2a00*/  IMAD.WIDE.U32 R200, R192, -0x2daee0ad, RZ ;  /* 0xd2511f53c0c87825 */ /* 0x000fe200078e00ff */
[----:B------:R-:W-:Y:S03]  /*2a10*/  LOP3.LUT R208, R207, UR48, R208, 0x96, !PT ;  /* 0x00000030cfd07c12 */ /* 0x000fe6000f8e96d0 */
[--C-:B------:R-:W-:Y:S01]  /*2a20*/  FFMA.FTZ R187, R10, UR45, -R243.reuse ;  /* 0x0000002d0abb7c23 */ /* 0x100fe200080108f3 */
[----:B------:R-:W-:Y:S01]  /*2a30*/  FFMA.FTZ R188, R11, UR45, -R243 ;  /* 0x0000002d0bbc7c23 */ /* 0x000fe200080108f3 */
[----:B------:R-:W-:Y:S01]  /*2a40*/  LOP3.LUT R204, R201, UR51, R204, 0x96, !PT ;  /* 0x00000033c9cc7c12 */ /* 0x000fe2000f8e96cc */
[----:B------:R-:W-:Y:S04]  /*2a50*/  IMAD.WIDE.U32 R202, R193, -0x326172a9, RZ ;  /* 0xcd9e8d57c1ca7825 */ /* 0x000fe800078e00ff */
[----:B------:R-:W-:Y:S01]  /*2a60*/  FFMA.FTZ R189, R12, UR45, -R242 ;  /* 0x0000002d0cbd7c23 */ /* 0x000fe200080108f2 */
[----:B------:R-:W-:Y:S01]  /*2a70*/  MUFU.EX2 R185, R185 ;  /* 0x000000b900b97308 */ /* 0x000fe20000000800 */
[--C-:B------:R-:W-:Y:S01]  /*2a80*/  FFMA.FTZ R51, R51, UR45, -R237.reuse ;  /* 0x0000002d33337c23 */ /* 0x100fe200080108ed */
[----:B------:R-:W-:Y:S01]  /*2a90*/  IMAD.WIDE.U32 R228, R228, -0x326172a9, RZ ;  /* 0xcd9e8d57e4e47825 */ /* 0x000fe200078e00ff */
[----:B------:R-:W-:Y:S01]  /*2aa0*/  LOP3.LUT R196, R203, UR48, R196, 0x96, !PT ;  /* 0x00000030cbc47c12 */ /* 0x000fe2000f8e96c4 */
[----:B------:R-:W-:Y:S02]  /*2ab0*/  UIADD3 UR48, UR43, 0x646e171e, URZ ;  /* 0x646e171e2b307890 */ /* 0x000fe4000fffe03f */
[----:B------:R-:W-:Y:S01]  /*2ac0*/  FFMA.FTZ R190, R13, UR45, -R242 ;  /* 0x0000002d0dbe7c23 */ /* 0x000fe200080108f2 */
[----:B------:R-:W-:Y:S01]  /*2ad0*/  IMAD.WIDE.U32 R216, R216, -0x2daee0ad, RZ ;  /* 0xd2511f53d8d87825 */ /* 0x000fe200078e00ff */
[----:B------:R-:W-:Y:S02]  /*2ae0*/  LOP3.LUT R203, R229, UR49, R202, 0x96, !PT ;  /* 0x00000031e5cb7c12 */ /* 0x000fe4000f8e96ca */
[----:B------:R-:W-:Y:S01]  /*2af0*/  MUFU.EX2 R187, R187 ;  /* 0x000000bb00bb7308 */ /* 0x000fe20000000800 */
[----:B------:R-:W-:Y:S01]  /*2b00*/  FFMA.FTZ R184, R6, UR45, -R237 ;  /* 0x0000002d06b87c23 */ /* 0x000fe200080108ed */
[----:B------:R-:W-:Y:S04]  /*2b10*/  IMAD.WIDE.U32 R214, R195, -0x2daee0ad, RZ ;  /* 0xd2511f53c3d67825 */ /* 0x000fe800078e00ff */
[----:B------:R-:W-:Y:S01]  /*2b20*/  FFMA.FTZ R198, R15, UR45, -R243 ;  /* 0x0000002d0fc67c23 */ /* 0x000fe200080108f3 */
[----:B------:R-:W-:Y:S01]  /*2b30*/  FFMA.FTZ R193, R16, UR45, -R235 ;  /* 0x0000002d10c17c23 */ /* 0x000fe200080108eb */
[----:B------:R-:W-:Y:S01]  /*2b40*/  IMAD.WIDE.U32 R220, R197, -0x2daee0ad, RZ ;  /* 0xd2511f53c5dc7825 */ /* 0x000fe200078e00ff */
[----:B------:R-:W-:Y:S01]  /*2b50*/  LOP3.LUT R197, R217, UR50, R200, 0x96, !PT ;  /* 0x00000032d9c57c12 */ /* 0x000fe2000f8e96c8 */
[----:B------:R-:W-:Y:S01]  /*2b60*/  MUFU.EX2 R188, R188 ;  /* 0x000000bc00bc7308 */ /* 0x000fe20000000800 */
[----:B------:R-:W-:Y:S01]  /*2b70*/  SHF.R.U32.HI R200, RZ, 0x18, R214 ;  /* 0x00000018ffc87819 */ /* 0x000fe200000116d6 */
[----:B------:R-:W-:Y:S01]  /*2b80*/  IMAD.WIDE.U32 R208, R208, -0x2daee0ad, RZ ;  /* 0xd2511f53d0d07825 */ /* 0x000fe200078e00ff */
[----:B-1----:R-:W-:Y:S02]  /*2b90*/  LOP3.LUT R199, R221, UR50, R194, 0x96, !PT ;  /* 0x00000032ddc77c12 */ /* 0x002fe4000f8e96c2 */
[----:B------:R-:W-:Y:S01]  /*2ba0*/  ISETP.LE.U32.AND P6, PT, R200, UR46, PT ;  /* 0x0000002ec8007c0c */ /* 0x000fe2000bfc3070 */
[----:B------:R-:W-:Y:S01]  /*2bb0*/  IMAD.WIDE.U32 R204, R204, -0x326172a9, RZ ;  /* 0xcd9e8d57cccc7825 */ /* 0x000fe200078e00ff */
[----:B------:R-:W-:Y:S03]  /*2bc0*/  LOP3.LUT R234, R215, UR48, R220, 0x96, !PT ;  /* 0x00000030d7ea7c12 */ /* 0x000fe6000f8e96dc */
[----:B------:R-:W-:Y:S01]  /*2bd0*/  MUFU.EX2 R189, R189 ;  /* 0x000000bd00bd7308 */ /* 0x000fe20000000800 */
[----:B------:R-:W-:Y:S01]  /*2be0*/  LOP3.LUT R202, R214, 0xff, RZ, 0xc0, !PT ;  /* 0x000000ffd6ca7812 */ /* 0x000fe200078ec0ff */
[----:B------:R-:W-:Y:S01]  /*2bf0*/  IMAD.WIDE.U32 R212, R212, -0x2daee0ad, RZ ;  /* 0xd2511f53d4d47825 */ /* 0x000fe200078e00ff */
[----:B------:R-:W-:Y:S02]  /*2c00*/  LOP3.LUT R246, R205, UR49, R246, 0x96, !PT ;  /* 0x00000031cdf67c12 */ /* 0x000fe4000f8e96f6 */
[----:B------:R-:W-:Y:S01]  /*2c10*/  SHF.R.U32.HI R239, RZ, 0x10, R214 ;  /* 0x00000010ffef7819 */ /* 0x000fe200000116d6 */
[--C-:B------:R-:W-:Y:S01]  /*2c20*/  FFMA.FTZ R205, R22, UR45, -R237.reuse ;  /* 0x0000002d16cd7c23 */ /* 0x100fe200080108ed */
[----:B------:R-:W-:Y:S01]  /*2c30*/  LOP3.LUT R218, R213, UR51, R218, 0x96, !PT ;  /* 0x00000033d5da7c12 */ /* 0x000fe2000f8e96da */
[--C-:B------:R-:W-:Y:S01]  /*2c40*/  FFMA.FTZ R195, R18, UR45, -R237.reuse ;  /* 0x0000002d12c37c23 */ /* 0x100fe200080108ed */
[----:B------:R-:W-:Y:S01]  /*2c50*/  LOP3.LUT R201, R209, UR50, R212, 0x96, !PT ;  /* 0x00000032d1c97c12 */ /* 0x000fe2000f8e96d4 */
[----:B------:R-:W-:Y:S01]  /*2c60*/  IMAD.WIDE.U32 R212, R203, -0x2daee0ad, RZ ;  /* 0xd2511f53cbd47825 */ /* 0x000fe200078e00ff */
[----:B------:R-:W-:Y:S01]  /*2c70*/  LOP3.LUT R236, R214, 0xffff, RZ, 0xc0, !PT ;  /* 0x0000ffffd6ec7812 */ /* 0x000fe200078ec0ff */
[----:B------:R1:W-:Y:S01]  /*2c80*/  MUFU.EX2 R200, R205 ;  /* 0x000000cd00c87308 */ /* 0x0003e20000000800 */
[----:B------:R-:W-:Y:S01]  /*2c90*/  ISETP.LE.U32.AND P1, PT, R202, UR46, PT ;  /* 0x0000002eca007c0c */ /* 0x000fe2000bf23070 */
[----:B------:R-:W-:Y:S01]  /*2ca0*/  FFMA.FTZ R203, R23, UR45, -R237 ;  /* 0x0000002d17cb7c23 */ /* 0x000fe200080108ed */
[----:B------:R-:W-:Y:S01]  /*2cb0*/  LOP3.LUT R245, R212, 0xff, RZ, 0xc0, !PT ;  /* 0x000000ffd4f57812 */ /* 0x000fe200078ec0ff */
[----:B------:R-:W-:Y:S01]  /*2cc0*/  IMAD.WIDE.U32 R222, R199, -0x326172a9, RZ ;  /* 0xcd9e8d57c7de7825 */ /* 0x000fe200078e00ff */
[--C-:B------:R-:W-:Y:S02]  /*2cd0*/  SHF.R.U32.HI R244, RZ, 0x18, R212.reuse ;  /* 0x00000018fff47819 */ /* 0x100fe400000116d4 */
[----:B------:R-:W-:Y:S01]  /*2ce0*/  SHF.R.U32.HI R241, RZ, 0x10, R212 ;  /* 0x00000010fff17819 */ /* 0x000fe200000116d4 */
[----:B------:R-:W-:Y:S01]  /*2cf0*/  IMAD.WIDE.U32 R218, R218, -0x326172a9, RZ ;  /* 0xcd9e8d57dada7825 */ /* 0x000fe200078e00ff */
[----:B------:R-:W-:Y:S01]  /*2d00*/  LOP3.LUT R240, R212, 0xffff, RZ, 0xc0, !PT ;  /* 0x0000ffffd4f07812 */ /* 0x000fe200078ec0ff */
[----:B------:R4:W-:Y:S01]  /*2d10*/  MUFU.EX2 R199, R203 ;  /* 0x000000cb00c77308 */ /* 0x0009e20000000800 */
[----:B------:R-:W-:Y:S01]  /*2d20*/  LOP3.LUT R230, R222, 0xff, RZ, 0xc0, !PT ;  /* 0x000000ffdee67812 */ /* 0x000fe200078ec0ff */
[----:B------:R-:W-:Y:S01]  /*2d30*/  IMAD.WIDE.U32 R214, R196, -0x2daee0ad, RZ ;  /* 0xd2511f53c4d67825 */ /* 0x000fe200078e00ff */
[----:B------:R-:W-:Y:S01]  /*2d40*/  LOP3.LUT R206, R219, UR49, R206, 0x96, !PT ;  /* 0x00000031dbce7c12 */ /* 0x000fe2000f8e96ce */
[----:B------:R-:W-:Y:S01]  /*2d50*/  UIADD3 UR49, UR44, -0x4ab325aa, URZ ;  /* 0xb54cda562c317890 */ /* 0x000fe2000fffe03f */
[----:B------:R-:W-:Y:S01]  /*2d60*/  SHF.R.U32.HI R231, RZ, 0x10, R222 ;  /* 0x00000010ffe77819 */ /* 0x000fe200000116de */
[----:B------:R-:W-:Y:S01]  /*2d70*/  FFMA.FTZ R219, R26, UR45, -R243 ;  /* 0x0000002d1adb7c23 */ /* 0x000fe200080108f3 */
[----:B------:R-:W-:Y:S01]  /*2d80*/  LOP3.LUT R210, R215, UR50, R210, 0x96, !PT ;  /* 0x00000032d7d27c12 */ /* 0x000fe2000f8e96d2 */
[----:B------:R-:W-:Y:S01]  /*2d90*/  FFMA.FTZ R209, R21, UR45, -R235 ;  /* 0x0000002d15d17c23 */ /* 0x000fe200080108eb */
[----:B------:R-:W-:Y:S01]  /*2da0*/  LOP3.LUT R238, R213, UR48, R214, 0x96, !PT ;  /* 0x00000030d5ee7c12 */ /* 0x000fe2000f8e96d6 */
[----:B------:R-:W-:Y:S01]  /*2db0*/  IMAD.WIDE.U32 R214, R197, -0x326172a9, RZ ;  /* 0xcd9e8d57c5d67825 */ /* 0x000fe200078e00ff */
[----:B------:R-:W-:Y:S01]  /*2dc0*/  LOP3.LUT R232, R222, 0xffff, RZ, 0xc0, !PT ;  /* 0x0000ffffdee87812 */ /* 0x000fe200078ec0ff */
[----:B------:R-:W-:Y:S01]  /*2dd0*/  MUFU.EX2 R190, R190 ;  /* 0x000000be00be7308 */ /* 0x000fe20000000800 */
[----:B------:R-:W-:Y:S01]  /*2de0*/  SHF.R.U32.HI R233, RZ, 0x18, R222 ;  /* 0x00000018ffe97819 */ /* 0x000fe200000116de */
[----:B------:R-:W-:Y:S01]  /*2df0*/  FFMA.FTZ R222, R27, UR45, -R243 ;  /* 0x0000002d1bde7c23 */ /* 0x000fe200080108f3 */
[----:B------:R-:W-:Y:S01]  /*2e00*/  LOP3.LUT R204, R215, UR49, R204, 0x96, !PT ;  /* 0x00000031d7cc7c12 */ /* 0x000fe2000f8e96cc */
[----:B------:R-:W-:Y:S01]  /*2e10*/  FFMA.FTZ R194, R19, UR45, -R237 ;  /* 0x0000002d13c27c23 */ /* 0x000fe200080108ed */
[----:B------:R-:W-:Y:S01]  /*2e20*/  LOP3.LUT R212, R214, 0xffff, RZ, 0xc0, !PT ;  /* 0x0000ffffd6d47812 */ /* 0x000fe200078ec0ff */
[--C-:B------:R-:W-:Y:S01]  /*2e30*/  FFMA.FTZ R196, R20, UR45, -R235.reuse ;  /* 0x0000002d14c47c23 */ /* 0x100fe200080108eb */
[----:B-1----:R-:W-:Y:S01]  /*2e40*/  LOP3.LUT R205, R204, 0xff, RZ, 0xc0, !PT ;  /* 0x000000ffcccd7812 */ /* 0x002fe200078ec0ff */
[--C-:B------:R-:W-:Y:S01]  /*2e50*/  FFMA.FTZ R44, R44, UR45, -R242.reuse ;  /* 0x0000002d2c2c7c23 */ /* 0x100fe200080108f2 */
[----:B----4-:R-:W-:Y:S01]  /*2e60*/  LOP3.LUT R203, R204, 0xffff, RZ, 0xc0, !PT ;  /* 0x0000ffffcccb7812 */ /* 0x010fe200078ec0ff */
[--C-:B------:R-:W-:Y:S01]  /*2e70*/  FFMA.FTZ R45, R45, UR45, -R242.reuse ;  /* 0x0000002d2d2d7c23 */ /* 0x100fe200080108f2 */
[----:B------:R-:W-:Y:S01]  /*2e80*/  ISETP.LE.U32.AND P5, PT, R205, UR46, PT ;  /* 0x0000002ecd007c0c */ /* 0x000fe2000bfa3070 */
[----:B------:R-:W-:Y:S01]  /*2e90*/  FFMA.FTZ R48, R48, UR45, -R235 ;  /* 0x0000002d30307c23 */ /* 0x000fe200080108eb */
[----:B------:R-:W-:Y:S01]  /*2ea0*/  SHF.R.U32.HI R205, RZ, 0x8, R203 ;  /* 0x00000008ffcd7819 */ /* 0x000fe200000116cb */
[----:B------:R-:W-:Y:S01]  /*2eb0*/  IMAD.WIDE.U32 R220, R201, -0x326172a9, RZ ;  /* 0xcd9e8d57c9dc7825 */ /* 0x000fe200078e00ff */
[----:B------:R-:W-:Y:S01]  /*2ec0*/  LOP3.LUT R207, R214, 0xff, RZ, 0xc0, !PT ;  /* 0x000000ffd6cf7812 */ /* 0x000fe200078ec0ff */
[----:B------:R1:W-:Y:S01]  /*2ed0*/  MUFU.EX2 R203, R219 ;  /* 0x000000db00cb7308 */ /* 0x0003e20000000800 */
[----:B------:R-:W-:Y:S01]  /*2ee0*/  LOP3.LUT R205, R205, 0xffff, RZ, 0xc0, !PT ;  /* 0x0000ffffcdcd7812 */ /* 0x000fe200078ec0ff */
[----:B------:R-:W-:Y:S01]  /*2ef0*/  FFMA.FTZ R201, R24, UR45, -R242 ;  /* 0x0000002d18c97c23 */ /* 0x000fe200080108f2 */
[C---:B------:R-:W-:Y:S01]  /*2f00*/  LOP3.LUT R217, R220.reuse, 0xffff, RZ, 0xc0, !PT ;  /* 0x0000ffffdcd97812 */ /* 0x040fe200078ec0ff */
[----:B------:R-:W-:Y:S01]  /*2f10*/  FFMA.FTZ R49, R49, UR45, -R235 ;  /* 0x0000002d31317c23 */ /* 0x000fe200080108eb */
[----:B------:R-:W-:Y:S01]  /*2f20*/  LOP3.LUT R215, R220, 0xff, RZ, 0xc0, !PT ;  /* 0x000000ffdcd77812 */ /* 0x000fe200078ec0ff */
[----:B------:R-:W-:Y:S01]  /*2f30*/  FFMA.FTZ R47, R47, UR45, -R243 ;  /* 0x0000002d2f2f7c23 */ /* 0x000fe200080108f3 */
[--C-:B------:R-:W-:Y:S01]  /*2f40*/  SHF.R.U32.HI R211, RZ, 0x10, R220.reuse ;  /* 0x00000010ffd37819 */ /* 0x100fe200000116dc */
[----:B------:R-:W-:Y:S01]  /*2f50*/  @!P5 FADD.FTZ R181, -R181, -RZ ;  /* 0x800000ffb5b5d221 */ /* 0x000fe20000010100 */
[----:B------:R-:W-:Y:S01]  /*2f60*/  SHF.R.U32.HI R213, RZ, 0x18, R220 ;  /* 0x00000018ffd57819 */ /* 0x000fe200000116dc */
[----:B------:R-:W-:Y:S01]  /*2f70*/  FFMA.FTZ R50, R50, UR45, -R237 ;  /* 0x0000002d32327c23 */ /* 0x000fe200080108ed */
[----:B------:R-:W-:Y:S01]  /*2f80*/  SHF.R.U32.HI R220, RZ, 0x10, R204 ;  /* 0x00000010ffdc7819 */ /* 0x000fe200000116cc */
[----:B------:R-:W-:Y:S01]  /*2f90*/  IMAD.WIDE.U32 R250, R210, -0x326172a9, RZ ;  /* 0xcd9e8d57d2fa7825 */ /* 0x000fe200078e00ff */
[----:B------:R-:W-:Y:S01]  /*2fa0*/  LOP3.LUT R218, R221, UR49, R218, 0x96, !PT ;  /* 0x00000031ddda7c12 */ /* 0x000fe2000f8e96da */
[----:B------:R4:W2:Y:S01]  /*2fb0*/  MUFU.EX2 R183, R184 ;  /* 0x000000b800b77308 */ /* 0x0008a20000000800 */
[----:B------:R-:W-:Y:S01]  /*2fc0*/  ISETP.LE.U32.AND P0, PT, R205, UR46, PT ;  /* 0x0000002ecd007c0c */ /* 0x000fe2000bf03070 */
[----:B------:R-:W-:Y:S01]  /*2fd0*/  FFMA.FTZ R221, R28, UR45, -R242 ;  /* 0x0000002d1cdd7c23 */ /* 0x000fe200080108f2 */
[----:B------:R-:W-:Y:S01]  /*2fe0*/  LOP3.LUT R220, R220, 0xff, RZ, 0xc0, !PT ;  /* 0x000000ffdcdc7812 */ /* 0x000fe200078ec0ff */
[----:B------:R-:W-:Y:S01]  /*2ff0*/  IMAD.WIDE.U32 R248, R206, -0x2daee0ad, RZ ;  /* 0xd2511f53cef87825 */ /* 0x000fe200078e00ff */
[----:B------:R-:W-:Y:S02]  /*3000*/  LOP3.LUT R205, R218, 0xffff, RZ, 0xc0, !PT ;  /* 0x0000ffffdacd7812 */ /* 0x000fe400078ec0ff */
[----:B------:R-:W-:Y:S03]  /*3010*/  SHF.R.U32.HI R204, RZ, 0x18, R204 ;  /* 0x00000018ffcc7819 */ /* 0x000fe600000116cc */
[----:B------:R3:W-:Y:S01]  /*3020*/  MUFU.EX2 R192, R198 ;  /* 0x000000c600c07308 */ /* 0x0007e20000000800 */
[----:B------:R-:W-:Y:S01]  /*3030*/  ISETP.LE.U32.AND P2, PT, R220, UR46, PT ;  /* 0x0000002edc007c0c */ /* 0x000fe2000bf43070 */
[----:B------:R-:W-:Y:S01]  /*3040*/  IMAD.WIDE.U32 R246, R246, -0x2daee0ad, RZ ;  /* 0xd2511f53f6f67825 */ /* 0x000fe200078e00ff */
[----:B-1----:R-:W-:Y:S02]  /*3050*/  LOP3.LUT R219, R218, 0xff, RZ, 0xc0, !PT ;  /* 0x000000ffdadb7812 */ /* 0x002fe400078ec0ff */
[----:B------:R-:W-:Y:S01]  /*3060*/  SHF.R.U32.HI R220, RZ, 0x8, R205 ;  /* 0x00000008ffdc7819 */ /* 0x000fe200000116cd */
[----:B------:R-:W-:Y:S01]  /*3070*/  @!P0 FADD.FTZ R186, -R186, -RZ ;  /* 0x800000ffbaba8221 */ /* 0x000fe20000010100 */
[----:B------:R-:W-:Y:S03]  /*3080*/  ISETP.LE.U32.AND P3, PT, R204, UR46, PT ;  /* 0x0000002ecc007c0c */ /* 0x000fe6000bf63070 */
[----:B------:R1:W-:Y:S01]  /*3090*/  MUFU.EX2 R197, R209 ;  /* 0x000000d100c57308 */ /* 0x0003e20000000800 */
[----:B------:R-:W-:Y:S01]  /*30a0*/  ISETP.LE.U32.AND P5, PT, R219, UR46, PT ;  /* 0x0000002edb007c0c */ /* 0x000fe2000bfa3070 */
[----:B----4-:R-:W-:Y:S01]  /*30b0*/  FFMA.FTZ R184, R8, UR45, -R242 ;  /* 0x0000002d08b87c23 */ /* 0x010fe200080108f2 */
[----:B------:R-:W-:Y:S02]  /*30c0*/  LOP3.LUT R219, R220, 0xffff, RZ, 0xc0, !PT ;  /* 0x0000ffffdcdb7812 */ /* 0x000fe400078ec0ff */
[--C-:B------:R-:W-:Y:S01]  /*30d0*/  SHF.R.U32.HI R220, RZ, 0x10, R218.reuse ;  /* 0x00000010ffdc7819 */ /* 0x100fe200000116da */
[----:B--2---:R-:W-:Y:S01]  /*30e0*/  @!P2 FADD.FTZ R183, -R183, -RZ ;  /* 0x800000ffb7b7a221 */ /* 0x004fe20000010100 */
[----:B------:R-:W-:Y:S03]  /*30f0*/  ISETP.LE.U32.AND P0, PT, R219, UR46, PT ;  /* 0x0000002edb007c0c */ /* 0x000fe6000bf03070 */
[----:B------:R2:W-:Y:S01]  /*3100*/  MUFU.EX2 R204, R222 ;  /* 0x000000de00cc7308 */ /* 0x0005e20000000800 */
[----:B------:R-:W-:Y:S01]  /*3110*/  LOP3.LUT R220, R220, 0xff, RZ, 0xc0, !PT ;  /* 0x000000ffdcdc7812 */ /* 0x000fe200078ec0ff */
[----:B---3--:R-:W-:Y:S01]  /*3120*/  FFMA.FTZ R198, R17, UR45, -R235 ;  /* 0x0000002d11c67c23 */ /* 0x008fe200080108eb */
[----:B------:R-:W-:Y:S01]  /*3130*/  SHF.R.U32.HI R218, RZ, 0x18, R218 ;  /* 0x00000018ffda7819 */ /* 0x000fe200000116da */
[----:B------:R-:W-:Y:S01]  /*3140*/  @!P3 FADD.FTZ R182, -R182, -RZ ;  /* 0x800000ffb6b6b221 */ /* 0x000fe20000010100 */
[----:B------:R-:W-:Y:S02]  /*3150*/  ISETP.LE.U32.AND P3, PT, R220, UR46, PT ;  /* 0x0000002edc007c0c */ /* 0x000fe4000bf63070 */
[----:B------:R-:W-:Y:S03]  /*3160*/  ISETP.LE.U32.AND P2, PT, R207, UR46, PT ;  /* 0x0000002ecf007c0c */ /* 0x000fe6000bf43070 */
[----:B------:R3:W-:Y:S01]  /*3170*/  MUFU.EX2 R205, R221 ;  /* 0x000000dd00cd7308 */ /* 0x0007e20000000800 */
[--C-:B-1----:R-:W-:Y:S01]  /*3180*/  SHF.R.U32.HI R209, RZ, 0x18, R214.reuse ;  /* 0x00000018ffd17819 */ /* 0x102fe200000116d6 */
[----:B------:R-:W-:Y:S01]  /*3190*/  FFMA.FTZ R207, R30, UR45, -R243 ;  /* 0x0000002d1ecf7c23 */ /* 0x000fe200080108f3 */
[----:B------:R-:W-:Y:S01]  /*31a0*/  SHF.R.U32.HI R214, RZ, 0x10, R214 ;  /* 0x00000010ffd67819 */ /* 0x000fe200000116d6 */
[----:B------:R-:W-:Y:S01]  /*31b0*/  @!P0 FADD.FTZ R185, -R185, -RZ ;  /* 0x800000ffb9b98221 */ /* 0x000fe20000010100 */
[----:B------:R-:W-:Y:S02]  /*31c0*/  ISETP.LE.U32.AND P0, PT, R218, UR46, PT ;  /* 0x0000002eda007c0c */ /* 0x000fe4000bf03070 */
[----:B------:R-:W-:Y:S01]  /*31d0*/  SHF.R.U32.HI R218, RZ, 0x8, R217 ;  /* 0x00000008ffda7819 */ /* 0x000fe200000116d9 */
[----:B------:R-:W-:Y:S01]  /*31e0*/  FFMA.FTZ R217, R33, UR45, -R235 ;  /* 0x0000002d21d97c23 */ /* 0x000fe200080108eb */
[----:B------:R-:W-:Y:S01]  /*31f0*/  LOP3.LUT R214, R214, 0xff, RZ, 0xc0, !PT ;  /* 0x000000ffd6d67812 */ /* 0x000fe200078ec0ff */
[----:B------:R-:W-:Y:S01]  /*3200*/  @!P3 FADD.FTZ R187, -R187, -RZ ;  /* 0x800000ffbbbbb221 */ /* 0x000fe20000010100 */
[----:B------:R-:W-:Y:S01]  /*3210*/  ISETP.LE.U32.AND P3, PT, R215, UR46, PT ;  /* 0x0000002ed7007c0c */ /* 0x000fe2000bf63070 */
[----:B--2---:R-:W-:Y:S01]  /*3220*/  FFMA.FTZ R222, R29, UR45, -R242 ;  /* 0x0000002d1dde7c23 */ /* 0x004fe200080108f2 */
[----:B------:R-:W-:Y:S01]  /*3230*/  LOP3.LUT R215, R218, 0xffff, RZ, 0xc0, !PT ;  /* 0x0000ffffdad77812 */ /* 0x000fe200078ec0ff */
[----:B------:R1:W-:Y:S01]  /*3240*/  MUFU.EX2 R210, R217 ;  /* 0x000000d900d27308 */ /* 0x0003e20000000800 */
[----:B------:R-:W-:Y:S01]  /*3250*/  LOP3.LUT R216, R247, UR48, R216, 0x96, !PT ;  /* 0x00000030f7d87c12 */ /* 0x000fe2000f8e96d8 */
[----:B------:R-:W-:Y:S01]  /*3260*/  FFMA.FTZ R218, R34, UR45, -R237 ;  /* 0x0000002d22da7c23 */ /* 0x000fe200080108ed */
[----:B------:R-:W-:Y:S01]  /*3270*/  LOP3.LUT R226, R248, 0xffff, RZ, 0xc0, !PT ;  /* 0x0000fffff8e27812 */ /* 0x000fe200078ec0ff */
[----:B------:R-:W-:Y:S01]  /*3280*/  @!P0 FADD.FTZ R188, -R188, -RZ ;  /* 0x800000ffbcbc8221 */ /* 0x000fe20000010100 */
[----:B------:R-:W-:Y:S02]  /*3290*/  ISETP.LE.U32.AND P0, PT, R215, UR46, PT ;  /* 0x0000002ed7007c0c */ /* 0x000fe4000bf03070 */
[----:B------:R-:W-:Y:S03]  /*32a0*/  LOP3.LUT R215, R211, 0xff, RZ, 0xc0, !PT ;  /* 0x000000ffd3d77812 */ /* 0x000fe600078ec0ff */
[----:B------:R-:W2:Y:S01]  /*32b0*/  MUFU.EX2 R184, R184 ;  /* 0x000000b800b87308 */ /* 0x000ea20000000800 */
[----:B------:R-:W-:Y:S01]  /*32c0*/  LOP3.LUT R225, R248, 0xff, RZ, 0xc0, !PT ;  /* 0x000000fff8e17812 */ /* 0x000fe200078ec0ff */
[----:B------:R-:W-:Y:S01]  /*32d0*/  @!P3 FADD.FTZ R189, -R189, -RZ ;  /* 0x800000ffbdbdb221 */ /* 0x000fe20000010100 */
[----:B------:R-:W-:Y:S01]  /*32e0*/  ISETP.LE.U32.AND P3, PT, R215, UR46, PT ;  /* 0x0000002ed7007c0c */ /* 0x000fe2000bf63070 */
[----:B------:R-:W-:Y:S01]  /*32f0*/  FFMA.FTZ R215, R36, UR45, -R235 ;  /* 0x0000002d24d77c23 */ /* 0x000fe200080108eb */
[--C-:B------:R-:W-:Y:S02]  /*3300*/  SHF.R.U32.HI R220, RZ, 0x10, R248.reuse ;  /* 0x00000010ffdc7819 */ /* 0x100fe400000116f8 */
[----:B---3--:R-:W-:Y:S03]  /*3310*/  SHF.R.U32.HI R221, RZ, 0x18, R248 ;  /* 0x00000018ffdd7819 */ /* 0x008fe600000116f8 */
[----:B------:R3:W-:Y:S01]  /*3320*/  MUFU.EX2 R211, R218 ;  /* 0x000000da00d37308 */ /* 0x0007e20000000800 */
[----:B------:R-:W-:Y:S01]  /*3330*/  LOP3.LUT R228, R251, UR49, R228, 0x96, !PT ;  /* 0x00000031fbe47c12 */ /* 0x000fe2000f8e96e4 */
[----:B------:R-:W-:Y:S01]  /*3340*/  @!P0 FADD.FTZ R190, -R190, -RZ ;  /* 0x800000ffbebe8221 */ /* 0x000fe20000010100 */
[----:B------:R-:W-:Y:S01]  /*3350*/  ISETP.LE.U32.AND P0, PT, R213, UR46, PT ;  /* 0x0000002ed5007c0c */ /* 0x000fe2000bf03070 */
[----:B-1----:R-:W-:Y:S01]  /*3360*/  FFMA.FTZ R217, R35, UR45, -R237 ;  /* 0x0000002d23d97c23 */ /* 0x002fe200080108ed */
[----:B------:R-:W-:Y:S02]  /*3370*/  SHF.R.U32.HI R213, RZ, 0x8, R212 ;  /* 0x00000008ffd57819 */ /* 0x000fe400000116d4 */
[----:B------:R-:W-:Y:S01]  /*3380*/  LOP3.LUT R248, R250, 0xffff, RZ, 0xc0, !PT ;  /* 0x0000fffffaf87812 */ /* 0x000fe200078ec0ff */
[----:B------:R-:W-:Y:S01]  /*3390*/  @!P3 FADD.FTZ R191, -R191, -RZ ;  /* 0x800000ffbfbfb221 */ /* 0x000fe20000010100 */
[----:B------:R-:W-:Y:S01]  /*33a0*/  LOP3.LUT R213, R213, 0xffff, RZ, 0xc0, !PT ;  /* 0x0000ffffd5d57812 */ /* 0x000fe200078ec0ff */
[----:B------:R-:W-:Y:S01]  /*33b0*/  FFMA.FTZ R251, R37, UR45, -R235 ;  /* 0x0000002d25fb7c23 */ /* 0x000fe200080108eb */
[----:B------:R-:W-:Y:S01]  /*33c0*/  LOP3.LUT R224, R223, UR49, R224, 0x96, !PT ;  /* 0x00000031dfe07c12 */ /* 0x000fe2000f8e96e0 */
[----:B--2---:R-:W-:Y:S01]  /*33d0*/  @!P5 FADD.FTZ R184, -R184, -RZ ;  /* 0x800000ffb8b8d221 */ /* 0x004fe20000010100 */
[----:B------:R-:W-:Y:S01]  /*33e0*/  ISETP.LE.U32.AND P3, PT, R213, UR46, PT ;  /* 0x0000002ed5007c0c */ /* 0x000fe2000bf63070 */
[----:B------:R1:W-:Y:S01]  /*33f0*/  MUFU.EX2 R212, R217 ;  /* 0x000000d900d47308 */ /* 0x0003e20000000800 */
[----:B------:R-:W-:Y:S01]  /*3400*/  LOP3.LUT R219, R249, UR48, R208, 0x96, !PT ;  /* 0x00000030f9db7c12 */ /* 0x000fe2000f8e96d0 */
[----:B------:R-:W-:Y:S01]  /*3410*/  @!P0 FADD.FTZ R192, -R192, -RZ ;  /* 0x800000ffc0c08221 */ /* 0x000fe20000010100 */
[----:B------:R-:W-:Y:S01]  /*3420*/  ISETP.LE.U32.AND P0, PT, R214, UR46, PT ;  /* 0x0000002ed6007c0c */ /* 0x000fe2000bf03070 */
[----:B---3--:R-:W-:Y:S01]  /*3430*/  FFMA.FTZ R218, R38, UR45, -R237 ;  /* 0x0000002d26da7c23 */ /* 0x008fe200080108ed */
[C---:B------:R-:W-:Y:S01]  /*3440*/  LOP3.LUT R249, R246.reuse, 0xffff, RZ, 0xc0, !PT ;  /* 0x0000fffff6f97812 */ /* 0x040fe200078ec0ff */
[----:B------:R-:W-:Y:S01]  /*3450*/  FFMA.FTZ R208, R31, UR45, -R243 ;  /* 0x0000002d1fd07c23 */ /* 0x000fe200080108f3 */
[----:B------:R-:W-:Y:S03]  /*3460*/  LOP3.LUT R227, R246, 0xff, RZ, 0xc0, !PT ;  /* 0x000000fff6e37812 */ /* 0x000fe600078ec0ff */
[----:B------:R2:W-:Y:S01]  /*3470*/  MUFU.EX2 R213, R215 ;  /* 0x000000d700d57308 */ /* 0x0005e20000000800 */
[----:B------:R-:W-:Y:S02]  /*3480*/  SHF.R.U32.HI R223, RZ, 0x10, R246 ;  /* 0x00000010ffdf7819 */ /* 0x000fe400000116f6 */
[----:B------:R-:W-:Y:S01]  /*3490*/  ISETP.LE.U32.AND P5, PT, R209, UR46, PT ;  /* 0x0000002ed1007c0c */ /* 0x000fe2000bfa3070 */
[----:B------:R-:W-:Y:S01]  /*34a0*/  FFMA.FTZ R209, R32, UR45, -R235 ;  /* 0x0000002d20d17c23 */ /* 0x000fe200080108eb */
[----:B------:R-:W-:Y:S02]  /*34b0*/  LOP3.LUT R229, R250, 0xff, RZ, 0xc0, !PT ;  /* 0x000000fffae57812 */ /* 0x000fe400078ec0ff */
[----:B------:R-:W-:Y:S03]  /*34c0*/  SHF.R.U32.HI R247, RZ, 0x10, R250 ;  /* 0x00000010fff77819 */ /* 0x000fe600000116fa */
[----:B------:R-:W3:Y:S01]  /*34d0*/  MUFU.EX2 R198, R198 ;  /* 0x000000c600c67308 */ /* 0x000ee20000000800 */
[----:B-1----:R-:W-:Y:S02]  /*34e0*/  LOP3.LUT R217, R216, 0xffff, RZ, 0xc0, !PT ;  /* 0x0000ffffd8d97812 */ /* 0x002fe400078ec0ff */
[----:B------:R-:W-:Y:S02]  /*34f0*/  LOP3.LUT R202, R234, 0xff, RZ, 0xc0, !PT ;  /* 0x000000ffeaca7812 */ /* 0x000fe400078ec0ff */
[----:B------:R-:W-:Y:S02]  /*3500*/  SHF.R.U32.HI R217, RZ, 0x8, R217 ;  /* 0x00000008ffd97819 */ /* 0x000fe400000116d9 */
[----:B------:R-:W-:Y:S03]  /*3510*/  ISETP.LE.U32.AND P4, PT, R202, UR46, PT ;  /* 0x0000002eca007c0c */ /* 0x000fe6000bf83070 */
[----:B------:R1:W-:Y:S01]  /*3520*/  MUFU.EX2 R206, R222 ;  /* 0x000000de00ce7308 */ /* 0x0003e20000000800 */
[----:B--2---:R-:W-:Y:S01]  /*3530*/  SHF.R.U32.HI R215, RZ, 0x18, R216 ;  /* 0x00000018ffd77819 */ /* 0x004fe200000116d8 */
[----:B------:R-:W-:Y:S01]  /*3540*/  FFMA.FTZ R202, R25, UR45, -R242 ;  /* 0x0000002d19ca7c23 */ /* 0x000fe200080108f2 */
[----:B------:R-:W-:Y:S02]  /*3550*/  LOP3.LUT R217, R217, 0xffff, RZ, 0xc0, !PT ;  /* 0x0000ffffd9d97812 */ /* 0x000fe400078ec0ff */
[----:B------:R-:W-:Y:S02]  /*3560*/  SHF.R.U32.HI R226, RZ, 0x8, R226 ;  /* 0x00000008ffe27819 */ /* 0x000fe400000116e2 */
[----:B------:R-:W-:Y:S03]  /*3570*/  SHF.R.U32.HI R249, RZ, 0x8, R249 ;  /* 0x00000008fff97819 */ /* 0x000fe600000116f9 */
[----:B------:R-:W2:Y:S01]  /*3580*/  MUFU.EX2 R193, R193 ;  /* 0x000000c100c17308 */ /* 0x000ea20000000800 */
[----:B------:R-:W-:Y:S01]  /*3590*/  LOP3.LUT R226, R226, 0xffff, RZ, 0xc0, !PT ;  /* 0x0000ffffe2e27812 */ /* 0x000fe200078ec0ff */
[----:B---3--:R-:W-:Y:S01]  /*35a0*/  @!P3 FADD.FTZ R198, -R198, -RZ ;  /* 0x800000ffc6c6b221 */ /* 0x008fe20000010100 */
[----:B------:R-:W-:Y:S02]  /*35b0*/  ISETP.LE.U32.AND P3, PT, R215, UR46, PT ;  /* 0x0000002ed7007c0c */ /* 0x000fe4000bf63070 */
[----:B------:R-:W-:Y:S02]  /*35c0*/  LOP3.LUT R249, R249, 0xffff, RZ, 0xc0, !PT ;  /* 0x0000fffff9f97812 */ /* 0x000fe400078ec0ff */
[----:B------:R-:W-:Y:S03]  /*35d0*/  LOP3.LUT R223, R223, 0xff, RZ, 0xc0, !PT ;  /* 0x000000ffdfdf7812 */ /* 0x000fe600078ec0ff */
[----:B------:R-:W3:Y:S01]  /*35e0*/  MUFU.EX2 R195, R195 ;  /* 0x000000c300c37308 */ /* 0x000ee20000000800 */
[----:B-1----:R-:W-:Y:S02]  /*35f0*/  SHF.R.U32.HI R222, RZ, 0x18, R246 ;  /* 0x00000018ffde7819 */ /* 0x002fe400000116f6 */
[----:B------:R-:W-:Y:S02]  /*3600*/  SHF.R.U32.HI R246, RZ, 0x18, R250 ;  /* 0x00000018fff67819 */ /* 0x000fe400000116fa */
[----:B------:R-:W-:Y:S02]  /*3610*/  LOP3.LUT R250, R216, 0xff, RZ, 0xc0, !PT ;  /* 0x000000ffd8fa7812 */ /* 0x000fe400078ec0ff */
[----:B------:R-:W-:Y:S03]  /*3620*/  SHF.R.U32.HI R248, RZ, 0x8, R248 ;  /* 0x00000008fff87819 */ /* 0x000fe600000116f8 */
[----:B------:R-:W1:Y:S01]  /*3630*/  MUFU.EX2 R194, R194 ;  /* 0x000000c200c27308 */ /* 0x000e620000000800 */
[----:B------:R-:W-:Y:S01]  /*3640*/  LOP3.LUT R247, R247, 0xff, RZ, 0xc0, !PT ;  /* 0x000000fff7f77812 */ /* 0x000fe200078ec0ff */
[----:B--2---:R-:W-:Y:S01]  /*3650*/  @!P2 FADD.FTZ R193, -R193, -RZ ;  /* 0x800000ffc1c1a221 */ /* 0x004fe20000010100 */
[----:B------:R-:W-:Y:S01]  /*3660*/  ISETP.LE.U32.AND P2, PT, R250, UR46, PT ;  /* 0x0000002efa007c0c */ /* 0x000fe2000bf43070 */
[----:B------:R-:W-:Y:S01]  /*3670*/  @!P3 FADD.FTZ R199, -R199, -RZ ;  /* 0x800000ffc7c7b221 */ /* 0x000fe20000010100 */
[----:B------:R-:W-:Y:S01]  /*3680*/  SHF.R.U32.HI R250, RZ, 0x10, R216 ;  /* 0x00000010fffa7819 */ /* 0x000fe200000116d8 */
[----:B------:R-:W-:Y:S01]  /*3690*/  FFMA.FTZ R216, R39, UR45, -R237 ;  /* 0x0000002d27d87c23 */ /* 0x000fe200080108ed */
[----:B------:R-:W-:Y:S03]  /*36a0*/  LOP3.LUT R248, R248, 0xffff, RZ, 0xc0, !PT ;  /* 0x0000fffff8f87812 */ /* 0x000fe600078ec0ff */
[----:B------:R-:W2:Y:S01]  /*36b0*/  MUFU.EX2 R196, R196 ;  /* 0x000000c400c47308 */ /* 0x000ea20000000800 */
[----:B------:R-:W-:Y:S01]  /*36c0*/  SHF.R.U32.HI R232, RZ, 0x8, R232 ;  /* 0x00000008ffe87819 */ /* 0x000fe200000116e8 */
[----:B---3--:R-:W-:Y:S01]  /*36d0*/  @!P0 FADD.FTZ R195, -R195, -RZ ;  /* 0x800000ffc3c38221 */ /* 0x008fe20000010100 */
[----:B------:R-:W-:Y:S02]  /*36e0*/  ISETP.LE.U32.AND P0, PT, R217, UR46, PT ;  /* 0x0000002ed9007c0c */ /* 0x000fe4000bf03070 */
[----:B------:R-:W-:Y:S02]  /*36f0*/  LOP3.LUT R217, R250, 0xff, RZ, 0xc0, !PT ;  /* 0x000000fffad97812 */ /* 0x000fe400078ec0ff */
[----:B------:R-:W-:Y:S03]  /*3700*/  LOP3.LUT R250, R219, 0xffff, RZ, 0xc0, !PT ;  /* 0x0000ffffdbfa7812 */ /* 0x000fe600078ec0ff */
[----:B------:R3:W-:Y:S01]  /*3710*/  MUFU.EX2 R214, R251 ;  /* 0x000000fb00d67308 */ /* 0x0007e20000000800 */
[----:B------:R-:W-:Y:S01]  /*3720*/  LOP3.LUT R232, R232, 0xffff, RZ, 0xc0, !PT ;  /* 0x0000ffffe8e87812 */ /* 0x000fe200078ec0ff */
[----:B-1----:R-:W-:Y:S01]  /*3730*/  @!P5 FADD.FTZ R194, -R194, -RZ ;  /* 0x800000ffc2c2d221 */ /* 0x002fe20000010100 */
[----:B------:R-:W-:Y:S02]  /*3740*/  ISETP.LE.U32.AND P5, PT, R217, UR46, PT ;  /* 0x0000002ed9007c0c */ /* 0x000fe4000bfa3070 */
[----:B------:R-:W-:Y:S02]  /*3750*/  LOP3.LUT R217, R219, 0xff, RZ, 0xc0, !PT ;  /* 0x000000ffdbd97812 */ /* 0x000fe400078ec0ff */
[----:B------:R-:W-:Y:S03]  /*3760*/  LOP3.LUT R239, R239, 0xff, RZ, 0xc0, !PT ;  /* 0x000000ffefef7812 */ /* 0x000fe600078ec0ff */
[----:B------:R1:W-:Y:S01]  /*3770*/  MUFU.EX2 R215, R218 ;  /* 0x000000da00d77308 */ /* 0x0003e20000000800 */
[----:B------:R-:W-:Y:S01]  /*3780*/  LOP3.LUT R241, R241, 0xff, RZ, 0xc0, !PT ;  /* 0x000000fff1f17812 */ /* 0x000fe200078ec0ff */
[----:B--2---:R-:W-:Y:S01]  /*3790*/  @!P2 FADD.FTZ R196, -R196, -RZ ;  /* 0x800000ffc4c4a221 */ /* 0x004fe20000010100 */
[----:B------:R-:W-:Y:S01]  /*37a0*/  ISETP.LE.U32.AND P2, PT, R217, UR46, PT ;  /* 0x0000002ed9007c0c */ /* 0x000fe2000bf43070 */
[----:B------:R-:W-:Y:S01]  /*37b0*/  @!P0 FADD.FTZ R197, -R197, -RZ ;  /* 0x800000ffc5c58221 */ /* 0x000fe20000010100 */
[----:B------:R-:W-:Y:S05]  /*37c0*/  SHF.R.U32.HI R240, RZ, 0x8, R240 ;  /* 0x00000008fff07819 */ /* 0x000fea00000116f0 */
[----:B------:R-:W2:Y:S01]  /*37d0*/  MUFU.EX2 R201, R201 ;  /* 0x000000c900c97308 */ /* 0x000ea20000000800 */
[----:B------:R-:W-:Y:S01]  /*37e0*/  LOP3.LUT R240, R240, 0xffff, RZ, 0xc0, !PT ;  /* 0x0000fffff0f07812 */ /* 0x000fe200078ec0ff */
[----:B---3--:R-:W-:Y:S01]  /*37f0*/  FFMA.FTZ R251, R40, UR45, -R242 ;  /* 0x0000002d28fb7c23 */ /* 0x008fe200080108f2 */
[----:B------:R-:W-:Y:S01]  /*3800*/  SHF.R.U32.HI R40, RZ, 0x8, R250 ;  /* 0x00000008ff287819 */ /* 0x000fe200000116fa */
[----:B------:R-:W-:Y:S03]  /*3810*/  @!P5 FADD.FTZ R200, -R200, -RZ ;  /* 0x800000ffc8c8d221 */ /* 0x000fe60000010100 */
[----:B------:R-:W-:Y:S03]  /*3820*/  LOP3.LUT R40, R40, 0xffff, RZ, 0xc0, !PT ;  /* 0x0000ffff28287812 */ /* 0x000fe600078ec0ff */
[----:B------:R-:W3:Y:S01]  /*3830*/  MUFU.EX2 R202, R202 ;  /* 0x000000ca00ca7308 */ /* 0x000ee20000000800 */
[--C-:B-1----:R-:W-:Y:S02]  /*3840*/  SHF.R.U32.HI R218, RZ, 0x10, R219.reuse ;  /* 0x00000010ffda7819 */ /* 0x102fe400000116db */
[----:B------:R-:W-:Y:S02]  /*3850*/  SHF.R.U32.HI R219, RZ, 0x18, R219 ;  /* 0x00000018ffdb7819 */ /* 0x000fe400000116db */
[----:B------:R-:W-:Y:S02]  /*3860*/  ISETP.LE.U32.AND P0, PT, R40, UR46, PT ;  /* 0x0000002e28007c0c */ /* 0x000fe4000bf03070 */
[----:B------:R-:W-:Y:S03]  /*3870*/  ISETP.LE.U32.AND P3, PT, R219, UR46, PT ;  /* 0x0000002edb007c0c */ /* 0x000fe6000bf63070 */
[----:B------:R-:W1:Y:S01]  /*3880*/  MUFU.EX2 R209, R209 ;  /* 0x000000d100d17308 */ /* 0x000e620000000800 */
[----:B------:R-:W-:Y:S01]  /*3890*/  LOP3.LUT R40, R218, 0xff, RZ, 0xc0, !PT ;  /* 0x000000ffda287812 */ /* 0x000fe200078ec0ff */
[----:B--2---:R-:W-:Y:S01]  /*38a0*/  @!P2 FADD.FTZ R201, -R201, -RZ ;  /* 0x800000ffc9c9a221 */ /* 0x004fe20000010100 */
[----:B------:R-:W-:Y:S01]  /*38b0*/  ISETP.LE.U32.AND P2, PT, R225, UR46, PT ;  /* 0x0000002ee1007c0c */ /* 0x000fe2000bf43070 */
[--C-:B------:R-:W-:Y:S01]  /*38c0*/  FFMA.FTZ R225, R43, UR45, -R243.reuse ;  /* 0x0000002d2be17c23 */ /* 0x100fe200080108f3 */
[----:B------:R-:W-:Y:S02]  /*38d0*/  ISETP.LE.U32.AND P5, PT, R40, UR46, PT ;  /* 0x0000002e28007c0c */ /* 0x000fe4000bfa3070 */
[----:B------:R-:W-:Y:S03]  /*38e0*/  LOP3.LUT R40, R220, 0xff, RZ, 0xc0, !PT ;  /* 0x000000ffdc287812 */ /* 0x000fe600078ec0ff */
[----:B------:R-:W-:Y:S01]  /*38f0*/  MUFU.EX2 R218, R41 ;  /* 0x0000002900da7308 */ /* 0x000fe20000000800 */
[----:B---3--:R-:W-:Y:S01]  /*3900*/  @!P0 FADD.FTZ R202, -R202, -RZ ;  /* 0x800000ffcaca8221 */ /* 0x008fe20000010100 */
[----:B------:R-:W-:Y:S01]  /*3910*/  ISETP.LE.U32.AND P0, PT, R226, UR46, PT ;  /* 0x0000002ee2007c0c */ /* 0x000fe2000bf03070 */
[----:B------:R-:W-:Y:S01]  /*3920*/  @!P3 FADD.FTZ R204, -R204, -RZ ;  /* 0x800000ffccccb221 */ /* 0x000fe20000010100 */
[----:B------:R-:W-:Y:S06]  /*3930*/  ISETP.LE.U32.AND P3, PT, R221, UR46, PT ;  /* 0x0000002edd007c0c */ /* 0x000fec000bf63070 */
[----:B------:R2:W-:Y:S01]  /*3940*/  MUFU.EX2 R219, R42 ;  /* 0x0000002a00db7308 */ /* 0x0005e20000000800 */
[----:B------:R-:W-:Y:S01]  /*3950*/  @!P2 FADD.FTZ R205, -R205, -RZ ;  /* 0x800000ffcdcda221 */ /* 0x000fe20000010100 */
[----:B------:R-:W-:Y:S01]  /*3960*/  ISETP.LE.U32.AND P2, PT, R227, UR46, PT ;  /* 0x0000002ee3007c0c */ /* 0x000fe2000bf43070 */
[----:B------:R-:W-:Y:S01]  /*3970*/  @!P5 FADD.FTZ R203, -R203, -RZ ;  /* 0x800000ffcbcbd221 */ /* 0x000fe20000010100 */
[----:B------:R-:W-:Y:S06]  /*3980*/  ISETP.LE.U32.AND P5, PT, R40, UR46, PT ;  /* 0x0000002e28007c0c */ /* 0x000fec000bfa3070 */
[----:B------:R3:W-:Y:S01]  /*3990*/  MUFU.EX2 R221, R44 ;  /* 0x0000002c00dd7308 */ /* 0x0007e20000000800 */
[----:B------:R-:W-:Y:S01]  /*39a0*/  @!P0 FADD.FTZ R206, -R206, -RZ ;  /* 0x800000ffcece8221 */ /* 0x000fe20000010100 */
[----:B------:R-:W-:Y:S03]  /*39b0*/  ISETP.LE.U32.AND P0, PT, R222, UR46, PT ;  /* 0x0000002ede007c0c */ /* 0x000fe6000bf03070 */
[----:B-1----:R-:W-:Y:S05]  /*39c0*/  @!P2 FADD.FTZ R209, -R209, -RZ ;  /* 0x800000ffd1d1a221 */ /* 0x002fea0000010100 */
[----:B------:R-:W1:Y:S01]  /*39d0*/  MUFU.EX2 R207, R207 ;  /* 0x000000cf00cf7308 */ /* 0x000e620000000800 */
[----:B--2---:R-:W2:Y:S04]  /*39e0*/  LDSM.16.M88.4 R40, [R133+0x6c00] ;  /* 0x006c00008528783b */ /* 0x004ea80000000200 */
[----:B------:R-:W-:Y:S05]  /*39f0*/  @!P0 FADD.FTZ R212, -R212, -RZ ;  /* 0x800000ffd4d48221 */ /* 0x000fea0000010100 */
[----:B------:R-:W-:Y:S01]  /*3a00*/  MUFU.EX2 R226, R49 ;  /* 0x0000003100e27308 */ /* 0x000fe20000000800 */
[----:B---3--:R-:W-:Y:S04]  /*3a10*/  LOP3.LUT R44, R224, 0xff, RZ, 0xc0, !PT ;  /* 0x000000ffe02c7812 */ /* 0x008fe800078ec0ff */
[----:B------:R-:W-:Y:S02]  /*3a20*/  ISETP.LE.U32.AND P2, PT, R44, UR46, PT ;  /* 0x0000002e2c007c0c */ /* 0x000fe4000bf43070 */
[----:B------:R-:W-:Y:S03]  /*3a30*/  LOP3.LUT R44, R224, 0xffff, RZ, 0xc0, !PT ;  /* 0x0000ffffe02c7812 */ /* 0x000fe600078ec0ff */
[----:B------:R3:W-:Y:S01]  /*3a40*/  MUFU.EX2 R222, R45 ;  /* 0x0000002d00de7308 */ /* 0x0007e20000000800 */
[----:B-1----:R-:W-:Y:S01]  /*3a50*/  @!P5 FADD.FTZ R207, -R207, -RZ ;  /* 0x800000ffcfcfd221 */ /* 0x002fe20000010100 */
[----:B------:R-:W-:Y:S02]  /*3a60*/  ISETP.LE.U32.AND P5, PT, R249, UR46, PT ;  /* 0x0000002ef9007c0c */ /* 0x000fe4000bfa3070 */
[----:B------:R-:W-:Y:S04]  /*3a70*/  SHF.R.U32.HI R44, RZ, 0x8, R44 ;  /* 0x00000008ff2c7819 */ /* 0x000fe8000001162c */
[----:B------:R-:W-:Y:S02]  /*3a80*/  LOP3.LUT R44, R44, 0xffff, RZ, 0xc0, !PT ;  /* 0x0000ffff2c2c7812 */ /* 0x000fe400078ec0ff */
[----:B------:R-:W1:Y:S01]  /*3a90*/  MUFU.EX2 R208, R208 ;  /* 0x000000d000d07308 */ /* 0x000e620000000800 */
[----:B------:R-:W-:Y:S01]  /*3aa0*/  @!P2 FADD.FTZ R213, -R213, -RZ ;  /* 0x800000ffd5d5a221 */ /* 0x000fe20000010100 */
[----:B------:R-:W-:Y:S02]  /*3ab0*/  ISETP.LE.U32.AND P0, PT, R44, UR46, PT ;  /* 0x0000002e2c007c0c */ /* 0x000fe4000bf03070 */
[----:B------:R-:W-:Y:S01]  /*3ac0*/  LOP3.LUT R44, R228, 0xffff, RZ, 0xc0, !PT ;  /* 0x0000ffffe42c7812 */ /* 0x000fe200078ec0ff */
[----:B------:R-:W-:Y:S01]  /*3ad0*/  @!P5 FADD.FTZ R210, -R210, -RZ ;  /* 0x800000ffd2d2d221 */ /* 0x000fe20000010100 */
[----:B---3--:R-:W-:Y:S04]  /*3ae0*/  SHF.R.U32.HI R45, RZ, 0x18, R224 ;  /* 0x00000018ff2d7819 */ /* 0x008fe800000116e0 */
[----:B------:R3:W-:Y:S01]  /*3af0*/  MUFU.EX2 R220, R225 ;  /* 0x000000e100dc7308 */ /* 0x0007e20000000800 */
[----:B------:R-:W-:Y:S02]  /*3b00*/  SHF.R.U32.HI R44, RZ, 0x8, R44 ;  /* 0x00000008ff2c7819 */ /* 0x000fe4000001162c */
[----:B------:R-:W-:Y:S02]  /*3b10*/  ISETP.LE.U32.AND P5, PT, R45, UR46, PT ;  /* 0x0000002e2d007c0c */ /* 0x000fe4000bfa3070 */
[----:B------:R-:W-:Y:S02]  /*3b20*/  LOP3.LUT R44, R44, 0xffff, RZ, 0xc0, !PT ;  /* 0x0000ffff2c2c7812 */ /* 0x000fe400078ec0ff */
[--C-:B------:R-:W-:Y:S03]  /*3b30*/  SHF.R.U32.HI R45, RZ, 0x10, R228.reuse ;  /* 0x00000010ff2d7819 */ /* 0x100fe600000116e4 */
[----:B------:R-:W4:Y:S01]  /*3b40*/  MUFU.EX2 R216, R216 ;  /* 0x000000d800d87308 */ /* 0x000f220000000800 */
[----:B-1----:R-:W-:Y:S01]  /*3b50*/  @!P3 FADD.FTZ R208, -R208, -RZ ;  /* 0x800000ffd0d0b221 */ /* 0x002fe20000010100 */
[----:B------:R-:W-:Y:S01]  /*3b60*/  ISETP.LE.U32.AND P3, PT, R223, UR46, PT ;  /* 0x0000002edf007c0c */ /* 0x000fe2000bf63070 */
[----:B------:R-:W-:Y:S01]  /*3b70*/  @!P0 FADD.FTZ R214, -R214, -RZ ;  /* 0x800000ffd6d68221 */ /* 0x000fe20000010100 */
[----:B------:R-:W-:Y:S01]  /*3b80*/  ISETP.LE.U32.AND P0, PT, R44, UR46, PT ;  /* 0x0000002e2c007c0c */ /* 0x000fe2000bf03070 */
[-C--:B--2---:R-:W-:Y:S03]  /*3b90*/  HMMA.16816.F32.BF16 R52, R124, R40.reuse, R52 ;  /* 0x000000287c34723c */ /* 0x084fe60000041834 */
[----:B------:R-:W-:Y:S01]  /*3ba0*/  SHF.R.U32.HI R44, RZ, 0x18, R228 ;  /* 0x00000018ff2c7819 */ /* 0x000fe200000116e4 */
[----:B---3--:R-:W-:Y:S01]  /*3bb0*/  FFMA.FTZ R225, R46, UR45, -R243 ;  /* 0x0000002d2ee17c23 */ /* 0x008fe200080108f3 */
[----:B------:R-:W-:Y:S01]  /*3bc0*/  SHF.R.U32.HI R46, RZ, 0x10, R224 ;  /* 0x00000010ff2e7819 */ /* 0x000fe200000116e0 */
[C---:B------:R-:W-:Y:S01]  /*3bd0*/  HMMA.16816.F32.BF16 R56, R104.reuse, R40, R56 ;  /* 0x000000286838723c */ /* 0x040fe20000041838 */
[----:B------:R-:W-:Y:S04]  /*3be0*/  MUFU.EX2 R224, R47 ;  /* 0x0000002f00e07308 */ /* 0x000fe80000000800 */
[----:B------:R-:W-:Y:S01]  /*3bf0*/  LOP3.LUT R46, R46, 0xff, RZ, 0xc0, !PT ;  /* 0x000000ff2e2e7812 */ /* 0x000fe200078ec0ff */
[----:B------:R-:W-:Y:S01]  /*3c00*/  @!P3 FADD.FTZ R211, -R211, -RZ ;  /* 0x800000ffd3d3b221 */ /* 0x000fe20000010100 */
[----:B------:R-:W-:Y:S01]  /*3c10*/  LOP3.LUT R45, R45, 0xff, RZ, 0xc0, !PT ;  /* 0x000000ff2d2d7812 */ /* 0x000fe200078ec0ff */
[----:B----4-:R-:W-:Y:S01]  /*3c20*/  @!P5 FADD.FTZ R216, -R216, -RZ ;  /* 0x800000ffd8d8d221 */ /* 0x010fe20000010100 */
[----:B------:R-:W-:Y:S01]  /*3c30*/  ISETP.LE.U32.AND P3, PT, R46, UR46, PT ;  /* 0x0000002e2e007c0c */ /* 0x000fe2000bf63070 */
[-C--:B------:R-:W-:Y:S01]  /*3c40*/  HMMA.16816.F32.BF16 R60, R104, R42.reuse, R60 ;  /* 0x0000002a683c723c */ /* 0x080fe2000004183c */
[----:B------:R-:W-:Y:S02]  /*3c50*/  MUFU.EX2 R227, R50 ;  /* 0x0000003200e37308 */ /* 0x000fe40000000800 */
[----:B------:R-:W-:Y:S01]  /*3c60*/  ISETP.LE.U32.AND P5, PT, R44, UR46, PT ;  /* 0x0000002e2c007c0c */ /* 0x000fe2000bfa3070 */
[----:B------:R-:W-:Y:S01]  /*3c70*/  @!P0 FADD.FTZ R218, -R218, -RZ ;  /* 0x800000ffdada8221 */ /* 0x000fe20000010100 */
[----:B------:R-:W-:Y:S01]  /*3c80*/  LOP3.LUT R46, R228, 0xff, RZ, 0xc0, !PT ;  /* 0x000000ffe42e7812 */ /* 0x000fe200078ec0ff */
[----:B------:R-:W-:Y:S05]  /*3c90*/  HMMA.16816.F32.BF16 R64, R124, R42, R64 ;  /* 0x0000002a7c40723c */ /* 0x000fea0000041840 */
[----:B------:R-:W1:Y:S01]  /*3ca0*/  MUFU.EX2 R217, R251 ;  /* 0x000000fb00d97308 */ /* 0x000e620000000800 */
[----:B------:R-:W-:Y:S01]  /*3cb0*/  ISETP.LE.U32.AND P2, PT, R46, UR46, PT ;  /* 0x0000002e2e007c0c */ /* 0x000fe2000bf43070 */
[----:B------:R-:W-:Y:S01]  /*3cc0*/  FFMA.FTZ R52, R52, UR45, -R235 ;  /* 0x0000002d34347c23 */ /* 0x000fe200080108eb */
[----:B------:R-:W-:Y:S03]  /*3cd0*/  ISETP.LE.U32.AND P0, PT, R248, UR46, PT ;  /* 0x0000002ef8007c0c */ /* 0x000fe6000bf03070 */
[----:B------:R-:W-:Y:S01]  /*3ce0*/  @!P3 FADD.FTZ R215, -R215, -RZ ;  /* 0x800000ffd7d7b221 */ /* 0x000fe20000010100 */
[----:B------:R-:W-:Y:S03]  /*3cf0*/  ISETP.LE.U32.AND P3, PT, R45, UR46, PT ;  /* 0x0000002e2d007c0c */ /* 0x000fe6000bf63070 */
[----:B------:R-:W2:Y:S01]  /*3d00*/  MUFU.EX2 R223, R225 ;  /* 0x000000e100df7308 */ /* 0x000ea20000000800 */
[----:B------:R-:W-:Y:S01]  /*3d10*/  @!P5 FADD.FTZ R220, -R220, -RZ ;  /* 0x800000ffdcdcd221 */ /* 0x000fe20000010100 */
[----:B------:R-:W-:Y:S01]  /*3d20*/  ISETP.LE.U32.AND P5, PT, R247, UR46, PT ;  /* 0x0000002ef7007c0c */ /* 0x000fe2000bfa3070 */
[----:B------:R-:W-:Y:S01]  /*3d30*/  FFMA.FTZ R55, R55, UR45, -R237 ;  /* 0x0000002d37377c23 */ /* 0x000fe200080108ed */
[----:B------:R-:W-:Y:S01]  /*3d40*/  LOP3.LUT R40, R231, 0xff, RZ, 0xc0, !PT ;  /* 0x000000ffe7287812 */ /* 0x000fe200078ec0ff */
[--C-:B------:R-:W-:Y:S01]  /*3d50*/  FFMA.FTZ R53, R53, UR45, -R235.reuse ;  /* 0x0000002d35357c23 */ /* 0x100fe200080108eb */
[----:B------:R-:W-:Y:S01]  /*3d60*/  SHF.R.U32.HI R41, RZ, 0x10, R234 ;  /* 0x00000010ff297819 */ /* 0x000fe200000116ea */
[----:B------:R-:W-:Y:S03]  /*3d70*/  FFMA.FTZ R56, R56, UR45, -R242 ;  /* 0x0000002d38387c23 */ /* 0x000fe600080108f2 */
[----:B------:R-:W3:Y:S01]  /*3d80*/  MUFU.EX2 R225, R48 ;  /* 0x0000003000e17308 */ /* 0x000ee20000000800 */
[----:B-1----:R-:W-:Y:S01]  /*3d90*/  @!P2 FADD.FTZ R217, -R217, -RZ ;  /* 0x800000ffd9d9a221 */ /* 0x002fe20000010100 */
[----:B------:R-:W-:Y:S01]  /*3da0*/  ISETP.LE.U32.AND P2, PT, R229, UR46, PT ;  /* 0x0000002ee5007c0c */ /* 0x000fe2000bf43070 */
[----:B------:R-:W-:Y:S01]  /*3db0*/  @!P3 FADD.FTZ R219, -R219, -RZ ;  /* 0x800000ffdbdbb221 */ /* 0x000fe20000010100 */
[----:B------:R-:W-:Y:S01]  /*3dc0*/  @!P0 FADD.FTZ R222, -R222, -RZ ;  /* 0x800000ffdede8221 */ /* 0x000fe20000010100 */
[----:B------:R-:W-:Y:S01]  /*3dd0*/  ISETP.LE.U32.AND P3, PT, R230, UR46, PT ;  /* 0x0000002ee6007c0c */ /* 0x000fe2000bf63070 */
[--C-:B------:R-:W-:Y:S01]  /*3de0*/  FFMA.FTZ R64, R64, UR45, -R235.reuse ;  /* 0x0000002d40407c23 */ /* 0x100fe200080108eb */
[----:B------:R-:W-:Y:S03]  /*3df0*/  ISETP.LE.U32.AND P0, PT, R40, UR46, PT ;  /* 0x0000002e28007c0c */ /* 0x000fe6000bf03070 */
[----:B------:R-:W1:Y:S01]  /*3e00*/  MUFU.EX2 R229, R52 ;  /* 0x0000003400e57308 */ /* 0x000e620000000800 */
[----:B--2---:R-:W-:Y:S01]  /*3e10*/  @!P5 FADD.FTZ R223, -R223, -RZ ;  /* 0x800000ffdfdfd221 */ /* 0x004fe20000010100 */
[----:B------:R-:W-:Y:S01]  /*3e20*/  ISETP.LE.U32.AND P5, PT, R232, UR46, PT ;  /* 0x0000002ee8007c0c */ /* 0x000fe2000bfa3070 */
[----:B------:R-:W-:Y:S01]  /*3e30*/  FFMA.FTZ R235, R65, UR45, -R235 ;  /* 0x0000002d41eb7c23 */ /* 0x000fe200080108eb */
[----:B------:R-:W-:Y:S01]  /*3e40*/  LOP3.LUT R40, R234, 0xffff, RZ, 0xc0, !PT ;  /* 0x0000ffffea287812 */ /* 0x000fe200078ec0ff */
[--C-:B------:R-:W-:Y:S01]  /*3e50*/  FFMA.FTZ R66, R66, UR45, -R237.reuse ;  /* 0x0000002d42427c23 */ /* 0x100fe200080108ed */
[----:B------:R-:W-:Y:S01]  /*3e60*/  SHF.R.U32.HI R234, RZ, 0x18, R234 ;  /* 0x00000018ffea7819 */ /* 0x000fe200000116ea */
[----:B------:R-:W-:Y:S01]  /*3e70*/  @!P2 FADD.FTZ R221, -R221, -RZ ;  /* 0x800000ffdddda221 */ /* 0x000fe20000010100 */
[----:B------:R-:W-:Y:S02]  /*3e80*/  SHF.R.U32.HI R40, RZ, 0x8, R40 ;  /* 0x00000008ff287819 */ /* 0x000fe40000011628 */
[----:B------:R-:W2:Y:S01]  /*3e90*/  MUFU.EX2 R232, R55 ;  /* 0x0000003700e87308 */ /* 0x000ea20000000800 */
[----:B------:R-:W-:Y:S01]  /*3ea0*/  ISETP.LE.U32.AND P2, PT, R246, UR46, PT ;  /* 0x0000002ef6007c0c */ /* 0x000fe2000bf43070 */
[----:B---3--:R-:W-:Y:S01]  /*3eb0*/  @!P3 FADD.FTZ R225, -R225, -RZ ;  /* 0x800000ffe1e1b221 */ /* 0x008fe20000010100 */
[----:B------:R-:W-:Y:S01]  /*3ec0*/  LOP3.LUT R40, R40, 0xffff, RZ, 0xc0, !PT ;  /* 0x0000ffff28287812 */ /* 0x000fe200078ec0ff */
[--C-:B------:R-:W-:Y:S01]  /*3ed0*/  FFMA.FTZ R54, R54, UR45, -R237.reuse ;  /* 0x0000002d36367c23 */ /* 0x100fe200080108ed */
[----:B------:R-:W-:Y:S01]  /*3ee0*/  FFMA.FTZ R237, R67, UR45, -R237 ;  /* 0x0000002d43ed7c23 */ /* 0x000fe200080108ed */
[----:B------:R-:W-:Y:S01]  /*3ef0*/  @!P5 FADD.FTZ R226, -R226, -RZ ;  /* 0x800000ffe2e2d221 */ /* 0x000fe20000010100 */
[----:B------:R-:W-:Y:S01]  /*3f00*/  ISETP.LE.U32.AND P5, PT, R234, UR46, PT ;  /* 0x0000002eea007c0c */ /* 0x000fe2000bfa3070 */
[----:B-1----:R-:W-:Y:S01]  /*3f10*/  @!P4 FADD.FTZ R229, -R229, -RZ ;  /* 0x800000ffe5e5c221 */ /* 0x002fe20000010100 */
[----:B------:R-:W-:Y:S01]  /*3f20*/  ISETP.LE.U32.AND P3, PT, R40, UR46, PT ;  /* 0x0000002e28007c0c */ /* 0x000fe2000bf63070 */
[----:B------:R-:W-:Y:S01]  /*3f30*/  MUFU.EX2 R235, R235 ;  /* 0x000000eb00eb7308 */ /* 0x000fe20000000800 */
[----:B------:R-:W-:Y:S01]  /*3f40*/  LOP3.LUT R40, R238, 0xff, RZ, 0xc0, !PT ;  /* 0x000000ffee287812 */ /* 0x000fe200078ec0ff */
[----:B------:R-:W-:Y:S01]  /*3f50*/  @!P0 FADD.FTZ R227, -R227, -RZ ;  /* 0x800000ffe3e38221 */ /* 0x000fe20000010100 */
[----:B------:R-:W-:Y:S01]  /*3f60*/  LOP3.LUT R41, R41, 0xff, RZ, 0xc0, !PT ;  /* 0x000000ff29297812 */ /* 0x000fe200078ec0ff */
[----:B------:R-:W-:Y:S01]  /*3f70*/  @!P2 FADD.FTZ R224, -R224, -RZ ;  /* 0x800000ffe0e0a221 */ /* 0x000fe20000010100 */
[----:B------:R-:W-:Y:S01]  /*3f80*/  ISETP.LE.U32.AND P4, PT, R40, UR46, PT ;  /* 0x0000002e28007c0c */ /* 0x000fe2000bf83070 */
[----:B------:R-:W-:Y:S01]  /*3f90*/  FFMA.FTZ R57, R57, UR45, -R242 ;  /* 0x0000002d39397c23 */ /* 0x000fe200080108f2 */
[----:B------:R-:W-:Y:S03]  /*3fa0*/  SHF.R.U32.HI R40, RZ, 0x8, R236 ;  /* 0x00000008ff287819 */ /* 0x000fe600000116ec */
[----:B------:R-:W1:Y:S01]  /*3fb0*/  MUFU.EX2 R237, R237 ;  /* 0x000000ed00ed7308 */ /* 0x000e620000000800 */
[----:B------:R-:W-:Y:S01]  /*3fc0*/  ISETP.LE.U32.AND P2, PT, R233, UR46, PT ;  /* 0x0000002ee9007c0c */ /* 0x000fe2000bf43070 */
[----:B--2---:R-:W-:Y:S01]  /*3fd0*/  @!P5 FADD.FTZ R232, -R232, -RZ ;  /* 0x800000ffe8e8d221 */ /* 0x004fe20000010100 */
[----:B------:R-:W-:Y:S01]  /*3fe0*/  LOP3.LUT R40, R40, 0xffff, RZ, 0xc0, !PT ;  /* 0x0000ffff28287812 */ /* 0x000fe200078ec0ff */
[--C-:B------:R-:W-:Y:S01]  /*3ff0*/  FFMA.FTZ R58, R58, UR45, -R243.reuse ;  /* 0x0000002d3a3a7c23 */ /* 0x100fe200080108f3 */
[----:B------:R-:W-:Y:S01]  /*4000*/  ISETP.LE.U32.AND P0, PT, R41, UR46, PT ;  /* 0x0000002e29007c0c */ /* 0x000fe2000bf03070 */
[--C-:B------:R-:W-:Y:S01]  /*4010*/  FFMA.FTZ R59, R59, UR45, -R243.reuse ;  /* 0x0000002d3b3b7c23 */ /* 0x100fe200080108f3 */
[----:B------:R-:W-:Y:S03]  /*4020*/  ISETP.LE.U32.AND P5, PT, R40, UR46, PT ;  /* 0x0000002e28007c0c */ /* 0x000fe6000bfa3070 */
[----:B------:R-:W2:Y:S01]  /*4030*/  MUFU.EX2 R233, R56 ;  /* 0x0000003800e97308 */ /* 0x000ea20000000800 */
[----:B------:R-:W-:Y:S01]  /*4040*/  SHF.R.U32.HI R41, RZ, 0x18, R238 ;  /* 0x00000018ff297819 */ /* 0x000fe200000116ee */
[----:B------:R-:W-:Y:S01]  /*4050*/  FFMA.FTZ R60, R60, UR45, -R242 ;  /* 0x0000002d3c3c7c23 */ /* 0x000fe200080108f2 */
[----:B------:R-:W-:Y:S01]  /*4060*/  SHF.R.U32.HI R40, RZ, 0x10, R238 ;  /* 0x00000010ff287819 */ /* 0x000fe200000116ee */
[----:B------:R-:W-:Y:S01]  /*4070*/  FFMA.FTZ R242, R61, UR45, -R242 ;  /* 0x0000002d3df27c23 */ /* 0x000fe200080108f2 */
[----:B------:R-:W-:Y:S01]  /*4080*/  LOP3.LUT R238, R238, 0xffff, RZ, 0xc0, !PT ;  /* 0x0000ffffeeee7812 */ /* 0x000fe200078ec0ff */
[--C-:B------:R-:W-:Y:S01]  /*4090*/  FFMA.FTZ R62, R62, UR45, -R243.reuse ;  /* 0x0000002d3e3e7c23 */ /* 0x100fe200080108f3 */
[----:B------:R-:W-:Y:S03]  /*40a0*/  LOP3.LUT R40, R40, 0xff, RZ, 0xc0, !PT ;  /* 0x000000ff28287812 */ /* 0x000fe600078ec0ff */
[----:B------:R-:W3:Y:S01]  /*40b0*/  MUFU.EX2 R228, R51 ;  /* 0x0000003300e47308 */ /* 0x000ee20000000800 */
[----:B------:R-:W-:Y:S01]  /*40c0*/  SHF.R.U32.HI R238, RZ, 0x8, R238 ;  /* 0x00000008ffee7819 */ /* 0x000fe200000116ee */
[----:B-1----:R-:W-:Y:S01]  /*40d0*/  @!P6 FADD.FTZ R237, -R237, -RZ ;  /* 0x800000ffedede221 */ /* 0x002fe20000010100 */
[----:B------:R-:W-:Y:S01]  /*40e0*/  F2FP.RELU.BF16.F32.PACK_AB R43, R186, R181 ;  /* 0x000000b5ba2b723e */ /* 0x000fe200000018ff */
[----:B------:R-:W-:Y:S01]  /*40f0*/  @!P5 FADD.FTZ R235, -R235, -RZ ;  /* 0x800000ffebebd221 */ /* 0x000fe20000010100 */
[----:B------:R-:W-:Y:S01]  /*4100*/  ISETP.LE.U32.AND P5, PT, R40, UR46, PT ;  /* 0x0000002e28007c0c */ /* 0x000fe2000bfa3070 */
[----:B------:R-:W-:Y:S01]  /*4110*/  FFMA.FTZ R63, R63, UR45, -R243 ;  /* 0x0000002d3f3f7c23 */ /* 0x000fe200080108f3 */
[----:B------:R-:W-:Y:S01]  /*4120*/  LOP3.LUT R40, R238, 0xffff, RZ, 0xc0, !PT ;  /* 0x0000ffffee287812 */ /* 0x000fe200078ec0ff */
[----:B------:R1:W-:Y:S01]  /*4130*/  STS [R148+0x12000], R43 ;  /* 0x0120002b94007388 */ /* 0x0003e20000000800 */
[----:B--2---:R-:W-:Y:S01]  /*4140*/  @!P4 FADD.FTZ R233, -R233, -RZ ;  /* 0x800000ffe9e9c221 */ /* 0x004fe20000010100 */
[----:B------:R-:W-:Y:S01]  /*4150*/  ISETP.LE.U32.AND P4, PT, R41, UR46, PT ;  /* 0x0000002e29007c0c */ /* 0x000fe2000bf83070 */
[----:B------:R-:W-:Y:S01]  /*4160*/  MUFU.EX2 R236, R66 ;  /* 0x0000004200ec7308 */ /* 0x000fe20000000800 */
[----:B------:R-:W-:Y:S02]  /*4170*/  F2FP.RELU.BF16.F32.PACK_AB R41, R182, R183 ;  /* 0x000000b7b629723e */ /* 0x000fe400000018ff */
[----:B------:R-:W-:Y:S02]  /*4180*/  ISETP.LE.U32.AND P6, PT, R40, UR46, PT ;  /* 0x0000002e28007c0c */ /* 0x000fe4000bfc3070 */
[----:B------:R-:W-:Y:S01]  /*4190*/  F2FP.RELU.BF16.F32.PACK_AB R42, R198, R193 ;  /* 0x000000c1c62a723e */ /* 0x000fe200000018ff */
[----:B------:R2:W-:Y:S01]  /*41a0*/  STS [R148+0x12400], R41 ;  /* 0x0124002994007388 */ /* 0x0005e20000000800 */
[----:B------:R-:W-:Y:S03]  /*41b0*/  F2FP.RELU.BF16.F32.PACK_AB R40, R194, R195 ;  /* 0x000000c3c228723e */ /* 0x000fe600000018ff */
[----:B------:R-:W4:Y:S01]  /*41c0*/  MUFU.EX2 R234, R64 ;  /* 0x0000004000ea7308 */ /* 0x000f220000000800 */
[----:B------:R-:W-:Y:S01]  /*41d0*/  F2FP.RELU.BF16.F32.PACK_AB R47, R185, R184 ;  /* 0x000000b8b92f723e */ /* 0x000fe200000018ff */
[----:B------:R2:W-:Y:S01]  /*41e0*/  STS [R151+0x12000], R42 ;  /* 0x0120002a97007388 */ /* 0x0005e20000000800 */
[----:B------:R-:W-:Y:S01]  /*41f0*/  F2FP.RELU.BF16.F32.PACK_AB R45, R188, R187 ;  /* 0x000000bbbc2d723e */ /* 0x000fe200000018ff */
[----:B---3--:R-:W-:Y:S01]  /*4200*/  @!P2 FADD.FTZ R228, -R228, -RZ ;  /* 0x800000ffe4e4a221 */ /* 0x008fe20000010100 */
[----:B------:R-:W-:Y:S01]  /*4210*/  F2FP.RELU.BF16.F32.PACK_AB R46, R190, R189 ;  /* 0x000000bdbe2e723e */ /* 0x000fe200000018ff */
[----:B------:R3:W-:Y:S01]  /*4220*/  STS [R151+0x12400], R40 ;  /* 0x0124002897007388 */ /* 0x0007e20000000800 */
[----:B------:R-:W-:Y:S03]  /*4230*/  F2FP.RELU.BF16.F32.PACK_AB R44, R192, R191 ;  /* 0x000000bfc02c723e */ /* 0x000fe600000018ff */
[----:B------:R-:W-:Y:S01]  /*4240*/  MUFU.EX2 R243, R62 ;  /* 0x0000003e00f37308 */ /* 0x000fe20000000800 */
[----:B------:R-:W-:Y:S01]  /*4250*/  F2FP.RELU.BF16.F32.PACK_AB R50, R208, R207 ;  /* 0x000000cfd032723e */ /* 0x000fe200000018ff */
[----:B------:R3:W-:Y:S01]  /*4260*/  STS [R148+0x14000], R47 ;  /* 0x0140002f94007388 */ /* 0x0007e20000000800 */
[----:B------:R-:W-:Y:S02]  /*4270*/  F2FP.RELU.BF16.F32.PACK_AB R48, R216, R215 ;  /* 0x000000d7d830723e */ /* 0x000fe400000018ff */
[----:B------:R-:W-:Y:S01]  /*4280*/  F2FP.RELU.BF16.F32.PACK_AB R49, R226, R225 ;  /* 0x000000e1e231723e */ /* 0x000fe200000018ff */
[----:B------:R3:W-:Y:S01]  /*4290*/  STS [R148+0x14400], R45 ;  /* 0x0144002d94007388 */ /* 0x0007e20000000800 */
[----:B-1----:R-:W-:Y:S03]  /*42a0*/  F2FP.RELU.BF16.F32.PACK_AB R43, R197, R196 ;  /* 0x000000c4c52b723e */ /* 0x002fe600000018ff */
[----:B------:R-:W1:Y:S01]  /*42b0*/  MUFU.EX2 R231, R54 ;  /* 0x0000003600e77308 */ /* 0x000e620000000800 */
[----:B----4-:R-:W-:Y:S01]  /*42c0*/  @!P1 FADD.FTZ R234, -R234, -RZ ;  /* 0x800000ffeaea9221 */ /* 0x010fe20000010100 */
[----:B------:R4:W-:Y:S01]  /*42d0*/  STS [R151+0x14000], R46 ;  /* 0x0140002e97007388 */ /* 0x0009e20000000800 */
[----:B------:R-:W-:Y:S02]  /*42e0*/  ISETP.LE.U32.AND P1, PT, R241, UR46, PT ;  /* 0x0000002ef1007c0c */ /* 0x000fe4000bf23070 */
[----:B------:R-:W-:Y:S01]  /*42f0*/  ISETP.LE.U32.AND P2, PT, R239, UR46, PT ;  /* 0x0000002eef007c0c */ /* 0x000fe2000bf43070 */
[----:B------:R4:W-:Y:S01]  /*4300*/  STS [R151+0x14400], R44 ;  /* 0x0144002c97007388 */ /* 0x0009e20000000800 */
[----:B--2---:R-:W-:Y:S03]  /*4310*/  F2FP.RELU.BF16.F32.PACK_AB R41, R199, R200 ;  /* 0x000000c8c729723e */ /* 0x004fe600000018ff */
[----:B------:R-:W2:Y:S01]  /*4320*/  MUFU.EX2 R230, R53 ;  /* 0x0000003500e67308 */ /* 0x000ea20000000800 */
[----:B------:R2:W-:Y:S01]  /*4330*/  STS [R150+0x12000], R43 ;  /* 0x0120002b96007388 */ /* 0x0005e20000000800 */
[----:B------:R-:W-:Y:S03]  /*4340*/  F2FP.RELU.BF16.F32.PACK_AB R42, R210, R209 ;  /* 0x000000d1d22a723e */ /* 0x000fe600000018ff */
[----:B------:R2:W-:Y:S01]  /*4350*/  STS [R150+0x12400], R41 ;  /* 0x0124002996007388 */ /* 0x0005e20000000800 */
[----:B---3--:R-:W-:Y:S04]  /*4360*/  F2FP.RELU.BF16.F32.PACK_AB R40, R212, R211 ;  /* 0x000000d3d428723e */ /* 0x008fe800000018ff */
[----:B------:R-:W3:Y:S01]  /*4370*/  MUFU.EX2 R238, R57 ;  /* 0x0000003900ee7308 */ /* 0x000ee20000000800 */
[----:B-1----:R-:W-:Y:S01]  /*4380*/  @!P0 FADD.FTZ R231, -R231, -RZ ;  /* 0x800000ffe7e78221 */ /* 0x002fe20000010100 */
[----:B------:R1:W-:Y:S01]  /*4390*/  STS [R157+0x12000], R42 ;  /* 0x0120002a9d007388 */ /* 0x0003e20000000800 */
[----:B------:R-:W-:Y:S01]  /*43a0*/  F2FP.RELU.BF16.F32.PACK_AB R47, R204, R203 ;  /* 0x000000cbcc2f723e */ /* 0x000fe200000018ff */
[----:B------:R-:W-:Y:S01]  /*43b0*/  @!P2 FADD.FTZ R236, -R236, -RZ ;  /* 0x800000ffececa221 */ /* 0x000fe20000010100 */
[----:B------:R-:W-:Y:S01]  /*43c0*/  ISETP.LE.U32.AND P2, PT, R240, UR46, PT ;  /* 0x0000002ef0007c0c */ /* 0x000fe2000bf43070 */
[----:B------:R1:W-:Y:S01]  /*43d0*/  STS [R157+0x12400], R40 ;  /* 0x012400289d007388 */ /* 0x0003e20000000800 */
[----:B------:R-:W-:Y:S03]  /*43e0*/  F2FP.RELU.BF16.F32.PACK_AB R45, R202, R201 ;  /* 0x000000c9ca2d723e */ /* 0x000fe600000018ff */
[----:B------:R-:W1:Y:S01]  /*43f0*/  MUFU.EX2 R239, R58 ;  /* 0x0000003a00ef7308 */ /* 0x000e620000000800 */
[----:B------:R-:W-:Y:S01]  /*4400*/  ISETP.LE.U32.AND P0, PT, R244, UR46, PT ;  /* 0x0000002ef4007c0c */ /* 0x000fe2000bf03070 */
[----:B------:R1:W-:Y:S01]  /*4410*/  STS [R150+0x14400], R47 ;  /* 0x0144002f96007388 */ /* 0x0003e20000000800 */
[----:B----4-:R-:W-:Y:S01]  /*4420*/  F2FP.RELU.BF16.F32.PACK_AB R46, R218, R217 ;  /* 0x000000d9da2e723e */ /* 0x010fe200000018ff */
[----:B--2---:R-:W-:Y:S01]  /*4430*/  @!P3 FADD.FTZ R230, -R230, -RZ ;  /* 0x800000ffe6e6b221 */ /* 0x004fe20000010100 */
[----:B------:R-:W-:Y:S01]  /*4440*/  ISETP.LE.U32.AND P3, PT, R245, UR46, PT ;  /* 0x0000002ef5007c0c */ /* 0x000fe2000bf63070 */
[----:B------:R2:W-:Y:S01]  /*4450*/  STS [R150+0x14000], R45 ;  /* 0x0140002d96007388 */ /* 0x0005e20000000800 */
[----:B------:R-:W-:Y:S03]  /*4460*/  F2FP.RELU.BF16.F32.PACK_AB R44, R206, R205 ;  /* 0x000000cdce2c723e */ /* 0x000fe600000018ff */
[----:B------:R-:W4:Y:S01]  /*4470*/  MUFU.EX2 R240, R59 ;  /* 0x0000003b00f07308 */ /* 0x000f220000000800 */
[----:B---3--:R-:W-:Y:S01]  /*4480*/  @!P6 FADD.FTZ R238, -R238, -RZ ;  /* 0x800000ffeeeee221 */ /* 0x008fe20000010100 */
[----:B------:R-:W-:Y:S01]  /*4490*/  STS [R157+0x14400], R50 ;  /* 0x014400329d007388 */ /* 0x000fe20000000800 */
[----:B------:R-:W-:Y:S01]  /*44a0*/  F2FP.RELU.BF16.F32.PACK_AB R43, R224, R223 ;  /* 0x000000dfe02b723e */ /* 0x000fe200000018ff */
[----:B------:R-:W-:Y:S01]  /*44b0*/  @!P1 FADD.FTZ R243, -R243, -RZ ;  /* 0x800000fff3f39221 */ /* 0x000fe20000010100 */
[----:B------:R-:W-:Y:S01]  /*44c0*/  LEA R53, R143, UR5, 0x1 ;  /* 0x000000058f357c11 */ /* 0x000fe2000f8e08ff */
[----:B------:R3:W-:Y:S01]  /*44d0*/  STS [R157+0x14000], R44 ;  /* 0x0140002c9d007388 */ /* 0x0007e20000000800 */
[----:B------:R-:W-:Y:S03]  /*44e0*/  F2FP.RELU.BF16.F32.PACK_AB R41, R235, R234 ;  /* 0x000000eaeb29723e */ /* 0x000fe600000018ff */
[----:B------:R-:W3:Y:S01]  /*44f0*/  MUFU.EX2 R241, R60 ;  /* 0x0000003c00f17308 */ /* 0x000ee20000000800 */
[----:B-1----:R-:W-:Y:S01]  /*4500*/  @!P5 FADD.FTZ R239, -R239, -RZ ;  /* 0x800000ffefefd221 */ /* 0x002fe20000010100 */
[----:B------:R-:W-:Y:S01]  /*4510*/  STS [R149+0x12400], R48 ;  /* 0x0124003095007388 */ /* 0x000fe20000000800 */
[----:B------:R-:W-:Y:S01]  /*4520*/  F2FP.RELU.BF16.F32.PACK_AB R42, R214, R213 ;  /* 0x000000d5d62a723e */ /* 0x000fe200000018ff */
[----:B------:R-:W-:Y:S01]  /*4530*/  IMAD.IADD R52, R53, 0x1, R142 ;  /* 0x0000000135347824 */ /* 0x000fe200078e028e */
[----:B------:R-:W-:Y:S02]  /*4540*/  F2FP.RELU.BF16.F32.PACK_AB R56, R238, R233 ;  /* 0x000000e9ee38723e */ /* 0x000fe400000018ff */
[----:B------:R-:W-:Y:S01]  /*4550*/  F2FP.RELU.BF16.F32.PACK_AB R40, R232, R231 ;  /* 0x000000e7e828723e */ /* 0x000fe200000018ff */
[----:B------:R1:W-:Y:S02]  /*4560*/  STS [R149+0x12000], R42 ;  /* 0x0120002a95007388 */ /* 0x0003e40000000800 */
[----:B------:R-:W1:Y:S01]  /*4570*/  MUFU.EX2 R244, R63 ;  /* 0x0000003f00f47308 */ /* 0x000e620000000800 */
[----:B----4-:R-:W-:Y:S01]  /*4580*/  @!P4 FADD.FTZ R240, -R240, -RZ ;  /* 0x800000fff0f0c221 */ /* 0x010fe20000010100 */
[----:B------:R-:W-:Y:S01]  /*4590*/  F2FP.RELU.BF16.F32.PACK_AB R47, R228, R227 ;  /* 0x000000e3e42f723e */ /* 0x000fe200000018ff */
[----:B------:R-:W-:Y:S01]  /*45a0*/  STS [R154+0x12000], R49 ;  /* 0x012000319a007388 */ /* 0x000fe20000000800 */
[----:B------:R-:W-:Y:S02]  /*45b0*/  FSETP.GE.FTZ.AND P4, PT, R186, RZ, PT ;  /* 0x000000ffba00720b */ /* 0x000fe40003f96000 */
[----:B--2---:R-:W-:Y:S01]  /*45c0*/  F2FP.RELU.BF16.F32.PACK_AB R45, R222, R221 ;  /* 0x000000ddde2d723e */ /* 0x004fe200000018ff */
[----:B------:R2:W-:Y:S03]  /*45d0*/  STS [R154+0x12400], R47 ;  /* 0x0124002f9a007388 */ /* 0x0005e60000000800 */
[----:B------:R-:W4:Y:S01]  /*45e0*/  MUFU.EX2 R242, R242 ;  /* 0x000000f200f27308 */ /* 0x000f220000000800 */
[----:B---3--:R-:W-:Y:S01]  /*45f0*/  @!P3 FADD.FTZ R241, -R241, -RZ ;  /* 0x800000fff1f1b221 */ /* 0x008fe20000010100 */
[----:B------:R-:W-:Y:S01]  /*4600*/  F2FP.RELU.BF16.F32.PACK_AB R54, R240, R239 ;  /* 0x000000eff036723e */ /* 0x000fe200000018ff */
[----:B------:R-:W-:Y:S01]  /*4610*/  STS [R149+0x14000], R46 ;  /* 0x0140002e95007388 */ /* 0x000fe20000000800 */
[----:B------:R-:W-:Y:S02]  /*4620*/  FSETP.GE.FTZ.AND P3, PT, R193, RZ, PT ;  /* 0x000000ffc100720b */ /* 0x000fe40003f76000 */
[----:B------:R-:W-:Y:S02]  /*4630*/  F2FP.RELU.BF16.F32.PACK_AB R44, R220, R219 ;  /* 0x000000dbdc2c723e */ /* 0x000fe400000018ff */
[----:B------:R-:W-:Y:S01]  /*4640*/  FSETP.GE.FTZ.AND P1, PT, R196, RZ, PT ;  /* 0x000000ffc400720b */ /* 0x000fe20003f36000 */
[----:B-1----:R-:W-:Y:S01]  /*4650*/  @!P0 FADD.FTZ R244, -R244, -RZ ;  /* 0x800000fff4f48221 */ /* 0x002fe20000010100 */
[----:B------:R-:W-:Y:S01]  /*4660*/  FSETP.GE.FTZ.AND P0, PT, R181, RZ, PT ;  /* 0x000000ffb500720b */ /* 0x000fe20003f16000 */
[----:B------:R-:W-:Y:S03]  /*4670*/  STS [R149+0x14400], R44 ;  /* 0x0144002c95007388 */ /* 0x000fe60000000800 */
[----:B------:R-:W-:Y:S01]  /*4680*/  F2FP.RELU.BF16.F32.PACK_AB R55, R244, R243 ;  /* 0x000000f3f437723e */ /* 0x000fe200000018ff */
[----:B------:R-:W-:Y:S01]  /*4690*/  STS [R154+0x14000], R45 ;  /* 0x0140002d9a007388 */ /* 0x000fe20000000800 */
[----:B------:R-:W-:Y:S01]  /*46a0*/  F2FP.RELU.BF16.F32.PACK_AB R42, R230, R229 ;  /* 0x000000e5e62a723e */ /* 0x000fe200000018ff */
[----:B----4-:R-:W-:Y:S01]  /*46b0*/  @!P2 FADD.FTZ R242, -R242, -RZ ;  /* 0x800000fff2f2a221 */ /* 0x010fe20000010100 */
[----:B------:R-:W-:Y:S01]  /*46c0*/  FSETP.GE.FTZ.AND P2, PT, R198, RZ, PT ;  /* 0x000000ffc600720b */ /* 0x000fe20003f56000 */
[----:B------:R-:W-:Y:S03]  /*46d0*/  STS [R154+0x14400], R43 ;  /* 0x0144002b9a007388 */ /* 0x000fe60000000800 */
[----:B------:R-:W-:Y:S01]  /*46e0*/  F2FP.RELU.BF16.F32.PACK_AB R57, R242, R241 ;  /* 0x000000f1f239723e */ /* 0x000fe200000018ff */
[----:B------:R-:W-:Y:S01]  /*46f0*/  STS [R153+0x12000], R42 ;  /* 0x0120002a99007388 */ /* 0x000fe20000000800 */
[----:B--2---:R-:W-:Y:S03]  /*4700*/  F2FP.RELU.BF16.F32.PACK_AB R47, R237, R236 ;  /* 0x000000eced2f723e */ /* 0x004fe600000018ff */
[----:B------:R-:W-:Y:S04]  /*4710*/  STS [R153+0x12400], R40 ;  /* 0x0124002899007388 */ /* 0x000fe80000000800 */
[----:B------:R-:W-:Y:S04]  /*4720*/  STS [R152+0x12000], R41 ;  /* 0x0120002998007388 */ /* 0x000fe80000000800 */
[----:B------:R-:W-:Y:S04]  /*4730*/  STS [R152+0x12400], R47 ;  /* 0x0124002f98007388 */ /* 0x000fe80000000800 */
[----:B------:R-:W-:Y:S04]  /*4740*/  STS [R153+0x14000], R56 ;  /* 0x0140003899007388 */ /* 0x000fe80000000800 */
[----:B------:R-:W-:Y:S04]  /*4750*/  STS [R153+0x14400], R54 ;  /* 0x0144003699007388 */ /* 0x000fe80000000800 */
[----:B------:R-:W-:Y:S04]  /*4760*/  STS [R152+0x14000], R57 ;  /* 0x0140003998007388 */ /* 0x000fe80000000800 */
[----:B------:R-:W-:Y:S04]  /*4770*/  STS [R152+0x14400], R55 ;  /* 0x0144003798007388 */ /* 0x000fe80000000800 */
[----:B------:R-:W-:Y:S08]  /*4780*/  LDSM.16.M88.4 R64, [R53+0x4000] ;  /* 0x004000003540783b */ /* 0x000ff00000000200 */
[----:B------:R-:W1:Y:S08]  /*4790*/  LDSM.16.M88.4 R40, [R134+0x8000] ;  /* 0x008000008628783b */ /* 0x000e700000000200 */
[----:B------:R-:W2:Y:S08]  /*47a0*/  LDSM.16.M88.4 R60, [R53+0x5000] ;  /* 0x00500000353c783b */ /* 0x000eb00000000200 */
[----:B------:R-:W3:Y:S08]  /*47b0*/  LDSM.16.M88.4 R44, [R134+0x8400] ;  /* 0x00840000862c783b */ /* 0x000ef00000000200 */
[----:B------:R-:W4:Y:S08]  /*47c0*/  LDSM.16.M88.4 R48, [R134+0x8800] ;  /* 0x008800008630783b */ /* 0x000f300000000200 */
[----:B------:R-:W4:Y:S01]  /*47d0*/  LDSM.16.M88.4 R100, [R134+0x8c00] ;  /* 0x008c00008664783b */ /* 0x000f220000000200 */
[-C--:B-1----:R-:W-:Y:S07]  /*47e0*/  HMMA.16816.F32.BF16 R4, R64, R40.reuse, RZ ;  /* 0x000000284004723c */ /* 0x082fee00000418ff */
[----:B------:R-:W-:Y:S01]  /*47f0*/  LDSM.16.M88.4 R104, [R52+0x4000] ;  /* 0x004000003468783b */ /* 0x000fe20000000200 */
        /* <DEDUP_REMOVED lines=25> */
[C---:B------:R-:W-:Y:S01]  /*4990*/  FADD.FTZ R245, -R180.reuse, R4 ;  /* 0x00000004b4f57221 */ /* 0x040fe20000010100 */
[C---:B------:R-:W-:Y:S05]  /*49a0*/  HMMA.16816.F32.BF16 R24, R112.reuse, R116, R24 ;  /* 0x000000747018723c */ /* 0x040fea0000041818 */
[----:B------:R-:W-:Y:S01]  /*49b0*/  FSEL R246, R245, R180, P0 ;  /* 0x000000b4f5f67208 */ /* 0x000fe20000000000 */
[-C--:B------:R-:W-:Y:S03]  /*49c0*/  HMMA.16816.F32.BF16 R28, R112, R118.reuse, R28 ;  /* 0x00000076701c723c */ /* 0x080fe6000004181c */
[----:B------:R-:W-:Y:S02]  /*49d0*/  FSETP.GE.FTZ.AND P0, PT, R197, RZ, PT ;  /* 0x000000ffc500720b */ /* 0x000fe40003f16000 */
[----:B------:R-:W-:Y:S01]  /*49e0*/  FMUL.FTZ R246, R181, R246 ;  /* 0x000000f6b5f67220 */ /* 0x000fe20000410000 */
[C---:B------:R-:W-:Y:S05]  /*49f0*/  HMMA.16816.F32.BF16 R32, R104.reuse, R118, R32 ;  /* 0x000000766820723c */ /* 0x040fea0000041820 */
[C---:B------:R-:W-:Y:S01]  /*4a00*/  FADD.FTZ R245, -R180.reuse, R16 ;  /* 0x00000010b4f57221 */ /* 0x040fe20000010100 */
[-C--:B---3--:R-:W-:Y:S05]  /*4a10*/  HMMA.16816.F32.BF16 R36, R104, R120.reuse, R36 ;  /* 0x000000786824723c */ /* 0x088fea0000041824 */
[-C--:B------:R-:W-:Y:S01]  /*4a20*/  FSEL R248, R245, R180.reuse, P3 ;  /* 0x000000b4f5f87208 */ /* 0x080fe20001800000 */
[C---:B------:R-:W-:Y:S04]  /*4a30*/  HMMA.16816.F32.BF16 R40, R112.reuse, R120, R40 ;  /* 0x000000787028723c */ /* 0x040fe80000041828 */
[----:B------:R-:W-:Y:S01]  /*4a40*/  FSETP.GE.FTZ.AND P3, PT, R209, RZ, PT ;  /* 0x000000ffd100720b */ /* 0x000fe20003f76000 */
[----:B------:R-:W-:Y:S01]  /*4a50*/  FADD.FTZ R247, -R180, R17 ;  /* 0x00000011b4f77221 */ /* 0x000fe20000010100 */
[-C--:B------:R-:W-:Y:S05]  /*4a60*/  HMMA.16816.F32.BF16 R44, R112, R122.reuse, R44 ;  /* 0x0000007a702c723c */ /* 0x080fea000004182c */
[-C--:B------:R-:W-:Y:S01]  /*4a70*/  FSEL R247, R247, R180.reuse, P2 ;  /* 0x000000b4f7f77208 */ /* 0x080fe20001000000 */
[C---:B------:R-:W-:Y:S04]  /*4a80*/  HMMA.16816.F32.BF16 R48, R104.reuse, R122, R48 ;  /* 0x0000007a6830723c */ /* 0x040fe80000041830 */
[----:B------:R-:W-:Y:S01]  /*4a90*/  FSETP.GE.FTZ.AND P2, PT, R210, RZ, PT ;  /* 0x000000ffd200720b */ /* 0x000fe20003f56000 */
[C---:B------:R-:W-:Y:S01]  /*4aa0*/  FADD.FTZ R181, -R180.reuse, R5 ;  /* 0x00000005b4b57221 */ /* 0x040fe20000010100 */
[-C--:B------:R-:W-:Y:S05]  /*4ab0*/  HMMA.16816.F32.BF16 R52, R104, R124.reuse, R52 ;  /* 0x0000007c6834723c */ /* 0x080fea0000041834 */
[-C--:B------:R-:W-:Y:S01]  /*4ac0*/  FSEL R181, R181, R180.reuse, P4 ;  /* 0x000000b4b5b57208 */ /* 0x080fe20002000000 */
[C---:B------:R-:W-:Y:S04]  /*4ad0*/  HMMA.16816.F32.BF16 R56, R112.reuse, R124, R56 ;  /* 0x0000007c7038723c */ /* 0x040fe80000041838 */
[----:B------:R-:W-:Y:S01]  /*4ae0*/  FSETP.GE.FTZ.AND P4, PT, R225, RZ, PT ;  /* 0x000000ffe100720b */ /* 0x000fe20003f96000 */
[C---:B------:R-:W-:Y:S01]  /*4af0*/  FADD.FTZ R249, -R180.reuse, R21 ;  /* 0x00000015b4f97221 */ /* 0x040fe20000010100 */
[-C--:B------:R-:W-:Y:S05]  /*4b00*/  HMMA.16816.F32.BF16 R60, R112, R126.reuse, R60 ;  /* 0x0000007e703c723c */ /* 0x080fea000004183c */
[----:B------:R-:W-:Y:S01]  /*4b10*/  FADD.FTZ R245, -R180, R20 ;  /* 0x00000014b4f57221 */ /* 0x000fe20000010100 */
[----:B------:R-:W-:Y:S05]  /*4b20*/  HMMA.16816.F32.BF16 R64, R104, R126, R64 ;  /* 0x0000007e6840723c */ /* 0x000fea0000041840 */
[----:B------:R-:W-:Y:S01]  /*4b30*/  FSEL R245, R245, R180, P1 ;  /* 0x000000b4f5f57208 */ /* 0x000fe20000800000 */
[----:B------:R-:W-:Y:S01]  /*4b40*/  FMUL.FTZ R193, R193, R248 ;  /* 0x000000f8c1c17220 */ /* 0x000fe20000410000 */
[----:B------:R-:W-:Y:S01]  /*4b50*/  FSETP.GE.FTZ.AND P1, PT, R213, RZ, PT ;  /* 0x000000ffd500720b */ /* 0x000fe20003f36000 */
[----:B------:R-:W-:Y:S03]  /*4b60*/  FMUL.FTZ R198, R198, R247 ;  /* 0x000000f7c6c67220 */ /* 0x000fe60000410000 */
[----:B------:R-:W-:Y:S01]  /*4b70*/  FMUL.FTZ R181, R186, R181 ;  /* 0x000000b5bab57220 */ /* 0x000fe20000410000 */
[----:B------:R-:W-:Y:S01]  /*4b80*/  FSEL R186, R249, R180, P0 ;  /* 0x000000b4f9ba7208 */ /* 0x000fe20000000000 */
[----:B------:R-:W-:Y:S01]  /*4b90*/  FADD.FTZ R249, -R180, R37 ;  /* 0x00000025b4f97221 */ /* 0x000fe20000010100 */
[----:B------:R-:W-:Y:S01]  /*4ba0*/  F2FP.BF16.F32.PACK_AB R198, R198, R193 ;  /* 0x000000c1c6c6723e */ /* 0x000fe200000010ff */
[----:B------:R-:W-:Y:S01]  /*4bb0*/  FADD.FTZ R193, -R180, R32 ;  /* 0x00000020b4c17221 */ /* 0x000fe20000010100 */
[----:B------:R-:W-:Y:S01]  /*4bc0*/  FSETP.GE.FTZ.AND P0, PT, R214, RZ, PT ;  /* 0x000000ffd600720b */ /* 0x000fe20003f16000 */
[----:B------:R-:W-:Y:S01]  /*4bd0*/  FADD.FTZ R247, -R180, R36 ;  /* 0x00000024b4f77221 */ /* 0x000fe20000010100 */
[----:B------:R-:W-:Y:S01]  /*4be0*/  F2FP.BF16.F32.PACK_AB R181, R181, R246 ;  /* 0x000000f6b5b5723e */ /* 0x000fe200000010ff */
[----:B------:R-:W-:Y:S01]  /*4bf0*/  FMUL.FTZ R245, R196, R245 ;  /* 0x000000f5c4f57220 */ /* 0x000fe20000410000 */
[----:B------:R-:W-:Y:S01]  /*4c00*/  FSEL R249, R249, R180, P0 ;  /* 0x000000b4f9f97208 */ /* 0x000fe20000000000 */
[----:B------:R-:W-:Y:S01]  /*4c10*/  FMUL.FTZ R186, R197, R186 ;  /* 0x000000bac5ba7220 */ /* 0x000fe20000410000 */
[-C--:B------:R-:W-:Y:S01]  /*4c20*/  FSEL R196, R193, R180.reuse, P3 ;  /* 0x000000b4c1c47208 */ /* 0x080fe20001800000 */
[C---:B------:R-:W-:Y:S01]  /*4c30*/  FADD.FTZ R193, -R180.reuse, R48 ;  /* 0x00000030b4c17221 */ /* 0x040fe20000010100 */
[----:B------:R-:W-:Y:S01]  /*4c40*/  FSETP.GE.FTZ.AND P0, PT, R235, RZ, PT ;  /* 0x000000ffeb00720b */ /* 0x000fe20003f16000 */
[C---:B------:R-:W-:Y:S01]  /*4c50*/  FADD.FTZ R197, -R180.reuse, R33 ;  /* 0x00000021b4c57221 */ /* 0x040fe20000010100 */
[----:B------:R-:W-:Y:S01]  /*4c60*/  FSEL R246, R247, R180, P1 ;  /* 0x000000b4f7f67208 */ /* 0x000fe20000800000 */
[----:B------:R-:W-:Y:S01]  /*4c70*/  FADD.FTZ R53, -R180, R53 ;  /* 0x00000035b4357221 */ /* 0x000fe20000010100 */
[----:B------:R-:W-:Y:S01]  /*4c80*/  FSETP.GE.FTZ.AND P1, PT, R230, RZ, PT ;  /* 0x000000ffe600720b */ /* 0x000fe20003f36000 */
[----:B------:R-:W-:Y:S01]  /*4c90*/  FMUL.FTZ R196, R209, R196 ;  /* 0x000000c4d1c47220 */ /* 0x000fe20000410000 */
[-C--:B------:R-:W-:Y:S01]  /*4ca0*/  FSEL R48, R193, R180.reuse, P4 ;  /* 0x000000b4c1307208 */ /* 0x080fe20002000000 */
[C---:B------:R-:W-:Y:S01]  /*4cb0*/  FADD.FTZ R49, -R180.reuse, R49 ;  /* 0x00000031b4317221 */ /* 0x040fe20000010100 */
[-C--:B------:R-:W-:Y:S01]  /*4cc0*/  FSEL R197, R197, R180.reuse, P2 ;  /* 0x000000b4c5c57208 */ /* 0x080fe20001000000 */
        /* <DEDUP_REMOVED lines=22> */
[----:B------:R-:W-:Y:S01]  /*4e30*/  FMUL.FTZ R193, R234, R193 ;  /* 0x000000c1eac17220 */ /* 0x000fe20000410000 */
[----:B------:R-:W-:Y:S01]  /*4e40*/  F2FP.BF16.F32.PACK_AB R48, R53, R52 ;  /* 0x000000343530723e */ /* 0x000fe200000010ff */
[----:B------:R-:W-:Y:S01]  /*4e50*/  FADD.FTZ R52, -R179, R6 ;  /* 0x00000006b3347221 */ /* 0x000fe20000010100 */
        /* <DEDUP_REMOVED lines=25> */
.L_x_1053:
[----:B------:R-:W-:Y:S01]  /*4ff0*/  STS [R148+0xa000], R181 ;  /* 0x00a000b594007388 */ /* 0x000fe20000000800 */
[C---:B------:R-:W-:Y:S01]  /*5000*/  FADD.FTZ R22, -R179.reuse, R22 ;  /* 0x00000016b3167221 */ /* 0x040fe20000010100 */
[C---:B------:R-:W-:Y:S01]  /*5010*/  FADD.FTZ R18, -R179.reuse, R18 ;  /* 0x00000012b3127221 */ /* 0x040fe20000010100 */
[----:B------:R-:W-:Y:S01]  /*5020*/  FSETP.GE.FTZ.AND P1, PT, R200, RZ, PT ;  /* 0x000000ffc800720b */ /* 0x000fe20003f36000 */
[----:B-1----:R-:W-:Y:S01]  /*5030*/  FADD.FTZ R4, -R179, R19 ;  /* 0x00000013b3047221 */ /* 0x002fe20000010100 */
[----:B------:R-:W-:Y:S01]  /*5040*/  FSETP.GE.FTZ.AND P3, PT, R195, RZ, PT ;  /* 0x000000ffc300720b */ /* 0x000fe20003f76000 */
[C---:B------:R-:W-:Y:S01]  /*5050*/  FADD.FTZ R34, -R179.reuse, R34 ;  /* 0x00000022b3227221 */ /* 0x040fe20000010100 */
[----:B------:R-:W-:Y:S01]  /*5060*/  FSETP.GE.FTZ.AND P2, PT, R194, RZ, PT ;  /* 0x000000ffc200720b */ /* 0x000fe20003f56000 */
        /* <DEDUP_REMOVED lines=8> */
[C---:B------:R-:W-:Y:S01]  /*50f0*/  FADD.FTZ R38, -R179.reuse, R38 ;  /* 0x00000026b3267221 */ /* 0x040fe20000010100 */
[-C--:B------:R-:W-:Y:S01]  /*5100*/  FSEL R5, R4, R179.reuse, P2 ;  /* 0x000000b304057208 */ /* 0x080fe20001000000 */
[----:B------:R-:W-:Y:S01]  /*5110*/  FADD.FTZ R4, -R179, R23 ;  /* 0x00000017b3047221 */ /* 0x000fe20000010100 */
[-C--:B------:R-:W-:Y:S01]  /*5120*/  FSEL R34, R34, R179.reuse, P1 ;  /* 0x000000b322227208 */ /* 0x080fe20000800000 */
[----:B------:R-:W-:Y:S01]  /*5130*/  FMUL.FTZ R18, R195, R18 ;  /* 0x00000012c3127220 */ /* 0x000fe20000410000 */
        /* <DEDUP_REMOVED lines=13> */
[----:B------:R-:W-:Y:S01]  /*5210*/  FADD.FTZ R66, -R179, R66 ;  /* 0x00000042b3427221 */ /* 0x000fe20000010100 */
[----:B------:R-:W-:Y:S01]  /*5220*/  FSETP.GE.FTZ.AND P1, PT, R237, RZ, PT ;  /* 0x000000ffed00720b */ /* 0x000fe20003f36000 */
[----:B------:R-:W-:Y:S01]  /*5230*/  FMUL.FTZ R52, R183, R52 ;  /* 0x00000034b7347220 */ /* 0x000fe20000410000 */
[----:B------:R-:W-:Y:S01]  /*5240*/  F2FP.BF16.F32.PACK_AB R34, R17, R34 ;  /* 0x000000221122723e */ /* 0x000fe200000010ff */
[----:B------:R-:W-:Y:S01]  /*5250*/  FMUL.FTZ R53, R182, R53 ;  /* 0x00000035b6357220 */ /* 0x000fe20000410000 */
[----:B------:R-:W-:Y:S01]  /*5260*/  FSEL R54, R54, R179, P4 ;  /* 0x000000b336367208 */ /* 0x000fe20002000000 */
[----:B------:R-:W-:Y:S01]  /*5270*/  FMUL.FTZ R19, R216, R19 ;  /* 0x00000013d8137220 */ /* 0x000fe20000410000 */
[----:B------:R-:W-:Y:S01]  /*5280*/  FSEL R17, R6, R179, P3 ;  /* 0x000000b306117208 */ /* 0x000fe20001800000 */
[----:B-----5:R-:W-:Y:S01]  /*5290*/  FADD.FTZ R9, -R178, R9 ;  /* 0x00000009b2097221 */ /* 0x020fe20000010100 */
[----:B------:R-:W-:Y:S01]  /*52a0*/  FSETP.GE.FTZ.AND P2, PT, R215, RZ, PT ;  /* 0x000000ffd700720b */ /* 0x000fe20003f56000 */
[----:B------:R-:W-:Y:S01]  /*52b0*/  FMUL.FTZ R54, R231, R54 ;  /* 0x00000036e7367220 */ /* 0x000fe20000410000 */
[----:B------:R-:W-:Y:S01]  /*52c0*/  F2FP.BF16.F32.PACK_AB R7, R4, R7 ;  /* 0x000000070407723e */ /* 0x000fe200000010ff */
[----:B------:R-:W-:Y:S01]  /*52d0*/  FADD.FTZ R4, -R179, R51 ;  /* 0x00000033b3047221 */ /* 0x000fe20000010100 */
[----:B------:R-:W-:Y:S01]  /*52e0*/  FSEL R38, R38, R179, P2 ;  /* 0x000000b326267208 */ /* 0x000fe20001000000 */
[----:B------:R-:W-:Y:S01]  /*52f0*/  FMUL.FTZ R17, R232, R17 ;  /* 0x00000011e8117220 */ /* 0x000fe20000410000 */
[----:B------:R-:W-:Y:S01]  /*5300*/  FSETP.GE.FTZ.AND P6, PT, R227, RZ, PT ;  /* 0x000000ffe300720b */ /* 0x000fe20003fd6000 */
[----:B------:R-:W-:Y:S01]  /*5310*/  FADD.FTZ R13, -R178, R13 ;  /* 0x0000000db20d7221 */ /* 0x000fe20000010100 */
[----:B------:R-:W-:Y:S01]  /*5320*/  FSETP.GE.FTZ.AND P5, PT, R228, RZ, PT ;  /* 0x000000ffe400720b */ /* 0x000fe20003fb6000 */
[----:B------:R-:W-:Y:S01]  /*5330*/  FMUL.FTZ R38, R215, R38 ;  /* 0x00000026d7267220 */ /* 0x000fe20000410000 */
[----:B------:R-:W-:Y:S01]  /*5340*/  FSETP.GE.FTZ.AND P2, PT, R236, RZ, PT ;  /* 0x000000ffec00720b */ /* 0x000fe20003f56000 */
[C---:B------:R-:W-:Y:S01]  /*5350*/  FADD.FTZ R25, -R178.reuse, R25 ;  /* 0x00000019b2197221 */ /* 0x040fe20000010100 */
[----:B------:R-:W-:Y:S01]  /*5360*/  F2FP.BF16.F32.PACK_AB R18, R5, R18 ;  /* 0x000000120512723e */ /* 0x000fe200000010ff */
        /* <DEDUP_REMOVED lines=9> */
[----:B------:R-:W-:Y:S01]  /*5400*/  F2FP.BF16.F32.PACK_AB R53, R53, R52 ;  /* 0x000000343535723e */ /* 0x000fe200000010ff */
[----:B------:R-:W-:Y:S01]  /*5410*/  FMUL.FTZ R21, R236, R21 ;  /* 0x00000015ec157220 */ /* 0x000fe20000410000 */
[----:B------:R-:W-:Y:S01]  /*5420*/  FSETP.GE.FTZ.AND P1, PT, R184, RZ, PT ;  /* 0x000000ffb800720b */ /* 0x000fe20003f36000 */
[----:B------:R-:W-:Y:S01]  /*5430*/  FMUL.FTZ R4, R237, R179 ;  /* 0x000000b3ed047220 */ /* 0x000fe20000410000 */
[----:B------:R-:W-:Y:S01]  /*5440*/  FSETP.GE.FTZ.AND P3, PT, R185, RZ, PT ;  /* 0x000000ffb900720b */ /* 0x000fe20003f76000 */
[----:B------:R-:W-:Y:S01]  /*5450*/  STS [R148+0xa400], R53 ;  /* 0x00a4003594007388 */ /* 0x000fe20000000800 */
[----:B------:R-:W-:Y:S01]  /*5460*/  FSEL R17, R17, R178, P1 ;  /* 0x000000b211117208 */ /* 0x000fe20000800000 */
[----:B------:R-:W-:Y:S01]  /*5470*/  FMUL.FTZ R50, R227, R50 ;  /* 0x00000032e3327220 */ /* 0x000fe20000410000 */
[----:B------:R-:W-:Y:S01]  /*5480*/  FSETP.GE.FTZ.AND P1, PT, R190, RZ, PT ;  /* 0x000000ffbe00720b */ /* 0x000fe20003f36000 */
[----:B------:R1:W-:Y:S01]  /*5490*/  STS [R151+0xa400], R18 ;  /* 0x00a4001297007388 */ /* 0x0003e20000000800 */
[----:B------:R-:W-:Y:S01]  /*54a0*/  F2FP.BF16.F32.PACK_AB R38, R19, R38 ;  /* 0x000000261326723e */ /* 0x000fe200000010ff */
[----:B------:R-:W-:Y:S01]  /*54b0*/  FADD.FTZ R19, -R178, R12 ;  /* 0x0000000cb2137221 */ /* 0x000fe20000010100 */
[----:B------:R-:W-:Y:S01]  /*54c0*/  F2FP.BF16.F32.PACK_AB R21, R4, R21 ;  /* 0x000000150415723e */ /* 0x000fe200000010ff */
[----:B------:R-:W-:Y:S01]  /*54d0*/  STS [R151+0xa000], R198 ;  /* 0x00a000c697007388 */ /* 0x000fe20000000800 */
[----:B------:R-:W-:Y:S01]  /*54e0*/  FSETP.GE.FTZ.AND P2, PT, R189, RZ, PT ;  /* 0x000000ffbd00720b */ /* 0x000fe20003f56000 */
[----:B------:R-:W-:Y:S01]  /*54f0*/  FMUL.FTZ R17, R184, R17 ;  /* 0x00000011b8117220 */ /* 0x000fe20000410000 */
        /* <DEDUP_REMOVED lines=20> */
[-C--:B------:R-:W-:Y:S01]  /*5640*/  FSEL R4, R9, R178.reuse, P4 ;  /* 0x000000b209047208 */ /* 0x080fe20002000000 */
[C---:B------:R-:W-:Y:S01]  /*5650*/  FADD.FTZ R9, -R178.reuse, R44 ;  /* 0x0000002cb2097221 */ /* 0x040fe20000010100 */
[----:B------:R-:W-:Y:S01]  /*5660*/  FSEL R41, R41, R178, P1 ;  /* 0x000000b229297208 */ /* 0x000fe20000800000 */
[----:B------:R2:W-:Y:S01]  /*5670*/  STS [R148+0xc000], R17 ;  /* 0x00c0001194007388 */ /* 0x0005e20000000800 */
[----:B------:R-:W-:Y:S01]  /*5680*/  F2FP.BF16.F32.PACK_AB R6, R13, R6 ;  /* 0x000000060d06723e */ /* 0x000fe200000010ff */
[----:B------:R-:W-:Y:S01]  /*5690*/  FADD.FTZ R13, -R178, R40 ;  /* 0x00000028b20d7221 */ /* 0x000fe20000010100 */
[----:B------:R-:W-:Y:S01]  /*56a0*/  FSETP.GE.FTZ.AND P1, PT, R242, RZ, PT ;  /* 0x000000fff200720b */ /* 0x000fe20003f36000 */
[----:B------:R-:W-:Y:S01]  /*56b0*/  FMUL.FTZ R4, R205, R4 ;  /* 0x00000004cd047220 */ /* 0x000fe20000410000 */
[----:B------:R-:W-:Y:S01]  /*56c0*/  FSETP.GE.FTZ.AND P6, PT, R221, RZ, PT ;  /* 0x000000ffdd00720b */ /* 0x000fe20003fd6000 */
[C---:B------:R-:W-:Y:S01]  /*56d0*/  FADD.FTZ R26, -R167.reuse, R26 ;  /* 0x0000001aa71a7221 */ /* 0x040fe20000010100 */
[----:B------:R-:W-:Y:S01]  /*56e0*/  FSETP.GE.FTZ.AND P3, PT, R206, RZ, PT ;  /* 0x000000ffce00720b */ /* 0x000fe20003f76000 */
[----:B------:R-:W-:Y:S01]  /*56f0*/  FADD.FTZ R30, -R167, R30 ;  /* 0x0000001ea71e7221 */ /* 0x000fe20000010100 */
[----:B------:R-:W-:Y:S01]  /*5700*/  FSETP.GE.FTZ.AND P2, PT, R217, RZ, PT ;  /* 0x000000ffd900720b */ /* 0x000fe20003f56000 */
[----:B------:R-:W-:Y:S01]  /*5710*/  FADD.FTZ R42, -R167, R42 ;  /* 0x0000002aa72a7221 */ /* 0x000fe20000010100 */
[----:B------:R-:W-:Y:S01]  /*5720*/  F2FP.BF16.F32.PACK_AB R25, R25, R8 ;  /* 0x000000081919723e */ /* 0x000fe200000010ff */
[----:B------:R-:W-:Y:S01]  /*5730*/  FADD.FTZ R46, -R167, R46 ;  /* 0x0000002ea72e7221 */ /* 0x000fe20000010100 */
[----:B------:R-:W-:Y:S01]  /*5740*/  FSETP.GE.FTZ.AND P5, PT, R222, RZ, PT ;  /* 0x000000ffde00720b */ /* 0x000fe20003fb6000 */
[----:B------:R-:W-:Y:S01]  /*5750*/  FMUL.FTZ R5, R228, R5 ;  /* 0x00000005e4057220 */ /* 0x000fe20000410000 */
        /* <DEDUP_REMOVED lines=13> */
[----:B------:R-:W-:Y:S01]  /*5830*/  FADD.FTZ R58, -R167, R58 ;  /* 0x0000003aa73a7221 */ /* 0x000fe20000010100 */
[-C--:B------:R-:W-:Y:S01]  /*5840*/  FSEL R16, R9, R178.reuse, P4 ;  /* 0x000000b209107208 */ /* 0x080fe20002000000 */
[----:B------:R-:W-:Y:S01]  /*5850*/  FMUL.FTZ R45, R222, R45 ;  /* 0x0000002dde2d7220 */ /* 0x000fe20000410000 */
[-C--:B------:R-:W-:Y:S01]  /*5860*/  FSEL R57, R57, R178.reuse, P3 ;  /* 0x000000b239397208 */ /* 0x080fe20001800000 */
[----:B------:R-:W-:Y:S01]  /*5870*/  FADD.FTZ R62, -R167, R62 ;  /* 0x0000003ea73e7221 */ /* 0x000fe20000010100 */
[----:B-1----:R-:W-:Y:S01]  /*5880*/  FSEL R18, R13, R178, P2 ;  /* 0x000000b20d127208 */ /* 0x002fe20001000000 */
[----:B------:R-:W-:Y:S01]  /*5890*/  @P1 FADD.FTZ R178, -R178, R61 ;  /* 0x0000003db2b21221 */ /* 0x000fe20000010100 */
[----:B------:R-:W-:Y:S01]  /*58a0*/  FMUL.FTZ R16, R233, R16 ;  /* 0x00000010e9107220 */ /* 0x000fe20000410000 */
[----:B------:R-:W-:Y:S01]  /*58b0*/  FMUL.FTZ R57, R238, R57 ;  /* 0x00000039ee397220 */ /* 0x000fe20000410000 */
[----:B------:R-:W-:Y:S01]  /*58c0*/  F2FP.BF16.F32.PACK_AB R45, R45, R8 ;  /* 0x000000082d2d723e */ /* 0x000fe200000010ff */
[----:B------:R-:W-:Y:S01]  /*58d0*/  FMUL.FTZ R18, R241, R18 ;  /* 0x00000012f1127220 */ /* 0x000fe20000410000 */
[----:B------:R-:W-:Y:S01]  /*58e0*/  FMUL.FTZ R9, R242, R178 ;  /* 0x000000b2f2097220 */ /* 0x000fe20000410000 */
[----:B------:R-:W-:Y:S01]  /*58f0*/  FADD.FTZ R8, -R167, R11 ;  /* 0x0000000ba7087221 */ /* 0x000fe20000010100 */
[----:B------:R-:W-:Y:S02]  /*5900*/  FSETP.GE.FTZ.AND P3, PT, R188, RZ, PT ;  /* 0x000000ffbc00720b */ /* 0x000fe40003f76000 */
[----:B------:R-:W-:Y:S02]  /*5910*/  FSETP.GE.FTZ.AND P4, PT, R187, RZ, PT ;  /* 0x000000ffbb00720b */ /* 0x000fe40003f96000 */
[----:B------:R-:W-:Y:S01]  /*5920*/  F2FP.BF16.F32.PACK_AB R24, R57, R16 ;  /* 0x000000103918723e */ /* 0x000fe200000010ff */
[----:B------:R-:W-:Y:S01]  /*5930*/  FADD.FTZ R16, -R167, R15 ;  /* 0x0000000fa7107221 */ /* 0x000fe20000010100 */
[----:B------:R-:W-:Y:S02]  /*5940*/  F2FP.BF16.F32.PACK_AB R4, R29, R4 ;  /* 0x000000041d04723e */ /* 0x000fe400000010ff */
[----:B------:R-:W-:Y:S02]  /*5950*/  F2FP.BF16.F32.PACK_AB R29, R9, R18 ;  /* 0x00000012091d723e */ /* 0x000fe400000010ff */
[----:B------:R-:W-:Y:S02]  /*5960*/  FSETP.GE.FTZ.AND P1, PT, R192, RZ, PT ;  /* 0x000000ffc000720b */ /* 0x000fe40003f36000 */
[----:B------:R-:W-:Y:S02]  /*5970*/  FSETP.GE.FTZ.AND P2, PT, R191, RZ, PT ;  /* 0x000000ffbf00720b */ /* 0x000fe40003f56000 */
[-C--:B------:R-:W-:Y:S01]  /*5980*/  FSEL R9, R8, R167.reuse, P3 ;  /* 0x000000a708097208 */ /* 0x080fe20001800000 */
[----:B------:R-:W-:Y:S01]  /*5990*/  FADD.FTZ R8, -R167, R27 ;  /* 0x0000001ba7087221 */ /* 0x000fe20000010100 */
[-C--:B------:R-:W-:Y:S02]  /*59a0*/  FSEL R10, R10, R167.reuse, P4 ;  /* 0x000000a70a0a7208 */ /* 0x080fe40002000000 */
        /* <DEDUP_REMOVED lines=10> */
[----:B------:R-:W-:Y:S02]  /*5a50*/  F2FP.BF16.F32.PACK_AB R5, R5, R50 ;  /* 0x000000320505723e */ /* 0x000fe400000010ff */
        /* <DEDUP_REMOVED lines=10> */
[-C--:B------:R-:W-:Y:S01]  /*5b00*/  FSEL R13, R8, R167.reuse, P1 ;  /* 0x000000a7080d7208 */ /* 0x080fe20000800000 */
[----:B------:R-:W-:Y:S01]  /*5b10*/  FMUL.FTZ R26, R203, R26 ;  /* 0x0000001acb1a7220 */ /* 0x000fe20000410000 */
[----:B------:R-:W-:Y:S01]  /*5b20*/  FSEL R30, R30, R167, P2 ;  /* 0x000000a71e1e7208 */ /* 0x000fe20001000000 */
[----:B------:R-:W-:Y:S01]  /*5b30*/  STS [R150+0xa000], R245 ;  /* 0x00a000f596007388 */ /* 0x000fe20000000800 */
[----:B------:R-:W-:Y:S01]  /*5b40*/  F2FP.BF16.F32.PACK_AB R12, R41, R12 ;  /* 0x0000000c290c723e */ /* 0x000fe200000010ff */
[----:B------:R-:W-:Y:S01]  /*5b50*/  FMUL.FTZ R13, R208, R13 ;  /* 0x0000000dd00d7220 */ /* 0x000fe20000410000 */
[----:B------:R-:W-:Y:S01]  /*5b60*/  F2FP.BF16.F32.PACK_AB R11, R11, R26 ;  /* 0x0000001a0b0b723e */ /* 0x000fe200000010ff */
[----:B------:R-:W-:Y:S01]  /*5b70*/  STS [R150+0xa400], R7 ;  /* 0x00a4000796007388 */ /* 0x000fe20000000800 */
[----:B------:R-:W-:Y:S01]  /*5b80*/  FADD.FTZ R8, -R167, R43 ;  /* 0x0000002ba7087221 */ /* 0x000fe20000010100 */
[----:B------:R-:W-:Y:S01]  /*5b90*/  FMUL.FTZ R30, R207, R30 ;  /* 0x0000001ecf1e7220 */ /* 0x000fe20000410000 */
[----:B------:R-:W-:Y:S01]  /*5ba0*/  FSETP.GE.FTZ.AND P1, PT, R220, RZ, PT ;  /* 0x000000ffdc00720b */ /* 0x000fe20003f36000 */
[----:B------:R-:W-:Y:S01]  /*5bb0*/  STS [R157+0xa000], R196 ;  /* 0x00a000c49d007388 */ /* 0x000fe20000000800 */
[----:B------:R-:W-:Y:S02]  /*5bc0*/  LEA R52, R141, UR5, 0x1 ;  /* 0x000000058d347c11 */ /* 0x000fe4000f8e08ff */
[----:B------:R-:W-:Y:S01]  /*5bd0*/  F2FP.BF16.F32.PACK_AB R30, R13, R30 ;  /* 0x0000001e0d1e723e */ /* 0x000fe200000010ff */
[----:B------:R-:W-:Y:S01]  /*5be0*/  STS [R157+0xa400], R34 ;  /* 0x00a400229d007388 */ /* 0x000fe20000000800 */
[----:B------:R-:W-:Y:S02]  /*5bf0*/  FSETP.GE.FTZ.AND P2, PT, R219, RZ, PT ;  /* 0x000000ffdb00720b */ /* 0x000fe40003f56000 */
[-C--:B------:R-:W-:Y:S01]  /*5c00*/  FSEL R15, R8, R167.reuse, P1 ;  /* 0x000000a7080f7208 */ /* 0x080fe20000800000 */
[----:B------:R-:W-:Y:S01]  /*5c10*/  STS [R150+0xc000], R25 ;  /* 0x00c0001996007388 */ /* 0x000fe20000000800 */
[----:B------:R-:W-:Y:S01]  /*5c20*/  FADD.FTZ R8, -R167, R47 ;  /* 0x0000002fa7087221 */ /* 0x000fe20000010100 */
[----:B------:R-:W-:Y:S02]  /*5c30*/  FSEL R42, R42, R167, P2 ;  /* 0x000000a72a2a7208 */ /* 0x000fe40001000000 */
[----:B------:R-:W-:Y:S01]  /*5c40*/  STS [R150+0xc400], R11 ;  /* 0x00c4000b96007388 */ /* 0x000fe20000000800 */
[----:B------:R-:W-:Y:S01]  /*5c50*/  FSETP.GE.FTZ.AND P5, PT, R224, RZ, PT ;  /* 0x000000ffe000720b */ /* 0x000fe20003fb6000 */
[----:B------:R-:W-:Y:S01]  /*5c60*/  FMUL.FTZ R15, R220, R15 ;  /* 0x0000000fdc0f7220 */ /* 0x000fe20000410000 */
[----:B------:R-:W-:Y:S01]  /*5c70*/  FSETP.GE.FTZ.AND P2, PT, R223, RZ, PT ;  /* 0x000000ffdf00720b */ /* 0x000fe20003f56000 */
[----:B------:R-:W-:Y:S01]  /*5c80*/  STS [R157+0xc000], R4 ;  /* 0x00c000049d007388 */ /* 0x000fe20000000800 */
[-C--:B--2---:R-:W-:Y:S01]  /*5c90*/  FSEL R17, R8, R167.reuse, P5 ;  /* 0x000000a708117208 */ /* 0x084fe20002800000 */
        /* <DEDUP_REMOVED lines=23> */
[----:B------:R-:W-:Y:S02]  /*5e10*/  STS [R149+0xc400], R42 ;  /* 0x00c4002a95007388 */ /* 0x000fe40000000800 */
[----:B------:R-:W-:Y:S01]  /*5e20*/  FMUL.FTZ R62, R243, R62 ;  /* 0x0000003ef33e7220 */ /* 0x000fe20000410000 */
[----:B------:R-:W-:Y:S01]  /*5e30*/  FMUL.FTZ R167, R244, R167 ;  /* 0x000000a7f4a77220 */ /* 0x000fe20000410000 */
[----:B------:R-:W-:Y:S01]  /*5e40*/  STS [R154+0xc000], R45 ;  /* 0x00c0002d9a007388 */ /* 0x000fe20000000800 */
[----:B------:R-:W-:Y:S03]  /*5e50*/  F2FP.BF16.F32.PACK_AB R58, R19, R58 ;  /* 0x0000003a133a723e */ /* 0x000fe600000010ff */
        /* <DEDUP_REMOVED lines=88> */
.L_x_1054:
        /* <DEDUP_REMOVED lines=212> */
.L_x_1052:
[----:B------:R-:W2:Y:S01]  /*7120*/  S2R R4, SR_TID.X ;  /* 0x0000000000047919 */ /* 0x000ea20000002100 */
[----:B------:R-:W-:Y:S01]  /*7130*/  ULDC UR6, c[0x0][0x38c] ;  /* 0x0000e30000067ab9 */ /* 0x000fe20000000800 */
[----:B-1----:R-:W1:Y:S01]  /*7140*/  LDC.64 R6, c[0x0][0x438] ;  /* 0x00010e00ff067b82 */ /* 0x002e620000000a00 */
        /* <DEDUP_REMOVED lines=33> */
[----:B------:R-:W-:Y:S01]  /*7360*/  LEA.HI R14, R5, R4, RZ, 0x2 ;  /* 0x00000004050e7211 */ /* 0x000fe200078f10ff */
[----:B------:R-:W-:Y:S01]  /*7370*/  FMUL.FTZ R94, R94, UR6 ;  /* 0x000000065e5e7c20 */ /* 0x000fe20008410000 */
[----:B------:R-:W-:Y:S01]  /*7380*/  FMUL.FTZ R95, R95, UR6 ;  /* 0x000000065f5f7c20 */ /* 0x000fe20008410000 */
[----:B------:R-:W-:Y:S01]  /*7390*/  F2FP.BF16.F32.PACK_AB R85, R85, R84 ;  /* 0x000000545555723e */ /* 0x000fe200000010ff */
[----:B------:R-:W-:Y:S01]  /*73a0*/  BAR.SYNC.DEFER_BLOCKING 0x0 ;  /* 0x0000000000007b1d */ /* 0x000fe20000010000 */
[----:B------:R-:W-:Y:S01]  /*73b0*/  F2FP.BF16.F32.PACK_AB R87, R87, R86 ;  /* 0x000000565757723e */ /* 0x000fe200000010ff */
[----:B-1----:R-:W-:Y:S01]  /*73c0*/  IMAD R18, R6, UR22, RZ ;  /* 0x0000001606127c24 */ /* 0x002fe2000f8e02ff */
[----:B------:R-:W-:-:S02]  /*73d0*/  LOP3.LUT R5, R14, 0xfffffffc, RZ, 0xc0, !PT ;  /* 0xfffffffc0e057812 */ /* 0x000fc400078ec0ff */
[----:B------:R-:W-:-:S03]  /*73e0*/  F2FP.BF16.F32.PACK_AB R96, R97, R96 ;  /* 0x000000606160723e */ /* 0x000fc600000010ff */
[----:B------:R-:W1:Y:S01]  /*73f0*/  LDC.64 R8, c[0x0][0x450] ;  /* 0x00011400ff087b82 */ /* 0x000e620000000a00 */
[----:B------:R-:W-:Y:S01]  /*7400*/  F2FP.BF16.F32.PACK_AB R98, R99, R98 ;  /* 0x000000626362723e */ /* 0x000fe200000010ff */
[----:B------:R-:W-:Y:S01]  /*7410*/  IMAD R7, R7, UR14, R18 ;  /* 0x0000000e07077c24 */ /* 0x000fe2000f8e0212 */
[----:B------:R-:W-:Y:S01]  /*7420*/  F2FP.BF16.F32.PACK_AB R89, R89, R88 ;  /* 0x000000585959723e */ /* 0x000fe200000010ff */
[----:B------:R-:W-:Y:S01]  /*7430*/  ULDC.64 UR8, c[0x0][0x3f0] ;  /* 0x0000fc0000087ab9 */ /* 0x000fe20000000a00 */
[----:B------:R-:W-:Y:S01]  /*7440*/  F2FP.BF16.F32.PACK_AB R91, R91, R90 ;  /* 0x0000005a5b5b723e */ /* 0x000fe200000010ff */
[----:B------:R-:W-:Y:S01]  /*7450*/  ULDC.64 UR6, c[0x0][0x3f8] ;  /* 0x0000fe0000067ab9 */ /* 0x000fe20000000a00 */
[----:B------:R-:W-:Y:S01]  /*7460*/  F2FP.BF16.F32.PACK_AB R92, R93, R92 ;  /* 0x0000005c5d5c723e */ /* 0x000fe200000010ff */
[----:B------:R-:W2:Y:S01]  /*7470*/  LDC.64 R12, c[0x0][0x468] ;  /* 0x00011a00ff0c7b82 */ /* 0x000ea20000000a00 */
[----:B------:R-:W-:Y:S02]  /*7480*/  F2FP.BF16.F32.PACK_AB R94, R95, R94 ;  /* 0x0000005e5f5e723e */ /* 0x000fe400000010ff */
[----:B------:R-:W-:-:S02]  /*7490*/  F2FP.BF16.F32.PACK_AB R71, R71, R70 ;  /* 0x000000464747723e */ /* 0x000fc400000010ff */
[----:B------:R-:W-:Y:S02]  /*74a0*/  IADD3 R4, -R5, R4, RZ ;  /* 0x0000000405047210 */ /* 0x000fe40007ffe1ff */
[----:B------:R-:W-:Y:S01]  /*74b0*/  F2FP.BF16.F32.PACK_AB R80, R81, R80 ;  /* 0x000000505150723e */ /* 0x000fe200000010ff */
[----:B------:R-:W3:Y:S01]  /*74c0*/  LDC.64 R10, c[0x0][0x440] ;  /* 0x00011000ff0a7b82 */ /* 0x000ee20000000a00 */
        /* <DEDUP_REMOVED lines=9> */
[----:B------:R-:W4:Y:S01]  /*7560*/  LDC.64 R4, c[0x0][0x458] ;  /* 0x00011600ff047b82 */ /* 0x000f220000000a00 */
[----:B------:R-:W-:Y:S01]  /*7570*/  STS [R155+0x200], R98 ;  /* 0x000200629b007388 */ /* 0x000fe20000000800 */
[----:B------:R-:W-:Y:S01]  /*7580*/  SHF.R.S32.HI R17, RZ, 0x1f, R16 ;  /* 0x0000001fff117819 */ /* 0x000fe20000011410 */
[----:B--2---:R-:W-:Y:S01]  /*7590*/  IMAD R28, R12, UR23, RZ ;  /* 0x000000170c1c7c24 */ /* 0x004fe2000f8e02ff */
[----:B------:R-:W-:Y:S01]  /*75a0*/  SHF.R.S32.HI R14, RZ, 0x2, R14 ;  /* 0x00000002ff0e7819 */ /* 0x000fe2000001140e */
[----:B------:R-:W-:Y:S01]  /*75b0*/  STS [R156+0x1000], R89 ;  /* 0x001000599c007388 */ /* 0x000fe20000000800 */
[----:B------:R-:W-:Y:S01]  /*75c0*/  LEA R30, R146, UR5, 0x1 ;  /* 0x00000005921e7c11 */ /* 0x000fe2000f8e08ff */
[----:B------:R-:W-:Y:S01]  /*75d0*/  IMAD.WIDE.U32 R36, R6, UR14, R16 ;  /* 0x0000000e06247c25 */ /* 0x000fe2000f8e0010 */
[----:B------:R-:W-:Y:S01]  /*75e0*/  SHF.R.S32.HI R15, RZ, 0x1f, R14 ;  /* 0x0000001fff0f7819 */ /* 0x000fe2000001140e */
[----:B------:R-:W-:Y:S02]  /*75f0*/  STS [R156+0x1200], R91 ;  /* 0x0012005b9c007388 */ /* 0x000fe40000000800 */
[-C--:B-1----:R-:W-:Y:S01]  /*7600*/  IMAD.WIDE.U32 R32, R14, R8.reuse, RZ ;  /* 0x000000080e207225 */ /* 0x082fe200078e00ff */
[----:B------:R-:W-:Y:S01]  /*7610*/  IADD3 R37, R37, R7, RZ ;  /* 0x0000000725257210 */ /* 0x000fe20007ffe0ff */
[----:B------:R-:W-:Y:S01]  /*7620*/  STS [R155+0x1000], R92 ;  /* 0x0010005c9b007388 */ /* 0x000fe20000000800 */
[----:B------:R-:W1:Y:S01]  /*7630*/  LDC.64 R6, c[0x0][0x470] ;  /* 0x00011c00ff067b82 */ /* 0x000e620000000a00 */
[----:B------:R-:W-:-:S02]  /*7640*/  IMAD R19, R15, R8, RZ ;  /* 0x000000080f137224 */ /* 0x000fc400078e02ff */
[----:B------:R-:W-:Y:S01]  /*7650*/  STS [R155+0x1200], R94 ;  /* 0x0012005e9b007388 */ /* 0x000fe20000000800 */
[----:B------:R-:W-:-:S03]  /*7660*/  IMAD.WIDE.U32 R36, R12, UR15, R36 ;  /* 0x0000000f0c247c25 */ /* 0x000fc6000f8e0024 */
[----:B------:R-:W-:Y:S01]  /*7670*/  STS [R156+0x2000], R69 ;  /* 0x002000459c007388 */ /* 0x000fe20000000800 */
[----:B------:R-:W-:Y:S02]  /*7680*/  IMAD R19, R14, R9, R19 ;  /* 0x000000090e137224 */ /* 0x000fe400078e0213 */
[C---:B---3--:R-:W-:Y:S01]  /*7690*/  IMAD R12, R10.reuse, UR22, RZ ;  /* 0x000000160a0c7c24 */ /* 0x048fe2000f8e02ff */
[----:B------:R-:W-:Y:S01]  /*76a0*/  STS [R156+0x2200], R71 ;  /* 0x002200479c007388 */ /* 0x000fe20000000800 */
[----:B----4-:R-:W-:Y:S01]  /*76b0*/  IMAD R15, R15, R4, RZ ;  /* 0x000000040f0f7224 */ /* 0x010fe200078e02ff */
        /* <DEDUP_REMOVED lines=18> */
[C---:B-1----:R-:W-:Y:S02]  /*77e0*/  IMAD R10, R6.reuse, UR23, RZ ;  /* 0x00000017060a7c24 */ /* 0x042fe4000f8e02ff */
        /* <DEDUP_REMOVED lines=9> */
[----:B------:R-:W-:-:S04]  /*7880*/  IADD3 R10, P0, R38, R34, RZ ;  /* 0x00000022260a7210 */ /* 0x000fc80007f1e0ff */
        /* <DEDUP_REMOVED lines=17> */
.L_x_1049:
        /* <DEDUP_REMOVED lines=11> */
.L_x_1056:
[----:B------:R-:W-:Y:S05]  /*7a50*/  EXIT ;  /* 0x000000000000794d */ /* 0x000fea0003800000 */
.L_x_1058:
        /* <DEDUP_REMOVED lines=10> */
.L_x_1359:


//--------------------- .text._ZN5flash44flash_bwd_dq_dk_dv_loop_seqk_parallel_kernelI23Flash_bwd_kernel_traitsILi32ELi128ELi128ELi8ELi4ELi4ELi4ELb0ELb0EN7cutlass10bfloat16_tE19Flash_kernel_traitsILi32ELi128ELi128ELi8ES3_EELb0ELb0ELb0ELb0ELb1ELb1ELb1EEEvNS_16Flash_bwd_paramsE --------------------------
	.section	.text._ZN5flash44flash_bwd_dq_dk_dv_loop_seqk_parallel_kernelI23Flash_bwd_kernel_traitsILi32ELi128ELi128ELi8ELi4ELi4ELi4ELb0ELb0EN7cutlass10bfloat16_tE19Flash_kernel_traitsILi32ELi128ELi128ELi8ES3_EELb0ELb0ELb0ELb0ELb1ELb1ELb1EEEvNS_16Flash_bwd_paramsE,"ax",@progbits
	.align	128
        .global         _ZN5flash44flash_bwd_dq_dk_dv_loop_seqk_parallel_kernelI23Flash_bwd_kernel_traitsILi32ELi128ELi128ELi8ELi4ELi4ELi4ELb0ELb0EN7cutlass10bfloat16_tE19Flash_kernel_traitsILi32ELi128ELi128ELi8ES3_EELb0ELb0ELb0ELb0ELb1ELb1ELb1EEEvNS_16Flash_bwd_paramsE
        .type           _ZN5flash44flash_bwd_dq_dk_dv_loop_seqk_parallel_kernelI23Flash_bwd_kernel_traitsILi32ELi128ELi128ELi8ELi4ELi4ELi4ELb0ELb0EN7cutlass10bfloat16_tE19Flash_kernel_traitsILi32ELi128ELi128ELi8ES3_EELb0ELb0ELb0ELb0ELb1ELb1ELb1EEEvNS_16Flash_bwd_paramsE,@function
        .size           _ZN5flash44flash_bwd_dq_dk_dv_loop_seqk_parallel_kernelI23Flash_bwd_kernel_traitsILi32ELi128ELi128ELi8ELi4ELi4ELi4ELb0ELb0EN7cutlass10bfloat16_tE19Flash_kernel_traitsILi32ELi128ELi128ELi8ES3_EELb0ELb0ELb0ELb0ELb1ELb1ELb1EEEvNS_16Flash_bwd_paramsE,(.L_x_1360 - _ZN5flash44flash_bwd_dq_dk_dv_loop_seqk_parallel_kernelI23Flash_bwd_kernel_traitsILi32ELi128ELi128ELi8ELi4ELi4ELi4ELb0ELb0EN7cutlass10bfloat16_tE19Flash_kernel_traitsILi32ELi128ELi128ELi8ES3_EELb0ELb0ELb0ELb0ELb1ELb1ELb1EEEvNS_16Flash_bwd_paramsE)
        .other          _ZN5flash44flash_bwd_dq_dk_dv_loop_seqk_parallel_kernelI23Flash_bwd_kernel_traitsILi32ELi128ELi128ELi8ELi4ELi4ELi4ELb0ELb0EN7cutlass10bfloat16_tE19Flash_kernel_traitsILi32ELi128ELi128ELi8ES3_EELb0ELb0ELb0ELb0ELb1ELb1ELb1EEEvNS_16Flash_bwd_paramsE,@"STO_CUDA_ENTRY STV_DEFAULT"
_ZN5flash44flash_bwd_dq_dk_dv_loop_seqk_parallel_kernelI23Flash_bwd_kernel_traitsILi32ELi128ELi128ELi8ELi4ELi4ELi4ELb0ELb0EN7cutlass10bfloat16_tE19Flash_kernel_traitsILi32ELi128ELi128ELi8ES3_EELb0ELb0ELb0ELb0ELb1ELb1ELb1EEEvNS_16Flash_bwd_paramsE:
.text._ZN5flash44flash_bwd_dq_dk_dv_loop_seqk_parallel_kernelI23Flash_bwd_kernel_traitsILi32ELi128ELi128ELi8ELi4ELi4ELi4ELb0ELb0EN7cutlass10bfloat16_tE19Flash_kernel_traitsILi32ELi128ELi128ELi8ES3_EELb0ELb0ELb0ELb0ELb1ELb1ELb1EEEvNS_16Flash_bwd_paramsE:
        /* <DEDUP_REMOVED lines=190> */
.L_x_1067:
        /* <DEDUP_REMOVED lines=30> */
[----:B------:R-:W-:Y:S01]  /*0dc0*/  ULDC.U8 UR4, c[0x0][0x3d8] ;  /* 0x0000f60000047ab9 */ /* 0x000fe20000000000 */
[----:B------:R-:W-:Y:S01]  /*0dd0*/  UIADD3 UR6, UR31, 0x7f, URZ ;  /* 0x0000007f1f067890 */ /* 0x000fe2000fffe03f */
[----:B------:R-:W3:Y:S01]  /*0de0*/  LDC.64 R6, c[0x0][0x488] ;  /* 0x00012200ff067b82 */ /* 0x000ee20000000a00 */
[----:B------:R-:W-:Y:S02]  /*0df0*/  UISETP.NE.AND UP0, UPT, UR4, URZ, UPT ;  /* 0x0000003f0400728c */ /* 0x000fe4000bf05270 */
[----:B------:R-:W-:Y:S01]  /*0e00*/  USHF.R.S32.HI UR30, URZ, 0x1f, UR6 ;  /* 0x0000001f3f1e7899 */ /* 0x000fe20008011406 */
[----:B------:R-:W-:Y:S01]  /*0e10*/  ULDC UR40, c[0x0][0x270] ;  /* 0x00009c0000287ab9 */ /* 0x000fe20000000800 */
[----:B------:R-:W-:-:S02]  /*0e20*/  ULDC UR39, c[0x0][0x2dc] ;  /* 0x0000b70000277ab9 */ /* 0x000fc40000000800 */
[----:B------:R-:W-:Y:S02]  /*0e30*/  ULEA.HI UR30, UR30, UR6, URZ, 0x7 ;  /* 0x000000061e1e7291 */ /* 0x000fe4000f8f383f */
[----:B------:R-:W-:Y:S02]  /*0e40*/  UISETP.NE.AND.EX UP1, UPT, UR7, URZ, UPT, UP1 ;  /* 0x0000003f0700728c */ /* 0x000fe4000bf25310 */
[----:B------:R-:W-:Y:S02]  /*0e50*/  ULOP3.LUT UR34, UR30, 0xffffff80, URZ, 0xc0, !UPT ;  /* 0xffffff801e227892 */ /* 0x000fe4000f8ec03f */
[----:B------:R-:W-:Y:S02]  /*0e60*/  @UP0 UIMAD UR32, UR16, UR31, URZ ;  /* 0x0000001f102002a4 */ /* 0x000fe4000f8e023f */
[----:B------:R-:W-:Y:S01]  /*0e70*/  UIMAD UR9, UR18, UR39, URZ ;  /* 0x00000027120972a4 */ /* 0x000fe2000f8e023f */
        /* <DEDUP_REMOVED lines=53> */
.L_x_1060:
[----:B------:R-:W-:Y:S01]  /*11d0*/  UIMAD UR32, UR16, UR40, UR18 ;  /* 0x00000028102072a4 */ /* 0x000fe2000f8e0212 */
[----:B------:R-:W-:-:S03]  /*11e0*/  ULDC UR46, c[0x0][0x2d4] ;  /* 0x0000b500002e7ab9 */ /* 0x000fc60000000800 */
[----:B------:R-:W-:-:S12]  /*11f0*/  UIMAD UR32, UR32, UR46, URZ ;  /* 0x0000002e202072a4 */ /* 0x000fd8000f8e023f */
.L_x_1061:
[----:B------:R-:W2:Y:S01]  /*1200*/  LDL R33, [R1+0x24] ;  /* 0x0000240001217983 */ /* 0x000ea20000100800 */
[----:B------:R-:W1:Y:S03]  /*1210*/  LDC.64 R8, c[0x0][0x418] ;  /* 0x00010600ff087b82 */ /* 0x000e660000000a00 */
[----:B------:R-:W3:Y:S01]  /*1220*/  LDL R32, [R1+0x30] ;  /* 0x0000300001207983 */ /* 0x000ee20000100800 */
[----:B------:R-:W-:Y:S01]  /*1230*/  UIMAD UR4, UR40, UR39, URZ ;  /* 0x00000027280472a4 */ /* 0x000fe2000f8e023f */
[----:B------:R-:W-:Y:S01]  /*1240*/  IMAD.U32 R10, RZ, RZ, UR9 ;  /* 0x00000009ff0a7e24 */ /* 0x000fe2000f8e00ff */
[----:B------:R-:W-:Y:S01]  /*1250*/  UIMAD.WIDE.U32 UR44, UR39, UR40, URZ ;  /* 0x00000028272c72a5 */ /* 0x000fe2000f8e003f */
[----:B------:R-:W4:Y:S01]  /*1260*/  S2R R7, SR_TID.X ;  /* 0x0000000000077919 */ /* 0x000f220000002100 */
[----:B------:R-:W-:Y:S01]  /*1270*/  USHF.L.U32 UR8, UR4, 0x7, URZ ;  /* 0x0000000704087899 */ /* 0x000fe2000800063f */
[----:B------:R-:W5:Y:S01]  /*1280*/  LDC.64 R18, c[0x0][0x420] ;  /* 0x00010800ff127b82 */ /* 0x000f620000000a00 */
[----:B------:R-:W-:Y:S01]  /*1290*/  IMAD.U32 R11, RZ, RZ, UR7 ;  /* 0x00000007ff0b7e24 */ /* 0x000fe2000f8e00ff */
[----:B------:R-:W-:Y:S01]  /*12a0*/  UIMAD.WIDE UR46, UR16, UR46, UR34 ;  /* 0x0000002e102e72a5 */ /* 0x000fe2000f8e0222 */
[----:B------:R-:W-:Y:S01]  /*12b0*/  IMAD.U32 R20, RZ, RZ, UR44 ;  /* 0x0000002cff147e24 */ /* 0x000fe2000f8e00ff */
[----:B------:R-:W-:Y:S01]  /*12c0*/  USHF.R.S32.HI UR7, URZ, 0x1f, UR8 ;  /* 0x0000001f3f077899 */ /* 0x000fe20008011408 */
[----:B------:R-:W-:Y:S01]  /*12d0*/  IMAD.U32 R21, RZ, RZ, UR45 ;  /* 0x0000002dff157e24 */ /* 0x000fe2000f8e00ff */
[----:B------:R-:W-:Y:S01]  /*12e0*/  ULEA.HI.SX32 UR30, UR30, 0xffffffff, 0x19 ;  /* 0xffffffff1e1e7891 */ /* 0x000fe2000f8fca3f */
[----:B------:R-:W-:Y:S01]  /*12f0*/  CS2R R94, SRZ ;  /* 0x00000000005e7805 */ /* 0x000fe2000001ff00 */
[----:B------:R-:W5:Y:S01]  /*1300*/  LDC.64 R26, c[0x0][0x240] ;  /* 0x00009000ff1a7b82 */ /* 0x000f620000000a00 */
[----:B------:R-:W-:Y:S01]  /*1310*/  UIADD3 UR33, UR34, UR33, URZ ;  /* 0x0000002122217290 */ /* 0x000fe2000fffe03f */
[----:B------:R-:W-:Y:S01]  /*1320*/  CS2R R92, SRZ ;  /* 0x00000000005c7805 */ /* 0x000fe2000001ff00 */
[----:B------:R-:W-:Y:S01]  /*1330*/  UIADD3 UR32, UR34, UR32, URZ ;  /* 0x0000002022207290 */ /* 0x000fe2000fffe03f */
[----:B------:R-:W-:-:S02]  /*1340*/  CS2R R98, SRZ ;  /* 0x0000000000627805 */ /* 0x000fc4000001ff00 */
[----:B------:R-:W-:Y:S02]  /*1350*/  CS2R R96, SRZ ;  /* 0x0000000000607805 */ /* 0x000fe4000001ff00 */
[----:B------:R-:W-:Y:S02]  /*1360*/  CS2R R90, SRZ ;  /* 0x00000000005a7805 */ /* 0x000fe4000001ff00 */
[----:B------:R-:W-:Y:S01]  /*1370*/  CS2R R88, SRZ ;  /* 0x0000000000587805 */ /* 0x000fe2000001ff00 */
[----:B------:R-:W5:Y:S01]  /*1380*/  LDC.64 R16, c[0x0][0x248] ;  /* 0x00009200ff107b82 */ /* 0x000f620000000a00 */
[----:B------:R-:W-:Y:S02]  /*1390*/  CS2R R86, SRZ ;  /* 0x0000000000567805 */ /* 0x000fe4000001ff00 */
[----:B------:R-:W-:Y:S02]  /*13a0*/  CS2R R84, SRZ ;  /* 0x0000000000547805 */ /* 0x000fe4000001ff00 */
[----:B------:R-:W-:-:S02]  /*13b0*/  CS2R R78, SRZ ;  /* 0x00000000004e7805 */ /* 0x000fc4000001ff00 */
[----:B------:R-:W-:Y:S02]  /*13c0*/  CS2R R76, SRZ ;  /* 0x00000000004c7805 */ /* 0x000fe4000001ff00 */
[----:B------:R-:W-:Y:S02]  /*13d0*/  CS2R R82, SRZ ;  /* 0x0000000000527805 */ /* 0x000fe4000001ff00 */
[----:B------:R-:W-:Y:S02]  /*13e0*/  CS2R R80, SRZ ;  /* 0x0000000000507805 */ /* 0x000fe4000001ff00 */
[----:B------:R-:W-:Y:S01]  /*13f0*/  CS2R R74, SRZ ;  /* 0x00000000004a7805 */ /* 0x000fe2000001ff00 */
[----:B------:R-:W5:Y:S01]  /*1400*/  LDC.64 R24, c[0x0][0x238] ;  /* 0x00008e00ff187b82 */ /* 0x000f620000000a00 */
[----:B------:R-:W-:Y:S02]  /*1410*/  CS2R R72, SRZ ;  /* 0x0000000000487805 */ /* 0x000fe4000001ff00 */
[----:B------:R-:W-:-:S02]  /*1420*/  CS2R R70, SRZ ;  /* 0x0000000000467805 */ /* 0x000fc4000001ff00 */
[----:B------:R-:W-:Y:S02]  /*1430*/  CS2R R68, SRZ ;  /* 0x0000000000447805 */ /* 0x000fe4000001ff00 */
[----:B----4-:R-:W-:Y:S01]  /*1440*/  SHF.R.S32.HI R6, RZ, 0x1f, R7 ;  /* 0x0000001fff067819 */ /* 0x010fe20000011407 */
[----:B------:R-:W4:Y:S03]  /*1450*/  LDC.64 R22, c[0x0][0x228] ;  /* 0x00008a00ff167b82 */ /* 0x000f260000000a00 */
[CC--:B------:R-:W-:Y:S02]  /*1460*/  LEA.HI R4, R6.reuse, R7.reuse, RZ, 0x5 ;  /* 0x0000000706047211 */ /* 0x0c0fe400078f28ff */
[----:B------:R-:W-:Y:S02]  /*1470*/  LEA.HI R6, R6, R7, RZ, 0x2 ;  /* 0x0000000706067211 */ /* 0x000fe400078f10ff */
[----:B------:R-:W-:-:S02]  /*1480*/  LOP3.LUT R3, R4, 0xffffffe0, RZ, 0xc0, !PT ;  /* 0xffffffe004037812 */ /* 0x000fc400078ec0ff */
[----:B------:R-:W-:Y:S02]  /*1490*/  SHF.R.S32.HI R4, RZ, 0x5, R4 ;  /* 0x00000005ff047819 */ /* 0x000fe40000011404 */
[----:B------:R-:W-:Y:S01]  /*14a0*/  LOP3.LUT R5, R6, 0xfffffffc, RZ, 0xc0, !PT ;  /* 0xfffffffc06057812 */ /* 0x000fe200078ec0ff */
[----:B------:R-:W-:-:S04]  /*14b0*/  IMAD.IADD R3, R7, 0x1, -R3 ;  /* 0x0000000107037824 */ /* 0x000fc800078e0a03 */
[----:B------:R-:W-:Y:S02]  /*14c0*/  IMAD R3, R4, UR4, R3 ;  /* 0x0000000404037c24 */ /* 0x000fe4000f8e0203 */
[----:B------:R-:W-:Y:S02]  /*14d0*/  IMAD.IADD R5, R7, 0x1, -R5 ;  /* 0x0000000107057824 */ /* 0x000fe400078e0a05 */
[----:B-1----:R-:W-:Y:S01]  /*14e0*/  IMAD R7, R8, UR25, RZ ;  /* 0x0000001908077c24 */ /* 0x002fe2000f8e02ff */
[----:B------:R-:W-:Y:S01]  /*14f0*/  @P1 BAR.SYNC.DEFER_BLOCKING 0x0 ;  /* 0x0000000000001b1d */ /* 0x000fe20000010000 */
[----:B------:R-:W-:Y:S01]  /*1500*/  IMAD.SHL.U32 R4, R5, 0x8, RZ ;  /* 0x0000000805047824 */ /* 0x000fe200078e00ff */
[----:B------:R-:W-:Y:S01]  /*1510*/  IADD3 R10, P2, P0, R3, UR8, R10 ;  /* 0x00000008030a7c10 */ /* 0x000fe2000f85e00a */
[----:B------:R-:W-:Y:S01]  /*1520*/  IMAD R7, R9, UR16, R7 ;  /* 0x0000001009077c24 */ /* 0x000fe2000f8e0207 */
[----:B------:R-:W-:Y:S01]  /*1530*/  SHF.R.S32.HI R3, RZ, 0x1f, R3 ;  /* 0x0000001fff037819 */ /* 0x000fe20000011403 */
[----:B------:R-:W-:Y:S01]  /*1540*/  USHF.R.S32.HI UR8, URZ, 0x1f, UR39 ;  /* 0x0000001f3f087899 */ /* 0x000fe20008011427 */
[----:B------:R-:W-:-:S02]  /*1550*/  SHF.R.S32.HI R5, RZ, 0x1f, R4 ;  /* 0x0000001fff057819 */ /* 0x000fc40000011404 */
[----:B------:R-:W-:Y:S01]  /*1560*/  IADD3.X R11, R3, UR7, R11, P2, P0 ;  /* 0x00000007030b7c10 */ /* 0x000fe200097e040b */
[----:B------:R-:W-:Y:S01]  /*1570*/  UIMAD UR40, UR8, UR40, URZ ;  /* 0x00000028082872a4 */ /* 0x000fe2000f8e023f */
[----:B------:R-:W-:Y:S01]  /*1580*/  IADD3 R10, P0, R10, R12, RZ ;  /* 0x0000000c0a0a7210 */ /* 0x000fe20007f1e0ff */
[----:B------:R-:W-:Y:S01]  /*1590*/  IMAD.WIDE.U32 R8, R8, UR16, R4 ;  /* 0x0000001008087c25 */ /* 0x000fe2000f8e0004 */
[----:B------:R-:W-:Y:S01]  /*15a0*/  SHF.R.S32.HI R3, RZ, 0x2, R6 ;  /* 0x00000002ff037819 */ /* 0x000fe20000011406 */
[----:B------:R-:W-:Y:S02]  /*15b0*/  UIMAD UR40, UR42, UR39, UR40 ;  /* 0x000000272a2872a4 */ /* 0x000fe4000f8e0228 */
[----:B------:R-:W-:Y:S01]  /*15c0*/  IMAD.X R11, R11, 0x1, R13, P0 ;  /* 0x000000010b0b7824 */ /* 0x000fe200000e060d */
[----:B------:R-:W-:Y:S01]  /*15d0*/  SHF.R.S32.HI R29, RZ, 0x1f, R3 ;  /* 0x0000001fff1d7819 */ /* 0x000fe20000011403 */
[----:B------:R-:W1:Y:S01]  /*15e0*/  LDC.64 R12, c[0x0][0x230] ;  /* 0x00008c00ff0c7b82 */ /* 0x000e620000000a00 */
[----:B------:R-:W-:Y:S01]  /*15f0*/  IADD3 R6, P0, R3, UR34, RZ ;  /* 0x0000002203067c10 */ /* 0x000fe2000ff1e0ff */
[----:B------:R-:W-:Y:S01]  /*1600*/  UIADD3 UR40, UR45, UR40, URZ ;  /* 0x000000282d287290 */ /* 0x000fe2000fffe03f */
[----:B------:R-:W-:Y:S01]  /*1610*/  IADD3 R9, R9, R7, RZ ;  /* 0x0000000709097210 */ /* 0x000fe20007ffe0ff */
[----:B------:R-:W-:Y:S01]  /*1620*/  ULDC.64 UR8, c[0x0][0x3e0] ;  /* 0x0000f80000087ab9 */ /* 0x000fe20000000a00 */
[----:B------:R-:W-:Y:S01]  /*1630*/  IADD3.X R7, R29, UR35, RZ, P0, !PT ;  /* 0x000000231d077c10 */ /* 0x000fe200087fe4ff */
[----:B------:R-:W-:Y:S01]  /*1640*/  UIADD3 UR35, UP0, UR46, UR6, URZ ;  /* 0x000000062e237290 */ /* 0x000fe2000ff1e03f */
[----:B-----5:R-:W-:-:S02]  /*1650*/  IMAD.WIDE.U32 R30, R3, R16, RZ ;  /* 0x00000010031e7225 */ /* 0x020fc400078e00ff */
[----:B------:R-:W-:Y:S01]  /*1660*/  ULDC.64 UR6, c[0x0][0x428] ;  /* 0x00010a0000067ab9 */ /* 0x000fe20000000a00 */
[----:B------:R-:W-:Y:S01]  /*1670*/  UIADD3.X UR38, UR47, UR38, URZ, UP0, !UPT ;  /* 0x000000262f267290 */ /* 0x000fe200087fe43f */
[-C--:B------:R-:W-:Y:S01]  /*1680*/  IMAD R14, R7, R18.reuse, RZ ;  /* 0x00000012070e7224 */ /* 0x080fe200078e02ff */
[----:B------:R-:W-:Y:S01]  /*1690*/  UIMAD UR40, UR40, UR35, URZ ;  /* 0x00000023282872a4 */ /* 0x000fe2000f8e023f */
[C---:B------:R-:W-:Y:S01]  /*16a0*/  IMAD.WIDE.U32 R8, R6.reuse, R18, R8 ;  /* 0x0000001206087225 */ /* 0x040fe200078e0008 */
[----:B------:R-:W-:Y:S02]  /*16b0*/  UIMAD UR41, UR24, UR6, URZ ;  /* 0x00000006182972a4 */ /* 0x000fe4000f8e023f */
[----:B------:R-:W-:Y:S01]  /*16c0*/  UIMAD UR38, UR38, UR44, UR40 ;  /* 0x0000002c262672a4 */ /* 0x000fe2000f8e0228 */
[----:B------:R-:W-:Y:S01]  /*16d0*/  IMAD R14, R6, R19, R14 ;  /* 0x00000013060e7224 */ /* 0x000fe200078e020e */
[----:B------:R-:W-:Y:S01]  /*16e0*/  UIMAD UR41, UR18, UR7, UR41 ;  /* 0x00000007122972a4 */ /* 0x000fe2000f8e0229 */
[----:B------:R-:W-:Y:S01]  /*16f0*/  IMAD.WIDE.U32 R10, R20, UR35, R10 ;  /* 0x00000023140a7c25 */ /* 0x000fe2000f8e000a */
[----:B------:R-:W-:-:S03]  /*1700*/  UIADD3 UR29, UP0, UR29, UR37, URZ ;  /* 0x000000251d1d7290 */ /* 0x000fc6000ff1e03f */
[----:B------:R-:W-:Y:S01]  /*1710*/  IMAD.IADD R9, R9, 0x1, R14 ;  /* 0x0000000109097824 */ /* 0x000fe200078e020e */
[----:B------:R-:W-:Y:S01]  /*1720*/  IADD3 R15, R11, UR38, RZ ;  /* 0x000000260b0f7c10 */ /* 0x000fe2000fffe0ff */
[----:B------:R-:W-:Y:S01]  /*1730*/  IMAD.U32 R14, RZ, RZ, UR6 ;  /* 0x00000006ff0e7e24 */ /* 0x000fe2000f8e00ff */
[----:B------:R-:W-:Y:S01]  /*1740*/  ULDC.64 UR6, c[0x0][0x400] ;  /* 0x0001000000067ab9 */ /* 0x000fe20000000a00 */
[-C--:B------:R-:W-:Y:S01]  /*1750*/  IMAD R7, R7, R26.reuse, RZ ;  /* 0x0000001a07077224 */ /* 0x080fe200078e02ff */
[----:B------:R-:W-:Y:S01]  /*1760*/  LEA R130, P0, R10, UR6, 0x2 ;  /* 0x000000060a827c11 */ /* 0x000fe2000f8010ff */
[----:B------:R-:W-:Y:S01]  /*1770*/  IMAD.WIDE.U32 R8, R14, UR18, R8 ;  /* 0x000000120e087c25 */ /* 0x000fe2000f8e0008 */
[----:B------:R-:W-:Y:S02]  /*1780*/  UIADD3.X UR28, UR36, UR28, URZ, UP0, !UPT ;  /* 0x0000001c241c7290 */ /* 0x000fe400087fe43f */
[----:B------:R-:W-:Y:S01]  /*1790*/  LEA.HI.X R131, R10, UR7, R15, 0x2, P0 ;  /* 0x000000070a837c11 */ /* 0x000fe200080f140f */
[----:B------:R-:W-:Y:S01]  /*17a0*/  IMAD R14, R6, R27, R7 ;  /* 0x0000001b060e7224 */ /* 0x000fe200078e0207 */
[----:B------:R-:W-:Y:S01]  /*17b0*/  LEA R242, P2, R8, UR8, 0x1 ;  /* 0x0000000808f27c11 */ /* 0x000fe2000f8408ff */
[----:B------:R-:W-:Y:S01]  /*17c0*/  IMAD.WIDE.U32 R6, R6, R26, R4 ;  /* 0x0000001a06067225 */ /* 0x000fe200078e0004 */
[----:B------:R-:W-:-:S03]  /*17d0*/  ULDC.64 UR6, c[0x0][0x260] ;  /* 0x0000980000067ab9 */ /* 0x000fc60000000a00 */
[----:B------:R-:W-:Y:S02]  /*17e0*/  IMAD R20, R29, R16, RZ ;  /* 0x000000101d147224 */ /* 0x000fe400078e02ff */
[----:B-1----:R-:W-:Y:S02]  /*17f0*/  IMAD R21, R12, UR25, RZ ;  /* 0x000000190c157c24 */ /* 0x002fe4000f8e02ff */
[----:B------:R-:W-:Y:S02]  /*1800*/  IMAD.IADD R11, R7, 0x1, R14 ;  /* 0x00000001070b7824 */ /* 0x000fe400078e020e */
[----:B------:R-:W1:Y:S01]  /*1810*/  LDC.64 R14, c[0x0][0x250] ;  /* 0x00009400ff0e7b82 */ /* 0x000e620000000a00 */
[----:B------:R-:W-:Y:S02]  /*1820*/  VIADD R7, R9, UR41 ;  /* 0x0000002909077c36 */ /* 0x000fe40008000000 */
[----:B------:R-:W-:Y:S02]  /*1830*/  IMAD R20, R3, R17, R20 ;  /* 0x0000001103147224 */ /* 0x000fe400078e0214 */
[----:B------:R-:W-:Y:S01]  /*1840*/  IMAD R21, R13, UR16, R21 ;  /* 0x000000100d157c24 */ /* 0x000fe2000f8e0215 */
[----:B------:R-:W-:Y:S01]  /*1850*/  LEA.HI.X R243, R8, UR9, R7, 0x1, P2 ;  /* 0x0000000908f37c11 */ /* 0x000fe200090f0c07 */
[----:B------:R-:W-:Y:S01]  /*1860*/  IMAD.WIDE.U32 R12, R12, UR16, R4 ;  /* 0x000000100c0c7c25 */ /* 0x000fe2000f8e0004 */
[----:B------:R-:W-:Y:S01]  /*1870*/  IADD3 R7, R31, R20, RZ ;  /* 0x000000141f077210 */ /* 0x000fe20007ffe0ff */
[----:B------:R-:W-:-:S02]  /*1880*/  ULDC.64 UR8, c[0x0][0x258] ;  /* 0x0000960000087ab9 */ /* 0x000fc40000000a00 */
[----:B------:R-:W-:Y:S01]  /*1890*/  IMAD.MOV.U32 R10, RZ, RZ, R6 ;  /* 0x000000ffff0a7224 */ /* 0x000fe200078e0006 */
[----:B------:R-:W-:Y:S01]  /*18a0*/  UIMAD UR35, UR24, UR8, URZ ;  /* 0x00000008182372a4 */ /* 0x000fe2000f8e023f */
[----:B------:R-:W-:Y:S02]  /*18b0*/  IMAD.IADD R9, R13, 0x1, R21 ;  /* 0x000000010d097824 */ /* 0x000fe400078e0215 */
[----:B------:R-:W-:Y:S01]  /*18c0*/  IMAD.MOV.U32 R8, RZ, RZ, R12 ;  /* 0x000000ffff087224 */ /* 0x000fe200078e000c */
[----:B------:R-:W-:Y:S01]  /*18d0*/  LEA R12, P0, R18, R242, 0x7 ;  /* 0x000000f2120c7211 */ /* 0x000fe200078038ff */
[----:B------:R-:W-:Y:S01]  /*18e0*/  IMAD.MOV.U32 R6, RZ, RZ, R30 ;  /* 0x000000ffff067224 */ /* 0x000fe200078e001e */
[----:B------:R-:W-:Y:S01]  /*18f0*/  UIMAD UR35, UR18, UR9, UR35 ;  /* 0x00000009122372a4 */ /* 0x000fe2000f8e0223 */
[----:B------:R-:W-:Y:S02]  /*1900*/  IMAD R13, R28, UR6, RZ ;  /* 0x000000061c0d7c24 */ /* 0x000fe4000f8e02ff */
[----:B------:R-:W-:-:S04]  /*1910*/  IMAD.WIDE.U32 R8, R0, UR6, R8 ;  /* 0x0000000600087c25 */ /* 0x000fc8000f8e0008 */
[----:B------:R-:W-:-:S04]  /*1920*/  IMAD.WIDE.U32 R6, R16, UR29, R6 ;  /* 0x0000001d10067c25 */ /* 0x000fc8000f8e0006 */
[----:B------:R-:W-:Y:S01]  /*1930*/  IMAD R20, R0, UR7, R13 ;  /* 0x0000000700147c24 */ /* 0x000fe2000f8e020d */
[----:B------:R-:W-:Y:S01]  /*1940*/  LEA.HI.X R13, R18, R243, R19, 0x7, P0 ;  /* 0x000000f3120d7211 */ /* 0x000fe200000f3c13 */
[----:B------:R-:W-:Y:S01]  /*1950*/  IMAD R18, R16, UR28, RZ ;  /* 0x0000001c10127c24 */ /* 0x000fe2000f8e02ff */
[----:B------:R-:W-:Y:S01]  /*1960*/  IADD3 R21, P0, R8, R6, RZ ;  /* 0x0000000608157210 */ /* 0x000fe20007f1e0ff */
[----:B------:R-:W-:Y:S01]  /*1970*/  IMAD R6, R24, UR25, RZ ;  /* 0x0000001918067c24 */ /* 0x000fe2000f8e02ff */
[----:B------:R-:W-:Y:S01]  /*1980*/  ULDC.64 UR6, c[0x0][0x268] ;  /* 0x00009a0000067ab9 */ /* 0x000fe20000000a00 */
[----:B------:R-:W-:Y:S02]  /*1990*/  IMAD.IADD R20, R9, 0x1, R20 ;  /* 0x0000000109147824 */ /* 0x000fe400078e0214 */
[----:B------:R-:W-:Y:S02]  /*19a0*/  IMAD R18, R17, UR29, R18 ;  /* 0x0000001d11127c24 */ /* 0x000fe4000f8e0212 */
[----:B----4-:R-:W-:-:S03]  /*19b0*/  IMAD.WIDE.U32 R8, R22, UR16, R10 ;  /* 0x0000001016087c25 */ /* 0x010fc6000f8e000a */
[----:B------:R-:W-:Y:S01]  /*19c0*/  IADD3.X R18, R20, R7, R18, P0, !PT ;  /* 0x0000000714127210 */ /* 0x000fe200007fe412 */
[----:B------:R-:W-:Y:S02]  /*19d0*/  IMAD R10, R25, UR16, R6 ;  /* 0x00000010190a7c24 */ /* 0x000fe4000f8e0206 */
[----:B------:R-:W-:-:S04]  /*19e0*/  IMAD.WIDE.U32 R4, R24, UR16, R4 ;  /* 0x0000001018047c25 */ /* 0x000fc8000f8e0004 */
[----:B-1----:R-:W-:Y:S01]  /*19f0*/  IMAD R6, R29, R14, RZ ;  /* 0x0000000e1d067224 */ /* 0x002fe200078e02ff */
[----:B------:R-:W-:Y:S01]  /*1a00*/  IADD3 R7, R5, R10, RZ ;  /* 0x0000000a05077210 */ /* 0x000fe20007ffe0ff */
[----:B------:R-:W-:-:S04]  /*1a10*/  IMAD.WIDE.U32 R10, R3, R14, RZ ;  /* 0x0000000e030a7225 */ /* 0x000fc800078e00ff */
[----:B------:R-:W-:Y:S02]  /*1a20*/  IMAD R5, R3, R15, R6 ;  /* 0x0000000f03057224 */ /* 0x000fe400078e0206 */
[----:B------:R-:W-:Y:S02]  /*1a30*/  IMAD.MOV.U32 R6, RZ, RZ, R4 ;  /* 0x000000ffff067224 */ /* 0x000fe400078e0004 */
[----:B------:R-:W-:Y:S02]  /*1a40*/  IMAD R3, R28, UR6, RZ ;  /* 0x000000061c037c24 */ /* 0x000fe4000f8e02ff */
[----:B------:R-:W-:Y:S02]  /*1a50*/  IMAD.IADD R5, R11, 0x1, R5 ;  /* 0x000000010b057824 */ /* 0x000fe400078e0205 */
[----:B------:R-:W-:Y:S02]  /*1a60*/  IMAD.MOV.U32 R4, RZ, RZ, R10 ;  /* 0x000000ffff047224 */ /* 0x000fe400078e000a */
[----:B------:R-:W-:Y:S01]  /*1a70*/  IMAD.WIDE.U32 R6, R0, UR6, R6 ;  /* 0x0000000600067c25 */ /* 0x000fe2000f8e0006 */
[----:B------:R-:W-:-:S03]  /*1a80*/  ULEA.HI UR6, UR30, UR30, URZ, 0x1 ;  /* 0x0000001e1e067291 */ /* 0x000fc6000f8f083f */
[----:B------:R-:W-:Y:S01]  /*1a90*/  IMAD R3, R0, UR7, R3 ;  /* 0x0000000700037c24 */ /* 0x000fe2000f8e0203 */
[----:B------:R-:W-:Y:S01]  /*1aa0*/  ULOP3.LUT UR6, UR6, 0xfffffffe, URZ, 0xc0, !UPT ;  /* 0xfffffffe06067892 */ /* 0x000fe2000f8ec03f */
[----:B------:R-:W-:-:S03]  /*1ab0*/  IMAD.WIDE.U32 R4, R14, UR29, R4 ;  /* 0x0000001d0e047c25 */ /* 0x000fc6000f8e0004 */
[----:B------:R-:W-:Y:S01]  /*1ac0*/  IADD3 R10, R7, R3, RZ ;  /* 0x00000003070a7210 */ /* 0x000fe20007ffe0ff */
[----:B------:R-:W-:Y:S01]  /*1ad0*/  IMAD R19, R22, UR25, RZ ;  /* 0x0000001916137c24 */ /* 0x000fe2000f8e02ff */
[----:B------:R-:W-:Y:S01]  /*1ae0*/  IADD3 R3, P0, R6, R4, RZ ;  /* 0x0000000406037210 */ /* 0x000fe20007f1e0ff */
[----:B------:R-:W-:Y:S01]  /*1af0*/  IMAD R4, R14, UR28, RZ ;  /* 0x0000001c0e047c24 */ /* 0x000fe2000f8e02ff */
[----:B------:R-:W-:Y:S01]  /*1b00*/  UIADD3 UR36, UR30, -UR6, URZ ;  /* 0x800000061e247290 */ /* 0x000fe2000fffe03f */
[----:B------:R-:W-:Y:S02]  /*1b10*/  IMAD R19, R23, UR16, R19 ;  /* 0x0000001017137c24 */ /* 0x000fe4000f8e0213 */
[----:B------:R-:W-:Y:S01]  /*1b20*/  IMAD.U32 R0, RZ, RZ, UR8 ;  /* 0x00000008ff007e24 */ /* 0x000fe2000f8e00ff */
[----:B------:R-:W-:Y:S01]  /*1b30*/  UISETP.NE.AND UP0, UPT, UR36, 0x1, UPT ;  /* 0x000000012400788c */ /* 0x000fe2000bf05270 */
[----:B------:R-:W-:Y:S01]  /*1b40*/  IMAD.IADD R9, R9, 0x1, R19 ;  /* 0x0000000109097824 */ /* 0x000fe200078e0213 */
[----:B------:R-:W-:Y:S01]  /*1b50*/  ULDC.64 UR6, c[0x0][0x218] ;  /* 0x0000860000067ab9 */ /* 0x000fe20000000a00 */
[----:B------:R-:W-:Y:S01]  /*1b60*/  IMAD R4, R15, UR29, R4 ;  /* 0x0000001d0f047c24 */ /* 0x000fe2000f8e0204 */
[----:B------:R-:W-:Y:S01]  /*1b70*/  LEA R6, P1, R21, UR6, 0x1 ;  /* 0x0000000615067c11 */ /* 0x000fe2000f8208ff */
[----:B------:R-:W-:Y:S01]  /*1b80*/  IMAD.WIDE.U32 R8, R0, UR18, R8 ;  /* 0x0000001200087c25 */ /* 0x000fe2000f8e0008 */
[----:B------:R-:W-:-:S02]  /*1b90*/  ULDC.64 UR8, c[0x0][0x210] ;  /* 0x0000840000087ab9 */ /* 0x000fc40000000a00 */
[----:B------:R-:W-:Y:S01]  /*1ba0*/  IADD3.X R5, R10, R5, R4, P0, !PT ;  /* 0x000000050a057210 */ /* 0x000fe200007fe404 */
[----:B------:R-:W-:Y:S01]  /*1bb0*/  VIADD R9, R9, UR35 ;  /* 0x0000002309097c36 */ /* 0x000fe20008000000 */
[----:B------:R-:W-:Y:S01]  /*1bc0*/  PLOP3.LUT P0, PT, PT, PT, UP0, 0x80, 0x0 ;  /* 0x000000000000781c */ /* 0x000fe20003f0f008 */
[----:B------:R-:W-:Y:S01]  /*1bd0*/  UISETP.GE.AND UP0, UPT, UR31, 0x1, UPT ;  /* 0x000000011f00788c */ /* 0x000fe2000bf06270 */
[C---:B------:R-:W-:Y:S02]  /*1be0*/  LEA R238, P2, R8.reuse, UR8, 0x1 ;  /* 0x0000000808ee7c11 */ /* 0x040fe4000f8408ff */
[----:B------:R-:W-:Y:S01]  /*1bf0*/  LEA.HI.X R7, R21, UR7, R18, 0x1, P1 ;  /* 0x0000000715077c11 */ /* 0x000fe200088f0c12 */
[----:B------:R-:W-:Y:S01]  /*1c00*/  ULDC.64 UR6, c[0x0][0x220] ;  /* 0x0000880000067ab9 */ /* 0x000fe20000000a00 */
[----:B------:R-:W-:Y:S01]  /*1c10*/  LEA.HI.X R239, R8, UR9, R9, 0x1, P2 ;  /* 0x0000000908ef7c11 */ /* 0x000fe200090f0c09 */
[----:B------:R-:W-:Y:S01]  /*1c20*/  ULDC.64 UR8, c[0x0][0x478] ;  /* 0x00011e0000087ab9 */ /* 0x000fe20000000a00 */
[----:B------:R-:W-:Y:S01]  /*1c30*/  LEA R10, P2, R16, R6, 0x7 ;  /* 0x00000006100a7211 */ /* 0x000fe200078438ff */
[----:B------:R-:W-:-:S03]  /*1c40*/  UIMAD.WIDE UR8, UR32, 0x4, UR8 ;  /* 0x00000004200878a5 */ /* 0x000fc6000f8e0208 */
[----:B------:R-:W-:Y:S02]  /*1c50*/  LEA.HI.X R11, R16, R7, R17, 0x7, P2 ;  /* 0x00000007100b7211 */ /* 0x000fe400010f3c11 */
[C---:B--2---:R-:W-:Y:S01]  /*1c60*/  LEA R0, R33.reuse, UR5, 0x1 ;  /* 0x0000000521007c11 */ /* 0x044fe2000f8e08ff */
[----:B------:R-:W-:-:S04]  /*1c70*/  VIADD R4, R33, 0x1000 ;  /* 0x0000100021047836 */ /* 0x000fc80000000000 */
[----:B------:R-:W-:Y:S01]  /*1c80*/  @!PT LDS RZ, [RZ] ;  /* 0x00000000fffff984 */ /* 0x000fe20000000800 */
[----:B------:R-:W-:Y:S01]  /*1c90*/  @!PT LDS RZ, [RZ] ;  /* 0x00000000fffff984 */ /* 0x000fe20000000800 */
[----:B------:R-:W-:Y:S01]  /*1ca0*/  @!PT LDS RZ, [RZ] ;  /* 0x00000000fffff984 */ /* 0x000fe20000000800 */
[----:B------:R-:W-:Y:S01]  /*1cb0*/  LDGSTS.E.BYPASS.LTC128B.128 [R0+0x4000], desc[UR20][R242.64] ;  /* 0x04000000f2007fae */ /* 0x000fe2000b901d54 */
[----:B------:R-:W-:Y:S02]  /*1cc0*/  SEL R18, R4, R33, !P0 ;  /* 0x0000002104127207 */ /* 0x000fe40004000000 */
[C---:B------:R-:W-:Y:S01]  /*1cd0*/  LEA R4, P1, R3.reuse, UR6, 0x1 ;  /* 0x0000000603047c11 */ /* 0x040fe2000f8208ff */
[----:B------:R1:W-:Y:S01]  /*1ce0*/  LDGSTS.E.BYPASS.LTC128B.128 [R0+0x5000], desc[UR20][R12.64] ;  /* 0x050000000c007fae */ /* 0x0003e2000b901d54 */
[----:B------:R-:W-:Y:S02]  /*1cf0*/  LEA R18, R18, UR5, 0x1 ;  /* 0x0000000512127c11 */ /* 0x000fe4000f8e08ff */
[----:B------:R-:W-:Y:S01]  /*1d00*/  LEA.HI.X R5, R3, UR7, R5, 0x1, P1 ;  /* 0x0000000703057c11 */ /* 0x000fe200088f0c05 */
[----:B------:R-:W-:Y:S01]  /*1d10*/  ULDC.64 UR6, c[0x0][0x2b0] ;  /* 0x0000ac0000067ab9 */ /* 0x000fe20000000a00 */
[----:B------:R-:W-:Y:S01]  /*1d20*/  LEA R8, P1, R14, R4, 0x7 ;  /* 0x000000040e087211 */ /* 0x000fe200078238ff */
[----:B------:R-:W-:Y:S01]  /*1d30*/  LDGSTS.E.BYPASS.LTC128B.128 [R18], desc[UR20][R238.64] ;  /* 0x00000000ee127fae */ /* 0x000fe2000b901d54 */
[----:B------:R-:W-:-:S02]  /*1d40*/  UIMAD.WIDE UR6, UR33, 0x4, UR6 ;  /* 0x00000004210678a5 */ /* 0x000fc4000f8e0206 */
[----:B------:R-:W-:Y:S02]  /*1d50*/  LEA.HI.X R9, R14, R5, R15, 0x7, P1 ;  /* 0x000000050e097211 */ /* 0x000fe400008f3c0f */
[----:B------:R-:W-:Y:S02]  /*1d60*/  PLOP3.LUT P1, PT, PT, PT, UP0, 0x80, 0x0 ;  /* 0x000000000000781c */ /* 0x000fe40003f2f008 */
[----:B-1----:R-:W-:-:S04]  /*1d70*/  LEA R12, P3, R26, R238, 0x7 ;  /* 0x000000ee1a0c7211 */ /* 0x002fc800078638ff */
[----:B------:R-:W-:-:S05]  /*1d80*/  LEA.HI.X R13, R26, R239, R27, 0x7, P3 ;  /* 0x000000ef1a0d7211 */ /* 0x000fca00018f3c1b */
[----:B------:R-:W-:Y:S04]  /*1d90*/  LDGSTS.E.BYPASS.LTC128B.128 [R18+0x1000], desc[UR20][R12.64] ;  /* 0x010000000c127fae */ /* 0x000fe8000b901d54 */
[----:B------:R-:W-:Y:S04]  /*1da0*/  LDGSTS.E.BYPASS.LTC128B.128 [R0+0x6000], desc[UR20][R6.64] ;  /* 0x0600000006007fae */ /* 0x000fe8000b901d54 */
[----:B------:R-:W-:Y:S04]  /*1db0*/  LDGSTS.E.BYPASS.LTC128B.128 [R0+0x7000], desc[UR20][R10.64] ;  /* 0x070000000a007fae */ /* 0x000fe8000b901d54 */
[----:B------:R3:W-:Y:S04]  /*1dc0*/  LDGSTS.E.BYPASS.LTC128B.128 [R0+0x8000], desc[UR20][R4.64] ;  /* 0x0800000004007fae */ /* 0x0007e8000b901d54 */
[----:B------:R1:W-:Y:S04]  /*1dd0*/  LDGSTS.E.BYPASS.LTC128B.128 [R0+0x9000], desc[UR20][R8.64] ;  /* 0x0900000008007fae */ /* 0x0003e8000b901d54 */
[----:B------:R-:W0:Y:S01]  /*1de0*/  LDGDEPBAR ;  /* 0x00000000000079af */ /* 0x000e220000000000 */
[----:B---3--:R-:W-:Y:S01]  /*1df0*/  IMAD.SHL.U32 R4, R32, 0x4, RZ ;  /* 0x0000000420047824 */ /* 0x008fe200078e00ff */
[----:B-1----:R-:W-:-:S04]  /*1e00*/  SHF.R.S32.HI R0, RZ, 0x1f, R32 ;  /* 0x0000001fff007819 */ /* 0x002fc80000011420 */
[----:B------:R-:W-:Y:S02]  /*1e10*/  IADD3 R4, P2, R4, UR6, RZ ;  /* 0x0000000604047c10 */ /* 0x000fe4000ff5e0ff */
[----:B------:R-:W-:-:S04]  /*1e20*/  SHF.L.U64.HI R3, R32, 0x2, R0 ;  /* 0x0000000220037819 */ /* 0x000fc80000010200 */
[----:B------:R-:W-:Y:S01]  /*1e30*/  IADD3.X R5, R3, UR7, RZ, P2, !PT ;  /* 0x0000000703057c10 */ /* 0x000fe200097fe4ff */
[----:B------:R-:W-:Y:S06]  /*1e40*/  @!P1 BRA `(.L_x_1062) ;  /* 0x0000004c00589947 */ /* 0x000fec0003800000 */
[----:B------:R-:W2:Y:S04]  /*1e50*/  LDG.E R10, desc[UR20][R4.64] ;  /* 0x00000014040a7981 */ /* 0x000ea8000c1e1900 */
[----:B------:R-:W3:Y:S04]  /*1e60*/  LDG.E R9, desc[UR20][R4.64+0x20] ;  /* 0x0000201404097981 */ /* 0x000ee8000c1e1900 */
[----:B------:R-:W4:Y:S04]  /*1e70*/  LDG.E R8, desc[UR20][R4.64+0x100] ;  /* 0x0001001404087981 */ /* 0x000f28000c1e1900 */
[----:B------:R1:W5:Y:S01]  /*1e80*/  LDG.E R7, desc[UR20][R4.64+0x120] ;  /* 0x0001201404077981 */ /* 0x000362000c1e1900 */
[C---:B------:R-:W-:Y:S01]  /*1e90*/  SHF.L.U64.HI R3, R32.reuse, 0x2, R0 ;  /* 0x0000000220037819 */ /* 0x040fe20000010200 */
[C---:B------:R-:W-:Y:S01]  /*1ea0*/  IMAD.SHL.U32 R6, R32.reuse, 0x4, RZ ;  /* 0x0000000420067824 */ /* 0x040fe200078e00ff */
[----:B------:R-:W-:Y:S01]  /*1eb0*/  MOV R95, RZ ;  /* 0x000000ff005f7202 */ /* 0x000fe20000000f00 */
[----:B------:R-:W-:Y:S01]  /*1ec0*/  STL [R1], R18 ;  /* 0x0000001201007387 */ /* 0x000fe20000100800 */
[----:B------:R-:W-:Y:S01]  /*1ed0*/  VIADD R0, R32, 0xffffff80 ;  /* 0xffffff8020007836 */ /* 0x000fe20000000000 */
[----:B------:R-:W-:-:S02]  /*1ee0*/  USHF.L.U32 UR44, UR4, 0x3, URZ ;  /* 0x00000003042c7899 */ /* 0x000fc4000800063f */
[----:B------:R1:W-:Y:S01]  /*1ef0*/  STL [R1+0x1c], R3 ;  /* 0x00001c0301007387 */ /* 0x0003e20000100800 */
[----:B------:R-:W-:Y:S02]  /*1f00*/  USHF.L.U32 UR43, UR4, 0x4, URZ ;  /* 0x00000004042b7899 */ /* 0x000fe4000800063f */
[----:B------:R-:W-:Y:S02]  /*1f10*/  UIMAD UR42, UR4, 0x18, URZ ;  /* 0x00000018042a78a4 */ /* 0x000fe4000f8e023f */
[----:B------:R-:W-:Y:S02]  /*1f20*/  USHF.L.U32 UR41, UR4, 0x5, URZ ;  /* 0x0000000504297899 */ /* 0x000fe4000800063f */
[----:B------:R-:W-:Y:S02]  /*1f30*/  UIMAD UR40, UR4, 0x28, URZ ;  /* 0x00000028042878a4 */ /* 0x000fe4000f8e023f */
[----:B------:R-:W-:Y:S02]  /*1f40*/  UIMAD UR39, UR4, 0x30, URZ ;  /* 0x00000030042778a4 */ /* 0x000fe4000f8e023f */
[----:B------:R-:W-:-:S02]  /*1f50*/  UIMAD UR38, UR4, 0x38, URZ ;  /* 0x00000038042678a4 */ /* 0x000fc4000f8e023f */
[----:B------:R-:W-:Y:S02]  /*1f60*/  USHF.L.U32 UR37, UR4, 0x6, URZ ;  /* 0x0000000604257899 */ /* 0x000fe4000800063f */
[----:B------:R-:W-:Y:S01]  /*1f70*/  UIMAD UR36, UR4, 0x48, URZ ;  /* 0x00000048042478a4 */ /* 0x000fe2000f8e023f */
[----:B-1----:R-:W-:Y:S01]  /*1f80*/  VIADD R4, R123, 0x1000 ;  /* 0x000010007b047836 */ /* 0x002fe20000000000 */
[----:B------:R-:W-:Y:S01]  /*1f90*/  SHF.R.S32.HI R5, RZ, 0x1f, R0 ;  /* 0x0000001fff057819 */ /* 0x000fe20000011400 */
[----:B------:R-:W-:Y:S02]  /*1fa0*/  UIMAD UR35, UR4, 0x50, URZ ;  /* 0x00000050042378a4 */ /* 0x000fe4000f8e023f */
[----:B------:R-:W-:Y:S01]  /*1fb0*/  UIMAD UR34, UR4, 0x58, URZ ;  /* 0x00000058042278a4 */ /* 0x000fe2000f8e023f */
[----:B------:R-:W-:Y:S01]  /*1fc0*/  SEL R4, R4, R123, !P0 ;  /* 0x0000007b04047207 */ /* 0x000fe20004000000 */
[----:B------:R-:W-:Y:S01]  /*1fd0*/  UIMAD UR33, UR4, 0x60, URZ ;  /* 0x00000060042178a4 */ /* 0x000fe2000f8e023f */
[----:B------:R-:W-:Y:S01]  /*1fe0*/  IADD3 R3, R124, 0x1000, RZ ;  /* 0x000010007c037810 */ /* 0x000fe20007ffe0ff */
[----:B------:R-:W-:-:S02]  /*1ff0*/  UIMAD UR32, UR4, 0x68, URZ ;  /* 0x00000068042078a4 */ /* 0x000fc4000f8e023f */
[----:B------:R-:W-:Y:S01]  /*2000*/  UIMAD UR31, UR4, 0x70, URZ ;  /* 0x00000070041f78a4 */ /* 0x000fe2000f8e023f */
[----:B------:R-:W-:Y:S01]  /*2010*/  SEL R118, R3, R124, !P0 ;  /* 0x0000007c03767207 */ /* 0x000fe20004000000 */
[----:B------:R-:W-:Y:S01]  /*2020*/  UIMAD UR48, UR4, 0x78, URZ ;  /* 0x00000078043078a4 */ /* 0x000fe2000f8e023f */
[----:B------:R-:W-:Y:S01]  /*2030*/  ULDC UR45, c[0x0][0x270] ;  /* 0x00009c00002d7ab9 */ /* 0x000fe20000000800 */
[----:B--2---:R1:W-:Y:S04]  /*2040*/  STL [R1+0x10], R10 ;  /* 0x0000100a01007387 */ /* 0x0043e80000100800 */
[----:B---3--:R1:W-:Y:S04]  /*2050*/  STL [R1+0xc], R9 ;  /* 0x00000c0901007387 */ /* 0x0083e80000100800 */
[----:B----4-:R1:W-:Y:S04]  /*2060*/  STL [R1+0x8], R8 ;  /* 0x0000080801007387 */ /* 0x0103e80000100800 */
[----:B------:R1:W-:Y:S04]  /*2070*/  STL [R1+0x20], R6 ;  /* 0x0000200601007387 */ /* 0x0003e80000100800 */
[----:B-----5:R1:W-:Y:S01]  /*2080*/  STL [R1+0x4], R7 ;  /* 0x0000040701007387 */ /* 0x0203e20000100800 */
[C---:B------:R-:W-:Y:S01]  /*2090*/  SHF.L.U64.HI R5, R0.reuse, 0x2, R5 ;  /* 0x0000000200057819 */ /* 0x040fe20000010205 */
[----:B------:R-:W-:Y:S01]  /*20a0*/  IMAD.SHL.U32 R0, R0, 0x4, RZ ;  /* 0x0000000400007824 */ /* 0x000fe200078e00ff */
[----:B------:R-:W-:Y:S01]  /*20b0*/  LEA R3, R4, UR5, 0x1 ;  /* 0x0000000504037c11 */ /* 0x000fe2000f8e08ff */
[----:B------:R-:W-:Y:S01]  /*20c0*/  ULDC UR47, c[0x0][0x39c] ;  /* 0x0000e700002f7ab9 */ /* 0x000fe20000000800 */
[----:B------:R-:W-:Y:S01]  /*20d0*/  LEA R118, R118, UR5, 0x1 ;  /* 0x0000000576767c11 */ /* 0x000fe2000f8e08ff */
[----:B------:R1:W-:Y:S01]  /*20e0*/  STL [R1+0x18], R5 ;  /* 0x0000180501007387 */ /* 0x0003e20000100800 */
[----:B------:R-:W-:-:S03]  /*20f0*/  ULDC UR46, c[0x0][0x2ec] ;  /* 0x0000bb00002e7ab9 */ /* 0x000fc60000000800 */
[----:B------:R1:W-:Y:S02]  /*2100*/  STL [R1+0x14], R0 ;  /* 0x0000140001007387 */ /* 0x0003e40000100800 */
.L_x_1065:
[----:B-1----:R-:W2:Y:S01]  /*2110*/  LDL R0, [R1+0x10] ;  /* 0x0000100001007983 */ /* 0x002ea20000100800 */
[----:B------:R-:W-:Y:S01]  /*2120*/  IADD3 R112, R122, R118, RZ ;  /* 0x000000767a707210 */ /* 0x000fe20007ffe0ff */
[----:B------:R-:W-:Y:S02]  /*2130*/  UISETP.GE.AND UP2, UPT, UR30, 0x1, UPT ;  /* 0x000000011e00788c */ /* 0x000fe4000bf46270 */
[----:B------:R-:W3:Y:S04]  /*2140*/  LDL R133, [R1+0xc] ;  /* 0x00000c0001857983 */ /* 0x000ee80000100800 */
[----:B------:R-:W4:Y:S01]  /*2150*/  LDL R132, [R1+0x8] ;  /* 0x0000080001847983 */ /* 0x000f220000100800 */
[----:B------:R-:W-:Y:S03]  /*2160*/  PLOP3.LUT P2, PT, PT, PT, UP2, 0x80, 0x0 ;  /* 0x000000000000781c */ /* 0x000fe60003f4f028 */
[----:B------:R-:W0:Y:S08]  /*2170*/  LDGDEPBAR ;  /* 0x00000000000079af */ /* 0x000e300000000000 */
[----:B------:R-:W3:Y:S04]  /*2180*/  LDL R129, [R1+0x4] ;  /* 0x0000040001817983 */ /* 0x000ee80000100800 */
        /* <DEDUP_REMOVED lines=61> */
[----:B--2---:R-:W-:Y:S01]  /*2560*/  FSETP.NEU.FTZ.AND P0, PT, R0, -INF , PT ;  /* 0xff8000000000780b */ /* 0x004fe20003f1d000 */
[----:B------:R-:W-:Y:S01]  /*2570*/  FMUL.FTZ R14, R14, UR47 ;  /* 0x0000002f0e0e7c20 */ /* 0x000fe20008410000 */
[----:B------:R-:W-:Y:S01]  /*2580*/  FMUL.FTZ R15, R15, UR47 ;  /* 0x0000002f0f0f7c20 */ /* 0x000fe20008410000 */
[----:B------:R-:W-:Y:S01]  /*2590*/  FMUL.FTZ R16, R16, UR47 ;  /* 0x0000002f10107c20 */ /* 0x000fe20008410000 */
[----:B------:R-:W-:Y:S03]  /*25a0*/  FMUL.FTZ R17, R17, UR47 ;  /* 0x0000002f11117c20 */ /* 0x000fe60008410000 */
[----:B------:R2:W-:Y:S01]  /*25b0*/  MUFU.TANH R252, R10 ;  /* 0x0000000a00fc7308 */ /* 0x0005e20000002400 */
[----:B------:R-:W-:Y:S01]  /*25c0*/  FMUL.FTZ R18, R18, UR47 ;  /* 0x0000002f12127c20 */ /* 0x000fe20008410000 */
[----:B------:R-:W-:Y:S08]  /*25d0*/  FMUL.FTZ R19, R19, UR47 ;  /* 0x0000002f13137c20 */ /* 0x000ff00008410000 */
[----:B------:R1:W-:Y:S01]  /*25e0*/  MUFU.TANH R229, R12 ;  /* 0x0000000c00e57308 */ /* 0x0003e20000002400 */
[----:B----4-:R-:W-:Y:S09]  /*25f0*/  FMUL.FTZ R8, R132, 1.4426950216293334961 ;  /* 0x3fb8aa3b84087820 */ /* 0x010ff20000410000 */
[----:B------:R-:W4:Y:S01]  /*2600*/  MUFU.TANH R82, R5 ;  /* 0x0000000500527308 */ /* 0x000f220000002400 */
[----:B--2---:R-:W-:Y:S05]  /*2610*/  FMUL.FTZ R10, R0, 1.4426950216293334961 ;  /* 0x3fb8aa3b000a7820 */ /* 0x004fea0000410000 */
[----:B------:R-:W-:Y:S04]  /*2620*/  FSEL R10, R10, RZ, P0 ;  /* 0x000000ff0a0a7208 */ /* 0x000fe80000000000 */
[----:B------:R2:W-:Y:S01]  /*2630*/  MUFU.TANH R228, R13 ;  /* 0x0000000d00e47308 */ /* 0x0005e20000002400 */
[----:B-1----:R-:W4:Y:S01]  /*2640*/  LDL R12, [R1+0x1c] ;  /* 0x00001c00010c7983 */ /* 0x002f220000100800 */
[----:B---3--:R-:W-:Y:S01]  /*2650*/  FSETP.NEU.FTZ.AND P0, PT, R133, -INF , PT ;  /* 0xff8000008500780b */ /* 0x008fe20003f1d000 */
[--C-:B------:R-:W-:Y:S07]  /*2660*/  FFMA.FTZ R0, R83, UR46, -R10.reuse ;  /* 0x0000002e53007c23 */ /* 0x100fee000801080a */
[----:B------:R-:W1:Y:S10]  /*2670*/  MUFU.TANH R3, R6 ;  /* 0x0000000600037308 */ /* 0x000e740000002400 */
[----:B------:R3:W1:Y:S01]  /*2680*/  MUFU.TANH R2, R7 ;  /* 0x0000000700027308 */ /* 0x0006620000002400 */
[----:B--2---:R-:W2:Y:S09]  /*2690*/  LDL R13, [R1+0x20] ;  /* 0x00002000010d7983 */ /* 0x004eb20000100800 */
[----:B------:R4:W-:Y:S10]  /*26a0*/  MUFU.EX2 R160, R0 ;  /* 0x0000000000a07308 */ /* 0x0009f40000000800 */
[----:B------:R1:W-:Y:S01]  /*26b0*/  MUFU.TANH R233, R9 ;  /* 0x0000000900e97308 */ /* 0x0003e20000002400 */
[----:B---3--:R-:W3:Y:S09]  /*26c0*/  LDSM.16.M88.4 R4, [R117+0x6400] ;  /* 0x006400007504783b */ /* 0x008ef20000000200 */
[----:B------:R-:W3:Y:S01]  /*26d0*/  MUFU.TANH R250, R14 ;  /* 0x0000000e00fa7308 */ /* 0x000ee20000002400 */
[----:B----4-:R-:W-:Y:S09]  /*26e0*/  FFMA.FTZ R0, R82, UR46, -R10 ;  /* 0x0000002e52007c23 */ /* 0x010ff2000801080a */
[----:B------:R4:W-:Y:S01]  /*26f0*/  MUFU.EX2 R159, R0 ;  /* 0x00000000009f7308 */ /* 0x0009e20000000800 */
[----:B-1----:R-:W-:Y:S05]  /*2700*/  FMUL.FTZ R9, R133, 1.4426950216293334961 ;  /* 0x3fb8aa3b85097820 */ /* 0x002fea0000410000 */
[----:B------:R-:W-:Y:S04]  /*2710*/  FSEL R9, R9, RZ, P0 ;  /* 0x000000ff09097208 */ /* 0x000fe80000000000 */
[----:B------:R-:W1:Y:S01]  /*2720*/  MUFU.TANH R249, R15 ;  /* 0x0000000f00f97308 */ /* 0x000e620000002400 */
[----:B------:R-:W-:Y:S04]  /*2730*/  FSETP.NEU.FTZ.AND P0, PT, R132, -INF , PT ;  /* 0xff8000008400780b */ /* 0x000fe80003f1d000 */
[----:B------:R-:W-:Y:S02]  /*2740*/  FSEL R8, R8, RZ, P0 ;  /* 0x000000ff08087208 */ /* 0x000fe40000000000 */
[----:B------:R-:W-:Y:S03]  /*2750*/  FSETP.NEU.FTZ.AND P0, PT, R129, -INF , PT ;  /* 0xff8000008100780b */ /* 0x000fe60003f1d000 */
[----:B------:R-:W1:Y:S01]  /*2760*/  MUFU.TANH R81, R16 ;  /* 0x0000001000517308 */ /* 0x000e620000002400 */
[--C-:B----4-:R-:W-:Y:S09]  /*2770*/  FFMA.FTZ R0, R3, UR46, -R9.reuse ;  /* 0x0000002e03007c23 */ /* 0x110ff20008010809 */
[----:B------:R4:W-:Y:S01]  /*2780*/  MUFU.EX2 R190, R0 ;  /* 0x0000000000be7308 */ /* 0x0009e20000000800 */
[-C--:B---3--:R-:W-:Y:S06]  /*2790*/  HMMA.16816.F32.BF16 R20, R104, R4.reuse, R20 ;  /* 0x000000046814723c */ /* 0x088fec0000041814 */
[C---:B------:R-:W-:Y:S03]  /*27a0*/  HMMA.16816.F32.BF16 R24, R112.reuse, R4, R24 ;  /* 0x000000047018723c */ /* 0x040fe60000041818 */
[----:B------:R-:W3:Y:S03]  /*27b0*/  MUFU.TANH R80, R17 ;  /* 0x0000001100507308 */ /* 0x000ee60000002400 */
[-C--:B------:R-:W-:Y:S07]  /*27c0*/  HMMA.16816.F32.BF16 R28, R112, R6.reuse, R28 ;  /* 0x00000006701c723c */ /* 0x080fee000004181c */
[----:B------:R-:W3:Y:S01]  /*27d0*/  MUFU.TANH R188, R18 ;  /* 0x0000001200bc7308 */ /* 0x000ee20000002400 */
[--C-:B------:R-:W-:Y:S03]  /*27e0*/  FFMA.FTZ R4, R229, UR46, -R8.reuse ;  /* 0x0000002ee5047c23 */ /* 0x100fe60008010808 */
[--C-:B----4-:R-:W-:Y:S01]  /*27f0*/  FFMA.FTZ R0, R2, UR46, -R9.reuse ;  /* 0x0000002e02007c23 */ /* 0x110fe20008010809 */
[C---:B------:R-:W-:Y:S05]  /*2800*/  HMMA.16816.F32.BF16 R32, R104.reuse, R6, R32 ;  /* 0x000000066820723c */ /* 0x040fea0000041820 */
[----:B------:R4:W-:Y:S01]  /*2810*/  MUFU.EX2 R219, R4 ;  /* 0x0000000400db7308 */ /* 0x0009e20000000800 */
[----:B------:R-:W-:Y:S01]  /*2820*/  FMUL.FTZ R20, R20, UR47 ;  /* 0x0000002f14147c20 */ /* 0x000fe20008410000 */
[----:B------:R-:W-:Y:S01]  /*2830*/  FMUL.FTZ R21, R21, UR47 ;  /* 0x0000002f15157c20 */ /* 0x000fe20008410000 */
[----:B------:R-:W-:Y:S03]  /*2840*/  FMUL.FTZ R22, R22, UR47 ;  /* 0x0000002f16167c20 */ /* 0x000fe60008410000 */
[----:B------:R-:W-:Y:S01]  /*2850*/  FMUL.FTZ R23, R23, UR47 ;  /* 0x0000002f17177c20 */ /* 0x000fe20008410000 */
[----:B------:R-:W-:Y:S03]  /*2860*/  FMUL.FTZ R24, R24, UR47 ;  /* 0x0000002f18187c20 */ /* 0x000fe60008410000 */
        /* <DEDUP_REMOVED lines=8> */
[----:B----4-:R-:W-:Y:S01]  /*28f0*/  FFMA.FTZ R4, R228, UR46, -R8 ;  /* 0x0000002ee4047c23 */ /* 0x010fe20008010808 */
[----:B------:R-:W-:Y:S01]  /*2900*/  FMUL.FTZ R31, R31, UR47 ;  /* 0x0000002f1f1f7c20 */ /* 0x000fe20008410000 */
[----:B------:R-:W-:Y:S01]  /*2910*/  FMUL.FTZ R32, R32, UR47 ;  /* 0x0000002f20207c20 */ /* 0x000fe20008410000 */
[----:B------:R-:W-:Y:S01]  /*2920*/  FMUL.FTZ R33, R33, UR47 ;  /* 0x0000002f21217c20 */ /* 0x000fe20008410000 */
[----:B------:R-:W-:Y:S01]  /*2930*/  FMUL.FTZ R34, R34, UR47 ;  /* 0x0000002f22227c20 */ /* 0x000fe20008410000 */
[----:B------:R-:W-:Y:S04]  /*2940*/  FMUL.FTZ R35, R35, UR47 ;  /* 0x0000002f23237c20 */ /* 0x000fe80008410000 */
[----:B------:R4:W-:Y:S01]  /*2950*/  MUFU.EX2 R218, R4 ;  /* 0x0000000400da7308 */ /* 0x0009e20000000800 */
[----:B-1----:R-:W-:Y:S05]  /*2960*/  FMUL.FTZ R0, R129, 1.4426950216293334961 ;  /* 0x3fb8aa3b81007820 */ /* 0x002fea0000410000 */
[----:B------:R-:W-:Y:S04]  /*2970*/  FSEL R0, R0, RZ, P0 ;  /* 0x000000ff00007208 */ /* 0x000fe80000000000 */
[----:B------:R-:W-:Y:S10]  /*2980*/  MUFU.TANH R213, R28 ;  /* 0x0000001c00d57308 */ /* 0x000ff40000002400 */
[----:B------:R-:W-:Y:S01]  /*2990*/  MUFU.TANH R212, R29 ;  /* 0x0000001d00d47308 */ /* 0x000fe20000002400 */
[--C-:B----4-:R-:W-:Y:S09]  /*29a0*/  FFMA.FTZ R4, R250, UR46, -R0.reuse ;  /* 0x0000002efa047c23 */ /* 0x110ff20008010800 */
[----:B------:R1:W-:Y:S10]  /*29b0*/  MUFU.EX2 R246, R4 ;  /* 0x0000000400f67308 */ /* 0x0003f40000000800 */
[----:B------:R-:W-:Y:S10]  /*29c0*/  MUFU.TANH R240, R30 ;  /* 0x0000001e00f07308 */ /* 0x000ff40000002400 */
[----:B------:R-:W-:Y:S01]  /*29d0*/  MUFU.TANH R237, R31 ;  /* 0x0000001f00ed7308 */ /* 0x000fe20000002400 */
[----:B-1----:R-:W-:Y:S09]  /*29e0*/  FFMA.FTZ R4, R249, UR46, -R0 ;  /* 0x0000002ef9047c23 */ /* 0x002ff20008010800 */
[----:B------:R1:W-:Y:S10]  /*29f0*/  MUFU.EX2 R245, R4 ;  /* 0x0000000400f57308 */ /* 0x0003f40000000800 */
[----:B------:R-:W-:Y:S10]  /*2a00*/  MUFU.TANH R77, R32 ;  /* 0x00000020004d7308 */ /* 0x000ff40000002400 */
[----:B------:R-:W-:Y:S01]  /*2a10*/  MUFU.TANH R76, R33 ;  /* 0x00000021004c7308 */ /* 0x000fe20000002400 */
[--C-:B-1----:R-:W-:Y:S09]  /*2a20*/  FFMA.FTZ R4, R81, UR46, -R10.reuse ;  /* 0x0000002e51047c23 */ /* 0x102ff2000801080a */
[----:B------:R3:W-:Y:S10]  /*2a30*/  MUFU.EX2 R152, R4 ;  /* 0x0000000400987308 */ /* 0x0007f40000000800 */
[----:B------:R-:W-:Y:S10]  /*2a40*/  MUFU.TANH R172, R34 ;  /* 0x0000002200ac7308 */ /* 0x000ff40000002400 */
[----:B------:R-:W-:Y:S01]  /*2a50*/  MUFU.TANH R169, R35 ;  /* 0x0000002300a97308 */ /* 0x000fe20000002400 */
[----:B---3--:R-:W-:Y:S09]  /*2a60*/  FFMA.FTZ R4, R80, UR46, -R10 ;  /* 0x0000002e50047c23 */ /* 0x008ff2000801080a */
[----:B------:R1:W-:Y:S10]  /*2a70*/  MUFU.EX2 R151, R4 ;  /* 0x0000000400977308 */ /* 0x0003f40000000800 */
[----:B------:R3:W4:Y:S10]  /*2a80*/  MUFU.TANH R251, R11 ;  /* 0x0000000b00fb7308 */ /* 0x0007340000002400 */
[----:B------:R-:W2:Y:S01]  /*2a90*/  MUFU.TANH R79, R20 ;  /* 0x00000014004f7308 */ /* 0x000ea20000002400 */
[--C-:B-1----:R-:W-:Y:S09]  /*2aa0*/  FFMA.FTZ R4, R188, UR46, -R9.reuse ;  /* 0x0000002ebc047c23 */ /* 0x102ff20008010809 */
[----:B------:R1:W-:Y:S01]  /*2ab0*/  MUFU.EX2 R175, R4 ;  /* 0x0000000400af7308 */ /* 0x0003e20000000800 */
[--C-:B---3--:R-:W-:Y:S09]  /*2ac0*/  FFMA.FTZ R11, R234, UR46, -R8.reuse ;  /* 0x0000002eea0b7c23 */ /* 0x108ff20008010808 */
[----:B------:R3:W-:Y:S10]  /*2ad0*/  MUFU.EX2 R224, R11 ;  /* 0x0000000b00e07308 */ /* 0x0007f40000000800 */
[----:B------:R-:W2:Y:S01]  /*2ae0*/  MUFU.TANH R78, R21 ;  /* 0x00000015004e7308 */ /* 0x000ea20000002400 */
[--C-:B-1----:R-:W-:Y:S09]  /*2af0*/  FFMA.FTZ R4, R187, UR46, -R9.reuse ;  /* 0x0000002ebb047c23 */ /* 0x102ff20008010809 */
[----:B------:R1:W-:Y:S01]  /*2b00*/  MUFU.EX2 R174, R4 ;  /* 0x0000000400ae7308 */ /* 0x0003e20000000800 */
[----:B---3--:R-:W-:Y:S09]  /*2b10*/  FFMA.FTZ R11, R233, UR46, -R8 ;  /* 0x0000002ee90b7c23 */ /* 0x008ff20008010808 */
[----:B------:R3:W-:Y:S10]  /*2b20*/  MUFU.EX2 R223, R11 ;  /* 0x0000000b00df7308 */ /* 0x0007f40000000800 */
[----:B------:R-:W2:Y:S01]  /*2b30*/  MUFU.TANH R182, R22 ;  /* 0x0000001600b67308 */ /* 0x000ea20000002400 */
[----:B-1----:R-:W1:Y:S09]  /*2b40*/  LDSM.16.M88.4 R4, [R117+0x6800] ;  /* 0x006800007504783b */ /* 0x002e720000000200 */
[----:B------:R-:W2:Y:S01]  /*2b50*/  MUFU.TANH R181, R23 ;  /* 0x0000001700b57308 */ /* 0x000ea20000002400 */
[--C-:B---3--:R-:W-:Y:S09]  /*2b60*/  FFMA.FTZ R11, R252, UR46, -R0.reuse ;  /* 0x0000002efc0b7c23 */ /* 0x108ff20008010800 */
[----:B------:R4:W-:Y:S10]  /*2b70*/  MUFU.EX2 R248, R11 ;  /* 0x0000000b00f87308 */ /* 0x0009f40000000800 */
[----:B------:R-:W3:Y:S10]  /*2b80*/  MUFU.TANH R220, R24 ;  /* 0x0000001800dc7308 */ /* 0x000ef40000002400 */
[----:B------:R-:W3:Y:S01]  /*2b90*/  MUFU.TANH R217, R25 ;  /* 0x0000001900d97308 */ /* 0x000ee20000002400 */
[----:B----4-:R-:W-:Y:S09]  /*2ba0*/  FFMA.FTZ R11, R251, UR46, -R0 ;  /* 0x0000002efb0b7c23 */ /* 0x010ff20008010800 */
[----:B------:R2:W-:Y:S01]  /*2bb0*/  MUFU.EX2 R247, R11 ;  /* 0x0000000b00f77308 */ /* 0x0005e20000000800 */
[-C--:B-1----:R-:W-:Y:S06]  /*2bc0*/  HMMA.16816.F32.BF16 R36, R104, R4.reuse, R36 ;  /* 0x000000046824723c */ /* 0x082fec0000041824 */
[C---:B------:R-:W-:Y:S03]  /*2bd0*/  HMMA.16816.F32.BF16 R40, R112.reuse, R4, R40 ;  /* 0x000000047028723c */ /* 0x040fe60000041828 */
[----:B------:R-:W-:Y:S03]  /*2be0*/  MUFU.TANH R244, R26 ;  /* 0x0000001a00f47308 */ /* 0x000fe60000002400 */
[-C--:B------:R-:W-:Y:S07]  /*2bf0*/  HMMA.16816.F32.BF16 R44, R112, R6.reuse, R44 ;  /* 0x00000006702c723c */ /* 0x080fee000004182c */
[----:B------:R-:W-:Y:S01]  /*2c00*/  MUFU.TANH R241, R27 ;  /* 0x0000001b00f17308 */ /* 0x000fe20000002400 */
[----:B------:R-:W-:Y:S01]  /*2c10*/  FFMA.FTZ R4, R213, UR46, -R8 ;  /* 0x0000002ed5047c23 */ /* 0x000fe20008010808 */
[C---:B------:R-:W-:Y:S08]  /*2c20*/  HMMA.16816.F32.BF16 R48, R104.reuse, R6, R48 ;  /* 0x000000066830723c */ /* 0x040ff00000041830 */
[----:B------:R1:W-:Y:S03]  /*2c30*/  MUFU.EX2 R194, R4 ;  /* 0x0000000400c27308 */ /* 0x0003e60000000800 */
[----:B--2---:R-:W-:Y:S01]  /*2c40*/  FFMA.FTZ R11, R79, UR46, -R10 ;  /* 0x0000002e4f0b7c23 */ /* 0x004fe2000801080a */
[----:B------:R-:W-:Y:S01]  /*2c50*/  FMUL.FTZ R36, R36, UR47 ;  /* 0x0000002f24247c20 */ /* 0x000fe20008410000 */
[----:B------:R-:W-:Y:S01]  /*2c60*/  FMUL.FTZ R37, R37, UR47 ;  /* 0x0000002f25257c20 */ /* 0x000fe20008410000 */
[----:B------:R-:W-:Y:S01]  /*2c70*/  FMUL.FTZ R38, R38, UR47 ;  /* 0x0000002f26267c20 */ /* 0x000fe20008410000 */
[----:B------:R-:W-:Y:S03]  /*2c80*/  FMUL.FTZ R39, R39, UR47 ;  /* 0x0000002f27277c20 */ /* 0x000fe60008410000 */
[----:B------:R2:W-:Y:S01]  /*2c90*/  MUFU.TANH R75, R36 ;  /* 0x00000024004b7308 */ /* 0x0005e20000002400 */
[----:B------:R-:W-:Y:S01]  /*2ca0*/  FMUL.FTZ R40, R40, UR47 ;  /* 0x0000002f28287c20 */ /* 0x000fe20008410000 */
[----:B------:R-:W-:Y:S01]  /*2cb0*/  FMUL.FTZ R41, R41, UR47 ;  /* 0x0000002f29297c20 */ /* 0x000fe20008410000 */
[----:B------:R-:W-:Y:S01]  /*2cc0*/  FMUL.FTZ R42, R42, UR47 ;  /* 0x0000002f2a2a7c20 */ /* 0x000fe20008410000 */
[----:B------:R-:W-:Y:S01]  /*2cd0*/  FMUL.FTZ R43, R43, UR47 ;  /* 0x0000002f2b2b7c20 */ /* 0x000fe20008410000 */
[----:B------:R-:W-:Y:S01]  /*2ce0*/  FMUL.FTZ R44, R44, UR47 ;  /* 0x0000002f2c2c7c20 */ /* 0x000fe20008410000 */
[----:B------:R-:W-:Y:S01]  /*2cf0*/  FMUL.FTZ R45, R45, UR47 ;  /* 0x0000002f2d2d7c20 */ /* 0x000fe20008410000 */
[----:B------:R-:W-:Y:S03]  /*2d00*/  FMUL.FTZ R46, R46, UR47 ;  /* 0x0000002f2e2e7c20 */ /* 0x000fe60008410000 */
[----:B------:R4:W-:Y:S01]  /*2d10*/  MUFU.EX2 R148, R11 ;  /* 0x0000000b00947308 */ /* 0x0009e20000000800 */
[----:B-1----:R-:W-:Y:S01]  /*2d20*/  FFMA.FTZ R4, R212, UR46, -R8 ;  /* 0x0000002ed4047c23 */ /* 0x002fe20008010808 */
[----:B------:R-:W-:Y:S01]  /*2d30*/  FMUL.FTZ R47, R47, UR47 ;  /* 0x0000002f2f2f7c20 */ /* 0x000fe20008410000 */
[----:B------:R-:W-:Y:S01]  /*2d40*/  FMUL.FTZ R48, R48, UR47 ;  /* 0x0000002f30307c20 */ /* 0x000fe20008410000 */
[----:B------:R-:W-:Y:S01]  /*2d50*/  FMUL.FTZ R49, R49, UR47 ;  /* 0x0000002f31317c20 */ /* 0x000fe20008410000 */
[----:B------:R-:W-:Y:S01]  /*2d60*/  FMUL.FTZ R50, R50, UR47 ;  /* 0x0000002f32327c20 */ /* 0x000fe20008410000 */
[----:B------:R-:W-:Y:S04]  /*2d70*/  FMUL.FTZ R51, R51, UR47 ;  /* 0x0000002f33337c20 */ /* 0x000fe80008410000 */
[----:B------:R1:W-:Y:S01]  /*2d80*/  MUFU.TANH R74, R37 ;  /* 0x00000025004a7308 */ /* 0x0003e20000002400 */
[----:B--2---:R-:W-:Y:S09]  /*2d90*/  IADD3 R36, P0, R13, UR8, RZ ;  /* 0x000000080d247c10 */ /* 0x004ff2000ff1e0ff */
[----:B------:R2:W-:Y:S01]  /*2da0*/  MUFU.EX2 R193, R4 ;  /* 0x0000000400c17308 */ /* 0x0005e20000000800 */
[----:B----4-:R-:W-:Y:S09]  /*2db0*/  FFMA.FTZ R11, R78, UR46, -R10 ;  /* 0x0000002e4e0b7c23 */ /* 0x010ff2000801080a */
[----:B------:R-:W4:Y:S01]  /*2dc0*/  MUFU.TANH R192, R44 ;  /* 0x0000002c00c07308 */ /* 0x000f220000002400 */
[----:B-1----:R-:W-:Y:S09]  /*2dd0*/  IADD3.X R37, R12, UR9, RZ, P0, !PT ;  /* 0x000000090c257c10 */ /* 0x002ff200087fe4ff */
[----:B------:R-:W1:Y:S01]  /*2de0*/  MUFU.TANH R191, R45 ;  /* 0x0000002d00bf7308 */ /* 0x000e620000002400 */
[--C-:B--2---:R-:W-:Y:S09]  /*2df0*/  FFMA.FTZ R4, R240, UR46, -R0.reuse ;  /* 0x0000002ef0047c23 */ /* 0x104ff20008010800 */
[----:B------:R2:W-:Y:S10]  /*2e00*/  MUFU.EX2 R232, R4 ;  /* 0x0000000400e87308 */ /* 0x0005f40000000800 */
[----:B------:R-:W1:Y:S10]  /*2e10*/  MUFU.TANH R226, R46 ;  /* 0x0000002e00e27308 */ /* 0x000e740000002400 */
[----:B------:R-:W1:Y:S01]  /*2e20*/  MUFU.TANH R225, R47 ;  /* 0x0000002f00e17308 */ /* 0x000e620000002400 */
[----:B--2---:R-:W-:Y:S09]  /*2e30*/  FFMA.FTZ R4, R237, UR46, -R0 ;  /* 0x0000002eed047c23 */ /* 0x004ff20008010800 */
[----:B------:R2:W-:Y:S10]  /*2e40*/  MUFU.EX2 R231, R4 ;  /* 0x0000000400e77308 */ /* 0x0005f40000000800 */
[----:B------:R-:W1:Y:S10]  /*2e50*/  MUFU.TANH R73, R48 ;  /* 0x0000003000497308 */ /* 0x000e740000002400 */
[----:B------:R-:W1:Y:S01]  /*2e60*/  MUFU.TANH R72, R49 ;  /* 0x0000003100487308 */ /* 0x000e620000002400 */
[--C-:B--2---:R-:W-:Y:S09]  /*2e70*/  FFMA.FTZ R4, R77, UR46, -R10.reuse ;  /* 0x0000002e4d047c23 */ /* 0x104ff2000801080a */
[----:B------:R2:W-:Y:S10]  /*2e80*/  MUFU.EX2 R142, R4 ;  /* 0x00000004008e7308 */ /* 0x0005f40000000800 */
[----:B------:R-:W1:Y:S10]  /*2e90*/  MUFU.TANH R156, R50 ;  /* 0x00000032009c7308 */ /* 0x000e740000002400 */
[----:B------:R-:W1:Y:S01]  /*2ea0*/  MUFU.TANH R154, R51 ;  /* 0x00000033009a7308 */ /* 0x000e620000002400 */
[----:B--2---:R-:W-:Y:S09]  /*2eb0*/  FFMA.FTZ R4, R76, UR46, -R10 ;  /* 0x0000002e4c047c23 */ /* 0x004ff2000801080a */
[----:B------:R2:W-:Y:S10]  /*2ec0*/  MUFU.EX2 R141, R4 ;  /* 0x00000004008d7308 */ /* 0x0005f40000000800 */
[----:B------:R3:W-:Y:S10]  /*2ed0*/  MUFU.EX2 R147, R11 ;  /* 0x0000000b00937308 */ /* 0x0007f40000000800 */
[----:B------:R-:W1:Y:S01]  /*2ee0*/  MUFU.TANH R168, R38 ;  /* 0x0000002600a87308 */ /* 0x000e620000002400 */
[--C-:B--2---:R-:W-:Y:S09]  /*2ef0*/  FFMA.FTZ R4, R172, UR46, -R9.reuse ;  /* 0x0000002eac047c23 */ /* 0x104ff20008010809 */
[----:B------:R2:W-:Y:S01]  /*2f00*/  MUFU.EX2 R162, R4 ;  /* 0x0000000400a27308 */ /* 0x0005e20000000800 */
[--C-:B---3--:R-:W-:Y:S09]  /*2f10*/  FFMA.FTZ R11, R182, UR46, -R9.reuse ;  /* 0x0000002eb60b7c23 */ /* 0x108ff20008010809 */
[----:B------:R3:W-:Y:S10]  /*2f20*/  MUFU.EX2 R171, R11 ;  /* 0x0000000b00ab7308 */ /* 0x0007f40000000800 */
[----:B------:R-:W-:Y:S01]  /*2f30*/  MUFU.TANH R167, R39 ;  /* 0x0000002700a77308 */ /* 0x000fe20000002400 */
[--C-:B--2---:R-:W-:Y:S09]  /*2f40*/  FFMA.FTZ R4, R169, UR46, -R9.reuse ;  /* 0x0000002ea9047c23 */ /* 0x104ff20008010809 */
[----:B------:R2:W-:Y:S01]  /*2f50*/  MUFU.EX2 R161, R4 ;  /* 0x0000000400a17308 */ /* 0x0005e20000000800 */
[--C-:B---3--:R-:W-:Y:S09]  /*2f60*/  FFMA.FTZ R11, R181, UR46, -R9.reuse ;  /* 0x0000002eb50b7c23 */ /* 0x108ff20008010809 */
[----:B------:R3:W-:Y:S10]  /*2f70*/  MUFU.EX2 R170, R11 ;  /* 0x0000000b00aa7308 */ /* 0x0007f40000000800 */
[----:B------:R-:W-:Y:S01]  /*2f80*/  MUFU.TANH R198, R40 ;  /* 0x0000002800c67308 */ /* 0x000fe20000002400 */
[----:B--2---:R-:W2:Y:S09]  /*2f90*/  LDSM.16.M88.4 R4, [R117+0x6c00] ;  /* 0x006c00007504783b */ /* 0x004eb20000000200 */
[----:B------:R-:W-:Y:S01]  /*2fa0*/  MUFU.TANH R195, R41 ;  /* 0x0000002900c37308 */ /* 0x000fe20000002400 */
[--C-:B---3--:R-:W-:Y:S09]  /*2fb0*/  FFMA.FTZ R11, R220, UR46, -R8.reuse ;  /* 0x0000002edc0b7c23 */ /* 0x108ff20008010808 */
[----:B------:R3:W-:Y:S10]  /*2fc0*/  MUFU.EX2 R200, R11 ;  /* 0x0000000b00c87308 */ /* 0x0007f40000000800 */
[----:B------:R-:W-:Y:S10]  /*2fd0*/  MUFU.TANH R230, R42 ;  /* 0x0000002a00e67308 */ /* 0x000ff40000002400 */
[----:B------:R-:W-:Y:S01]  /*2fe0*/  MUFU.TANH R227, R43 ;  /* 0x0000002b00e37308 */ /* 0x000fe20000002400 */
[--C-:B---3--:R-:W-:Y:S09]  /*2ff0*/  FFMA.FTZ R11, R217, UR46, -R8.reuse ;  /* 0x0000002ed90b7c23 */ /* 0x108ff20008010808 */
[----:B------:R3:W-:Y:S01]  /*3000*/  MUFU.EX2 R199, R11 ;  /* 0x0000000b00c77308 */ /* 0x0007e20000000800 */
[-C--:B--2---:R-:W-:Y:S06]  /*3010*/  HMMA.16816.F32.BF16 R52, R104, R4.reuse, R52 ;  /* 0x000000046834723c */ /* 0x084fec0000041834 */
[C---:B------:R-:W-:Y:S06]  /*3020*/  HMMA.16816.F32.BF16 R56, R112.reuse, R4, R56 ;  /* 0x000000047038723c */ /* 0x040fec0000041838 */
[-C--:B------:R-:W-:Y:S01]  /*3030*/  HMMA.16816.F32.BF16 R60, R112, R6.reuse, R60 ;  /* 0x00000006703c723c */ /* 0x080fe2000004183c */
[----:B------:R-:W2:Y:S04]  /*3040*/  LDG.E R115, desc[UR20][R36.64] ;  /* 0x0000001424737981 */ /* 0x000ea8000c1e1900 */
[----:B----4-:R-:W-:Y:S01]  /*3050*/  FFMA.FTZ R4, R192, UR46, -R8 ;  /* 0x0000002ec0047c23 */ /* 0x010fe20008010808 */
[----:B------:R-:W4:Y:S01]  /*3060*/  LDG.E R114, desc[UR20][R36.64+0x20] ;  /* 0x0000201424727981 */ /* 0x000f22000c1e1900 */
[----:B------:R-:W-:Y:S02]  /*3070*/  HMMA.16816.F32.BF16 R64, R104, R6, R64 ;  /* 0x000000066840723c */ /* 0x000fe40000041840 */
[----:B------:R1:W-:Y:S01]  /*3080*/  MUFU.EX2 R178, R4 ;  /* 0x0000000400b27308 */ /* 0x0003e20000000800 */
[----:B------:R-:W5:Y:S01]  /*3090*/  LDG.E R113, desc[UR20][R36.64+0x100] ;  /* 0x0001001424717981 */ /* 0x000f62000c1e1900 */
[----:B---3--:R-:W-:Y:S01]  /*30a0*/  FFMA.FTZ R11, R244, UR46, -R0 ;  /* 0x0000002ef40b7c23 */ /* 0x008fe20008010800 */
[----:B------:R-:W-:Y:S01]  /*30b0*/  FMUL.FTZ R52, R52, UR47 ;  /* 0x0000002f34347c20 */ /* 0x000fe20008410000 */
[----:B------:R-:W-:Y:S01]  /*30c0*/  F2FP.BF16.F32.PACK_AB R5, R151, R152 ;  /* 0x000000989705723e */ /* 0x000fe200000010ff */
[----:B------:R3:W5:Y:S01]  /*30d0*/  LDG.E R112, desc[UR20][R36.64+0x120] ;  /* 0x0001201424707981 */ /* 0x000762000c1e1900 */
[----:B------:R-:W-:Y:S04]  /*30e0*/  F2FP.BF16.F32.PACK_AB R6, R189, R190 ;  /* 0x000000bebd06723e */ /* 0x000fe800000010ff */
[----:B------:R-:W3:Y:S01]  /*30f0*/  MUFU.TANH R71, R52 ;  /* 0x0000003400477308 */ /* 0x000ee20000002400 */
[----:B------:R-:W-:Y:S01]  /*3100*/  FMUL.FTZ R53, R53, UR47 ;  /* 0x0000002f35357c20 */ /* 0x000fe20008410000 */
[----:B------:R-:W-:Y:S01]  /*3110*/  F2FP.BF16.F32.PACK_AB R7, R159, R160 ;  /* 0x000000a09f07723e */ /* 0x000fe200000010ff */
[----:B------:R3:W-:Y:S01]  /*3120*/  STS [R207+0x12400], R6 ;  /* 0x01240006cf007388 */ /* 0x0007e20000000800 */
[----:B------:R-:W-:Y:S01]  /*3130*/  FMUL.FTZ R54, R54, UR47 ;  /* 0x0000002f36367c20 */ /* 0x000fe20008410000 */
[----:B------:R-:W-:Y:S01]  /*3140*/  FMUL.FTZ R55, R55, UR47 ;  /* 0x0000002f37377c20 */ /* 0x000fe20008410000 */
[----:B------:R-:W-:Y:S01]  /*3150*/  FMUL.FTZ R56, R56, UR47 ;  /* 0x0000002f38387c20 */ /* 0x000fe20008410000 */
[----:B------:R3:W-:Y:S03]  /*3160*/  STS [R207+0x12000], R7 ;  /* 0x01200007cf007388 */ /* 0x0007e60000000800 */
[----:B------:R-:W3:Y:S01]  /*3170*/  MUFU.TANH R70, R53 ;  /* 0x0000003500467308 */ /* 0x000ee20000002400 */
[----:B-1----:R-:W-:Y:S01]  /*3180*/  FFMA.FTZ R4, R191, UR46, -R8 ;  /* 0x0000002ebf047c23 */ /* 0x002fe20008010808 */
[----:B------:R-:W-:Y:S01]  /*3190*/  FMUL.FTZ R60, R60, UR47 ;  /* 0x0000002f3c3c7c20 */ /* 0x000fe20008410000 */
[----:B------:R1:W-:Y:S01]  /*31a0*/  STS [R206+0x12000], R5 ;  /* 0x01200005ce007388 */ /* 0x0003e20000000800 */
[----:B------:R-:W-:Y:S01]  /*31b0*/  FMUL.FTZ R61, R61, UR47 ;  /* 0x0000002f3d3d7c20 */ /* 0x000fe20008410000 */
[----:B------:R-:W-:Y:S01]  /*31c0*/  FMUL.FTZ R62, R62, UR47 ;  /* 0x0000002f3e3e7c20 */ /* 0x000fe20008410000 */
        /* <DEDUP_REMOVED lines=9> */
[----:B------:R-:W2:Y:S01]  /*3260*/  MUFU.TANH R155, R54 ;  /* 0x00000036009b7308 */ /* 0x000ea20000002400 */
[----:B---3--:R-:W-:Y:S09]  /*3270*/  F2FP.BF16.F32.PACK_AB R6, R223, R224 ;  /* 0x000000e0df06723e */ /* 0x008ff200000010ff */
[----:B------:R-:W3:Y:S01]  /*3280*/  MUFU.TANH R153, R55 ;  /* 0x0000003700997308 */ /* 0x000ee20000002400 */
[--C-:B-1----:R-:W-:Y:S01]  /*3290*/  FFMA.FTZ R4, R226, UR46, -R0.reuse ;  /* 0x0000002ee2047c23 */ /* 0x102fe20008010800 */
[----:B------:R-:W-:Y:S02]  /*32a0*/  F2FP.BF16.F32.PACK_AB R7, R245, R246 ;  /* 0x000000f6f507723e */ /* 0x000fe400000010ff */
[----:B------:R-:W-:Y:S06]  /*32b0*/  F2FP.BF16.F32.PACK_AB R5, R247, R248 ;  /* 0x000000f8f705723e */ /* 0x000fec00000010ff */
[----:B------:R1:W-:Y:S10]  /*32c0*/  MUFU.EX2 R216, R4 ;  /* 0x0000000400d87308 */ /* 0x0003f40000000800 */
[----:B------:R-:W3:Y:S10]  /*32d0*/  MUFU.TANH R179, R56 ;  /* 0x0000003800b37308 */ /* 0x000ef40000002400 */
[----:B------:R-:W3:Y:S01]  /*32e0*/  MUFU.TANH R180, R57 ;  /* 0x0000003900b47308 */ /* 0x000ee20000002400 */
[----:B-1----:R-:W-:Y:S09]  /*32f0*/  FFMA.FTZ R4, R225, UR46, -R0 ;  /* 0x0000002ee1047c23 */ /* 0x002ff20008010800 */
[----:B------:R1:W-:Y:S10]  /*3300*/  MUFU.EX2 R215, R4 ;  /* 0x0000000400d77308 */ /* 0x0003f40000000800 */
[----:B------:R-:W-:Y:S10]  /*3310*/  MUFU.TANH R214, R58 ;  /* 0x0000003a00d67308 */ /* 0x000ff40000002400 */
[----:B------:R3:W-:Y:S01]  /*3320*/  MUFU.EX2 R236, R11 ;  /* 0x0000000b00ec7308 */ /* 0x0007e20000000800 */
[----:B-1----:R-:W-:Y:S09]  /*3330*/  FFMA.FTZ R4, R73, UR46, -R10 ;  /* 0x0000002e49047c23 */ /* 0x002ff2000801080a */
[----:B------:R1:W-:Y:S10]  /*3340*/  MUFU.EX2 R136, R4 ;  /* 0x0000000400887308 */ /* 0x0003f40000000800 */
[----:B------:R-:W-:Y:S01]  /*3350*/  MUFU.TANH R211, R59 ;  /* 0x0000003b00d37308 */ /* 0x000fe20000002400 */
[----:B---3--:R-:W-:Y:S09]  /*3360*/  FFMA.FTZ R11, R241, UR46, -R0 ;  /* 0x0000002ef10b7c23 */ /* 0x008ff20008010800 */
[----:B------:R3:W-:Y:S01]  /*3370*/  MUFU.EX2 R235, R11 ;  /* 0x0000000b00eb7308 */ /* 0x0007e20000000800 */
[--C-:B-1----:R-:W-:Y:S09]  /*3380*/  FFMA.FTZ R4, R72, UR46, -R10.reuse ;  /* 0x0000002e48047c23 */ /* 0x102ff2000801080a */
[----:B------:R1:W-:Y:S10]  /*3390*/  MUFU.EX2 R135, R4 ;  /* 0x0000000400877308 */ /* 0x0003f40000000800 */
[----:B------:R-:W-:Y:S01]  /*33a0*/  MUFU.TANH R69, R64 ;  /* 0x0000004000457308 */ /* 0x000fe20000002400 */
[--C-:B---3--:R-:W-:Y:S09]  /*33b0*/  FFMA.FTZ R11, R75, UR46, -R10.reuse ;  /* 0x0000002e4b0b7c23 */ /* 0x108ff2000801080a */
        /* <DEDUP_REMOVED lines=8> */
[----:B------:R-:W4:Y:S01]  /*3440*/  MUFU.TANH R173, R60 ;  /* 0x0000003c00ad7308 */ /* 0x000f220000002400 */
[--C-:B---3--:R-:W-:Y:S09]  /*3450*/  FFMA.FTZ R11, R168, UR46, -R9.reuse ;  /* 0x0000002ea80b7c23 */ /* 0x108ff20008010809 */
[----:B------:R3:W-:Y:S01]  /*3460*/  MUFU.EX2 R158, R11 ;  /* 0x0000000b009e7308 */ /* 0x0007e20000000800 */
[--C-:B-1----:R-:W-:Y:S09]  /*3470*/  FFMA.FTZ R4, R71, UR46, -R10.reuse ;  /* 0x0000002e47047c23 */ /* 0x102ff2000801080a */
[----:B------:R1:W-:Y:S10]  /*3480*/  MUFU.EX2 R134, R4 ;  /* 0x0000000400867308 */ /* 0x0003f40000000800 */
[----:B------:R-:W4:Y:S01]  /*3490*/  MUFU.TANH R176, R61 ;  /* 0x0000003d00b07308 */ /* 0x000f220000002400 */
[--C-:B---3--:R-:W-:Y:S09]  /*34a0*/  FFMA.FTZ R11, R167, UR46, -R9.reuse ;  /* 0x0000002ea70b7c23 */ /* 0x108ff20008010809 */
[----:B------:R3:W-:Y:S01]  /*34b0*/  MUFU.EX2 R157, R11 ;  /* 0x0000000b009d7308 */ /* 0x0007e20000000800 */
[----:B-1----:R-:W-:Y:S09]  /*34c0*/  FFMA.FTZ R4, R70, UR46, -R10 ;  /* 0x0000002e46047c23 */ /* 0x002ff2000801080a */
[----:B------:R2:W-:Y:S10]  /*34d0*/  MUFU.EX2 R133, R4 ;  /* 0x0000000400857308 */ /* 0x0005f40000000800 */
[----:B------:R-:W-:Y:S01]  /*34e0*/  MUFU.TANH R68, R65 ;  /* 0x0000004100447308 */ /* 0x000fe20000002400 */
[--C-:B---3--:R-:W-:Y:S09]  /*34f0*/  FFMA.FTZ R11, R198, UR46, -R8.reuse ;  /* 0x0000002ec60b7c23 */ /* 0x108ff20008010808 */
[----:B------:R1:W-:Y:S01]  /*3500*/  MUFU.EX2 R184, R11 ;  /* 0x0000000b00b87308 */ /* 0x0003e20000000800 */
[--C-:B--2---:R-:W-:Y:S09]  /*3510*/  FFMA.FTZ R4, R155, UR46, -R9.reuse ;  /* 0x0000002e9b047c23 */ /* 0x104ff20008010809 */
[----:B------:R2:W-:Y:S10]  /*3520*/  MUFU.EX2 R145, R4 ;  /* 0x0000000400917308 */ /* 0x0005f40000000800 */
[----:B------:R-:W3:Y:S01]  /*3530*/  MUFU.TANH R209, R62 ;  /* 0x0000003e00d17308 */ /* 0x000ee20000002400 */
[----:B-1----:R-:W-:Y:S09]  /*3540*/  FFMA.FTZ R11, R195, UR46, -R8 ;  /* 0x0000002ec30b7c23 */ /* 0x002ff20008010808 */
[----:B------:R1:W-:Y:S01]  /*3550*/  MUFU.EX2 R183, R11 ;  /* 0x0000000b00b77308 */ /* 0x0003e20000000800 */
[--C-:B--2---:R-:W-:Y:S09]  /*3560*/  FFMA.FTZ R4, R153, UR46, -R9.reuse ;  /* 0x0000002e99047c23 */ /* 0x104ff20008010809 */
[----:B------:R2:W-:Y:S10]  /*3570*/  MUFU.EX2 R144, R4 ;  /* 0x0000000400907308 */ /* 0x0005f40000000800 */
[----:B------:R-:W3:Y:S01]  /*3580*/  MUFU.TANH R210, R63 ;  /* 0x0000003f00d27308 */ /* 0x000ee20000002400 */
[----:B-1----:R-:W-:Y:S09]  /*3590*/  FFMA.FTZ R11, R230, UR46, -R0 ;  /* 0x0000002ee60b7c23 */ /* 0x002ff20008010800 */
[----:B------:R1:W-:Y:S01]  /*35a0*/  MUFU.EX2 R222, R11 ;  /* 0x0000000b00de7308 */ /* 0x0003e20000000800 */
[----:B--2---:R-:W-:Y:S09]  /*35b0*/  FFMA.FTZ R4, R179, UR46, -R8 ;  /* 0x0000002eb3047c23 */ /* 0x004ff20008010808 */
[----:B------:R2:W-:Y:S10]  /*35c0*/  MUFU.EX2 R166, R4 ;  /* 0x0000000400a67308 */ /* 0x0005f40000000800 */
[----:B------:R-:W3:Y:S01]  /*35d0*/  MUFU.TANH R146, R67 ;  /* 0x0000004300927308 */ /* 0x000ee20000002400 */
[----:B-1----:R-:W-:Y:S09]  /*35e0*/  FFMA.FTZ R11, R227, UR46, -R0 ;  /* 0x0000002ee30b7c23 */ /* 0x002ff20008010800 */
[----:B------:R4:W-:Y:S01]  /*35f0*/  MUFU.EX2 R221, R11 ;  /* 0x0000000b00dd7308 */ /* 0x0009e20000000800 */
[--C-:B--2---:R-:W-:Y:S09]  /*3600*/  FFMA.FTZ R4, R180, UR46, -R8.reuse ;  /* 0x0000002eb4047c23 */ /* 0x104ff20008010808 */
[----:B------:R1:W-:Y:S01]  /*3610*/  MUFU.EX2 R165, R4 ;  /* 0x0000000400a57308 */ /* 0x0003e20000000800 */
[--C-:B----4-:R-:W-:Y:S01]  /*3620*/  FFMA.FTZ R11, R173, UR46, -R8.reuse ;  /* 0x0000002ead0b7c23 */ /* 0x110fe20008010808 */
[----:B------:R-:W-:Y:S08]  /*3630*/  FFMA.FTZ R8, R176, UR46, -R8 ;  /* 0x0000002eb0087c23 */ /* 0x000ff00008010808 */
[----:B------:R-:W-:Y:S01]  /*3640*/  MUFU.EX2 R164, R11 ;  /* 0x0000000b00a47308 */ /* 0x000fe20000000800 */
[--C-:B-1----:R-:W-:Y:S09]  /*3650*/  FFMA.FTZ R4, R214, UR46, -R0.reuse ;  /* 0x0000002ed6047c23 */ /* 0x102ff20008010800 */
[----:B------:R1:W-:Y:S10]  /*3660*/  MUFU.EX2 R197, R4 ;  /* 0x0000000400c57308 */ /* 0x0003f40000000800 */
[----:B------:R3:W-:Y:S01]  /*3670*/  MUFU.EX2 R163, R8 ;  /* 0x0000000800a37308 */ /* 0x0007e20000000800 */
[--C-:B-1----:R-:W-:Y:S09]  /*3680*/  FFMA.FTZ R4, R211, UR46, -R0.reuse ;  /* 0x0000002ed3047c23 */ /* 0x102ff20008010800 */
[----:B------:R1:W-:Y:S01]  /*3690*/  MUFU.EX2 R196, R4 ;  /* 0x0000000400c47308 */ /* 0x0003e20000000800 */
[--C-:B---3--:R-:W-:Y:S01]  /*36a0*/  FFMA.FTZ R8, R209, UR46, -R0.reuse ;  /* 0x0000002ed1087c23 */ /* 0x108fe20008010800 */
[----:B------:R-:W-:Y:S08]  /*36b0*/  FFMA.FTZ R0, R210, UR46, -R0 ;  /* 0x0000002ed2007c23 */ /* 0x000ff00008010800 */
[----:B------:R-:W-:Y:S10]  /*36c0*/  MUFU.EX2 R186, R8 ;  /* 0x0000000800ba7308 */ /* 0x000ff40000000800 */
[----:B------:R-:W-:Y:S01]  /*36d0*/  MUFU.EX2 R185, R0 ;  /* 0x0000000000b97308 */ /* 0x000fe20000000800 */
[----:B-1----:R-:W-:Y:S05]  /*36e0*/  F2FP.BF16.F32.PACK_AB R4, R174, R175 ;  /* 0x000000afae04723e */ /* 0x002fea00000010ff */
[----:B------:R1:W-:Y:S04]  /*36f0*/  STS [R206+0x12400], R4 ;  /* 0x01240004ce007388 */ /* 0x0003e80000000800 */
[----:B------:R2:W-:Y:S04]  /*3700*/  STS [R207+0x14000], R6 ;  /* 0x01400006cf007388 */ /* 0x0005e80000000800 */
[----:B------:R3:W-:Y:S04]  /*3710*/  STS [R207+0x14400], R5 ;  /* 0x01440005cf007388 */ /* 0x0007e80000000800 */
[----:B------:R4:W-:Y:S01]  /*3720*/  STS [R206+0x14400], R7 ;  /* 0x01440007ce007388 */ /* 0x0009e20000000800 */
[----:B-1----:R-:W-:Y:S01]  /*3730*/  F2FP.BF16.F32.PACK_AB R4, R218, R219 ;  /* 0x000000dbda04723e */ /* 0x002fe200000010ff */
[--C-:B--2---:R-:W-:Y:S04]  /*3740*/  FFMA.FTZ R6, R69, UR46, -R10.reuse ;  /* 0x0000002e45067c23 */ /* 0x104fe8000801080a */
[----:B------:R1:W-:Y:S01]  /*3750*/  STS [R206+0x14000], R4 ;  /* 0x01400004ce007388 */ /* 0x0003e20000000800 */
[----:B------:R-:W-:Y:S01]  /*3760*/  FFMA.FTZ R10, R68, UR46, -R10 ;  /* 0x0000002e440a7c23 */ /* 0x000fe2000801080a */
[----:B------:R2:W-:Y:S01]  /*3770*/  MUFU.EX2 R132, R6 ;  /* 0x0000000600847308 */ /* 0x0005e20000000800 */
[----:B---3--:R-:W-:Y:S02]  /*3780*/  F2FP.BF16.F32.PACK_AB R5, R170, R171 ;  /* 0x000000abaa05723e */ /* 0x008fe400000010ff */
[----:B----4-:R-:W-:Y:S03]  /*3790*/  F2FP.BF16.F32.PACK_AB R7, R199, R200 ;  /* 0x000000c8c707723e */ /* 0x010fe600000010ff */
[----:B------:R3:W-:Y:S04]  /*37a0*/  STS [R208+0x12400], R5 ;  /* 0x01240005d0007388 */ /* 0x0007e80000000800 */
[----:B------:R-:W-:Y:S01]  /*37b0*/  MUFU.EX2 R129, R10 ;  /* 0x0000000a00817308 */ /* 0x000fe20000000800 */
[----:B--2---:R-:W-:Y:S05]  /*37c0*/  F2FP.BF16.F32.PACK_AB R6, R147, R148 ;  /* 0x000000949306723e */ /* 0x004fea00000010ff */
[----:B------:R2:W-:Y:S01]  /*37d0*/  STS [R208+0x12000], R6 ;  /* 0x01200006d0007388 */ /* 0x0005e20000000800 */
[----:B-1----:R-:W-:Y:S05]  /*37e0*/  F2FP.BF16.F32.PACK_AB R4, R141, R142 ;  /* 0x0000008e8d04723e */ /* 0x002fea00000010ff */
[----:B------:R1:W-:Y:S01]  /*37f0*/  STS [R205+0x12000], R4 ;  /* 0x01200004cd007388 */ /* 0x0003e20000000800 */
[----:B---3--:R-:W-:Y:S05]  /*3800*/  F2FP.BF16.F32.PACK_AB R5, R161, R162 ;  /* 0x000000a2a105723e */ /* 0x008fea00000010ff */
[----:B------:R3:W-:Y:S04]  /*3810*/  STS [R205+0x12400], R5 ;  /* 0x01240005cd007388 */ /* 0x0007e80000000800 */
[----:B------:R4:W-:Y:S01]  /*3820*/  STS [R208+0x14000], R7 ;  /* 0x01400007d0007388 */ /* 0x0009e20000000800 */
[----:B--2---:R-:W-:Y:S05]  /*3830*/  F2FP.BF16.F32.PACK_AB R6, R235, R236 ;  /* 0x000000eceb06723e */ /* 0x004fea00000010ff */
[----:B------:R2:W-:Y:S01]  /*3840*/  STS [R208+0x14400], R6 ;  /* 0x01440006d0007388 */ /* 0x0005e20000000800 */
[--C-:B-1----:R-:W-:Y:S01]  /*3850*/  FFMA.FTZ R4, R143, UR46, -R9.reuse ;  /* 0x0000002e8f047c23 */ /* 0x102fe20008010809 */
[----:B------:R-:W-:Y:S03]  /*3860*/  FFMA.FTZ R9, R146, UR46, -R9 ;  /* 0x0000002e92097c23 */ /* 0x000fe60008010809 */
[----:B------:R1:W-:Y:S01]  /*3870*/  MUFU.EX2 R140, R4 ;  /* 0x00000004008c7308 */ /* 0x0003e20000000800 */
[----:B---3--:R-:W-:Y:S02]  /*3880*/  F2FP.BF16.F32.PACK_AB R5, R157, R158 ;  /* 0x0000009e9d05723e */ /* 0x008fe400000010ff */
[----:B----4-:R-:W-:Y:S07]  /*3890*/  F2FP.BF16.F32.PACK_AB R7, R231, R232 ;  /* 0x000000e8e707723e */ /* 0x010fee00000010ff */
[----:B------:R-:W3:Y:S01]  /*38a0*/  MUFU.EX2 R139, R9 ;  /* 0x00000009008b7308 */ /* 0x000ee20000000800 */
[----:B------:R4:W-:Y:S01]  /*38b0*/  STS [R205+0x14400], R7 ;  /* 0x01440007cd007388 */ /* 0x0009e20000000800 */
[----:B-1----:R-:W-:Y:S02]  /*38c0*/  F2FP.BF16.F32.PACK_AB R4, R193, R194 ;  /* 0x000000c2c104723e */ /* 0x002fe400000010ff */
[----:B--2---:R-:W-:Y:S03]  /*38d0*/  F2FP.BF16.F32.PACK_AB R6, R137, R138 ;  /* 0x0000008a8906723e */ /* 0x004fe600000010ff */
[----:B------:R1:W-:Y:S04]  /*38e0*/  STS [R205+0x14000], R4 ;  /* 0x01400004cd007388 */ /* 0x0003e80000000800 */
[----:B------:R2:W-:Y:S01]  /*38f0*/  STS [R202+0x12000], R6 ;  /* 0x01200006ca007388 */ /* 0x0005e20000000800 */
[----:B---3--:R-:W-:Y:S03]  /*3900*/  F2FP.BF16.F32.PACK_AB R0, R139, R140 ;  /* 0x0000008c8b00723e */ /* 0x008fe600000010ff */
[----:B------:R3:W-:Y:S01]  /*3910*/  STS [R202+0x12400], R5 ;  /* 0x01240005ca007388 */ /* 0x0007e20000000800 */
[----:B----4-:R-:W-:Y:S02]  /*3920*/  F2FP.BF16.F32.PACK_AB R7, R183, R184 ;  /* 0x000000b8b707723e */ /* 0x010fe400000010ff */
        /* <DEDUP_REMOVED lines=27> */
[----:B------:R-:W-:Y:S08]  /*3ae0*/  LDSM.16.M88.4 R64, [R0+0x4000] ;  /* 0x004000000040783b */ /* 0x000ff00000000200 */
[----:B------:R-:W1:Y:S08]  /*3af0*/  LDSM.16.M88.4 R16, [R116+0x8000] ;  /* 0x008000007410783b */ /* 0x000e700000000200 */
[----:B------:R2:W3:Y:S08]  /*3b00*/  LDSM.16.M88.4 R60, [R0+0x5000] ;  /* 0x00500000003c783b */ /* 0x0004f00000000200 */
[----:B------:R-:W4:Y:S08]  /*3b10*/  LDSM.16.M88.4 R32, [R116+0x8400] ;  /* 0x008400007420783b */ /* 0x000f300000000200 */
[----:B------:R-:W4:Y:S01]  /*3b20*/  LDSM.16.M88.4 R48, [R116+0x8800] ;  /* 0x008800007430783b */ /* 0x000f220000000200 */
[----:B--2---:R-:W-:Y:S07]  /*3b30*/  IADD3 R0, R0, R122, RZ ;  /* 0x0000007a00007210 */ /* 0x004fee0007ffe0ff */
[----:B------:R-:W2:Y:S01]  /*3b40*/  LDSM.16.M88.4 R100, [R116+0x8c00] ;  /* 0x008c00007464783b */ /* 0x000ea20000000200 */
[-C--:B-1----:R-:W-:Y:S07]  /*3b50*/  HMMA.16816.F32.BF16 R4, R64, R16.reuse, RZ ;  /* 0x000000104004723c */ /* 0x082fee00000418ff */
[----:B------:R-:W-:Y:S01]  /*3b60*/  LDSM.16.M88.4 R104, [R117+0x8000] ;  /* 0x008000007568783b */ /* 0x000fe20000000200 */
[C---:B---3--:R-:W-:Y:S07]  /*3b70*/  HMMA.16816.F32.BF16 R8, R60.reuse, R16, RZ ;  /* 0x000000103c08723c */ /* 0x048fee00000418ff */
[----:B------:R-:W-:Y:S01]  /*3b80*/  LDSM.16.M88.4 R108, [R0+0x5000] ;  /* 0x00500000006c783b */ /* 0x000fe20000000200 */
        /* <DEDUP_REMOVED lines=11> */
[C---:B------:R-:W-:Y:S06]  /*3c40*/  HMMA.16816.F32.BF16 R56, R60.reuse, R100, RZ ;  /* 0x000000643c38723c */ /* 0x040fec00000418ff */
[-C--:B------:R-:W-:Y:S06]  /*3c50*/  HMMA.16816.F32.BF16 R60, R60, R102.reuse, RZ ;  /* 0x000000663c3c723c */ /* 0x080fec00000418ff */
[----:B------:R-:W-:Y:S01]  /*3c60*/  HMMA.16816.F32.BF16 R64, R64, R102, RZ ;  /* 0x000000664040723c */ /* 0x000fe200000418ff */
[----:B------:R1:W2:Y:S04]  /*3c70*/  LDSM.16.M88.4 R100, [R0+0x4000] ;  /* 0x004000000064783b */ /* 0x0002a80000000200 */
[----:B-1----:R-:W-:Y:S04]  /*3c80*/  MOV R0, R83 ;  /* 0x0000005300007202 */ /* 0x002fe80000000f00 */
[----:B------:R1:W5:Y:S01]  /*3c90*/  LDL.LU R83, [R1+0x78] ;  /* 0x0000780001537983 */ /* 0x0003620000300800 */
[-C--:B--2---:R-:W-:Y:S06]  /*3ca0*/  HMMA.16816.F32.BF16 R4, R100, R104.reuse, R4 ;  /* 0x000000686404723c */ /* 0x084fec0000041804 */
[C---:B------:R-:W-:Y:S06]  /*3cb0*/  HMMA.16816.F32.BF16 R8, R108.reuse, R104, R8 ;  /* 0x000000686c08723c */ /* 0x040fec0000041808 */
[-C--:B------:R-:W-:Y:S06]  /*3cc0*/  HMMA.16816.F32.BF16 R12, R108, R106.reuse, R12 ;  /* 0x0000006a6c0c723c */ /* 0x080fec000004180c */
[C---:B------:R-:W-:Y:S01]  /*3cd0*/  HMMA.16816.F32.BF16 R16, R100.reuse, R106, R16 ;  /* 0x0000006a6410723c */ /* 0x040fe20000041810 */
[----:B------:R-:W2:Y:S05]  /*3ce0*/  LDSM.16.M88.4 R104, [R117+0x8400] ;  /* 0x008400007568783b */ /* 0x000eaa0000000200 */
[C---:B------:R-:W-:Y:S01]  /*3cf0*/  FADD.FTZ R6, -R114.reuse, R6 ;  /* 0x0000000672067221 */ /* 0x040fe20000010100 */
[----:B------:R-:W-:Y:S04]  /*3d00*/  FADD.FTZ R7, -R114, R7 ;  /* 0x0000000772077221 */ /* 0x000fe80000010100 */
[----:B------:R-:W-:Y:S01]  /*3d10*/  FMUL.FTZ R7, R189, R7 ;  /* 0x00000007bd077220 */ /* 0x000fe20000410000 */
[-C--:B--2---:R-:W-:Y:S06]  /*3d20*/  HMMA.16816.F32.BF16 R20, R100, R104.reuse, R20 ;  /* 0x000000686414723c */ /* 0x084fec0000041814 */
[C---:B------:R-:W-:Y:S06]  /*3d30*/  HMMA.16816.F32.BF16 R24, R108.reuse, R104, R24 ;  /* 0x000000686c18723c */ /* 0x040fec0000041818 */
[-C--:B------:R-:W-:Y:S06]  /*3d40*/  HMMA.16816.F32.BF16 R28, R108, R106.reuse, R28 ;  /* 0x0000006a6c1c723c */ /* 0x080fec000004181c */
[C---:B------:R-:W-:Y:S01]  /*3d50*/  HMMA.16816.F32.BF16 R32, R100.reuse, R106, R32 ;  /* 0x0000006a6420723c */ /* 0x040fe20000041820 */
[----:B------:R-:W2:Y:S11]  /*3d60*/  LDSM.16.M88.4 R104, [R117+0x8800] ;  /* 0x008800007568783b */ /* 0x000eb60000000200 */
[----:B------:R-:W-:Y:S11]  /*3d70*/  @!UPT UIADD3 URZ, URZ, URZ, URZ ;  /* 0x0000003f3f3ff290 */ /* 0x000ff6000fffe03f */
[----:B------:R-:W-:Y:S01]  /*3d80*/  @!UPT UIADD3 URZ, URZ, URZ, URZ ;  /* 0x0000003f3f3ff290 */ /* 0x000fe2000fffe03f */
[C---:B------:R-:W-:Y:S01]  /*3d90*/  FADD.FTZ R33, -R115.reuse, R33 ;  /* 0x0000002173217221 */ /* 0x040fe20000010100 */
        /* <DEDUP_REMOVED lines=8> */
[C---:B------:R-:W-:Y:S01]  /*3e20*/  FADD.FTZ R49, -R115.reuse, R49 ;  /* 0x0000003173317221 */ /* 0x040fe20000010100 */
[-C--:B--2---:R-:W-:Y:S06]  /*3e30*/  HMMA.16816.F32.BF16 R52, R100, R104.reuse, R52 ;  /* 0x000000686434723c */ /* 0x084fec0000041834 */
[C---:B------:R-:W-:Y:S06]  /*3e40*/  HMMA.16816.F32.BF16 R56, R108.reuse, R104, R56 ;  /* 0x000000686c38723c */ /* 0x040fec0000041838 */
[-C--:B------:R-:W-:Y:S05]  /*3e50*/  HMMA.16816.F32.BF16 R60, R108, R106.reuse, R60 ;  /* 0x0000006a6c3c723c */ /* 0x080fea000004183c */
[----:B------:R-:W-:Y:S01]  /*3e60*/  MOV R105, R0 ;  /* 0x0000000000697202 */ /* 0x000fe20000000f00 */
[----:B------:R-:W-:Y:S01]  /*3e70*/  FFMA.FTZ R104, -R82, R82, 1 ;  /* 0x3f80000052687423 */ /* 0x000fe20000010152 */
[----:B------:R-:W-:Y:S01]  /*3e80*/  HMMA.16816.F32.BF16 R64, R100, R106, R64 ;  /* 0x0000006a6440723c */ /* 0x000fe20000041840 */
[----:B------:R1:W5:Y:S03]  /*3e90*/  LDL.LU R82, [R1+0x74] ;  /* 0x0000740001527983 */ /* 0x0003660000300800 */
[C---:B------:R-:W-:Y:S01]  /*3ea0*/  FADD.FTZ R0, -R115.reuse, R4 ;  /* 0x0000000473007221 */ /* 0x040fe20000010100 */
[----:B------:R-:W-:Y:S01]  /*3eb0*/  FMUL.FTZ R104, R104, UR47 ;  /* 0x0000002f68687c20 */ /* 0x000fe20008410000 */
[----:B------:R-:W-:Y:S01]  /*3ec0*/  FADD.FTZ R4, -R115, R5 ;  /* 0x0000000573047221 */ /* 0x000fe20000010100 */
[----:B------:R-:W-:Y:S01]  /*3ed0*/  FFMA.FTZ R102, -R78, R78, 1 ;  /* 0x3f8000004e667423 */ /* 0x000fe2000001014e */
[----:B------:R-:W-:Y:S03]  /*3ee0*/  FMUL.FTZ R0, R160, R0 ;  /* 0x00000000a0007220 */ /* 0x000fe60000410000 */
[----:B------:R-:W-:Y:S01]  /*3ef0*/  FFMA.FTZ R5, -R105, R105, 1 ;  /* 0x3f80000069057423 */ /* 0x000fe20000010169 */
[----:B------:R-:W-:Y:S01]  /*3f00*/  FMUL.FTZ R4, R159, R4 ;  /* 0x000000049f047220 */ /* 0x000fe20000410000 */
[----:B------:R-:W-:Y:S02]  /*3f10*/  FMUL.FTZ R102, R102, UR47 ;  /* 0x0000002f66667c20 */ /* 0x000fe40008410000 */
[----:B------:R-:W-:Y:S01]  /*3f20*/  FMUL.FTZ R5, R5, UR47 ;  /* 0x0000002f05057c20 */ /* 0x000fe20008410000 */
[----:B------:R-:W-:Y:S01]  /*3f30*/  FMUL.FTZ R100, R104, R4 ;  /* 0x0000000468647220 */ /* 0x000fe20000410000 */
[C---:B------:R-:W-:Y:S01]  /*3f40*/  FADD.FTZ R4, -R115.reuse, R17 ;  /* 0x0000001173047221 */ /* 0x040fe20000010100 */
[----:B------:R-:W-:Y:S01]  /*3f50*/  FADD.FTZ R17, -R115, R21 ;  /* 0x0000001573117221 */ /* 0x000fe20000010100 */
[----:B------:R-:W-:Y:S01]  /*3f60*/  FFMA.FTZ R21, -R79, R79, 1 ;  /* 0x3f8000004f157423 */ /* 0x000fe2000001014f */
[----:B------:R-:W-:Y:S01]  /*3f70*/  FMUL.FTZ R101, R5, R0 ;  /* 0x0000000005657220 */ /* 0x000fe20000410000 */
        /* <DEDUP_REMOVED lines=13> */
[----:B------:R-:W-:Y:S01]  /*4050*/  FMUL.FTZ R5, R21, R0 ;  /* 0x0000000015057220 */ /* 0x000fe20000410000 */
[----:B------:R-:W-:Y:S01]  /*4060*/  FFMA.FTZ R21, -R72, R72, 1 ;  /* 0x3f80000048157423 */ /* 0x000fe20000010148 */
[----:B------:R1:W5:Y:S01]  /*4070*/  LDL.LU R78, [R1+0x64] ;  /* 0x00006400014e7983 */ /* 0x0003620000300800 */
[----:B------:R-:W-:Y:S01]  /*4080*/  F2FP.BF16.F32.PACK_AB R0, R100, R101 ;  /* 0x000000656400723e */ /* 0x000fe200000010ff */
[----:B------:R-:W-:Y:S01]  /*4090*/  FMUL.FTZ R4, R151, R4 ;  /* 0x0000000497047220 */ /* 0x000fe20000410000 */
[----:B------:R-:W-:Y:S01]  /*40a0*/  FMUL.FTZ R16, R16, UR47 ;  /* 0x0000002f10107c20 */ /* 0x000fe20008410000 */
[----:B------:R-:W-:Y:S01]  /*40b0*/  FMUL.FTZ R21, R21, UR47 ;  /* 0x0000002f15157c20 */ /* 0x000fe20008410000 */
[C---:B------:R-:W-:Y:S02]  /*40c0*/  FADD.FTZ R64, -R115.reuse, R64 ;  /* 0x0000004073407221 */ /* 0x040fe40000010100 */
[----:B------:R-:W-:Y:S01]  /*40d0*/  FMUL.FTZ R16, R16, R4 ;  /* 0x0000000410107220 */ /* 0x000fe20000410000 */
[----:B------:R-:W-:Y:S01]  /*40e0*/  FMUL.FTZ R4, R102, R17 ;  /* 0x0000001166047220 */ /* 0x000fe20000410000 */
[----:B------:R-:W-:Y:S01]  /*40f0*/  FADD.FTZ R17, -R115, R32 ;  /* 0x0000002073117221 */ /* 0x000fe20000010100 */
[----:B------:R-:W-:Y:S02]  /*4100*/  FFMA.FTZ R32, -R73, R73, 1 ;  /* 0x3f80000049207423 */ /* 0x000fe40000010149 */
[----:B------:R-:W-:Y:S01]  /*4110*/  F2FP.BF16.F32.PACK_AB R100, R16, R20 ;  /* 0x000000141064723e */ /* 0x000fe200000010ff */
[----:B------:R-:W-:Y:S01]  /*4120*/  FFMA.FTZ R20, -R77, R77, 1 ;  /* 0x3f8000004d147423 */ /* 0x000fe2000001014d */
[----:B------:R-:W-:Y:S01]  /*4130*/  FMUL.FTZ R16, R141, R33 ;  /* 0x000000218d107220 */ /* 0x000fe20000410000 */
[----:B------:R1:W5:Y:S01]  /*4140*/  LDL.LU R77, [R1+0x60] ;  /* 0x00006000014d7983 */ /* 0x0003620000300800 */
[----:B------:R-:W-:Y:S01]  /*4150*/  F2FP.BF16.F32.PACK_AB R102, R4, R5 ;  /* 0x000000050466723e */ /* 0x000fe200000010ff */
[----:B------:R-:W-:Y:S01]  /*4160*/  FFMA.FTZ R33, -R74, R74, 1 ;  /* 0x3f8000004a217423 */ /* 0x000fe2000001014a */
[C---:B------:R-:W-:Y:S01]  /*4170*/  FADD.FTZ R4, -R115.reuse, R37 ;  /* 0x0000002573047221 */ /* 0x040fe20000010100 */
        /* <DEDUP_REMOVED lines=12> */
[----:B------:R-:W-:Y:S01]  /*4240*/  FMUL.FTZ R33, R33, UR47 ;  /* 0x0000002f21217c20 */ /* 0x000fe20008410000 */
[----:B------:R-:W-:Y:S01]  /*4250*/  FMUL.FTZ R36, R36, R5 ;  /* 0x0000000524247220 */ /* 0x000fe20000410000 */
[----:B------:R1:W5:Y:S01]  /*4260*/  LDL.LU R73, [R1+0x50] ;  /* 0x0000500001497983 */ /* 0x0003620000300800 */
[----:B------:R-:W-:Y:S01]  /*4270*/  FMUL.FTZ R5, R136, R48 ;  /* 0x0000003088057220 */ /* 0x000fe20000410000 */
[----:B------:R-:W-:Y:S01]  /*4280*/  FFMA.FTZ R48, -R70, R70, 1 ;  /* 0x3f80000046307423 */ /* 0x000fe20000010146 */
[----:B------:R-:W-:Y:S01]  /*4290*/  FMUL.FTZ R101, R20, R17 ;  /* 0x0000001114657220 */ /* 0x000fe20000410000 */
[----:B------:R1:W5:Y:S01]  /*42a0*/  LDL.LU R72, [R1+0x4c] ;  /* 0x00004c0001487983 */ /* 0x0003620000300800 */
[----:B------:R-:W-:Y:S01]  /*42b0*/  FMUL.FTZ R32, R32, R5 ;  /* 0x0000000520207220 */ /* 0x000fe20000410000 */
[----:B------:R-:W-:Y:S01]  /*42c0*/  FFMA.FTZ R5, -R71, R71, 1 ;  /* 0x3f80000047057423 */ /* 0x000fe20000010147 */
[----:B------:R-:W-:Y:S01]  /*42d0*/  FADD.FTZ R20, -R115, R52 ;  /* 0x0000003473147221 */ /* 0x000fe20000010100 */
[----:B------:R1:W5:Y:S01]  /*42e0*/  LDL.LU R71, [R1+0x48] ;  /* 0x0000480001477983 */ /* 0x0003620000300800 */
[----:B------:R-:W-:Y:S01]  /*42f0*/  FFMA.FTZ R52, -R68, R68, 1 ;  /* 0x3f80000044347423 */ /* 0x000fe20000010144 */
[----:B------:R-:W-:Y:S01]  /*4300*/  FMUL.FTZ R33, R33, R4 ;  /* 0x0000000421217220 */ /* 0x000fe20000410000 */
[----:B------:R-:W-:Y:S01]  /*4310*/  FMUL.FTZ R4, R135, R49 ;  /* 0x0000003187047220 */ /* 0x000fe20000410000 */
        /* <DEDUP_REMOVED lines=9> */
[----:B------:R-:W-:Y:S01]  /*43b0*/  F2FP.BF16.F32.PACK_AB R36, R33, R36 ;  /* 0x000000242124723e */ /* 0x000fe200000010ff */
[----:B------:R-:W-:Y:S01]  /*43c0*/  FMUL.FTZ R37, R37, UR47 ;  /* 0x0000002f25257c20 */ /* 0x000fe20008410000 */
[----:B------:R-:W-:Y:S01]  /*43d0*/  F2FP.BF16.F32.PACK_AB R33, R21, R32 ;  /* 0x000000201521723e */ /* 0x000fe200000010ff */
[----:B------:R-:W-:Y:S01]  /*43e0*/  FMUL.FTZ R20, R134, R20 ;  /* 0x0000001486147220 */ /* 0x000fe20000410000 */
[----:B------:R-:W-:Y:S01]  /*43f0*/  FADD.FTZ R17, -R115, R53 ;  /* 0x0000003573117221 */ /* 0x000fe20000010100 */
[----:B------:R-:W-:Y:S01]  /*4400*/  FMUL.FTZ R37, R37, R16 ;  /* 0x0000001025257220 */ /* 0x000fe20000410000 */
[----:B------:R-:W-:Y:S01]  /*4410*/  FADD.FTZ R16, -R115, R65 ;  /* 0x0000004173107221 */ /* 0x000fe20000010100 */
[----:B------:R-:W-:Y:S01]  /*4420*/  FMUL.FTZ R20, R5, R20 ;  /* 0x0000001405147220 */ /* 0x000fe20000410000 */
[----:B------:R-:W-:Y:S01]  /*4430*/  FMUL.FTZ R5, R49, R4 ;  /* 0x0000000431057220 */ /* 0x000fe20000410000 */
[----:B------:R-:W-:Y:S01]  /*4440*/  FMUL.FTZ R17, R133, R17 ;  /* 0x0000001185117220 */ /* 0x000fe20000410000 */
[----:B------:R-:W-:Y:S01]  /*4450*/  FMUL.FTZ R16, R129, R16 ;  /* 0x0000001081107220 */ /* 0x000fe20000410000 */
[----:B------:R-:W-:Y:S01]  /*4460*/  FMUL.FTZ R48, R48, UR47 ;  /* 0x0000002f30307c20 */ /* 0x000fe20008410000 */
[----:B------:R-:W-:Y:S02]  /*4470*/  F2FP.BF16.F32.PACK_AB R37, R37, R101 ;  /* 0x000000652525723e */ /* 0x000fe400000010ff */
[----:B------:R-:W-:Y:S01]  /*4480*/  FMUL.FTZ R4, R52, R16 ;  /* 0x0000001034047220 */ /* 0x000fe20000410000 */
[----:B------:R-:W-:Y:S01]  /*4490*/  FFMA.FTZ R16, -R3, R3, 1 ;  /* 0x3f80000003107423 */ /* 0x000fe20000010103 */
[----:B------:R-:W-:Y:S01]  /*44a0*/  FMUL.FTZ R17, R48, R17 ;  /* 0x0000001130117220 */ /* 0x000fe20000410000 */
[----:B------:R1:W5:Y:S02]  /*44b0*/  LDL.LU R3, [R1+0x38] ;  /* 0x0000380001037983 */ /* 0x0003640000300800 */
[----:B------:R-:W-:Y:S01]  /*44c0*/  F2FP.BF16.F32.PACK_AB R21, R4, R5 ;  /* 0x000000050415723e */ /* 0x000fe200000010ff */
[----:B------:R-:W-:Y:S01]  /*44d0*/  FFMA.FTZ R4, -R2, R2, 1 ;  /* 0x3f80000002047423 */ /* 0x000fe20000010102 */
[----:B------:R-:W-:Y:S01]  /*44e0*/  F2FP.BF16.F32.PACK_AB R32, R17, R20 ;  /* 0x000000141120723e */ /* 0x000fe200000010ff */
[----:B------:R1:W5:Y:S01]  /*44f0*/  LDL.LU R2, [R1+0x34] ;  /* 0x0000340001027983 */ /* 0x0003620000300800 */
[----:B------:R-:W-:Y:S01]  /*4500*/  FMUL.FTZ R17, R190, R6 ;  /* 0x00000006be117220 */ /* 0x000fe20000410000 */
[----:B------:R-:W-:Y:S01]  /*4510*/  FMUL.FTZ R16, R16, UR47 ;  /* 0x0000002f10107c20 */ /* 0x000fe20008410000 */
[----:B------:R-:W-:Y:S01]  /*4520*/  FMUL.FTZ R6, R4, UR47 ;  /* 0x0000002f04067c20 */ /* 0x000fe20008410000 */
[----:B------:R-:W-:Y:S06]  /*4530*/  @!P2 BRA `(.L_x_1063) ;  /* 0x000000000058a947 */ /* 0x000fec0003800000 */
[----:B------:R-:W2:Y:S01]  /*4540*/  LDL.LU R53, [R1] ;  /* 0x0000000001357983 */ /* 0x000ea20000300800 */
[----:B------:R-:W3:Y:S01]  /*4550*/  LDC R20, c[0x0][0x240] ;  /* 0x00009000ff147b82 */ /* 0x000ee20000000800 */
[----:B------:R-:W-:Y:S04]  /*4560*/  ULOP3.LUT UR4, UR30, 0x1, URZ, 0xc0, !UPT ;  /* 0x000000011e047892 */ /* 0x000fe8000f8ec03f */
[----:B------:R-:W-:Y:S03]  /*4570*/  UISETP.NE.U32.AND UP0, UPT, UR4, 0x1, UPT ;  /* 0x000000010400788c */ /* 0x000fe6000bf05070 */
[----:B------:R-:W4:Y:S01]  /*4580*/  LDC R48, c[0x0][0x244] ;  /* 0x00009100ff307b82 */ /* 0x000f220000000800 */
[----:B------:R-:W-:Y:S06]  /*4590*/  USEL UR4, UR17, 0x2000, !UP0 ;  /* 0x0000200011047887 */ /* 0x000fec000c000000 */
[----:B------:R-:W-:Y:S01]  /*45a0*/  IADD3 R118, R118, UR4, RZ ;  /* 0x0000000476767c10 */ /* 0x000fe2000fffe0ff */
[----:B--2---:R-:W-:Y:S02]  /*45b0*/  VIADD R53, R53, UR4 ;  /* 0x0000000435357c36 */ /* 0x004fe40008000000 */
[----:B---3--:R-:W-:Y:S03]  /*45c0*/  IMAD.U32 R4, R20, -0x80, RZ ;  /* 0xffffff8014047824 */ /* 0x008fe600078e00ff */
[----:B------:R2:W-:Y:S02]  /*45d0*/  STL [R1], R53 ;  /* 0x0000003501007387 */ /* 0x0005e40000100800 */
        /* <DEDUP_REMOVED lines=12> */
.L_x_1063:
[----:B------:R3:W-:Y:S01]  /*46a0*/  STS [R207+0xa000], R0 ;  /* 0x00a00000cf007388 */ /* 0x0007e20000000800 */
[----:B------:R-:W-:Y:S01]  /*46b0*/  FADD.FTZ R22, -R114, R22 ;  /* 0x0000001672167221 */ /* 0x000fe20000010100 */
[----:B--2---:R-:W-:Y:S01]  /*46c0*/  FFMA.FTZ R5, -R182, R182, 1 ;  /* 0x3f800000b6057423 */ /* 0x004fe200000101b6 */
[----:B------:R-:W-:Y:S01]  /*46d0*/  FFMA.FTZ R4, -R181, R181, 1 ;  /* 0x3f800000b5047423 */ /* 0x000fe200000101b5 */
[----:B------:R-:W-:Y:S01]  /*46e0*/  FMUL.FTZ R17, R16, R17 ;  /* 0x0000001110117220 */ /* 0x000fe20000410000 */
[----:B------:R-:W-:Y:S01]  /*46f0*/  FMUL.FTZ R16, R6, R7 ;  /* 0x0000000706107220 */ /* 0x000fe20000410000 */
[----:B------:R-:W-:Y:S01]  /*4700*/  FMUL.FTZ R22, R171, R22 ;  /* 0x00000016ab167220 */ /* 0x000fe20000410000 */
[----:B------:R-:W-:Y:S01]  /*4710*/  FMUL.FTZ R5, R5, UR47 ;  /* 0x0000002f05057c20 */ /* 0x000fe20008410000 */
[----:B------:R-:W-:Y:S01]  /*4720*/  FMUL.FTZ R4, R4, UR47 ;  /* 0x0000002f04047c20 */ /* 0x000fe20008410000 */
[C---:B------:R-:W-:Y:S01]  /*4730*/  FADD.FTZ R19, -R114.reuse, R19 ;  /* 0x0000001372137221 */ /* 0x040fe20000010100 */
[----:B------:R-:W-:Y:S01]  /*4740*/  FFMA.FTZ R6, -R187, R187, 1 ;  /* 0x3f800000bb067423 */ /* 0x000fe200000101bb */
[----:B------:R-:W-:Y:S01]  /*4750*/  FMUL.FTZ R22, R5, R22 ;  /* 0x0000001605167220 */ /* 0x000fe20000410000 */
        /* <DEDUP_REMOVED lines=8> */
[----:B------:R-:W-:Y:S01]  /*47e0*/  FFMA.FTZ R6, -R172, R172, 1 ;  /* 0x3f800000ac067423 */ /* 0x000fe200000101ac */
[----:B------:R-:W-:Y:S01]  /*47f0*/  FADD.FTZ R39, -R114, R39 ;  /* 0x0000002772277221 */ /* 0x000fe20000010100 */
[----:B------:R-:W-:Y:S01]  /*4800*/  FMUL.FTZ R38, R158, R38 ;  /* 0x000000269e267220 */ /* 0x000fe20000410000 */
[----:B------:R-:W-:Y:S01]  /*4810*/  FMUL.FTZ R18, R7, R18 ;  /* 0x0000001207127220 */ /* 0x000fe20000410000 */
[C---:B------:R-:W-:Y:S01]  /*4820*/  FADD.FTZ R35, -R114.reuse, R35 ;  /* 0x0000002372237221 */ /* 0x040fe20000010100 */
[C---:B---3--:R-:W-:Y:S01]  /*4830*/  FADD.FTZ R0, -R114.reuse, R23 ;  /* 0x0000001772007221 */ /* 0x048fe20000010100 */
[----:B------:R-:W-:Y:S01]  /*4840*/  FMUL.FTZ R39, R157, R39 ;  /* 0x000000279d277220 */ /* 0x000fe20000410000 */
[----:B------:R-:W-:Y:S01]  /*4850*/  FADD.FTZ R50, -R114, R50 ;  /* 0x0000003272327221 */ /* 0x000fe20000010100 */
[----:B------:R-:W-:Y:S01]  /*4860*/  FMUL.FTZ R35, R161, R35 ;  /* 0x00000023a1237220 */ /* 0x000fe20000410000 */
[----:B------:R-:W-:Y:S01]  /*4870*/  FMUL.FTZ R0, R170, R0 ;  /* 0x00000000aa007220 */ /* 0x000fe20000410000 */
[----:B------:R-:W-:Y:S01]  /*4880*/  FADD.FTZ R51, -R114, R51 ;  /* 0x0000003372337221 */ /* 0x000fe20000010100 */
[----:B------:R-:W-:Y:S01]  /*4890*/  FMUL.FTZ R50, R150, R50 ;  /* 0x0000003296327220 */ /* 0x000fe20000410000 */
[----:B------:R-:W-:Y:S01]  /*48a0*/  FADD.FTZ R66, -R114, R66 ;  /* 0x0000004272427221 */ /* 0x000fe20000010100 */
[----:B------:R-:W-:Y:S01]  /*48b0*/  FMUL.FTZ R5, R4, R0 ;  /* 0x0000000004057220 */ /* 0x000fe20000410000 */
[----:B------:R-:W-:Y:S01]  /*48c0*/  F2FP.BF16.F32.PACK_AB R4, R16, R17 ;  /* 0x000000111004723e */ /* 0x000fe200000010ff */
[----:B------:R-:W-:Y:S01]  /*48d0*/  FMUL.FTZ R16, R6, UR47 ;  /* 0x0000002f06107c20 */ /* 0x000fe20008410000 */
[----:B------:R-:W-:Y:S01]  /*48e0*/  FFMA.FTZ R6, -R168, R168, 1 ;  /* 0x3f800000a8067423 */ /* 0x000fe200000101a8 */
[----:B------:R-:W2:Y:S01]  /*48f0*/  LDC R48, c[0x0][0x2dc] ;  /* 0x0000b700ff307b82 */ /* 0x000ea20000000800 */
[----:B------:R-:W-:Y:S01]  /*4900*/  F2FP.BF16.F32.PACK_AB R22, R5, R22 ;  /* 0x000000160516723e */ /* 0x000fe200000010ff */
[----:B------:R3:W-:Y:S01]  /*4910*/  STS [R207+0xa400], R4 ;  /* 0x00a40004cf007388 */ /* 0x0007e20000000800 */
[----:B------:R-:W-:Y:S01]  /*4920*/  FFMA.FTZ R5, -R169, R169, 1 ;  /* 0x3f800000a9057423 */ /* 0x000fe200000101a9 */
[----:B------:R-:W-:Y:S01]  /*4930*/  FMUL.FTZ R6, R6, UR47 ;  /* 0x0000002f06067c20 */ /* 0x000fe20008410000 */
[----:B------:R-:W-:Y:S01]  /*4940*/  F2FP.BF16.F32.PACK_AB R0, R19, R18 ;  /* 0x000000121300723e */ /* 0x000fe200000010ff */
[----:B------:R-:W-:Y:S01]  /*4950*/  STS [R206+0xa000], R100 ;  /* 0x00a00064ce007388 */ /* 0x000fe20000000800 */
[----:B------:R-:W-:Y:S01]  /*4960*/  FMUL.FTZ R7, R5, UR47 ;  /* 0x0000002f05077c20 */ /* 0x000fe20008410000 */
[----:B------:R-:W-:Y:S01]  /*4970*/  FFMA.FTZ R5, -R167, R167, 1 ;  /* 0x3f800000a7057423 */ /* 0x000fe200000101a7 */
[----:B------:R-:W-:Y:S01]  /*4980*/  FMUL.FTZ R38, R6, R38 ;  /* 0x0000002606267220 */ /* 0x000fe20000410000 */
[----:B------:R4:W-:Y:S01]  /*4990*/  STS [R206+0xa400], R0 ;  /* 0x00a40000ce007388 */ /* 0x0009e20000000800 */
[----:B------:R-:W-:Y:S01]  /*49a0*/  FFMA.FTZ R6, -R156, R156, 1 ;  /* 0x3f8000009c067423 */ /* 0x000fe2000001019c */
[----:B------:R-:W-:Y:S01]  /*49b0*/  FMUL.FTZ R5, R5, UR47 ;  /* 0x0000002f05057c20 */ /* 0x000fe20008410000 */
        /* <DEDUP_REMOVED lines=8> */
[----:B------:R-:W-:Y:S01]  /*4a40*/  FMUL.FTZ R6, R5, UR47 ;  /* 0x0000002f05067c20 */ /* 0x000fe20008410000 */
[----:B------:R-:W-:Y:S01]  /*4a50*/  FADD.FTZ R5, -R114, R67 ;  /* 0x0000004372057221 */ /* 0x000fe20000010100 */
[----:B-----5:R-:W-:Y:S01]  /*4a60*/  FADD.FTZ R12, -R113, R12 ;  /* 0x0000000c710c7221 */ /* 0x020fe20000010100 */
[----:B------:R-:W-:Y:S01]  /*4a70*/  FMUL.FTZ R7, R7, UR47 ;  /* 0x0000002f07077c20 */ /* 0x000fe20008410000 */
[----:B------:R-:W-:Y:S01]  /*4a80*/  FMUL.FTZ R51, R6, R51 ;  /* 0x0000003306337220 */ /* 0x000fe20000410000 */
[----:B------:R-:W-:Y:S01]  /*4a90*/  FFMA.FTZ R6, -R146, R146, 1 ;  /* 0x3f80000092067423 */ /* 0x000fe20000010192 */
[----:B------:R-:W-:Y:S01]  /*4aa0*/  FMUL.FTZ R5, R139, R5 ;  /* 0x000000058b057220 */ /* 0x000fe20000410000 */
[----:B------:R-:W-:Y:S01]  /*4ab0*/  FMUL.FTZ R66, R7, R66 ;  /* 0x0000004207427220 */ /* 0x000fe20000410000 */
[C---:B---3--:R-:W-:Y:S01]  /*4ac0*/  FADD.FTZ R4, -R113.reuse, R13 ;  /* 0x0000000d71047221 */ /* 0x048fe20000010100 */
[----:B------:R-:W-:Y:S01]  /*4ad0*/  FMUL.FTZ R6, R6, UR47 ;  /* 0x0000002f06067c20 */ /* 0x000fe20008410000 */
[----:B------:R-:W-:Y:S01]  /*4ae0*/  FADD.FTZ R8, -R113, R8 ;  /* 0x0000000871087221 */ /* 0x000fe20000010100 */
[----:B------:R-:W-:Y:S01]  /*4af0*/  FMUL.FTZ R12, R219, R12 ;  /* 0x0000000cdb0c7220 */ /* 0x000fe20000410000 */
[----:B------:R-:W-:Y:S01]  /*4b00*/  FMUL.FTZ R4, R218, R4 ;  /* 0x00000004da047220 */ /* 0x000fe20000410000 */
[----:B------:R-:W-:Y:S01]  /*4b10*/  FMUL.FTZ R5, R6, R5 ;  /* 0x0000000506057220 */ /* 0x000fe20000410000 */
[----:B------:R-:W-:Y:S01]  /*4b20*/  FFMA.FTZ R6, -R229, R229, 1 ;  /* 0x3f800000e5067423 */ /* 0x000fe200000101e5 */
[----:B------:R-:W-:Y:S01]  /*4b30*/  FMUL.FTZ R13, R224, R8 ;  /* 0x00000008e00d7220 */ /* 0x000fe20000410000 */
[----:B------:R-:W-:Y:S01]  /*4b40*/  FADD.FTZ R9, -R113, R9 ;  /* 0x0000000971097221 */ /* 0x000fe20000010100 */
[----:B------:R-:W-:Y:S01]  /*4b50*/  FFMA.FTZ R8, -R234, R234, 1 ;  /* 0x3f800000ea087423 */ /* 0x000fe200000101ea */
[----:B------:R-:W-:Y:S01]  /*4b60*/  F2FP.BF16.F32.PACK_AB R66, R5, R66 ;  /* 0x000000420542723e */ /* 0x000fe200000010ff */
[----:B------:R-:W-:Y:S01]  /*4b70*/  FFMA.FTZ R5, -R228, R228, 1 ;  /* 0x3f800000e4057423 */ /* 0x000fe200000101e4 */
[----:B------:R-:W-:Y:S01]  /*4b80*/  FMUL.FTZ R6, R6, UR47 ;  /* 0x0000002f06067c20 */ /* 0x000fe20008410000 */
[----:B------:R-:W-:Y:S01]  /*4b90*/  FFMA.FTZ R7, -R233, R233, 1 ;  /* 0x3f800000e9077423 */ /* 0x000fe200000101e9 */
[----:B------:R-:W-:Y:S01]  /*4ba0*/  FADD.FTZ R28, -R113, R28 ;  /* 0x0000001c711c7221 */ /* 0x000fe20000010100 */
[----:B------:R-:W-:Y:S01]  /*4bb0*/  FMUL.FTZ R5, R5, UR47 ;  /* 0x0000002f05057c20 */ /* 0x000fe20008410000 */
[----:B------:R-:W-:Y:S01]  /*4bc0*/  FMUL.FTZ R12, R6, R12 ;  /* 0x0000000c060c7220 */ /* 0x000fe20000410000 */
[----:B------:R-:W-:Y:S01]  /*4bd0*/  FFMA.FTZ R6, -R213, R213, 1 ;  /* 0x3f800000d5067423 */ /* 0x000fe200000101d5 */
[----:B------:R-:W-:Y:S01]  /*4be0*/  FMUL.FTZ R9, R223, R9 ;  /* 0x00000009df097220 */ /* 0x000fe20000410000 */
[----:B------:R-:W-:Y:S01]  /*4bf0*/  FMUL.FTZ R18, R5, R4 ;  /* 0x0000000405127220 */ /* 0x000fe20000410000 */
[----:B------:R-:W-:Y:S01]  /*4c00*/  FADD.FTZ R4, -R113, R29 ;  /* 0x0000001d71047221 */ /* 0x000fe20000010100 */
[----:B------:R-:W-:Y:S01]  /*4c10*/  FFMA.FTZ R5, -R212, R212, 1 ;  /* 0x3f800000d4057423 */ /* 0x000fe200000101d4 */
[----:B------:R-:W-:Y:S01]  /*4c20*/  FMUL.FTZ R8, R8, UR47 ;  /* 0x0000002f08087c20 */ /* 0x000fe20008410000 */
[----:B------:R-:W-:Y:S01]  /*4c30*/  FMUL.FTZ R7, R7, UR47 ;  /* 0x0000002f07077c20 */ /* 0x000fe20008410000 */
[----:B------:R-:W-:Y:S01]  /*4c40*/  FMUL.FTZ R28, R194, R28 ;  /* 0x0000001cc21c7220 */ /* 0x000fe20000410000 */
[----:B------:R-:W-:Y:S01]  /*4c50*/  FMUL.FTZ R4, R193, R4 ;  /* 0x00000004c1047220 */ /* 0x000fe20000410000 */
[----:B------:R-:W-:Y:S01]  /*4c60*/  FMUL.FTZ R6, R6, UR47 ;  /* 0x0000002f06067c20 */ /* 0x000fe20008410000 */
[----:B------:R-:W-:Y:S01]  /*4c70*/  FMUL.FTZ R5, R5, UR47 ;  /* 0x0000002f05057c20 */ /* 0x000fe20008410000 */
[----:B------:R-:W-:Y:S01]  /*4c80*/  FADD.FTZ R34, -R114, R34 ;  /* 0x0000002272227221 */ /* 0x000fe20000010100 */
[----:B------:R-:W-:Y:S01]  /*4c90*/  FMUL.FTZ R13, R8, R13 ;  /* 0x0000000d080d7220 */ /* 0x000fe20000410000 */
[----:B------:R-:W-:Y:S01]  /*4ca0*/  FMUL.FTZ R9, R7, R9 ;  /* 0x0000000907097220 */ /* 0x000fe20000410000 */
[----:B------:R-:W-:Y:S01]  /*4cb0*/  FMUL.FTZ R28, R6, R28 ;  /* 0x0000001c061c7220 */ /* 0x000fe20000410000 */
[----:B------:R-:W-:Y:S01]  /*4cc0*/  FMUL.FTZ R4, R5, R4 ;  /* 0x0000000405047220 */ /* 0x000fe20000410000 */
[----:B------:R-:W-:Y:S01]  /*4cd0*/  FMUL.FTZ R34, R162, R34 ;  /* 0x00000022a2227220 */ /* 0x000fe20000410000 */
[----:B------:R-:W-:Y:S01]  /*4ce0*/  FADD.FTZ R24, -R113, R24 ;  /* 0x0000001871187221 */ /* 0x000fe20000010100 */
[----:B------:R-:W-:Y:S01]  /*4cf0*/  FFMA.FTZ R8, -R220, R220, 1 ;  /* 0x3f800000dc087423 */ /* 0x000fe200000101dc */
[----:B----4-:R-:W-:Y:S01]  /*4d00*/  F2FP.BF16.F32.PACK_AB R0, R9, R13 ;  /* 0x0000000d0900723e */ /* 0x010fe200000010ff */
[----:B------:R-:W-:Y:S01]  /*4d10*/  FMUL.FTZ R34, R16, R34 ;  /* 0x0000002210227220 */ /* 0x000fe20000410000 */
[----:B------:R-:W-:Y:S01]  /*4d20*/  F2FP.BF16.F32.PACK_AB R28, R4, R28 ;  /* 0x0000001c041c723e */ /* 0x000fe200000010ff */
[----:B------:R-:W-:Y:S01]  /*4d30*/  FMUL.FTZ R24, R200, R24 ;  /* 0x00000018c8187220 */ /* 0x000fe20000410000 */
[----:B------:R-:W-:Y:S01]  /*4d40*/  FMUL.FTZ R8, R8, UR47 ;  /* 0x0000002f08087c20 */ /* 0x000fe20008410000 */
[----:B------:R3:W-:Y:S01]  /*4d50*/  STS [R207+0xc000], R0 ;  /* 0x00c00000cf007388 */ /* 0x0007e20000000800 */
[----:B------:R-:W-:Y:S01]  /*4d60*/  FADD.FTZ R55, -R114, R55 ;  /* 0x0000003772377221 */ /* 0x000fe20000010100 */
[----:B------:R-:W-:Y:S01]  /*4d70*/  FFMA.FTZ R16, -R153, R153, 1 ;  /* 0x3f80000099107423 */ /* 0x000fe20000010199 */
[----:B------:R-:W-:Y:S01]  /*4d80*/  FADD.FTZ R4, -R113, R45 ;  /* 0x0000002d71047221 */ /* 0x000fe20000010100 */
[----:B------:R-:W-:Y:S01]  /*4d90*/  FFMA.FTZ R5, -R191, R191, 1 ;  /* 0x3f800000bf057423 */ /* 0x000fe200000101bf */
[----:B------:R-:W-:Y:S01]  /*4da0*/  FMUL.FTZ R24, R8, R24 ;  /* 0x0000001808187220 */ /* 0x000fe20000410000 */
[----:B------:R-:W-:Y:S01]  /*4db0*/  FMUL.FTZ R55, R144, R55 ;  /* 0x0000003790377220 */ /* 0x000fe20000410000 */
[----:B------:R-:W-:Y:S01]  /*4dc0*/  FMUL.FTZ R16, R16, UR47 ;  /* 0x0000002f10107c20 */ /* 0x000fe20008410000 */
[----:B------:R-:W-:Y:S01]  /*4dd0*/  FMUL.FTZ R4, R177, R4 ;  /* 0x00000004b1047220 */ /* 0x000fe20000410000 */
[----:B------:R-:W-:Y:S01]  /*4de0*/  FMUL.FTZ R5, R5, UR47 ;  /* 0x0000002f05057c20 */ /* 0x000fe20008410000 */
[C---:B------:R-:W-:Y:S01]  /*4df0*/  FADD.FTZ R40, -R113.reuse, R40 ;  /* 0x0000002871287221 */ /* 0x040fe20000010100 */
[----:B------:R-:W-:Y:S01]  /*4e00*/  FFMA.FTZ R8, -R198, R198, 1 ;  /* 0x3f800000c6087423 */ /* 0x000fe200000101c6 */
[----:B------:R-:W-:Y:S01]  /*4e10*/  FADD.FTZ R44, -R113, R44 ;  /* 0x0000002c712c7221 */ /* 0x000fe20000010100 */
[----:B------:R-:W-:Y:S01]  /*4e20*/  FFMA.FTZ R6, -R192, R192, 1 ;  /* 0x3f800000c0067423 */ /* 0x000fe200000101c0 */
[----:B------:R-:W-:Y:S01]  /*4e30*/  FMUL.FTZ R55, R16, R55 ;  /* 0x0000003710377220 */ /* 0x000fe20000410000 */
[----:B------:R-:W-:Y:S01]  /*4e40*/  FMUL.FTZ R16, R5, R4 ;  /* 0x0000000405107220 */ /* 0x000fe20000410000 */
[----:B------:R-:W-:Y:S01]  /*4e50*/  FMUL.FTZ R40, R184, R40 ;  /* 0x00000028b8287220 */ /* 0x000fe20000410000 */
[----:B------:R-:W-:Y:S01]  /*4e60*/  FMUL.FTZ R8, R8, UR47 ;  /* 0x0000002f08087c20 */ /* 0x000fe20008410000 */
        /* <DEDUP_REMOVED lines=8> */
[----:B------:R-:W-:Y:S01]  /*4ef0*/  FFMA.FTZ R6, -R173, R173, 1 ;  /* 0x3f800000ad067423 */ /* 0x000fe200000101ad */
[----:B------:R-:W-:Y:S01]  /*4f00*/  FFMA.FTZ R5, -R176, R176, 1 ;  /* 0x3f800000b0057423 */ /* 0x000fe200000101b0 */
[----:B------:R-:W-:Y:S01]  /*4f10*/  FMUL.FTZ R60, R164, R60 ;  /* 0x0000003ca43c7220 */ /* 0x000fe20000410000 */
[----:B------:R-:W-:Y:S01]  /*4f20*/  FMUL.FTZ R4, R163, R4 ;  /* 0x00000004a3047220 */ /* 0x000fe20000410000 */
[----:B------:R-:W-:Y:S01]  /*4f30*/  FMUL.FTZ R6, R6, UR47 ;  /* 0x0000002f06067c20 */ /* 0x000fe20008410000 */
[----:B------:R-:W-:Y:S01]  /*4f40*/  FMUL.FTZ R5, R5, UR47 ;  /* 0x0000002f05057c20 */ /* 0x000fe20008410000 */
[----:B------:R-:W-:Y:S01]  /*4f50*/  F2FP.BF16.F32.PACK_AB R18, R18, R12 ;  /* 0x0000000c1212723e */ /* 0x000fe200000010ff */
[----:B------:R-:W-:Y:S01]  /*4f60*/  FADD.FTZ R10, -R112, R10 ;  /* 0x0000000a700a7221 */ /* 0x000fe20000010100 */
[----:B------:R-:W-:Y:S01]  /*4f70*/  FMUL.FTZ R12, R6, R60 ;  /* 0x0000003c060c7220 */ /* 0x000fe20000410000 */
[----:B------:R-:W-:Y:S01]  /*4f80*/  FMUL.FTZ R4, R5, R4 ;  /* 0x0000000405047220 */ /* 0x000fe20000410000 */
[----:B---3--:R-:W-:Y:S01]  /*4f90*/  FFMA.FTZ R0, -R251, R251, 1 ;  /* 0x3f800000fb007423 */ /* 0x008fe200000101fb */
[----:B------:R-:W-:Y:S01]  /*4fa0*/  FADD.FTZ R11, -R112, R11 ;  /* 0x0000000b700b7221 */ /* 0x000fe20000010100 */
[----:B------:R-:W-:Y:S01]  /*4fb0*/  FADD.FTZ R25, -R113, R25 ;  /* 0x0000001971197221 */ /* 0x000fe20000010100 */
[----:B------:R-:W-:Y:S01]  /*4fc0*/  FFMA.FTZ R7, -R217, R217, 1 ;  /* 0x3f800000d9077423 */ /* 0x000fe200000101d9 */
[----:B------:R-:W-:Y:S01]  /*4fd0*/  F2FP.BF16.F32.PACK_AB R12, R4, R12 ;  /* 0x0000000c040c723e */ /* 0x000fe200000010ff */
[----:B------:R-:W-:Y:S01]  /*4fe0*/  FFMA.FTZ R4, -R252, R252, 1 ;  /* 0x3f800000fc047423 */ /* 0x000fe200000101fc */
[----:B------:R-:W-:Y:S01]  /*4ff0*/  FMUL.FTZ R10, R248, R10 ;  /* 0x0000000af80a7220 */ /* 0x000fe20000410000 */
[----:B------:R-:W-:Y:S01]  /*5000*/  FMUL.FTZ R5, R0, UR47 ;  /* 0x0000002f00057c20 */ /* 0x000fe20008410000 */
[----:B------:R-:W-:Y:S01]  /*5010*/  FMUL.FTZ R11, R247, R11 ;  /* 0x0000000bf70b7220 */ /* 0x000fe20000410000 */
[----:B------:R-:W-:Y:S01]  /*5020*/  FMUL.FTZ R6, R4, UR47 ;  /* 0x0000002f04067c20 */ /* 0x000fe20008410000 */
[C---:B------:R-:W-:Y:S01]  /*5030*/  FADD.FTZ R15, -R112.reuse, R15 ;  /* 0x0000000f700f7221 */ /* 0x040fe20000010100 */
[----:B------:R-:W-:Y:S01]  /*5040*/  FADD.FTZ R14, -R112, R14 ;  /* 0x0000000e700e7221 */ /* 0x000fe20000010100 */
[----:B------:R-:W-:Y:S01]  /*5050*/  FFMA.FTZ R4, -R250, R250, 1 ;  /* 0x3f800000fa047423 */ /* 0x000fe200000101fa */
[----:B------:R-:W-:Y:S01]  /*5060*/  FFMA.FTZ R0, -R249, R249, 1 ;  /* 0x3f800000f9007423 */ /* 0x000fe200000101f9 */
[----:B------:R-:W-:Y:S01]  /*5070*/  FMUL.FTZ R25, R199, R25 ;  /* 0x00000019c7197220 */ /* 0x000fe20000410000 */
[----:B------:R-:W-:Y:S01]  /*5080*/  FMUL.FTZ R7, R7, UR47 ;  /* 0x0000002f07077c20 */ /* 0x000fe20008410000 */
[----:B------:R-:W-:Y:S01]  /*5090*/  FMUL.FTZ R6, R6, R10 ;  /* 0x0000000a06067220 */ /* 0x000fe20000410000 */
[----:B------:R-:W-:Y:S01]  /*50a0*/  FMUL.FTZ R15, R245, R15 ;  /* 0x0000000ff50f7220 */ /* 0x000fe20000410000 */
[----:B------:R-:W-:Y:S01]  /*50b0*/  FMUL.FTZ R14, R246, R14 ;  /* 0x0000000ef60e7220 */ /* 0x000fe20000410000 */
[----:B------:R-:W-:Y:S01]  /*50c0*/  FMUL.FTZ R10, R5, R11 ;  /* 0x0000000b050a7220 */ /* 0x000fe20000410000 */
[----:B------:R-:W-:Y:S01]  /*50d0*/  FMUL.FTZ R4, R4, UR47 ;  /* 0x0000002f04047c20 */ /* 0x000fe20008410000 */
[----:B------:R-:W-:Y:S01]  /*50e0*/  FMUL.FTZ R0, R0, UR47 ;  /* 0x0000002f00007c20 */ /* 0x000fe20008410000 */
[----:B------:R-:W-:Y:S01]  /*50f0*/  FADD.FTZ R56, -R113, R56 ;  /* 0x0000003871387221 */ /* 0x000fe20000010100 */
[----:B------:R-:W-:Y:S01]  /*5100*/  FMUL.FTZ R25, R7, R25 ;  /* 0x0000001907197220 */ /* 0x000fe20000410000 */
[----:B------:R-:W-:Y:S01]  /*5110*/  FADD.FTZ R54, -R114, R54 ;  /* 0x0000003672367221 */ /* 0x000fe20000010100 */
[----:B------:R-:W-:Y:S01]  /*5120*/  FFMA.FTZ R17, -R155, R155, 1 ;  /* 0x3f8000009b117423 */ /* 0x000fe2000001019b */
[----:B------:R-:W-:Y:S01]  /*5130*/  FMUL.FTZ R14, R4, R14 ;  /* 0x0000000e040e7220 */ /* 0x000fe20000410000 */
[----:B------:R-:W-:Y:S01]  /*5140*/  FMUL.FTZ R9, R0, R15 ;  /* 0x0000000f00097220 */ /* 0x000fe20000410000 */
[----:B------:R-:W-:Y:S01]  /*5150*/  FADD.FTZ R41, -R113, R41 ;  /* 0x0000002971297221 */ /* 0x000fe20000010100 */
[----:B------:R-:W-:Y:S01]  /*5160*/  FFMA.FTZ R7, -R195, R195, 1 ;  /* 0x3f800000c3077423 */ /* 0x000fe200000101c3 */
[----:B------:R-:W-:Y:S01]  /*5170*/  F2FP.BF16.F32.PACK_AB R10, R10, R6 ;  /* 0x000000060a0a723e */ /* 0x000fe200000010ff */
[----:B------:R-:W-:Y:S01]  /*5180*/  FMUL.FTZ R56, R166, R56 ;  /* 0x00000038a6387220 */ /* 0x000fe20000410000 */
[----:B------:R-:W-:Y:S01]  /*5190*/  FMUL.FTZ R54, R145, R54 ;  /* 0x0000003691367220 */ /* 0x000fe20000410000 */
[----:B------:R-:W-:Y:S01]  /*51a0*/  FMUL.FTZ R17, R17, UR47 ;  /* 0x0000002f11117c20 */ /* 0x000fe20008410000 */
[----:B------:R-:W-:Y:S01]  /*51b0*/  FFMA.FTZ R4, -R244, R244, 1 ;  /* 0x3f800000f4047423 */ /* 0x000fe200000101f4 */
[----:B------:R-:W-:Y:S01]  /*51c0*/  STS [R207+0xc400], R10 ;  /* 0x00c4000acf007388 */ /* 0x000fe20000000800 */
[----:B------:R-:W-:Y:S01]  /*51d0*/  FFMA.FTZ R0, -R241, R241, 1 ;  /* 0x3f800000f1007423 */ /* 0x000fe200000101f1 */
[C---:B------:R-:W-:Y:S01]  /*51e0*/  FADD.FTZ R43, -R112.reuse, R43 ;  /* 0x0000002b702b7221 */ /* 0x040fe20000010100 */
[----:B------:R-:W-:Y:S01]  /*51f0*/  FFMA.FTZ R6, -R227, R227, 1 ;  /* 0x3f800000e3067423 */ /* 0x000fe200000101e3 */
[----:B------:R-:W-:Y:S01]  /*5200*/  STS [R206+0xc000], R18 ;  /* 0x00c00012ce007388 */ /* 0x000fe20000000800 */
[C---:B------:R-:W-:Y:S01]  /*5210*/  FADD.FTZ R27, -R112.reuse, R27 ;  /* 0x0000001b701b7221 */ /* 0x040fe20000010100 */
[----:B------:R-:W-:Y:S01]  /*5220*/  FMUL.FTZ R41, R183, R41 ;  /* 0x00000029b7297220 */ /* 0x000fe20000410000 */
[----:B------:R-:W-:Y:S01]  /*5230*/  FMUL.FTZ R7, R7, UR47 ;  /* 0x0000002f07077c20 */ /* 0x000fe20008410000 */
[----:B------:R-:W-:Y:S01]  /*5240*/  FADD.FTZ R26, -R112, R26 ;  /* 0x0000001a701a7221 */ /* 0x000fe20000010100 */
[----:B------:R-:W-:Y:S01]  /*5250*/  F2FP.BF16.F32.PACK_AB R9, R9, R14 ;  /* 0x0000000e0909723e */ /* 0x000fe200000010ff */
[----:B------:R-:W-:Y:S01]  /*5260*/  FMUL.FTZ R56, R8, R56 ;  /* 0x0000003808387220 */ /* 0x000fe20000410000 */
[----:B------:R-:W-:Y:S01]  /*5270*/  FMUL.FTZ R54, R17, R54 ;  /* 0x0000003611367220 */ /* 0x000fe20000410000 */
[----:B------:R-:W-:Y:S01]  /*5280*/  FMUL.FTZ R5, R4, UR47 ;  /* 0x0000002f04057c20 */ /* 0x000fe20008410000 */
[----:B------:R-:W-:Y:S01]  /*5290*/  FMUL.FTZ R8, R0, UR47 ;  /* 0x0000002f00087c20 */ /* 0x000fe20008410000 */
[----:B------:R-:W-:Y:S01]  /*52a0*/  STS [R206+0xc400], R9 ;  /* 0x00c40009ce007388 */ /* 0x000fe20000000800 */
[----:B------:R-:W-:Y:S01]  /*52b0*/  FMUL.FTZ R43, R221, R43 ;  /* 0x0000002bdd2b7220 */ /* 0x000fe20000410000 */
[----:B------:R-:W-:Y:S01]  /*52c0*/  FMUL.FTZ R6, R6, UR47 ;  /* 0x0000002f06067c20 */ /* 0x000fe20008410000 */
[----:B------:R-:W-:Y:S01]  /*52d0*/  FMUL.FTZ R27, R235, R27 ;  /* 0x0000001beb1b7220 */ /* 0x000fe20000410000 */
[----:B------:R-:W-:Y:S01]  /*52e0*/  STS [R208+0xa000], R102 ;  /* 0x00a00066d0007388 */ /* 0x000fe20000000800 */
[----:B------:R-:W-:Y:S01]  /*52f0*/  FMUL.FTZ R17, R7, R41 ;  /* 0x0000002907117220 */ /* 0x000fe20000410000 */
[----:B------:R-:W-:Y:S01]  /*5300*/  FMUL.FTZ R26, R236, R26 ;  /* 0x0000001aec1a7220 */ /* 0x000fe20000410000 */
[C---:B------:R-:W-:Y:S01]  /*5310*/  FADD.FTZ R30, -R112.reuse, R30 ;  /* 0x0000001e701e7221 */ /* 0x040fe20000010100 */
[----:B------:R-:W-:Y:S01]  /*5320*/  STS [R208+0xa400], R22 ;  /* 0x00a40016d0007388 */ /* 0x000fe20000000800 */
[----:B------:R-:W-:Y:S01]  /*5330*/  FADD.FTZ R31, -R112, R31 ;  /* 0x0000001f701f7221 */ /* 0x000fe20000010100 */
[----:B------:R-:W-:Y:S01]  /*5340*/  FFMA.FTZ R4, -R240, R240, 1 ;  /* 0x3f800000f0047423 */ /* 0x000fe200000101f0 */
[----:B------:R-:W-:Y:S01]  /*5350*/  FFMA.FTZ R0, -R237, R237, 1 ;  /* 0x3f800000ed007423 */ /* 0x000fe200000101ed */
[----:B------:R-:W-:Y:S01]  /*5360*/  STS [R205+0xa000], R37 ;  /* 0x00a00025cd007388 */ /* 0x000fe20000000800 */
        /* <DEDUP_REMOVED lines=8> */
[----:B------:R-:W-:Y:S01]  /*53f0*/  FMUL.FTZ R0, R0, UR47 ;  /* 0x0000002f00007c20 */ /* 0x000fe20008410000 */
[----:B------:R-:W-:Y:S01]  /*5400*/  FFMA.FTZ R6, -R211, R211, 1 ;  /* 0x3f800000d3067423 */ /* 0x000fe200000101d3 */
[----:B------:R-:W-:Y:S01]  /*5410*/  FADD.FTZ R59, -R112, R59 ;  /* 0x0000003b703b7221 */ /* 0x000fe20000010100 */
        /* <DEDUP_REMOVED lines=9> */
[----:B------:R-:W-:Y:S01]  /*54b0*/  FMUL.FTZ R59, R196, R59 ;  /* 0x0000003bc43b7220 */ /* 0x000fe20000410000 */
[----:B------:R-:W-:Y:S01]  /*54c0*/  F2FP.BF16.F32.PACK_AB R24, R25, R24 ;  /* 0x000000181918723e */ /* 0x000fe200000010ff */
[----:B------:R-:W-:Y:S01]  /*54d0*/  FMUL.FTZ R13, R7, R57 ;  /* 0x00000039070d7220 */ /* 0x000fe20000410000 */
[----:B------:R-:W-:Y:S01]  /*54e0*/  F2FP.BF16.F32.PACK_AB R8, R8, R26 ;  /* 0x0000001a0808723e */ /* 0x000fe200000010ff */
[----:B------:R-:W-:Y:S01]  /*54f0*/  FADD.FTZ R42, -R112, R42 ;  /* 0x0000002a702a7221 */ /* 0x000fe20000010100 */
[----:B------:R-:W-:Y:S01]  /*5500*/  FFMA.FTZ R7, -R230, R230, 1 ;  /* 0x3f800000e6077423 */ /* 0x000fe200000101e6 */
[----:B------:R-:W-:Y:S01]  /*5510*/  FADD.FTZ R0, -R112, R47 ;  /* 0x0000002f70007221 */ /* 0x000fe20000010100 */
[----:B------:R-:W-:Y:S01]  /*5520*/  FMUL.FTZ R46, R216, R46 ;  /* 0x0000002ed82e7220 */ /* 0x000fe20000410000 */
[----:B------:R-:W-:Y:S01]  /*5530*/  FFMA.FTZ R4, -R225, R225, 1 ;  /* 0x3f800000e1047423 */ /* 0x000fe200000101e1 */
        /* <DEDUP_REMOVED lines=8> */
[----:B------:R-:W-:Y:S01]  /*55c0*/  FMUL.FTZ R4, R4, UR47 ;  /* 0x0000002f04047c20 */ /* 0x000fe20008410000 */
[----:B------:R-:W-:Y:S01]  /*55d0*/  FMUL.FTZ R46, R5, R46 ;  /* 0x0000002e052e7220 */ /* 0x000fe20000410000 */
[----:B------:R-:W-:Y:S01]  /*55e0*/  FFMA.FTZ R5, -R209, R209, 1 ;  /* 0x3f800000d1057423 */ /* 0x000fe200000101d1 */
[----:B------:R-:W-:Y:S01]  /*55f0*/  FADD.FTZ R62, -R112, R62 ;  /* 0x0000003e703e7221 */ /* 0x000fe20000010100 */
[----:B------:R-:W-:Y:S01]  /*5600*/  F2FP.BF16.F32.PACK_AB R19, R19, R38 ;  /* 0x000000261313723e */ /* 0x000fe200000010ff */
[----:B------:R-:W-:Y:S01]  /*5610*/  STS [R205+0xc000], R28 ;  /* 0x00c0001ccd007388 */ /* 0x000fe20000000800 */
[----:B------:R-:W-:Y:S01]  /*5620*/  FMUL.FTZ R42, R7, R42 ;  /* 0x0000002a072a7220 */ /* 0x000fe20000410000 */
[----:B------:R-:W-:Y:S01]  /*5630*/  FMUL.FTZ R11, R4, R0 ;  /* 0x00000000040b7220 */ /* 0x000fe20000410000 */
[----:B------:R-:W-:Y:S01]  /*5640*/  FADD.FTZ R58, -R112, R58 ;  /* 0x0000003a703a7221 */ /* 0x000fe20000010100 */
[----:B------:R-:W-:Y:S01]  /*5650*/  STS [R205+0xc400], R6 ;  /* 0x00c40006cd007388 */ /* 0x000fe20000000800 */
[----:B------:R-:W-:Y:S01]  /*5660*/  FFMA.FTZ R7, -R214, R214, 1 ;  /* 0x3f800000d6077423 */ /* 0x000fe200000101d6 */
[----:B------:R-:W-:Y:S01]  /*5670*/  FMUL.FTZ R5, R5, UR47 ;  /* 0x0000002f05057c20 */ /* 0x000fe20008410000 */
[----:B------:R-:W-:Y:S01]  /*5680*/  FADD.FTZ R0, -R112, R63 ;  /* 0x0000003f70007221 */ /* 0x000fe20000010100 */
[----:B------:R-:W-:Y:S01]  /*5690*/  FMUL.FTZ R62, R186, R62 ;  /* 0x0000003eba3e7220 */ /* 0x000fe20000410000 */
[----:B------:R-:W-:Y:S01]  /*56a0*/  FFMA.FTZ R4, -R210, R210, 1 ;  /* 0x3f800000d2047423 */ /* 0x000fe200000101d2 */
        /* <DEDUP_REMOVED lines=8> */
[----:B------:R-:W-:Y:S01]  /*5730*/  F2FP.BF16.F32.PACK_AB R17, R17, R40 ;  /* 0x000000281111723e */ /* 0x000fe200000010ff */
        /* <DEDUP_REMOVED lines=24> */
[----:B---3--:R-:W-:Y:S05]  /*58c0*/  LEA R0, R123, UR5, 0x1 ;  /* 0x000000057b007c11 */ /* 0x008fea000f8e08ff */
[----:B------:R-:W-:Y:S04]  /*58d0*/  LDSM.16.MT88.4 R4, [R2+0x12000] ;  /* 0x012000000204783b */ /* 0x000fe80000004200 */
[----:B------:R-:W3:Y:S04]  /*58e0*/  LDSM.16.MT88.4 R8, [R0+0x4000] ;  /* 0x004000000008783b */ /* 0x000ee80000004200 */
[----:B------:R-:W4:Y:S04]  /*58f0*/  LDSM.16.MT88.4 R12, [R2+0x16000] ;  /* 0x01600000020c783b */ /* 0x000f280000004200 */
[----:B------:R-:W-:Y:S04]  /*5900*/  LDSM.16.MT88.4 R16, [R2+0x12800] ;  /* 0x012800000210783b */ /* 0x000fe80000004200 */
[----:B------:R-:W1:Y:S04]  /*5910*/  LDSM.16.MT88.4 R20, [R0+0x4400] ;  /* 0x004400000014783b */ /* 0x000e680000004200 */
[----:B------:R-:W2:Y:S01]  /*5920*/  LDSM.16.MT88.4 R24, [R2+0x16800] ;  /* 0x016800000218783b */ /* 0x000ea20000004200 */
[-C--:B---3--:R-:W-:Y:S06]  /*5930*/  HMMA.16816.F32.BF16 R68, R4, R8.reuse, R68 ;  /* 0x000000080444723c */ /* 0x088fec0000041844 */
[C---:B----4-:R-:W-:Y:S06]  /*5940*/  HMMA.16816.F32.BF16 R72, R12.reuse, R8, R72 ;  /* 0x000000080c48723c */ /* 0x050fec0000041848 */
[-C--:B------:R-:W-:Y:S01]  /*5950*/  HMMA.16816.F32.BF16 R76, R12, R10.reuse, R76 ;  /* 0x0000000a0c4c723c */ /* 0x080fe2000004184c */
[----:B------:R-:W-:Y:S05]  /*5960*/  LDSM.16.MT88.4 R12, [R2+0x17000] ;  /* 0x01700000020c783b */ /* 0x000fea0000004200 */
[----:B------:R-:W-:Y:S01]  /*5970*/  HMMA.16816.F32.BF16 R80, R4, R10, R80 ;  /* 0x0000000a0450723c */ /* 0x000fe20000041850 */
[----:B------:R-:W-:Y:S04]  /*5980*/  LDSM.16.MT88.4 R4, [R2+0x13000] ;  /* 0x013000000204783b */ /* 0x000fe80000004200 */
[----:B------:R-:W3:Y:S01]  /*5990*/  LDSM.16.MT88.4 R8, [R0+0x4800] ;  /* 0x004800000008783b */ /* 0x000ee20000004200 */
        /* <DEDUP_REMOVED lines=40> */
[-C--:B-1----:R-:W-:Y:S05]  /*5c20*/  HMMA.16816.F32.BF16 R68, R16, R20.reuse, R68 ;  /* 0x000000141044723c */ /* 0x082fea0000041844 */
[----:B------:R-:W-:Y:S01]  /*5c30*/  IMAD R4, R48, UR45, RZ ;  /* 0x0000002d30047c24 */ /* 0x000fe2000f8e02ff */
[C---:B------:R-:W-:Y:S05]  /*5c40*/  HMMA.16816.F32.BF16 R72, R24.reuse, R20, R72 ;  /* 0x000000141848723c */ /* 0x040fea0000041848 */
[----:B------:R-:W-:Y:S01]  /*5c50*/  LEA R4, -R4, RZ, 0x7 ;  /* 0x000000ff04047211 */ /* 0x000fe200078e39ff */
[-C--:B------:R-:W-:Y:S05]  /*5c60*/  HMMA.16816.F32.BF16 R76, R24, R22.reuse, R76 ;  /* 0x00000016184c723c */ /* 0x080fea000004184c */
[C---:B------:R-:W-:Y:S01]  /*5c70*/  LEA R5, P0, R4.reuse, R130, 0x2 ;  /* 0x0000008204057211 */ /* 0x040fe200078010ff */
[----:B------:R-:W-:Y:S05]  /*5c80*/  HMMA.16816.F32.BF16 R80, R16, R22, R80 ;  /* 0x000000161050723c */ /* 0x000fea0000041850 */
[----:B------:R-:W-:Y:S02]  /*5c90*/  LEA.HI.X.SX32 R4, R4, R131, 0x2, P0 ;  /* 0x0000008304047211 */ /* 0x000fe400000f16ff */
[----:B------:R-:W-:Y:S04]  /*5ca0*/  MOV R130, R5 ;  /* 0x0000000500827202 */ /* 0x000fe80000000f00 */
[----:B------:R-:W-:Y:S01]  /*5cb0*/  MOV R131, R4 ;  /* 0x0000000400837202 */ /* 0x000fe20000000f00 */
[----:B------:R-:W-:Y:S01]  /*5cc0*/  @!UPT UIADD3 URZ, URZ, URZ, URZ ;  /* 0x0000003f3f3ff290 */ /* 0x000fe2000fffe03f */
[----:B------:R-:W-:Y:S11]  /*5cd0*/  @!P2 BRA `(.L_x_1064) ;  /* 0x000000000044a947 */ /* 0x000ff60003800000 */
[----:B------:R-:W1:Y:S01]  /*5ce0*/  LDC R7, c[0x0][0x420] ;  /* 0x00010800ff077b82 */ /* 0x000e620000000800 */
[----:B------:R-:W2:Y:S07]  /*5cf0*/  LDL R48, [R1+0x24] ;  /* 0x0000240001307983 */ /* 0x000eae0000100800 */
[----:B------:R-:W3:Y:S01]  /*5d00*/  LDC R8, c[0x0][0x424] ;  /* 0x00010900ff087b82 */ /* 0x000ee20000000800 */
[----:B--2---:R-:W-:Y:S01]  /*5d10*/  LEA R6, R48, UR5, 0x1 ;  /* 0x0000000530067c11 */ /* 0x004fe2000f8e08ff */
[C---:B-1----:R-:W-:Y:S05]  /*5d20*/  IMAD.U32 R4, R7.reuse, -0x80, RZ ;  /* 0xffffff8007047824 */ /* 0x042fea00078e00ff */
        /* <DEDUP_REMOVED lines=9> */
[----:B---3--:R-:W-:Y:S05]  /*5dc0*/  LEA.HI.X R5, R7, R243, R8, 0x7, P0 ;  /* 0x000000f307057211 */ /* 0x008fea00000f3c08 */
[----:B------:R1:W-:Y:S04]  /*5dd0*/  LDGSTS.E.BYPASS.LTC128B.128 [R6+0x5000], desc[UR20][R4.64] ;  /* 0x0500000004067fae */ /* 0x0003e8000b901d54 */
[----:B------:R-:W0:Y:S02]  /*5de0*/  LDGDEPBAR ;  /* 0x00000000000079af */ /* 0x000e240000000000 */
.L_x_1064:
        /* <DEDUP_REMOVED lines=220> */
.L_x_1062:
[----:B------:R-:W-:Y:S01]  /*6bb0*/  @!UPT UIADD3 URZ, URZ, URZ, URZ ;  /* 0x0000003f3f3ff290 */ /* 0x000fe2000fffe03f */
[----:B------:R-:W2:Y:S01]  /*6bc0*/  LDL R22, [R1+0x28] ;  /* 0x0000280001167983 */ /* 0x000ea20000100800 */
[----:B------:R-:W-:Y:S01]  /*6bd0*/  ULDC UR4, c[0x0][0x390] ;  /* 0x0000e40000047ab9 */ /* 0x000fe20000000800 */
[----:B------:R-:W1:Y:S02]  /*6be0*/  LDC.64 R10, c[0x0][0x438] ;  /* 0x00010e00ff0a7b82 */ /* 0x000e640000000a00 */
[----:B------:R-:W3:Y:S04]  /*6bf0*/  LDL R19, [R1+0x2c] ;  /* 0x00002c0001137983 */ /* 0x000ee80000100800 */
[----:B------:R-:W4:Y:S01]  /*6c00*/  LDL R24, [R1+0x24] ;  /* 0x0000240001187983 */ /* 0x000f220000100800 */
[----:B------:R-:W5:Y:S01]  /*6c10*/  S2R R14, SR_TID.X ;  /* 0x00000000000e7919 */ /* 0x000f620000002100 */
        /* <DEDUP_REMOVED lines=28> */
[----:B-----5:R-:W-:Y:S02]  /*6de0*/  SHF.R.S32.HI R18, RZ, 0x1f, R14 ;  /* 0x0000001fff127819 */ /* 0x020fe4000001140e */
[----:B------:R-:W-:-:S02]  /*6df0*/  F2FP.BF16.F32.PACK_AB R0, R0, R94 ;  /* 0x0000005e0000723e */ /* 0x000fc400000010ff */
[----:B------:R-:W-:-:S03]  /*6e00*/  LEA.HI R18, R18, R14, RZ, 0x2 ;  /* 0x0000000e12127211 */ /* 0x000fc600078f10ff */
[----:B------:R-:W5:Y:S01]  /*6e10*/  LDC.64 R20, c[0x0][0x440] ;  /* 0x00011000ff147b82 */ /* 0x000f620000000a00 */
        /* <DEDUP_REMOVED lines=8> */
[----:B-1----:R-:W-:-:S04]  /*6ea0*/  IMAD R40, R12, UR23, RZ ;  /* 0x000000170c287c24 */ /* 0x002fc8000f8e02ff */
[----:B------:R-:W-:Y:S01]  /*6eb0*/  IMAD R40, R13, UR15, R40 ;  /* 0x0000000f0d287c24 */ /* 0x000fe2000f8e0228 */
[----:B--2---:R-:W-:Y:S04]  /*6ec0*/  STS [R22], R9 ;  /* 0x0000000916007388 */ /* 0x004fe80000000800 */
[----:B------:R-:W-:Y:S04]  /*6ed0*/  STS [R22+0x200], R8 ;  /* 0x0002000816007388 */ /* 0x000fe80000000800 */
[----:B---3--:R1:W-:Y:S04]  /*6ee0*/  STS [R19], R5 ;  /* 0x0000000513007388 */ /* 0x0083e80000000800 */
[----:B------:R2:W-:Y:S04]  /*6ef0*/  STS [R19+0x200], R4 ;  /* 0x0002000413007388 */ /* 0x0005e80000000800 */
[----:B------:R-:W-:Y:S04]  /*6f00*/  STS [R22+0x1000], R7 ;  /* 0x0010000716007388 */ /* 0x000fe80000000800 */
[----:B------:R-:W-:Y:S04]  /*6f10*/  STS [R22+0x1200], R6 ;  /* 0x0012000616007388 */ /* 0x000fe80000000800 */
[----:B------:R3:W-:Y:S04]  /*6f20*/  STS [R19+0x1000], R3 ;  /* 0x0010000313007388 */ /* 0x0007e80000000800 */
[----:B------:R5:W-:Y:S01]  /*6f30*/  STS [R19+0x1200], R0 ;  /* 0x0012000013007388 */ /* 0x000be20000000800 */
[----:B-1----:R-:W-:-:S03]  /*6f40*/  LOP3.LUT R5, R18, 0xfffffffc, RZ, 0xc0, !PT ;  /* 0xfffffffc12057812 */ /* 0x002fc600078ec0ff */
[----:B------:R-:W-:Y:S01]  /*6f50*/  STS [R22+0x2000], R68 ;  /* 0x0020004416007388 */ /* 0x000fe20000000800 */
[----:B--2---:R-:W-:-:S03]  /*6f60*/  IADD3 R4, -R5, R14, RZ ;  /* 0x0000000e05047210 */ /* 0x004fc60007ffe1ff */
[----:B------:R-:W-:Y:S01]  /*6f70*/  STS [R22+0x2200], R70 ;  /* 0x0022004616007388 */ /* 0x000fe20000000800 */
[----:B------:R-:W1:Y:S03]  /*6f80*/  LDC.64 R14, c[0x0][0x458] ;  /* 0x00011600ff0e7b82 */ /* 0x000e660000000a00 */
        /* <DEDUP_REMOVED lines=9> */
[----:B-----5:R-:W-:Y:S01]  /*7020*/  SHF.R.S32.HI R0, RZ, 0x2, R18 ;  /* 0x00000002ff007819 */ /* 0x020fe20000011412 */
[----:B------:R-:W-:-:S04]  /*7030*/  IMAD.WIDE.U32 R6, R10, UR14, R4 ;  /* 0x0000000e0a067c25 */ /* 0x000fc8000f8e0004 */
[----:B------:R-:W-:Y:S01]  /*7040*/  IMAD R11, R11, UR14, R3 ;  /* 0x0000000e0b0b7c24 */ /* 0x000fe2000f8e0203 */
[----:B------:R-:W-:-:S04]  /*7050*/  SHF.R.S32.HI R3, RZ, 0x1f, R0 ;  /* 0x0000001fff037819 */ /* 0x000fc80000011400 */
[----:B------:R-:W-:Y:S01]  /*7060*/  IADD3 R7, R7, R11, RZ ;  /* 0x0000000b07077210 */ /* 0x000fe20007ffe0ff */
[----:B------:R-:W-:Y:S01]  /*7070*/  IMAD R8, R3, R16, RZ ;  /* 0x0000001003087224 */ /* 0x000fe200078e02ff */
[----:B--2---:R-:W2:Y:S01]  /*7080*/  LDC.64 R22, c[0x0][0x470] ;  /* 0x00011c00ff167b82 */ /* 0x004ea20000000a00 */
[----:B------:R-:W-:-:S04]  /*7090*/  IMAD.WIDE.U32 R12, R12, UR15, R6 ;  /* 0x0000000f0c0c7c25 */ /* 0x000fc8000f8e0006 */
[----:B-1----:R-:W-:Y:S01]  /*70a0*/  IMAD R6, R3, R14, RZ ;  /* 0x0000000e03067224 */ /* 0x002fe200078e02ff */
[----:B----4-:R-:W-:Y:S02]  /*70b0*/  LEA R3, R24, UR5, 0x1 ;  /* 0x0000000518037c11 */ /* 0x010fe4000f8e08ff */
[----:B------:R-:W-:Y:S01]  /*70c0*/  BAR.SYNC.DEFER_BLOCKING 0x0 ;  /* 0x0000000000007b1d */ /* 0x000fe20000010000 */
[----:B------:R-:W-:-:S04]  /*70d0*/  IMAD.WIDE.U32 R10, R0, R16, RZ ;  /* 0x00000010000a7225 */ /* 0x000fc800078e00ff */
[----:B------:R-:W-:-:S05]  /*70e0*/  IMAD R8, R0, R17, R8 ;  /* 0x0000001100087224 */ /* 0x000fca00078e0208 */
[----:B------:R-:W-:Y:S01]  /*70f0*/  IADD3 R9, R11, R8, RZ ;  /* 0x000000080b097210 */ /* 0x000fe20007ffe0ff */
[----:B------:R-:W-:Y:S02]  /*7100*/  IMAD.MOV.U32 R8, RZ, RZ, R10 ;  /* 0x000000ffff087224 */ /* 0x000fe400078e000a */
[----:B------:R-:W-:Y:S02]  /*7110*/  IMAD R19, R20, UR22, RZ ;  /* 0x0000001614137c24 */ /* 0x000fe4000f8e02ff */
[----:B------:R-:W-:Y:S01]  /*7120*/  IMAD.WIDE.U32 R8, R16, UR29, R8 ;  /* 0x0000001d10087c25 */ /* 0x000fe2000f8e0008 */
[----:B------:R-:W1:Y:S04]  /*7130*/  LDS.128 R36, [R3+0x6000] ;  /* 0x0060000003247984 */ /* 0x000e680000000c00 */
        /* <DEDUP_REMOVED lines=12> */
[----:B-----5:R-:W-:Y:S01]  /*7200*/  IADD3 R3, P0, R12, R8, RZ ;  /* 0x000000080c037210 */ /* 0x020fe20007f1e0ff */
[----:B--2---:R-:W-:-:S04]  /*7210*/  IMAD R8, R22, UR23, RZ ;  /* 0x0000001716087c24 */ /* 0x004fc8000f8e02ff */
        /* <DEDUP_REMOVED lines=18> */
[----:B-1----:R1:W-:Y:S04]  /*7340*/  STG.E.128 desc[UR20][R6.64], R36 ;  /* 0x0000002406007986 */ /* 0x0023e8000c101d14 */
[----:B---3--:R1:W-:Y:S04]  /*7350*/  STG.E.128 desc[UR20][R10.64], R32 ;  /* 0x000000200a007986 */ /* 0x0083e8000c101d14 */
[----:B----4-:R1:W-:Y:S04]  /*7360*/  STG.E.128 desc[UR20][R4.64], R28 ;  /* 0x0000001c04007986 */ /* 0x0103e8000c101d14 */
[----:B------:R1:W-:Y:S02]  /*7370*/  STG.E.128 desc[UR20][R8.64], R24 ;  /* 0x0000001808007986 */ /* 0x0003e4000c101d14 */
.L_x_1059:
        /* <DEDUP_REMOVED lines=11> */
.L_x_1066:
[----:B------:R-:W-:Y:S05]  /*7430*/  EXIT ;  /* 0x000000000000794d */ /* 0x000fea0003800000 */
.L_x_1068:
        /* <DEDUP_REMOVED lines=12> */
.L_x_1360:


//--------------------- .text._ZN5flash44flash_bwd_dq_dk_dv_loop_seqk_parallel_kernelI23Flash_bwd_kernel_traitsILi32ELi128ELi128ELi8ELi4ELi4ELi4ELb0ELb0EN7cutlass10bfloat16_tE19Flash_kernel_traitsILi32ELi128ELi128ELi8ES3_EELb1ELb0ELb0ELb1ELb0ELb0ELb0EEEvNS_16Flash_bwd_paramsE --------------------------
	.section	.text._ZN5flash44flash_bwd_dq_dk_dv_loop_seqk_parallel_kernelI23Flash_bwd_kernel_traitsILi32ELi128ELi128ELi8ELi4ELi4ELi4ELb0ELb0EN7cutlass10bfloat16_tE19Flash_kernel_traitsILi32ELi128ELi128ELi8ES3_EELb1ELb0ELb0ELb1ELb0ELb0ELb0EEEvNS_16Flash_bwd_paramsE,"ax",@progbits
	.align	128
        .global         _ZN5flash44flash_bwd_dq_dk_dv_loop_seqk_parallel_kernelI23Flash_bwd_kernel_traitsILi32ELi128ELi128ELi8ELi4ELi4ELi4ELb0ELb0EN7cutlass10bfloat16_tE19Flash_kernel_traitsILi32ELi128ELi128ELi8ES3_EELb1ELb0ELb0ELb1ELb0ELb0ELb0EEEvNS_16Flash_bwd_paramsE
        .type           _ZN5flash44flash_bwd_dq_dk_dv_loop_seqk_parallel_kernelI23Flash_bwd_kernel_traitsILi32ELi128ELi128ELi8ELi4ELi4ELi4ELb0ELb0EN7cutlass10bfloat16_tE19Flash_kernel_traitsILi32ELi128ELi128ELi8ES3_EELb1ELb0ELb0ELb1ELb0ELb0ELb0EEEvNS_16Flash_bwd_paramsE,@function
        .size           _ZN5flash44flash_bwd_dq_dk_dv_loop_seqk_parallel_kernelI23Flash_bwd_kernel_traitsILi32ELi128ELi128ELi8ELi4ELi4ELi4ELb0ELb0EN7cutlass10bfloat16_tE19Flash_kernel_traitsILi32ELi128ELi128ELi8ES3_EELb1ELb0ELb0ELb1ELb0ELb0ELb0EEEvNS_16Flash_bwd_paramsE,(.L_x_1361 - _ZN5flash44flash_bwd_dq_dk_dv_loop_seqk_parallel_kernelI23Flash_bwd_kernel_traitsILi32ELi128ELi128ELi8ELi4ELi4ELi4ELb0ELb0EN7cutlass10bfloat16_tE19Flash_kernel_traitsILi32ELi128ELi128ELi8ES3_EELb1ELb0ELb0ELb1ELb0ELb0ELb0EEEvNS_16Flash_bwd_paramsE)
        .other          _ZN5flash44flash_bwd_dq_dk_dv_loop_seqk_parallel_kernelI23Flash_bwd_kernel_traitsILi32ELi128ELi128ELi8ELi4ELi4ELi4ELb0ELb0EN7cutlass10bfloat16_tE19Flash_kernel_traitsILi32ELi128ELi128ELi8ES3_EELb1ELb0ELb0ELb1ELb0ELb0ELb0EEEvNS_16Flash_bwd_paramsE,@"STO_CUDA_ENTRY STV_DEFAULT"
_ZN5flash44flash_bwd_dq_dk_dv_loop_seqk_parallel_kernelI23Flash_bwd_kernel_traitsILi32ELi128ELi128ELi8ELi4ELi4ELi4ELb0ELb0EN7cutlass10bfloat16_tE19Flash_kernel_traitsILi32ELi128ELi128ELi8ES3_EELb1ELb0ELb0ELb1ELb0ELb0ELb0EEEvNS_16Flash_bwd_paramsE:
.text._ZN5flash44flash_bwd_dq_dk_dv_loop_seqk_parallel_kernelI23Flash_bwd_kernel_traitsILi32ELi128ELi128ELi8ELi4ELi4ELi4ELb0ELb0EN7cutlass10bfloat16_tE19Flash_kernel_traitsILi32ELi128ELi128ELi8ES3_EELb1ELb0ELb0ELb1ELb0ELb0ELb0EEEvNS_16Flash_bwd_paramsE:
        /* <DEDUP_REMOVED lines=30> */
[----:B------:R-:W-:Y:S02]  /*01e0*/  LOP3.LUT R7, R6, 0xfffffff8, RZ, 0xc0, !PT ;  /* 0xfffffff806077812 */ /* 0x000fe400078ec0ff */
[----:B------:R-:W-:Y:S01]  /*01f0*/  LEA.HI R143, R143, R154, RZ, 0x5 ;  /* 0x0000009a8f8f7211 */ /* 0x000fe200078f28ff */
[----:B------:R-:W-:Y:S01]  /*0200*/  IMAD.U32 R148, RZ, RZ, UR5 ;  /* 0x00000005ff947e24 */ /* 0x000fe2000f8e00ff */
[----:B------:R-:W-:Y:S01]  /*0210*/  LOP3.LUT R11, R139, 0xfffffff0, RZ, 0xc0, !PT ;  /* 0xfffffff08b0b7812 */ /* 0x000fe200078ec0ff */
[C---:B------:R-:W-:Y:S01]  /*0220*/  IMAD.IADD R2, R154.reuse, 0x1, -R7 ;  /* 0x000000019a027824 */ /* 0x040fe200078e0a07 */
[----:B------:R-:W-:Y:S01]  /*0230*/  LOP3.LUT R5, R143, 0xffffffe0, RZ, 0xc0, !PT ;  /* 0xffffffe08f057812 */ /* 0x000fe200078ec0ff */
[----:B------:R-:W-:Y:S01]  /*0240*/  USHF.R.S32.HI UR5, URZ, 0x1f, UR53 ;  /* 0x0000001f3f057899 */ /* 0x000fe20008011435 */
[----:B------:R-:W-:Y:S01]  /*0250*/  SHF.R.S32.HI R144, RZ, 0x5, R143 ;  /* 0x00000005ff907819 */ /* 0x000fe2000001148f */
[C---:B------:R-:W-:Y:S01]  /*0260*/  IMAD.IADD R11, R154.reuse, 0x1, -R11 ;  /* 0x000000019a0b7824 */ /* 0x040fe200078e0a0b */
[----:B------:R-:W-:Y:S01]  /*0270*/  SHF.R.S32.HI R143, RZ, 0x1f, R143 ;  /* 0x0000001fff8f7819 */ /* 0x000fe2000001148f */
[----:B------:R-:W-:Y:S01]  /*0280*/  IMAD.IADD R5, R154, 0x1, -R5 ;  /* 0x000000019a057824 */ /* 0x000fe200078e0a05 */
[----:B------:R-:W-:Y:S01]  /*0290*/  LOP3.LUT R3, R8, 0xfffffffc, RZ, 0xc0, !PT ;  /* 0xfffffffc08037812 */ /* 0x000fe200078ec0ff */
[----:B------:R-:W-:Y:S01]  /*02a0*/  IMAD.U32 R152, RZ, RZ, UR6 ;  /* 0x00000006ff987e24 */ /* 0x000fe2000f8e00ff */
[----:B------:R-:W-:Y:S01]  /*02b0*/  LEA.HI R7, R2, R2, RZ, 0x1 ;  /* 0x0000000202077211 */ /* 0x000fe200078f08ff */
[----:B------:R-:W-:Y:S01]  /*02c0*/  IMAD.U32 R150, RZ, RZ, UR6 ;  /* 0x00000006ff967e24 */ /* 0x000fe2000f8e00ff */
[----:B------:R-:W-:Y:S01]  /*02d0*/  LEA.HI R143, R143, R144, RZ, 0x2 ;  /* 0x000000908f8f7211 */ /* 0x000fe200078f10ff */
[----:B------:R-:W-:Y:S01]  /*02e0*/  IMAD.IADD R154, R154, 0x1, -R3 ;  /* 0x000000019a9a7824 */ /* 0x000fe200078e0a03 */
[----:B------:R-:W-:Y:S01]  /*02f0*/  LOP3.LUT R3, R7, 0x7fffffe, RZ, 0xc0, !PT ;  /* 0x07fffffe07037812 */ /* 0x000fe200078ec0ff */
[----:B------:R-:W-:Y:S01]  /*0300*/  UIADD3 UR6, UR4, 0xa000, URZ ;  /* 0x0000a00004067890 */ /* 0x000fe2000fffe03f */
[--C-:B------:R-:W-:Y:S01]  /*0310*/  SHF.R.S32.HI R145, RZ, 0x2, R8.reuse ;  /* 0x00000002ff917819 */ /* 0x100fe20000011408 */
[----:B------:R-:W-:Y:S01]  /*0320*/  IMAD.SHL.U32 R162, R154, 0x2, RZ ;  /* 0x000000029aa27824 */ /* 0x000fe200078e00ff */
[----:B------:R-:W-:Y:S01]  /*0330*/  LOP3.LUT R143, R143, 0xfffffffc, RZ, 0xc0, !PT ;  /* 0xfffffffc8f8f7812 */ /* 0x000fe200078ec0ff */
[C---:B------:R-:W-:Y:S01]  /*0340*/  IMAD.IADD R3, R2.reuse, 0x1, -R3 ;  /* 0x0000000102037824 */ /* 0x040fe200078e0a03 */
[----:B------:R-:W-:Y:S01]  /*0350*/  SHF.R.S32.HI R0, RZ, 0x4, R139 ;  /* 0x00000004ff007819 */ /* 0x000fe2000001148b */
[----:B------:R-:W-:Y:S01]  /*0360*/  IMAD.SHL.U32 R2, R2, 0x40, RZ ;  /* 0x0000004002027824 */ /* 0x000fe200078e00ff */
[----:B------:R-:W-:Y:S01]  /*0370*/  SHF.R.S32.HI R8, RZ, 0x1f, R8 ;  /* 0x0000001fff087819 */ /* 0x000fe20000011408 */
[----:B------:R-:W-:Y:S01]  /*0380*/  IMAD.IADD R143, R144, 0x1, -R143 ;  /* 0x00000001908f7824 */ /* 0x000fe200078e0a8f */
[----:B------:R-:W-:Y:S01]  /*0390*/  LEA.HI R139, R139, R0, RZ, 0x1 ;  /* 0x000000008b8b7211 */ /* 0x000fe200078f08ff */
[----:B------:R-:W-:Y:S01]  /*03a0*/  IMAD.U32 R146, RZ, RZ, UR5 ;  /* 0x00000005ff927e24 */ /* 0x000fe2000f8e00ff */
[----:B------:R-:W-:Y:S01]  /*03b0*/  LEA.HI R8, R8, R145, RZ, 0x3 ;  /* 0x0000009108087211 */ /* 0x000fe200078f18ff */
[----:B------:R-:W-:Y:S01]  /*03c0*/  IMAD.SHL.U32 R13, R143, 0x10, RZ ;  /* 0x000000108f0d7824 */ /* 0x000fe200078e00ff */
[----:B------:R-:W-:Y:S01]  /*03d0*/  SHF.R.S32.HI R4, RZ, 0x1f, R5 ;  /* 0x0000001fff047819 */ /* 0x000fe20000011405 */
[----:B------:R-:W-:Y:S01]  /*03e0*/  IMAD.U32 R151, RZ, RZ, UR5 ;  /* 0x00000005ff977e24 */ /* 0x000fe2000f8e00ff */
[----:B------:R-:W-:Y:S01]  /*03f0*/  SHF.R.S32.HI R7, RZ, 0x1, R7 ;  /* 0x00000001ff077819 */ /* 0x000fe20000011407 */
[----:B------:R-:W-:Y:S01]  /*0400*/  UIADD3 UR5, UR4, 0x6000, URZ ;  /* 0x0000600004057890 */ /* 0x000fe2000fffe03f */
[----:B------:R-:W-:Y:S01]  /*0410*/  LOP3.LUT R139, R139, 0xfffffffe, RZ, 0xc0, !PT ;  /* 0xfffffffe8b8b7812 */ /* 0x000fe200078ec0ff */
[----:B------:R-:W-:Y:S01]  /*0420*/  IMAD.SHL.U32 R154, R154, 0x8, RZ ;  /* 0x000000089a9a7824 */ /* 0x000fe200078e00ff */
[----:B------:R-:W-:-:S02]  /*0430*/  LOP3.LUT R8, R8, 0xfffffff8, RZ, 0xc0, !PT ;  /* 0xfffffff808087812 */ /* 0x000fc400078ec0ff */
[----:B------:R-:W-:Y:S01]  /*0440*/  LEA.HI R4, R4, R5, RZ, 0x2 ;  /* 0x0000000504047211 */ /* 0x000fe200078f10ff */
[----:B------:R-:W-:Y:S01]  /*0450*/  IMAD.IADD R139, R0, 0x1, -R139 ;  /* 0x00000001008b7824 */ /* 0x000fe200078e0a8b */
[C---:B------:R-:W-:Y:S01]  /*0460*/  LOP3.LUT P0, RZ, R7.reuse, 0x2, RZ, 0xc0, !PT ;  /* 0x0000000207ff7812 */ /* 0x040fe2000780c0ff */
[----:B------:R-:W-:Y:S01]  /*0470*/  IMAD.SHL.U32 R7, R7, 0x40, RZ ;  /* 0x0000004007077824 */ /* 0x000fe200078e00ff */
[----:B------:R-:W-:Y:S01]  /*0480*/  LOP3.LUT R2, R2, 0x1c0, RZ, 0xc0, !PT ;  /* 0x000001c002027812 */ /* 0x000fe200078ec0ff */
[----:B------:R-:W-:Y:S01]  /*0490*/  IMAD.IADD R8, R145, 0x1, -R8 ;  /* 0x0000000191087824 */ /* 0x000fe200078e0a08 */
[----:B------:R-:W-:Y:S01]  /*04a0*/  SHF.R.S32.HI R142, RZ, 0x7, R142 ;  /* 0x00000007ff8e7819 */ /* 0x000fe2000001148e */
[----:B------:R-:W-:Y:S01]  /*04b0*/  IMAD.SHL.U32 R140, R139, 0x8, RZ ;  /* 0x000000088b8c7824 */ /* 0x000fe200078e00ff */
[----:B------:R-:W-:Y:S01]  /*04c0*/  LEA.HI.SX32 R141, R4, R13, 0x1e ;  /* 0x0000000d048d7211 */ /* 0x000fe200078ff2ff */
[----:B------:R-:W-:Y:S01]  /*04d0*/  IMAD.SHL.U32 R4, R8, 0x40, RZ ;  /* 0x0000004008047824 */ /* 0x000fe200078e00ff */
[----:B------:R-:W-:Y:S01]  /*04e0*/  LOP3.LUT R13, R2, 0x30, R13, 0xf8, !PT ;  /* 0x00000030020d7812 */ /* 0x000fe200078ef80d */
[C---:B------:R-:W-:Y:S01]  /*04f0*/  IMAD R138, R142.reuse, 0x8, R139 ;  /* 0x000000088e8a7824 */ /* 0x040fe200078e028b */
[----:B------:R-:W-:Y:S01]  /*0500*/  LOP3.LUT R7, R7, 0xc0, RZ, 0xc0, !PT ;  /* 0x000000c007077812 */ /* 0x000fe200078ec0ff */
[----:B------:R-:W-:Y:S01]  /*0510*/  IMAD R149, R142, 0x2000, R162 ;  /* 0x000020008e957824 */ /* 0x000fe200078e02a2 */
[--C-:B------:R-:W-:Y:S01]  /*0520*/  LOP3.LUT R13, R13, 0x8, R6.reuse, 0xf8, !PT ;  /* 0x000000080d0d7812 */ /* 0x100fe200078ef806 */
[----:B------:R-:W-:Y:S01]  /*0530*/  IMAD R138, R138, 0x8, R3 ;  /* 0x000000088a8a7824 */ /* 0x000fe200078e0203 */
[----:B------:R-:W-:Y:S01]  /*0540*/  LOP3.LUT R6, R7, 0x8, R6, 0xf8, !PT ;  /* 0x0000000807067812 */ /* 0x000fe200078ef806 */
[----:B------:R-:W-:Y:S01]  /*0550*/  IMAD R162, R143, 0x200, R162 ;  /* 0x000002008fa27824 */ /* 0x000fe200078e02a2 */
[----:B------:R-:W-:-:S02]  /*0560*/  SHF.R.U32.HI R7, RZ, 0x3, R7 ;  /* 0x00000003ff077819 */ /* 0x000fc40000011607 */
[----:B------:R-:W-:Y:S02]  /*0570*/  SHF.R.S32.HI R12, RZ, 0x1f, R11 ;  /* 0x0000001fff0c7819 */ /* 0x000fe4000001140b */
[----:B------:R-:W-:Y:S02]  /*0580*/  LOP3.LUT R3, R8, 0x1, RZ, 0xc0, !PT ;  /* 0x0000000108037812 */ /* 0x000fe400078ec0ff */
[----:B------:R-:W-:Y:S02]  /*0590*/  LOP3.LUT R4, R4, 0x1c0, RZ, 0xc0, !PT ;  /* 0x000001c004047812 */ /* 0x000fe400078ec0ff */
[----:B------:R-:W-:Y:S01]  /*05a0*/  LOP3.LUT R7, R6, R7, RZ, 0x3c, !PT ;  /* 0x0000000706077212 */ /* 0x000fe200078e3cff */
[----:B------:R-:W-:Y:S01]  /*05b0*/  IMAD.SHL.U32 R6, R143, 0x400, RZ ;  /* 0x000004008f067824 */ /* 0x000fe200078e00ff */
[----:B------:R-:W-:Y:S02]  /*05c0*/  LEA.HI R5, R12, R11, RZ, 0x3 ;  /* 0x0000000b0c057211 */ /* 0x000fe400078f18ff */
[----:B------:R-:W-:Y:S01]  /*05d0*/  ISETP.NE.U32.AND P6, PT, R3, 0x1, PT ;  /* 0x000000010300780c */ /* 0x000fe20003fc5070 */
[----:B------:R-:W-:Y:S01]  /*05e0*/  IMAD.U32 R138, R138, 0x20, R7 ;  /* 0x000000208a8a7824 */ /* 0x000fe200078e0007 */
[----:B------:R-:W-:-:S02]  /*05f0*/  LEA.HI R4, R4, R4, RZ, 0x1d ;  /* 0x0000000404047211 */ /* 0x000fc400078fe8ff */
[----:B------:R-:W-:Y:S01]  /*0600*/  LEA.HI R3, R8, R8, RZ, 0x1 ;  /* 0x0000000808037211 */ /* 0x000fe200078f08ff */
[----:B------:R-:W-:Y:S01]  /*0610*/  IMAD.SHL.U32 R138, R138, 0x2, RZ ;  /* 0x000000028a8a7824 */ /* 0x000fe200078e00ff */
[----:B------:R-:W-:Y:S02]  /*0620*/  LEA.HI R0, R11, R11, RZ, 0x1 ;  /* 0x0000000b0b007211 */ /* 0x000fe400078f08ff */
[----:B------:R-:W-:Y:S02]  /*0630*/  LOP3.LUT R134, R5, 0xfffffff8, RZ, 0xc0, !PT ;  /* 0xfffffff805867812 */ /* 0x000fe400078ec0ff */
[----:B------:R-:W-:Y:S02]  /*0640*/  IADD3 R149, R4, R149, R6 ;  /* 0x0000009504957210 */ /* 0x000fe40007ffe006 */
[----:B------:R-:W-:Y:S01]  /*0650*/  SHF.R.S32.HI R4, RZ, 0x1, R3 ;  /* 0x00000001ff047819 */ /* 0x000fe20000011403 */
[----:B------:R-:W-:Y:S01]  /*0660*/  IMAD.IADD R134, R11, 0x1, -R134 ;  /* 0x000000010b867824 */ /* 0x000fe200078e0a86 */
[----:B------:R-:W-:-:S02]  /*0670*/  SHF.R.S32.HI R10, RZ, 0x1, R0 ;  /* 0x00000001ff0a7819 */ /* 0x000fc40000011400 */
[----:B------:R-:W-:Y:S02]  /*0680*/  SHF.R.S32.HI R9, RZ, 0x1f, R0 ;  /* 0x0000001fff097819 */ /* 0x000fe40000011400 */
[----:B------:R-:W-:Y:S02]  /*0690*/  LOP3.LUT R0, R0, 0x7fffffe, RZ, 0xc0, !PT ;  /* 0x07fffffe00007812 */ /* 0x000fe400078ec0ff */
[C---:B------:R-:W-:Y:S02]  /*06a0*/  LOP3.LUT P5, RZ, R8.reuse, 0x2, RZ, 0xc0, !PT ;  /* 0x0000000208ff7812 */ /* 0x040fe400078ac0ff */
[----:B------:R-:W-:Y:S01]  /*06b0*/  LOP3.LUT P4, RZ, R8, 0x4, RZ, 0xc0, !PT ;  /* 0x0000000408ff7812 */ /* 0x000fe2000788c0ff */
[----:B------:R-:W-:Y:S01]  /*06c0*/  IMAD.IADD R0, R11, 0x1, -R0 ;  /* 0x000000010b007824 */ /* 0x000fe200078e0a00 */
[C---:B------:R-:W-:Y:S01]  /*06d0*/  LOP3.LUT P3, RZ, R4.reuse, 0x2, RZ, 0xc0, !PT ;  /* 0x0000000204ff7812 */ /* 0x040fe2000786c0ff */
[----:B------:R-:W-:Y:S01]  /*06e0*/  IMAD.SHL.U32 R4, R4, 0x40, RZ ;  /* 0x0000004004047824 */ /* 0x000fe200078e00ff */
[----:B------:R-:W-:-:S02]  /*06f0*/  LOP3.LUT R11, R3, 0x3fffffe, RZ, 0xc0, !PT ;  /* 0x03fffffe030b7812 */ /* 0x000fc400078ec0ff */
[C---:B------:R-:W-:Y:S01]  /*0700*/  R2P PR, R134.reuse, 0x6 ;  /* 0x0000000686007804 */ /* 0x040fe20000000000 */
[----:B------:R-:W-:Y:S01]  /*0710*/  IMAD.SHL.U32 R134, R134, 0x40, RZ ;  /* 0x0000004086867824 */ /* 0x000fe200078e00ff */
[----:B------:R-:W-:Y:S01]  /*0720*/  LEA.HI R9, R9, R10, RZ, 0x2 ;  /* 0x0000000a09097211 */ /* 0x000fe200078f10ff */
[----:B------:R-:W-:Y:S01]  /*0730*/  IMAD.IADD R11, R8, 0x1, -R11 ;  /* 0x00000001080b7824 */ /* 0x000fe200078e0a0b */
[----:B------:R-:W-:Y:S02]  /*0740*/  SHF.R.S32.HI R5, RZ, 0x3, R5 ;  /* 0x00000003ff057819 */ /* 0x000fe40000011405 */
        /* <DEDUP_REMOVED lines=8> */
[----:B------:R-:W-:Y:S01]  /*07d0*/  LOP3.LUT R140, R140, 0x8, RZ, 0xc0, !PT ;  /* 0x000000088c8c7812 */ /* 0x000fe200078ec0ff */
[----:B------:R-:W-:Y:S01]  /*07e0*/  IMAD.IADD R9, R10, 0x1, -R9 ;  /* 0x000000010a097824 */ /* 0x000fe200078e0a09 */
[----:B------:R-:W-:Y:S01]  /*07f0*/  SHF.R.U32.HI R11, RZ, 0x3, R134 ;  /* 0x00000003ff0b7819 */ /* 0x000fe20000011686 */
[----:B------:R-:W-:Y:S01]  /*0800*/  IMAD.SHL.U32 R0, R0, 0x20, RZ ;  /* 0x0000002000007824 */ /* 0x000fe200078e00ff */
[----:B------:R-:W-:-:S02]  /*0810*/  LOP3.LUT R2, R13, R2, RZ, 0x3c, !PT ;  /* 0x000000020d027212 */ /* 0x000fc400078e3cff */
[----:B------:R-:W-:Y:S02]  /*0820*/  LOP3.LUT R6, R6, 0x8, RZ, 0xc0, !PT ;  /* 0x0000000806067812 */ /* 0x000fe400078ec0ff */
[----:B------:R-:W-:Y:S01]  /*0830*/  SEL R3, R137, 0xffffffe0, !P0 ;  /* 0xffffffe089037807 */ /* 0x000fe20004000000 */
[C---:B------:R-:W-:Y:S01]  /*0840*/  IMAD R135, R139.reuse, 0x200, R2 ;  /* 0x000002008b877824 */ /* 0x040fe200078e0202 */
[----:B------:R-:W-:Y:S01]  /*0850*/  SHF.R.U32.HI R7, RZ, 0x3, R4 ;  /* 0x00000003ff077819 */ /* 0x000fe20000011604 */
[----:B------:R-:W-:Y:S01]  /*0860*/  IMAD.SHL.U32 R139, R139, 0x10, RZ ;  /* 0x000000108b8b7824 */ /* 0x000fe200078e00ff */
[----:B------:R-:W-:Y:S02]  /*0870*/  LOP3.LUT R134, R11, R134, R140, 0x1e, !PT ;  /* 0x000000860b867212 */ /* 0x000fe400078e1e8c */
[C---:B------:R-:W-:Y:S01]  /*0880*/  LOP3.LUT P0, RZ, R9.reuse, 0x2, RZ, 0xc0, !PT ;  /* 0x0000000209ff7812 */ /* 0x040fe2000780c0ff */
[----:B------:R-:W-:Y:S01]  /*0890*/  IMAD.SHL.U32 R9, R9, 0x40, RZ ;  /* 0x0000004009097824 */ /* 0x000fe200078e00ff */
[----:B------:R-:W-:Y:S01]  /*08a0*/  LOP3.LUT R7, R7, R4, R6, 0x1e, !PT ;  /* 0x0000000407077212 */ /* 0x000fe200078e1e06 */
[----:B------:R-:W-:Y:S01]  /*08b0*/  IMAD.IADD R134, R5, 0x1, R134 ;  /* 0x0000000105867824 */ /* 0x000fe200078e0286 */
[----:B------:R-:W-:-:S02]  /*08c0*/  LEA R149, R149, UR4, 0x1 ;  /* 0x0000000495957c11 */ /* 0x000fc4000f8e08ff */
[----:B------:R-:W-:Y:S01]  /*08d0*/  LOP3.LUT R9, R9, 0xc0, RZ, 0xc0, !PT ;  /* 0x000000c009097812 */ /* 0x000fe200078ec0ff */
[----:B------:R-:W-:Y:S01]  /*08e0*/  IMAD.IADD R162, R7, 0x1, R162 ;  /* 0x0000000107a27824 */ /* 0x000fe200078e02a2 */
[----:B------:R-:W-:Y:S01]  /*08f0*/  SEL R160, R160, 0x10, !P6 ;  /* 0x00000010a0a07807 */ /* 0x000fe20007000000 */
[C---:B------:R-:W-:Y:S01]  /*0900*/  VIADD R153, R149.reuse, 0x40 ;  /* 0x0000004095997836 */ /* 0x040fe20000000000 */
[----:B------:R-:W-:Y:S01]  /*0910*/  LEA R134, R134, UR6, 0x1 ;  /* 0x0000000686867c11 */ /* 0x000fe2000f8e08ff */
[C---:B------:R-:W-:Y:S01]  /*0920*/  @P4 VIADD R153, R149.reuse, 0xffffffc0 ;  /* 0xffffffc095994836 */ /* 0x040fe20000000000 */
[----:B------:R-:W-:Y:S01]  /*0930*/  SHF.R.U32.HI R2, RZ, 0x3, R9 ;  /* 0x00000003ff027819 */ /* 0x000fe20000011609 */
[----:B------:R-:W-:Y:S01]  /*0940*/  IMAD.IADD R157, R149, 0x1, R160 ;  /* 0x00000001959d7824 */ /* 0x000fe200078e02a0 */
[----:B------:R-:W-:Y:S01]  /*0950*/  LOP3.LUT R139, R6, 0x10, R139, 0xf8, !PT ;  /* 0x00000010068b7812 */ /* 0x000fe200078ef88b */
[----:B------:R-:W-:Y:S01]  /*0960*/  VIADD R133, R134, 0x20 ;  /* 0x0000002086857836 */ /* 0x000fe20000000000 */
[----:B------:R-:W-:Y:S01]  /*0970*/  SEL R158, R137, 0xffffffe0, !P5 ;  /* 0xffffffe0899e7807 */ /* 0x000fe20006800000 */
[----:B------:R-:W-:Y:S01]  /*0980*/  IMAD R7, R143, 0x200, R0 ;  /* 0x000002008f077824 */ /* 0x000fe200078e0200 */
[----:B------:R-:W-:Y:S01]  /*0990*/  SEL R128, R128, 0xffffffc0, !P2 ;  /* 0xffffffc080807807 */ /* 0x000fe20005000000 */
[----:B------:R-:W-:Y:S01]  /*09a0*/  IMAD.IADD R160, R160, 0x1, R153 ;  /* 0x00000001a0a07824 */ /* 0x000fe200078e0299 */
[----:B------:R-:W-:Y:S01]  /*09b0*/  LEA R162, R162, UR5, 0x1 ;  /* 0x00000005a2a27c11 */ /* 0x000fe2000f8e08ff */
[----:B------:R-:W-:Y:S01]  /*09c0*/  @P1 VIADD R133, R134, 0xffffffe0 ;  /* 0xffffffe086851836 */ /* 0x000fe20000000000 */
[C---:B------:R-:W-:Y:S01]  /*09d0*/  LOP3.LUT R140, R2.reuse, R9, R140, 0x1e, !PT ;  /* 0x00000009028c7212 */ /* 0x040fe200078e1e8c */
[--C-:B------:R-:W-:Y:S01]  /*09e0*/  IMAD.IADD R156, R149, 0x1, R158.reuse ;  /* 0x00000001959c7824 */ /* 0x100fe200078e029e */
[----:B------:R-:W-:Y:S01]  /*09f0*/  LOP3.LUT R139, R2, R139, R9, 0x1e, !PT ;  /* 0x0000008b028b7212 */ /* 0x000fe200078e1e09 */
[----:B------:R-:W-:Y:S01]  /*0a00*/  IMAD.IADD R163, R157, 0x1, R158 ;  /* 0x000000019da37824 */ /* 0x000fe200078e029e */
[----:B------:R-:W-:Y:S01]  /*0a10*/  IADD3 R136, R3, UR5, R138 ;  /* 0x0000000503887c10 */ /* 0x000fe2000fffe08a */
[----:B------:R-:W-:Y:S01]  /*0a20*/  IMAD.IADD R159, R158, 0x1, R153 ;  /* 0x000000019e9f7824 */ /* 0x000fe200078e0299 */
[----:B------:R-:W-:Y:S01]  /*0a30*/  SEL R137, R137, 0xffffffe0, !P0 ;  /* 0xffffffe089897807 */ /* 0x000fe20004000000 */
[----:B------:R-:W-:Y:S01]  /*0a40*/  VIADD R161, R162, 0x20 ;  /* 0x00000020a2a17836 */ /* 0x000fe20000000000 */
[----:B------:R-:W-:Y:S01]  /*0a50*/  LEA R135, R135, UR4, 0x1 ;  /* 0x0000000487877c11 */ /* 0x000fe2000f8e08ff */
        /* <DEDUP_REMOVED lines=9> */
.L_x_1113:
        /* <DEDUP_REMOVED lines=15> */
[----:B------:R-:W-:Y:S01]  /*0be0*/  @UP4 UIADD3 UR12, UP1, UR17, UR6, URZ ;  /* 0x00000006110c4290 */ /* 0x000fe2000ff3e03f */
[----:B-1----:R-:W-:Y:S01]  /*0bf0*/  IMAD.U32 R12, RZ, RZ, UR8 ;  /* 0x00000008ff0c7e24 */ /* 0x002fe2000f8e00ff */
[----:B------:R-:W-:-:S02]  /*0c00*/  UISETP.NE.U32.AND UP0, UPT, UR14, URZ, UPT ;  /* 0x0000003f0e00728c */ /* 0x000fc4000bf05070 */
[----:B------:R-:W-:Y:S01]  /*0c10*/  UIADD3.X UR14, UR5, UR15, URZ, UP2, !UPT ;  /* 0x0000000f050e7290 */ /* 0x000fe200097fe43f */
[----:B------:R-:W-:Y:S01]  /*0c20*/  IMAD.U32 R13, RZ, RZ, UR9 ;  /* 0x00000009ff0d7e24 */ /* 0x000fe2000f8e00ff */
[----:B------:R-:W-:Y:S01]  /*0c30*/  @UP4 UIADD3.X UR13, UR5, UR7, URZ, UP1, !UPT ;  /* 0x00000007050d4290 */ /* 0x000fe20008ffe43f */
[----:B------:R-:W-:Y:S01]  /*0c40*/  IMAD.U32 R14, RZ, RZ, UR12 ;  /* 0x0000000cff0e7e24 */ /* 0x000fe2000f8e00ff */
[----:B------:R-:W-:Y:S01]  /*0c50*/  UISETP.NE.AND.EX UP2, UPT, UR15, URZ, UPT, UP0 ;  /* 0x0000003f0f00728c */ /* 0x000fe2000bf45300 */
[----:B------:R-:W-:Y:S02]  /*0c60*/  ULDC.64 UR6, c[0x0][0x2f8] ;  /* 0x0000be0000067ab9 */ /* 0x000fe40000000a00 */
[----:B------:R-:W-:Y:S01]  /*0c70*/  ULDC.U8 UR15, c[0x0][0x3c2] ;  /* 0x0000f080000f7ab9 */ /* 0x000fe20000000000 */
[----:B------:R-:W-:Y:S01]  /*0c80*/  UISETP.EQ.U32.AND UP4, UPT, UR6, URZ, UPT ;  /* 0x0000003f0600728c */ /* 0x000fe2000bf82070 */
[----:B------:R-:W-:Y:S01]  /*0c90*/  IMAD.U32 R15, RZ, RZ, UR13 ;  /* 0x0000000dff0f7e24 */ /* 0x000fe2000f8e00ff */
[----:B------:R-:W-:Y:S01]  /*0ca0*/  UISETP.NE.AND UP1, UPT, UR15, URZ, UPT ;  /* 0x0000003f0f00728c */ /* 0x000fe2000bf25270 */
[----:B--2---:R-:W2:Y:S01]  /*0cb0*/  @P0 LDG.E R0, desc[UR10][R12.64] ;  /* 0x0000000a0c000981 */ /* 0x004ea2000c1e1900 */
[----:B------:R-:W-:-:S02]  /*0cc0*/  PLOP3.LUT P3, PT, PT, PT, UP2, 0x80, 0x0 ;  /* 0x000000000000781c */ /* 0x000fc40003f6f028 */
[----:B------:R-:W-:Y:S01]  /*0cd0*/  UISETP.EQ.OR.EX UP4, UPT, UR7, URZ, !UP1, UP4 ;  /* 0x0000003f0700728c */ /* 0x000fe2000cf82740 */
[----:B---3--:R-:W3:Y:S01]  /*0ce0*/  @P1 LDG.E R5, desc[UR10][R14.64] ;  /* 0x0000000a0e051981 */ /* 0x008ee2000c1e1900 */
[----:B------:R-:W-:-:S04]  /*0cf0*/  UIADD3 UR8, UP0, UR17, UR6, URZ ;  /* 0x0000000611087290 */ /* 0x000fc8000ff1e03f */
[----:B------:R-:W-:Y:S01]  /*0d00*/  PLOP3.LUT P2, PT, PT, PT, UP4, 0x80, 0x0 ;  /* 0x000000000000781c */ /* 0x000fe20003f4f048 */
[----:B------:R-:W-:Y:S01]  /*0d10*/  UIADD3.X UR5, UR5, UR7, URZ, UP0, !UPT ;  /* 0x0000000705057290 */ /* 0x000fe200087fe43f */
[----:B----4-:R-:W-:Y:S02]  /*0d20*/  IMAD.U32 R10, RZ, RZ, UR16 ;  /* 0x00000010ff0a7e24 */ /* 0x010fe4000f8e00ff */
[----:B------:R-:W-:Y:S02]  /*0d30*/  IMAD.U32 R11, RZ, RZ, UR14 ;  /* 0x0000000eff0b7e24 */ /* 0x000fe4000f8e00ff */
[----:B------:R-:W-:Y:S01]  /*0d40*/  IMAD.U32 R8, RZ, RZ, UR8 ;  /* 0x00000008ff087e24 */ /* 0x000fe2000f8e00ff */
[----:B------:R-:W-:Y:S01]  /*0d50*/  UMOV UR49, URZ ;  /* 0x0000003f00317c82 */ /* 0x000fe20008000000 */
[----:B------:R-:W-:Y:S01]  /*0d60*/  IMAD.U32 R9, RZ, RZ, UR5 ;  /* 0x00000005ff097e24 */ /* 0x000fe2000f8e00ff */
[----:B------:R-:W4:Y:S01]  /*0d70*/  @P3 LDG.E R7, desc[UR10][R10.64] ;  /* 0x0000000a0a073981 */ /* 0x000f22000c1e1900 */
[----:B------:R-:W-:Y:S01]  /*0d80*/  @!UP3 ULDC.64 UR8, c[0x0][0x318] ;  /* 0x0000c6000008bab9 */ /* 0x000fe20000000a00 */
[----:B------:R-:W-:-:S02]  /*0d90*/  @!UP3 ULDC UR5, c[0x0][0x2cc] ;  /* 0x0000b3000005bab9 */ /* 0x000fc40000000800 */
        /* <DEDUP_REMOVED lines=8> */
[----:B------:R-:W-:Y:S02]  /*0e20*/  ISETP.NE.U32.AND P0, PT, RZ, UR6, PT ;  /* 0x00000006ff007c0c */ /* 0x000fe4000bf05070 */
        /* <DEDUP_REMOVED lines=15> */
.L_x_1069:
        /* <DEDUP_REMOVED lines=32> */
[----:B------:R-:W-:Y:S02]  /*1120*/  USEL UR54, UR16, UR18, !UP1 ;  /* 0x0000001210367287 */ /* 0x000fe4000c800000 */
[----:B------:R-:W-:Y:S02]  /*1130*/  UIMAD UR45, UR5, UR13, UR29 ;  /* 0x0000000d052d72a4 */ /* 0x000fe4000f8e021d */
[----:B------:R-:W-:Y:S01]  /*1140*/  @!UP1 UIMAD UR5, UR57, UR8, URZ ;  /* 0x00000008390592a4 */ /* 0x000fe2000f8e023f */
[----:B------:R-:W-:Y:S01]  /*1150*/  @UP1 ULDC.64 UR12, c[0x0][0x420] ;  /* 0x00010800000c1ab9 */ /* 0x000fe20000000a00 */
[----:B------:R-:W-:Y:S01]  /*1160*/  UIADD3 UR42, UR17, UR22, URZ ;  /* 0x00000016112a7290 */ /* 0x000fe2000fffe03f */
        /* <DEDUP_REMOVED lines=18> */
[----:B------:R-:W-:Y:S01]  /*1290*/  UIMAD UR7, UR9, UR14, URZ ;  /* 0x0000000e090772a4 */ /* 0x000fe2000f8e023f */
[----:B------:R-:W-:Y:S01]  /*12a0*/  ULDC UR37, c[0x0][0x2c4] ;  /* 0x0000b10000257ab9 */ /* 0x000fe20000000800 */
        /* <DEDUP_REMOVED lines=10> */
[----:B------:R-:W-:Y:S02]  /*1350*/  UIMAD UR27, UR14, UR31, URZ ;  /* 0x0000001f0e1b72a4 */ /* 0x000fe4000f8e023f */
[----:B------:R-:W-:Y:S01]  /*1360*/  @UP3 USEL UR5, UR5, UR14, !UP1 ;  /* 0x0000000e05053287 */ /* 0x000fe2000c800000 */
[----:B------:R-:W-:Y:S01]  /*1370*/  IMAD.HI.U32 R7, R5, R4, RZ ;  /* 0x0000000405077227 */ /* 0x000fe200078e00ff */
[----:B------:R-:W-:Y:S02]  /*1380*/  USEL UR55, UR16, UR12, !UP1 ;  /* 0x0000000c10377287 */ /* 0x000fe4000c800000 */
[----:B------:R-:W-:Y:S02]  /*1390*/  UIADD3 UR15, UR7, -0x80, URZ ;  /* 0xffffff80070f7890 */ /* 0x000fe4000fffe03f */
[----:B------:R-:W-:Y:S01]  /*13a0*/  IADD3 R5, -R7, RZ, RZ ;  /* 0x000000ff07057210 */ /* 0x000fe20007ffe1ff */
[----:B------:R-:W-:Y:S01]  /*13b0*/  @UP3 ULDC UR12, c[0x0][0x2e4] ;  /* 0x0000b900000c3ab9 */ /* 0x000fe20000000800 */
[----:B------:R-:W-:-:S02]  /*13c0*/  @UP1 UIADD3 UR42, UR19, UR27, URZ ;  /* 0x0000001b132a1290 */ /* 0x000fc4000fffe03f */
[----:B------:R-:W-:Y:S01]  /*13d0*/  @!UP3 UIMAD UR7, UR53, UR60, UR56 ;  /* 0x0000003c3507b2a4 */ /* 0x000fe2000f8e0238 */
[----:B------:R-:W-:Y:S01]  /*13e0*/  IMAD R5, R6, R5, R4 ;  /* 0x0000000506057224 */ /* 0x000fe200078e0204 */
[----:B------:R-:W-:Y:S01]  /*13f0*/  @UP3 UIMAD UR27, UR56, UR12, UR5 ;  /* 0x0000000c381b32a4 */ /* 0x000fe2000f8e0205 */
[----:B------:R-:W-:Y:S01]  /*1400*/  LOP3.LUT R4, R0, UR56, RZ, 0x3c, !PT ;  /* 0x0000003800047c12 */ /* 0x000fe2000f8e3cff */
[----:B------:R-:W-:Y:S02]  /*1410*/  USHF.R.S32.HI UR19, URZ, 0x1f, UR15 ;  /* 0x0000001f3f137899 */ /* 0x000fe4000801140f */
[----:B------:R-:W-:Y:S01]  /*1420*/  ISETP.GT.U32.AND P1, PT, R6, R5, PT ;  /* 0x000000050600720c */ /* 0x000fe20003f24070 */
[----:B------:R-:W-:Y:S01]  /*1430*/  UIADD3 UR5, UP2, UR15, UR33, URZ ;  /* 0x000000210f057290 */ /* 0x000fe2000ff5e03f */
[----:B------:R-:W-:Y:S01]  /*1440*/  ISETP.GE.AND P2, PT, R4, RZ, PT ;  /* 0x000000ff0400720c */ /* 0x000fe20003f46270 */
[----:B------:R-:W-:Y:S02]  /*1450*/  @!UP3 UIMAD UR27, UR7, UR37, URZ ;  /* 0x00000025071bb2a4 */ /* 0x000fe4000f8e023f */
[----:B------:R-:W-:-:S02]  /*1460*/  UIADD3.X UR12, UR19, UR36, URZ, UP2, !UPT ;  /* 0x00000024130c7290 */ /* 0x000fc400097fe43f */
[----:B------:R-:W-:Y:S02]  /*1470*/  UIMAD UR7, UR9, UR5, URZ ;  /* 0x00000005090772a4 */ /* 0x000fe4000f8e023f */
[----:B------:R-:W-:Y:S01]  /*1480*/  @UP0 UIADD3 UR29, UR49, UR51, URZ ;  /* 0x00000033311d0290 */ /* 0x000fe2000fffe03f */
[----:B------:R-:W-:Y:S01]  /*1490*/  ULDC.U8 UR21, c[0x0][0x480] ;  /* 0x0001200000157ab9 */ /* 0x000fe20000000000 */
[----:B------:R-:W-:Y:S02]  /*14a0*/  @UP0 ULDC.64 UR22, c[0x0][0x250] ;  /* 0x0000940000160ab9 */ /* 0x000fe40000000a00 */
[----:B------:R-:W-:Y:S01]  /*14b0*/  @!P1 IMAD.IADD R5, R5, 0x1, -R6 ;  /* 0x0000000105059824 */ /* 0x000fe200078e0a06 */
[----:B------:R-:W-:Y:S01]  /*14c0*/  UIMAD.WIDE.U32 UR36, UR8, UR5, URZ ;  /* 0x00000005082472a5 */ /* 0x000fe2000f8e003f */
[----:B------:R-:W-:Y:S01]  /*14d0*/  @!P1 VIADD R7, R7, 0x1 ;  /* 0x0000000107079836 */ /* 0x000fe20000000000 */
[----:B------:R-:W-:Y:S01]  /*14e0*/  PLOP3.LUT P1, PT, PT, PT, UP0, 0x80, 0x0 ;  /* 0x000000000000781c */ /* 0x000fe20003f2f008 */
[----:B------:R-:W-:Y:S01]  /*14f0*/  @UP0 UIADD3 UR24, UR49, UR51, URZ ;  /* 0x0000003331180290 */ /* 0x000fe2000fffe03f */
[----:B------:R-:W-:Y:S01]  /*1500*/  ISETP.GE.U32.AND P0, PT, R5, R6, PT ;  /* 0x000000060500720c */ /* 0x000fe20003f06070 */
[----:B------:R-:W-:-:S02]  /*1510*/  UIMAD UR5, UR8, UR12, UR7 ;  /* 0x0000000c080572a4 */ /* 0x000fc4000f8e0207 */
[----:B------:R-:W-:Y:S02]  /*1520*/  UISETP.NE.AND UP4, UPT, UR21, URZ, UPT ;  /* 0x0000003f1500728c */ /* 0x000fe4000bf85270 */
[----:B------:R-:W-:Y:S01]  /*1530*/  @UP0 UIMAD.WIDE.U32 UR8, UR29, UR22, URZ ;  /* 0x000000161d0802a5 */ /* 0x000fe2000f8e003f */
[----:B------:R-:W-:Y:S01]  /*1540*/  @UP0 ULDC.64 UR20, c[0x0][0x248] ;  /* 0x0000920000140ab9 */ /* 0x000fe20000000a00 */
[----:B------:R-:W-:Y:S02]  /*1550*/  UIMAD UR46, UR56, UR61, URZ ;  /* 0x0000003d382e72a4 */ /* 0x000fe4000f8e023f */
[----:B------:R-:W-:Y:S02]  /*1560*/  @UP0 UIMAD.WIDE.U32 UR16, UR24, UR20, URZ ;  /* 0x00000014181002a5 */ /* 0x000fe4000f8e003f */
[----:B------:R-:W-:Y:S02]  /*1570*/  @UP0 UIMAD UR13, UR24, UR21, URZ ;  /* 0x00000015180d02a4 */ /* 0x000fe4000f8e023f */
[----:B------:R-:W-:Y:S01]  /*1580*/  @P0 IADD3 R7, R7, 0x1, RZ ;  /* 0x0000000107070810 */ /* 0x000fe20007ffe0ff */
[----:B------:R-:W-:Y:S01]  /*1590*/  @UP0 UIMAD UR7, UR29, UR23, URZ ;  /* 0x000000171d0702a4 */ /* 0x000fe2000f8e023f */
[----:B------:R-:W-:Y:S01]  /*15a0*/  PLOP3.LUT P0, PT, PT, PT, UP3, 0x80, 0x0 ;  /* 0x000000000000781c */ /* 0x000fe20003f0f038 */
[----:B------:R-:W-:-:S02]  /*15b0*/  USEL UR47, UR45, URZ, UP4 ;  /* 0x0000003f2d2f7287 */ /* 0x000fc4000a000000 */
[----:B------:R-:W-:Y:S01]  /*15c0*/  IMAD.MOV.U32 R6, RZ, RZ, R7 ;  /* 0x000000ffff067224 */ /* 0x000fe200078e0007 */
[----:B------:R-:W-:Y:S02]  /*15d0*/  USHF.R.S32.HI UR40, URZ, 0x1f, UR25 ;  /* 0x0000001f3f287899 */ /* 0x000fe40008011419 */
[----:B------:R-:W-:Y:S02]  /*15e0*/  @!UP1 UIADD3 UR43, UR35, UR32, URZ ;  /* 0x00000020232b9290 */ /* 0x000fe4000fffe03f */
[----:B------:R-:W-:Y:S01]  /*15f0*/  USHF.R.S32.HI UR50, URZ, 0x1f, UR46 ;  /* 0x0000001f3f327899 */ /* 0x000fe2000801142e */
[----:B------:R-:W-:Y:S01]  /*1600*/  @!P2 IADD3 R6, -R6, RZ, RZ ;  /* 0x000000ff0606a210 */ /* 0x000fe20007ffe1ff */
[----:B------:R-:W-:Y:S01]  /*1610*/  USEL UR48, UR28, URZ, UP4 ;  /* 0x0000003f1c307287 */ /* 0x000fe2000a000000 */
[----:B------:R-:W-:Y:S01]  /*1620*/  @!P3 LOP3.LUT R6, RZ, R0, RZ, 0x33, !PT ;  /* 0x00000000ff06b212 */ /* 0x000fe200078e33ff */
[----:B------:R-:W-:Y:S02]  /*1630*/  @UP0 UIADD3 UR24, UR9, UR7, URZ ;  /* 0x0000000709180290 */ /* 0x000fe4000fffe03f */
[----:B------:R-:W-:-:S02]  /*1640*/  UIADD3 UR45, UR37, UR5, URZ ;  /* 0x00000005252d7290 */ /* 0x000fc4000fffe03f */
        /* <DEDUP_REMOVED lines=15> */
.L_x_1071:
        /* <DEDUP_REMOVED lines=12> */
[----:B------:R-:W-:Y:S02]  /*1800*/  UMOV UR18, UR8 ;  /* 0x0000000800127c82 */ /* 0x000fe40008000000 */
.L_x_1072:
        /* <DEDUP_REMOVED lines=11> */
.L_x_1073:
[----:B------:R-:W-:-:S04]  /*18c0*/  UIMAD UR5, UR53, UR60, UR56 ;  /* 0x0000003c350572a4 */ /* 0x000fc8000f8e0238 */
[----:B------:R-:W-:-:S12]  /*18d0*/  UIMAD UR5, UR5, UR58, URZ ;  /* 0x0000003a050572a4 */ /* 0x000fd8000f8e023f */
.L_x_1074:
[----:B------:R-:W1:Y:S01]  /*18e0*/  LDC.64 R4, c[0x0][0x420] ;  /* 0x00010800ff047b82 */ /* 0x000e620000000a00 */
[----:B------:R-:W2:Y:S01]  /*18f0*/  S2R R9, SR_TID.X ;  /* 0x0000000000097919 */ /* 0x000ea20000002100 */
[----:B------:R-:W-:Y:S01]  /*1900*/  SHF.R.S32.HI R13, RZ, 0x1f, R145 ;  /* 0x0000001fff0d7819 */ /* 0x000fe20000011491 */
[----:B------:R-:W-:Y:S01]  /*1910*/  USHF.R.S32.HI UR13, URZ, 0x1f, UR56 ;  /* 0x0000001f3f0d7899 */ /* 0x000fe20008011438 */
[----:B------:R-:W-:Y:S01]  /*1920*/  IADD3 R7, P0, R145, UR15, RZ ;  /* 0x0000000f91077c10 */ /* 0x000fe2000ff1e0ff */
[----:B------:R-:W-:Y:S01]  /*1930*/  ULDC.64 UR8, c[0x0][0x428] ;  /* 0x00010a0000087ab9 */ /* 0x000fe20000000a00 */
[--C-:B------:R-:W-:Y:S01]  /*1940*/  SHF.R.S32.HI R155, RZ, 0x1f, R154.reuse ;  /* 0x0000001fff9b7819 */ /* 0x100fe2000001149a */
[----:B------:R-:W-:Y:S01]  /*1950*/  UIADD3 UR32, UR15, UR5, URZ ;  /* 0x000000050f207290 */ /* 0x000fe2000fffe03f */
[----:B------:R-:W-:Y:S01]  /*1960*/  IADD3.X R8, R13, UR19, RZ, P0, !PT ;  /* 0x000000130d087c10 */ /* 0x000fe200087fe4ff */
[----:B------:R-:W-:Y:S01]  /*1970*/  UIMAD UR5, UR13, UR8, URZ ;  /* 0x000000080d0572a4 */ /* 0x000fe2000f8e023f */
[----:B------:R-:W-:Y:S01]  /*1980*/  IADD3 R10, P0, R154, UR7, RZ ;  /* 0x000000079a0a7c10 */ /* 0x000fe2000ff1e0ff */
[----:B------:R-:W-:Y:S01]  /*1990*/  IMAD.WIDE.U32 R14, R7, UR30, R154 ;  /* 0x0000001e070e7c25 */ /* 0x000fe2000f8e009a */
[----:B------:R-:W-:Y:S01]  /*19a0*/  UIMAD UR7, UR61, UR60, URZ ;  /* 0x0000003c3d0772a4 */ /* 0x000fe2000f8e023f */
[----:B------:R-:W-:Y:S01]  /*19b0*/  BSSY B1, `(.L_x_1070) ;  /* 0x0000996000017945 */ /* 0x000fe20003800000 */
[----:B------:R-:W-:Y:S01]  /*19c0*/  IADD3.X R11, R155, UR43, RZ, P0, !PT ;  /* 0x0000002b9b0b7c10 */ /* 0x000fe200087fe4ff */
[----:B------:R-:W-:Y:S01]  /*19d0*/  IMAD R8, R8, UR30, RZ ;  /* 0x0000001e08087c24 */ /* 0x000fe2000f8e02ff */
[----:B------:R-:W-:Y:S01]  /*19e0*/  IADD3 R18, P0, R14, UR54, RZ ;  /* 0x000000360e127c10 */ /* 0x000fe2000ff1e0ff */
[----:B------:R-:W-:Y:S01]  /*19f0*/  IMAD.U32 R14, RZ, RZ, UR8 ;  /* 0x00000008ff0e7e24 */ /* 0x000fe2000f8e00ff */
[----:B------:R-:W-:Y:S01]  /*1a00*/  UIMAD UR12, UR56, UR9, UR5 ;  /* 0x00000009380c72a4 */ /* 0x000fe2000f8e0205 */
[----:B------:R-:W-:Y:S01]  /*1a10*/  IMAD R8, R7, UR31, R8 ;  /* 0x0000001f07087c24 */ /* 0x000fe2000f8e0208 */
[----:B------:R-:W-:Y:S01]  /*1a20*/  USHF.L.U32 UR33, UR7, 0x7, URZ ;  /* 0x0000000707217899 */ /* 0x000fe2000800063f */
[----:B------:R-:W-:Y:S01]  /*1a30*/  ULDC.64 UR8, c[0x0][0x258] ;  /* 0x0000960000087ab9 */ /* 0x000fe20000000a00 */
[----:B------:R-:W-:Y:S01]  /*1a40*/  UIADD3 UR28, UR15, UR27, URZ ;  /* 0x0000001b0f1c7290 */ /* 0x000fe2000fffe03f */
[C---:B-1----:R-:W-:Y:S01]  /*1a50*/  IMAD R12, R4.reuse, UR19, RZ ;  /* 0x00000013040c7c24 */ /* 0x042fe2000f8e02ff */
[----:B------:R-:W-:Y:S01]  /*1a60*/  IADD3.X R19, R15, UR42, R8, P0, !PT ;  /* 0x0000002a0f137c10 */ /* 0x000fe200087fe408 */
[----:B------:R-:W-:Y:S01]  /*1a70*/  IMAD.WIDE.U32 R10, R4, UR15, R10 ;  /* 0x0000000f040a7c25 */ /* 0x000fe2000f8e000a */
[----:B------:R-:W-:-:S02]  /*1a80*/  UIMAD UR5, UR13, UR8, URZ ;  /* 0x000000080d0572a4 */ /* 0x000fc4000f8e023f */
[----:B------:R-:W-:Y:S01]  /*1a90*/  UISETP.GE.AND UP2, UPT, UR52, 0x1, UPT ;  /* 0x000000013400788c */ /* 0x000fe2000bf46270 */
[----:B------:R-:W-:Y:S01]  /*1aa0*/  IMAD R7, R5, UR15, R12 ;  /* 0x0000000f05077c24 */ /* 0x000fe2000f8e020c */
[----:B------:R-:W-:Y:S01]  /*1ab0*/  UIMAD UR9, UR56, UR9, UR5 ;  /* 0x00000009380972a4 */ /* 0x000fe2000f8e0205 */
[----:B------:R-:W-:Y:S01]  /*1ac0*/  IMAD.U32 R16, RZ, RZ, UR8 ;  /* 0x00000008ff107e24 */ /* 0x000fe2000f8e00ff */
[----:B--2---:R-:W-:Y:S01]  /*1ad0*/  SHF.R.S32.HI R8, RZ, 0x1f, R9 ;  /* 0x0000001fff087819 */ /* 0x004fe20000011409 */
[----:B------:R-:W-:Y:S01]  /*1ae0*/  IMAD.IADD R11, R11, 0x1, R7 ;  /* 0x000000010b0b7824 */ /* 0x000fe200078e0207 */
[----:B------:R-:W-:Y:S01]  /*1af0*/  ULDC.64 UR14, c[0x0][0x210] ;  /* 0x00008400000e7ab9 */ /* 0x000fe20000000a00 */
[----:B------:R-:W-:Y:S01]  /*1b00*/  IMAD.WIDE.U32 R16, R16, UR56, R18 ;  /* 0x0000003810107c25 */ /* 0x000fe2000f8e0012 */
[----:B------:R-:W-:Y:S02]  /*1b10*/  USHF.R.S32.HI UR5, URZ, 0x1f, UR33 ;  /* 0x0000001f3f057899 */ /* 0x000fe40008011421 */
[----:B------:R-:W-:Y:S01]  /*1b20*/  UIADD3 UR8, UP1, UP0, UR36, UR33, UR46 ;  /* 0x0000002124087290 */ /* 0x000fe2000f83e02e */
[----:B------:R-:W-:Y:S01]  /*1b30*/  IMAD.WIDE.U32 R14, R14, UR56, R10 ;  /* 0x000000380e0e7c25 */ /* 0x000fe2000f8e000a */
[----:B------:R-:W-:Y:S01]  /*1b40*/  LEA.HI R10, R8, R9, RZ, 0x5 ;  /* 0x00000009080a7211 */ /* 0x000fe200078f28ff */
[----:B------:R-:W-:Y:S01]  /*1b50*/  ULDC.64 UR34, c[0x0][0x3e0] ;  /* 0x0000f80000227ab9 */ /* 0x000fe20000000a00 */
[----:B------:R-:W-:Y:S01]  /*1b60*/  LEA R178, P0, R16, UR14, 0x1 ;  /* 0x0000000e10b27c11 */ /* 0x000fe2000f8008ff */
[----:B------:R-:W-:Y:S01]  /*1b70*/  UIADD3.X UR5, UR45, UR5, UR50, UP1, UP0 ;  /* 0x000000052d057290 */ /* 0x000fe20008fe0432 */
[----:B------:R-:W-:Y:S01]  /*1b80*/  LOP3.LUT R10, R10, 0xffffffe0, RZ, 0xc0, !PT ;  /* 0xffffffe00a0a7812 */ /* 0x000fe200078ec0ff */
[----:B------:R-:W-:Y:S01]  /*1b90*/  UIADD3 UR8, UP1, UP0, UR48, UR8, UR55 ;  /* 0x0000000830087290 */ /* 0x000fe2000f83e037 */
[----:B------:R-:W-:Y:S01]  /*1ba0*/  VIADD R15, R15, UR12 ;  /* 0x0000000c0f0f7c36 */ /* 0x000fe20008000000 */
[----:B------:R-:W-:Y:S01]  /*1bb0*/  ULDC.64 UR12, c[0x0][0x400] ;  /* 0x00010000000c7ab9 */ /* 0x000fe20000000a00 */
[-C--:B------:R-:W-:Y:S01]  /*1bc0*/  IMAD R12, R13, R4.reuse, RZ ;  /* 0x000000040d0c7224 */ /* 0x080fe200078e02ff */
[----:B------:R-:W-:Y:S01]  /*1bd0*/  UIADD3.X UR5, UR47, UR5, UR44, UP1, UP0 ;  /* 0x000000052f057290 */ /* 0x000fe20008fe042c */
[----:B------:R-:W-:Y:S01]  /*1be0*/  IMAD.IADD R7, R9, 0x1, -R10 ;  /* 0x0000000109077824 */ /* 0x000fe200078e0a0a */
[----:B------:R-:W-:Y:S01]  /*1bf0*/  ULDC.64 UR38, c[0x0][0x2b0] ;  /* 0x0000ac0000267ab9 */ /* 0x000fe20000000a00 */
[----:B------:R-:W-:Y:S01]  /*1c00*/  VIADD R10, R17, UR9 ;  /* 0x00000009110a7c36 */ /* 0x000fe20008000000 */
[----:B------:R-:W-:Y:S01]  /*1c10*/  ULDC.64 UR42, c[0x0][0x478] ;  /* 0x00011e00002a7ab9 */ /* 0x000fe20000000a00 */
[----:B------:R-:W-:Y:S01]  /*1c20*/  IMAD R181, R144, UR7, R7 ;  /* 0x0000000790b57c24 */ /* 0x000fe2000f8e0207 */
[----:B------:R-:W-:Y:S01]  /*1c30*/  ULEA.HI.SX32 UR19, UR41, 0xffffffff, 0x19 ;  /* 0xffffffff29137891 */ /* 0x000fe2000f8fca3f */
[C---:B------:R-:W-:Y:S01]  /*1c40*/  IMAD R11, R145.reuse, R5, R12 ;  /* 0x00000005910b7224 */ /* 0x040fe200078e020c */
[----:B------:R-:W-:Y:S01]  /*1c50*/  LEA.HI.X R179, R16, UR15, R10, 0x1, P0 ;  /* 0x0000000f10b37c11 */ /* 0x000fe200080f0c0a */
[----:B------:R-:W-:Y:S01]  /*1c60*/  IMAD.WIDE.U32 R14, R145, R4, R14 ;  /* 0x00000004910e7225 */ /* 0x000fe200078e000e */
[----:B------:R-:W-:Y:S01]  /*1c70*/  PLOP3.LUT P0, PT, PT, PT, UP2, 0x80, 0x0 ;  /* 0x000000000000781c */ /* 0x000fe20003f0f028 */
[----:B------:R-:W-:Y:S01]  /*1c80*/  UIMAD.WIDE UR28, UR28, 0x4, UR38 ;  /* 0x000000041c1c78a5 */ /* 0x000fe2000f8e0226 */
[----:B------:R-:W-:Y:S01]  /*1c90*/  IADD3 R12, P2, R181, UR8, RZ ;  /* 0x00000008b50c7c10 */ /* 0x000fe2000ff5e0ff */
[----:B------:R-:W-:Y:S01]  /*1ca0*/  IMAD.IADD R10, R15, 0x1, R11 ;  /* 0x000000010f0a7824 */ /* 0x000fe200078e020b */
[----:B------:R-:W-:Y:S01]  /*1cb0*/  LEA R176, P3, R14, UR34, 0x1 ;  /* 0x000000220eb07c11 */ /* 0x000fe2000f8608ff */
[----:B------:R-:W-:Y:S01]  /*1cc0*/  UIMAD.WIDE UR14, UR32, 0x4, UR42 ;  /* 0x00000004200e78a5 */ /* 0x000fe2000f8e022a */
[----:B------:R-:W-:-:S02]  /*1cd0*/  LEA R180, P1, R12, UR12, 0x2 ;  /* 0x0000000c0cb47c11 */ /* 0x000fc4000f8210ff */
[----:B------:R-:W-:Y:S02]  /*1ce0*/  LEA.HI.X.SX32 R181, R181, UR5, 0x1, P2 ;  /* 0x00000005b5b57c11 */ /* 0x000fe400090f0eff */
[----:B------:R-:W-:Y:S02]  /*1cf0*/  LEA.HI.X R177, R14, UR35, R10, 0x1, P3 ;  /* 0x000000230eb17c11 */ /* 0x000fe400098f0c0a */
[----:B------:R-:W-:Y:S01]  /*1d00*/  LEA.HI.X R181, R12, UR13, R181, 0x2, P1 ;  /* 0x0000000d0cb57c11 */ /* 0x000fe200088f14b5 */
[----:B------:R-:W-:Y:S06]  /*1d10*/  @!P0 BRA `(.L_x_1075) ;  /* 0x0000008c00708947 */ /* 0x000fec0003800000 */
[CC--:B------:R-:W-:Y:S01]  /*1d20*/  LEA.HI R10, R8.reuse, R9.reuse, RZ, 0x3 ;  /* 0x00000009080a7211 */ /* 0x0c0fe200078f18ff */
[----:B------:R-:W-:Y:S01]  /*1d30*/  UMOV UR9, UR19 ;  /* 0x0000001300097c82 */ /* 0x000fe20008000000 */
[----:B------:R-:W-:Y:S01]  /*1d40*/  PLOP3.LUT P1, PT, PT, PT, UP4, 0x80, 0x0 ;  /* 0x000000000000781c */ /* 0x000fe20003f2f048 */
[----:B------:R-:W-:Y:S01]  /*1d50*/  ULEA.HI UR5, UR9, UR9, URZ, 0x1 ;  /* 0x0000000909057291 */ /* 0x000fe2000f8f083f */
[----:B------:R-:W-:Y:S01]  /*1d60*/  SHF.R.S32.HI R10, RZ, 0x3, R10 ;  /* 0x00000003ff0a7819 */ /* 0x000fe2000001140a */
[----:B------:R-:W-:Y:S01]  /*1d70*/  UMOV UR12, UR28 ;  /* 0x0000001c000c7c82 */ /* 0x000fe20008000000 */
[----:B------:R-:W-:Y:S01]  /*1d80*/  LEA.HI R8, R8, R9, RZ, 0x2 ;  /* 0x0000000908087211 */ /* 0x000fe200078f10ff */
[----:B------:R-:W-:Y:S01]  /*1d90*/  ULOP3.LUT UR5, UR5, 0xfffffffe, URZ, 0xc0, !UPT ;  /* 0xfffffffe05057892 */ /* 0x000fe2000f8ec03f */
[----:B------:R-:W-:Y:S01]  /*1da0*/  BSSY B0, `(.L_x_1076) ;  /* 0x0000028000007945 */ /* 0x000fe20003800000 */
[----:B------:R-:W-:Y:S01]  /*1db0*/  IMAD.SHL.U32 R9, R10, 0x40, RZ ;  /* 0x000000400a097824 */ /* 0x000fe200078e00ff */
[----:B------:R-:W-:Y:S01]  /*1dc0*/  LEA.HI R10, R8, R145, RZ, 0x1 ;  /* 0x00000091080a7211 */ /* 0x000fe200078f08ff */
[----:B------:R-:W-:-:S02]  /*1dd0*/  UIADD3 UR8, UR9, -UR5, URZ ;  /* 0x8000000509087290 */ /* 0x000fc4000fffe03f */
[----:B------:R-:W-:Y:S01]  /*1de0*/  UIMAD UR5, UR9, -0x80, UR52 ;  /* 0xffffff80090578a4 */ /* 0x000fe2000f8e0234 */
[----:B------:R-:W-:Y:S01]  /*1df0*/  LOP3.LUT R9, R9, 0xc0, RZ, 0xc0, !PT ;  /* 0x000000c009097812 */ /* 0x000fe200078ec0ff */
[----:B------:R-:W-:Y:S01]  /*1e00*/  @P1 BAR.SYNC.DEFER_BLOCKING 0x0 ;  /* 0x0000000000001b1d */ /* 0x000fe20000010000 */
[----:B------:R-:W-:Y:S01]  /*1e10*/  LOP3.LUT R10, R10, 0x7fffffe, RZ, 0xc0, !PT ;  /* 0x07fffffe0a0a7812 */ /* 0x000fe200078ec0ff */
[----:B------:R-:W-:Y:S01]  /*1e20*/  UISETP.NE.AND UP0, UPT, UR8, 0x1, UPT ;  /* 0x000000010800788c */ /* 0x000fe2000bf05270 */
[----:B------:R-:W-:Y:S02]  /*1e30*/  LOP3.LUT R11, R9, 0x18, R154, 0xf8, !PT ;  /* 0x00000018090b7812 */ /* 0x000fe400078ef89a */
[----:B------:R-:W-:Y:S01]  /*1e40*/  SHF.R.U32.HI R8, RZ, 0x3, R9 ;  /* 0x00000003ff087819 */ /* 0x000fe20000011609 */
[C---:B------:R-:W-:Y:S01]  /*1e50*/  IMAD.IADD R9, R145.reuse, 0x1, -R10 ;  /* 0x0000000191097824 */ /* 0x040fe200078e0a0a */
[----:B------:R-:W-:Y:S01]  /*1e60*/  ISETP.GE.AND P3, PT, R145, UR5, PT ;  /* 0x0000000591007c0c */ /* 0x000fe2000bf66270 */
[----:B------:R-:W-:Y:S01]  /*1e70*/  UMOV UR13, UR29 ;  /* 0x0000001d000d7c82 */ /* 0x000fe20008000000 */
[----:B------:R-:W-:Y:S01]  /*1e80*/  LOP3.LUT R11, R11, R8, RZ, 0x3c, !PT ;  /* 0x000000080b0b7212 */ /* 0x000fe200078e3cff */
[----:B------:R-:W-:Y:S01]  /*1e90*/  IMAD R8, R144, 0x8, R9 ;  /* 0x0000000890087824 */ /* 0x000fe200078e0209 */
[----:B------:R-:W-:Y:S01]  /*1ea0*/  PLOP3.LUT P0, PT, PT, PT, UP0, 0x80, 0x0 ;  /* 0x000000000000781c */ /* 0x000fe20003f0f008 */
[----:B------:R-:W-:Y:S01]  /*1eb0*/  UMOV UR28, UR14 ;  /* 0x0000000e001c7c82 */ /* 0x000fe20008000000 */
[----:B------:R-:W-:Y:S01]  /*1ec0*/  UMOV UR27, UR15 ;  /* 0x0000000f001b7c82 */ /* 0x000fe20008000000 */
[----:B------:R-:W-:-:S02]  /*1ed0*/  IMAD.U32 R11, R8, 0x20, R11 ;  /* 0x00000020080b7824 */ /* 0x000fc400078e000b */
[----:B------:R-:W-:Y:S02]  /*1ee0*/  VIADD R8, R145, 0x40 ;  /* 0x0000004091087836 */ /* 0x000fe40000000000 */
[----:B------:R-:W-:-:S03]  /*1ef0*/  VIADD R172, R11, 0x1000 ;  /* 0x000010000bac7836 */ /* 0x000fc60000000000 */
[----:B------:R-:W-:Y:S02]  /*1f00*/  ISETP.GE.AND P2, PT, R8, UR5, PT ;  /* 0x0000000508007c0c */ /* 0x000fe4000bf46270 */
        /* <DEDUP_REMOVED lines=17> */
.L_x_1077:
[----:B------:R-:W-:Y:S05]  /*2020*/  BSYNC B0 ;  /* 0x0000000000007941 */ /* 0x000fea0003800000 */
.L_x_1076:
        /* <DEDUP_REMOVED lines=13> */
.L_x_1079:
[----:B------:R-:W-:Y:S05]  /*2100*/  BSYNC B0 ;  /* 0x0000000000007941 */ /* 0x000fea0003800000 */
.L_x_1078:
        /* <DEDUP_REMOVED lines=18> */
.L_x_1081:
[----:B------:R-:W-:Y:S05]  /*2230*/  BSYNC B0 ;  /* 0x0000000000007941 */ /* 0x000fea0003800000 */
.L_x_1080:
        /* <DEDUP_REMOVED lines=21> */
.L_x_1083:
[----:B------:R-:W-:Y:S05]  /*2390*/  BSYNC B0 ;  /* 0x0000000000007941 */ /* 0x000fea0003800000 */
.L_x_1082:
[----:B------:R-:W-:Y:S01]  /*23a0*/  UIMAD UR8, UR40, UR20, URZ ;  /* 0x00000014280872a4 */ /* 0x000fe2000f8e023f */
[----:B-1----:R-:W-:Y:S01]  /*23b0*/  IMAD.WIDE.U32 R14, R5, UR25, R154 ;  /* 0x00000019050e7c25 */ /* 0x002fe2000f8e009a */
[C---:B------:R-:W-:Y:S01]  /*23c0*/  IADD3 R4, R141.reuse, 0x40, RZ ;  /* 0x000000408d047810 */ /* 0x040fe20007ffe0ff */
[----:B------:R-:W-:Y:S01]  /*23d0*/  BSSY B0, `(.L_x_1084) ;  /* 0x000002a000007945 */ /* 0x000fe20003800000 */
[----:B------:R-:W-:Y:S01]  /*23e0*/  UIMAD UR14, UR25, UR21, UR8 ;  /* 0x00000015190e72a4 */ /* 0x000fe2000f8e0208 */
[----:B------:R-:W-:Y:S01]  /*23f0*/  VIADD R9, R141, 0x8 ;  /* 0x000000088d097836 */ /* 0x000fe20000000000 */
[----:B------:R-:W-:Y:S01]  /*2400*/  UIMAD UR8, UR26, -0x80, UR6 ;  /* 0xffffff801a0878a4 */ /* 0x000fe2000f8e0206 */
[----:B------:R-:W-:Y:S02]  /*2410*/  IADD3 R14, P1, R14, UR16, RZ ;  /* 0x000000100e0e7c10 */ /* 0x000fe4000ff3e0ff */
[----:B------:R-:W-:Y:S01]  /*2420*/  ISETP.GE.AND P5, PT, R4, UR5, PT ;  /* 0x0000000504007c0c */ /* 0x000fe2000bfa6270 */
[----:B------:R-:W-:Y:S01]  /*2430*/  IMAD.U32 R5, RZ, RZ, UR14 ;  /* 0x0000000eff057e24 */ /* 0x000fe2000f8e00ff */
[----:B------:R-:W-:Y:S01]  /*2440*/  ULDC.64 UR14, c[0x0][0x260] ;  /* 0x00009800000e7ab9 */ /* 0x000fe20000000a00 */
[----:B------:R-:W-:-:S02]  /*2450*/  ISETP.GE.AND P3, PT, R145, UR8, PT ;  /* 0x0000000891007c0c */ /* 0x000fc4000bf66270 */
[----:B------:R-:W-:Y:S01]  /*2460*/  ISETP.GE.AND P6, PT, R9, UR5, PT ;  /* 0x0000000509007c0c */ /* 0x000fe2000bfc6270 */
[----:B------:R-:W-:Y:S01]  /*2470*/  VIADD R9, R141, 0x48 ;  /* 0x000000488d097836 */ /* 0x000fe20000000000 */
[----:B------:R-:W-:Y:S01]  /*2480*/  IADD3.X R15, R15, UR17, R5, P1, !PT ;  /* 0x000000110f0f7c10 */ /* 0x000fe20008ffe405 */
[----:B------:R-:W-:Y:S01]  /*2490*/  IMAD R5, R0, UR14, RZ ;  /* 0x0000000e00057c24 */ /* 0x000fe2000f8e02ff */
[----:B------:R-:W-:Y:S02]  /*24a0*/  ISETP.GE.AND P1, PT, R141, UR5, PT ;  /* 0x000000058d007c0c */ /* 0x000fe4000bf26270 */
[----:B------:R-:W-:Y:S01]  /*24b0*/  ISETP.GE.AND P4, PT, R9, UR5, PT ;  /* 0x0000000509007c0c */ /* 0x000fe2000bf86270 */
[C---:B------:R-:W-:Y:S01]  /*24c0*/  IMAD R5, R6.reuse, UR15, R5 ;  /* 0x0000000f06057c24 */ /* 0x040fe2000f8e0205 */
[----:B------:R-:W-:Y:S01]  /*24d0*/  P2R R10, PR, RZ, 0x2 ;  /* 0x00000002ff0a7803 */ /* 0x000fe20000000000 */
[----:B------:R-:W-:Y:S02]  /*24e0*/  IMAD.WIDE.U32 R14, R6, UR14, R14 ;  /* 0x0000000e060e7c25 */ /* 0x000fe4000f8e000e */
[----:B------:R1:W-:Y:S03]  /*24f0*/  @P3 STS [R11+0x6000], RZ ;  /* 0x006000ff0b003388 */ /* 0x0003e60000000800 */
[----:B------:R-:W-:Y:S01]  /*2500*/  IADD3 R5, R15, R5, RZ ;  /* 0x000000050f057210 */ /* 0x000fe20007ffe0ff */
        /* <DEDUP_REMOVED lines=22> */
.L_x_1085:
[----:B------:R-:W-:Y:S05]  /*2670*/  BSYNC B0 ;  /* 0x0000000000007941 */ /* 0x000fea0003800000 */
.L_x_1084:
        /* <DEDUP_REMOVED lines=23> */
.L_x_1087:
[----:B------:R-:W-:Y:S05]  /*27f0*/  BSYNC B0 ;  /* 0x0000000000007941 */ /* 0x000fea0003800000 */
.L_x_1086:
[----:B------:R-:W-:Y:S01]  /*2800*/  UIMAD UR5, UR40, UR22, URZ ;  /* 0x00000016280572a4 */ /* 0x000fe2000f8e023f */
[----:B------:R-:W-:Y:S01]  /*2810*/  MOV R5, UR22 ;  /* 0x0000001600057c02 */ /* 0x000fe20008000f00 */
[----:B------:R2:W-:Y:S01]  /*2820*/  @P3 STS [R11+0x8000], RZ ;  /* 0x008000ff0b003388 */ /* 0x0005e20000000800 */
[----:B------:R-:W-:Y:S01]  /*2830*/  ULDC.64 UR14, c[0x0][0x268] ;  /* 0x00009a00000e7ab9 */ /* 0x000fe20000000a00 */
[----:B------:R-:W-:Y:S01]  /*2840*/  UIMAD UR5, UR25, UR23, UR5 ;  /* 0x00000017190572a4 */ /* 0x000fe2000f8e0205 */
[----:B------:R-:W-:Y:S01]  /*2850*/  BSSY B0, `(.L_x_1088) ;  /* 0x000001e000007945 */ /* 0x000fe20003800000 */
[----:B------:R2:W-:Y:S01]  /*2860*/  @P3 STS [R11+0x8004], RZ ;  /* 0x008004ff0b003388 */ /* 0x0005e20000000800 */
[----:B-1----:R-:W-:-:S03]  /*2870*/  IMAD.WIDE.U32 R14, R5, UR25, R154 ;  /* 0x00000019050e7c25 */ /* 0x002fc6000f8e009a */
[----:B------:R2:W-:Y:S01]  /*2880*/  @P3 STS.64 [R11+0x8008], RZ ;  /* 0x008008ff0b003388 */ /* 0x0005e20000000a00 */
[----:B------:R-:W-:Y:S01]  /*2890*/  MOV R4, UR5 ;  /* 0x0000000500047c02 */ /* 0x000fe20008000f00 */
[----:B------:R-:W-:Y:S01]  /*28a0*/  IMAD R5, R0, UR14, RZ ;  /* 0x0000000e00057c24 */ /* 0x000fe2000f8e02ff */
[----:B------:R-:W-:-:S03]  /*28b0*/  IADD3 R14, P1, R14, UR18, RZ ;  /* 0x000000120e0e7c10 */ /* 0x000fc6000ff3e0ff */
[----:B------:R-:W-:Y:S01]  /*28c0*/  IMAD R5, R6, UR15, R5 ;  /* 0x0000000f06057c24 */ /* 0x000fe2000f8e0205 */
[----:B------:R-:W-:-:S03]  /*28d0*/  IADD3.X R15, R15, UR24, R4, P1, !PT ;  /* 0x000000180f0f7c10 */ /* 0x000fc60008ffe404 */
        /* <DEDUP_REMOVED lines=21> */
.L_x_1089:
[----:B------:R-:W-:Y:S05]  /*2a30*/  BSYNC B0 ;  /* 0x0000000000007941 */ /* 0x000fea0003800000 */
.L_x_1088:
        /* <DEDUP_REMOVED lines=21> */
.L_x_1091:
[----:B------:R-:W-:Y:S05]  /*2b90*/  BSYNC B0 ;  /* 0x0000000000007941 */ /* 0x000fea0003800000 */
.L_x_1090:
[----:B------:R-:W-:Y:S01]  /*2ba0*/  ULDC.64 UR16, c[0x0][0x3c8] ;  /* 0x0000f20000107ab9 */ /* 0x000fe20000000a00 */
[----:B------:R-:W-:Y:S01]  /*2bb0*/  USHF.R.S32.HI UR8, URZ, 0x1f, UR56 ;  /* 0x0000001f3f087899 */ /* 0x000fe20008011438 */
[----:B-1----:R-:W1:Y:S01]  /*2bc0*/  LDC.64 R18, c[0x0][0x3b8] ;  /* 0x0000ee00ff127b82 */ /* 0x002e620000000a00 */
[----:B------:R-:W-:Y:S01]  /*2bd0*/  UISETP.NE.U32.AND UP1, UPT, UR16, URZ, UPT ;  /* 0x0000003f1000728c */ /* 0x000fe2000bf25070 */
[----:B------:R-:W-:Y:S01]  /*2be0*/  ISETP.NE.AND P2, PT, R10, RZ, PT ;  /* 0x000000ff0a00720c */ /* 0x000fe20003f45270 */
[----:B------:R-:W-:Y:S01]  /*2bf0*/  IMAD.MOV.U32 R6, RZ, RZ, 0x4 ;  /* 0x00000004ff067424 */ /* 0x000fe200078e00ff */
[----:B------:R-:W0:Y:S01]  /*2c00*/  LDGDEPBAR ;  /* 0x00000000000079af */ /* 0x000e220000000000 */
[----:B------:R-:W-:Y:S01]  /*2c10*/  UISETP.NE.AND.EX UP1, UPT, UR17, URZ, UPT, UP1 ;  /* 0x0000003f1100728c */ /* 0x000fe2000bf25310 */
[----:B------:R-:W-:Y:S02]  /*2c20*/  IMAD.MOV.U32 R0, RZ, RZ, 0x4 ;  /* 0x00000004ff007424 */ /* 0x000fe400078e00ff */
[----:B------:R-:W-:-:S02]  /*2c30*/  IMAD.MOV.U32 R169, RZ, RZ, 0x7f800000 ;  /* 0x7f800000ffa97424 */ /* 0x000fc400078e00ff */
[----:B------:R-:W-:Y:S01]  /*2c40*/  IMAD.MOV.U32 R171, RZ, RZ, 0x7f800000 ;  /* 0x7f800000ffab7424 */ /* 0x000fe200078e00ff */
[----:B------:R-:W-:Y:S01]  /*2c50*/  PLOP3.LUT P1, PT, PT, PT, UP1, 0x80, 0x0 ;  /* 0x000000000000781c */ /* 0x000fe20003f2f018 */
[----:B------:R-:W-:Y:S02]  /*2c60*/  IMAD.MOV.U32 R168, RZ, RZ, 0x7f800000 ;  /* 0x7f800000ffa87424 */ /* 0x000fe400078e00ff */
[----:B------:R-:W-:Y:S01]  /*2c70*/  IMAD.MOV.U32 R170, RZ, RZ, 0x7f800000 ;  /* 0x7f800000ffaa7424 */ /* 0x000fe200078e00ff */
[----:B------:R-:W-:Y:S01]  /*2c80*/  SHF.R.S32.HI R167, RZ, 0x1f, R7 ;  /* 0x0000001fffa77819 */ /* 0x000fe20000011407 */
[----:B------:R-:W-:Y:S01]  /*2c90*/  @UP1 ULDC.64 UR18, c[0x0][0x3d0] ;  /* 0x0000f40000121ab9 */ /* 0x000fe20000000a00 */
[----:B------:R-:W-:Y:S01]  /*2ca0*/  @UP1 UMOV UR14, UR56 ;  /* 0x00000038000e1c82 */ /* 0x000fe20008000000 */
[----:B------:R-:W-:Y:S01]  /*2cb0*/  @UP1 UIMAD UR5, UR57, UR18, URZ ;  /* 0x00000012390512a4 */ /* 0x000fe2000f8e023f */
[----:B------:R-:W-:Y:S01]  /*2cc0*/  @UP1 UMOV UR15, UR8 ;  /* 0x00000008000f1c82 */ /* 0x000fe20008000000 */
[----:B------:R-:W-:Y:S01]  /*2cd0*/  ULDC UR50, c[0x0][0x2d0] ;  /* 0x0000b40000327ab9 */ /* 0x000fe20000000800 */
[----:B------:R-:W-:-:S02]  /*2ce0*/  @UP1 UIMAD.WIDE.U32 UR14, UR53, UR18, UR14 ;  /* 0x00000012350e12a5 */ /* 0x000fc4000f8e000e */
[----:B------:R-:W-:Y:S01]  /*2cf0*/  @UP1 UIMAD UR5, UR53, UR19, UR5 ;  /* 0x00000013350512a4 */ /* 0x000fe2000f8e0205 */
[----:B-1----:R-:W2:Y:S01]  /*2d00*/  LDG.E.64 R4, desc[UR10][R18.64] ;  /* 0x0000000a12047981 */ /* 0x002ea2000c1e1b00 */
[----:B------:R-:W-:Y:S02]  /*2d10*/  @UP1 ULEA UR16, UP0, UR14, UR16, 0x2 ;  /* 0x000000100e101291 */ /* 0x000fe4000f80103f */
[----:B------:R-:W-:Y:S01]  /*2d20*/  @UP1 UIADD3 UR5, UR15, UR5, URZ ;  /* 0x000000050f051290 */ /* 0x000fe2000fffe03f */
[----:B------:R-:W2:Y:S03]  /*2d30*/  LDG.E.64 R12, desc[UR10][R18.64+0x8] ;  /* 0x0000080a120c7981 */ /* 0x000ea6000c1e1b00 */
[----:B------:R-:W-:Y:S01]  /*2d40*/  @UP1 ULEA.HI.X UR17, UR14, UR17, UR5, 0x2, UP0 ;  /* 0x000000110e111291 */ /* 0x000fe200080f1405 */
[----:B------:R-:W-:Y:S02]  /*2d50*/  IMAD.U32 R10, RZ, RZ, UR16 ;  /* 0x00000010ff0a7e24 */ /* 0x000fe4000f8e00ff */
[----:B------:R-:W-:Y:S01]  /*2d60*/  IMAD.WIDE R14, R141, R6, UR12 ;  /* 0x0000000c8d0e7e25 */ /* 0x000fe2000f8e0206 */
[----:B------:R-:W-:-:S03]  /*2d70*/  @UP1 ULDC UR5, c[0x0][0x2e8] ;  /* 0x0000ba0000051ab9 */ /* 0x000fc60000000800 */
[----:B--234-:R-:W-:Y:S01]  /*2d80*/  IMAD.U32 R11, RZ, RZ, UR17 ;  /* 0x00000011ff0b7e24 */ /* 0x01cfe2000f8e00ff */
[----:B------:R1:W5:Y:S01]  /*2d90*/  @!P6 LDG.E R171, desc[UR10][R14.64+0x20] ;  /* 0x0000200a0eabe981 */ /* 0x000362000c1e1900 */
[----:B------:R-:W-:-:S03]  /*2da0*/  @!P4 IMAD.WIDE R16, R9, R0, UR12 ;  /* 0x0000000c0910ce25 */ /* 0x000fc6000f8e0200 */
[----:B------:R1:W5:Y:S04]  /*2db0*/  @!P5 LDG.E R168, desc[UR10][R14.64+0x100] ;  /* 0x0001000a0ea8d981 */ /* 0x000368000c1e1900 */
[----:B------:R-:W2:Y:S04]  /*2dc0*/  @P1 LDG.E R11, desc[UR10][R10.64] ;  /* 0x0000000a0a0b1981 */ /* 0x000ea8000c1e1900 */
[----:B------:R1:W5:Y:S01]  /*2dd0*/  @!P4 LDG.E R169, desc[UR10][R16.64] ;  /* 0x0000000a10a9c981 */ /* 0x000362000c1e1900 */
[----:B------:R-:W3:Y:S01]  /*2de0*/  S2R R6, SR_TID.X ;  /* 0x0000000000067919 */ /* 0x000ee20000002100 */
[----:B------:R-:W2:Y:S01]  /*2df0*/  @P1 MUFU.RCP R0, UR5 ;  /* 0x0000000500001d08 */ /* 0x000ea20008001000 */
[----:B------:R-:W-:Y:S01]  /*2e00*/  UIMAD UR5, UR53, UR60, UR56 ;  /* 0x0000003c350572a4 */ /* 0x000fe2000f8e0238 */
[----:B------:R1:W5:Y:S03]  /*2e10*/  @!P2 LDG.E R170, desc[UR10][R14.64] ;  /* 0x0000000a0eaaa981 */ /* 0x000366000c1e1900 */
[----:B------:R-:W-:-:S04]  /*2e20*/  USHF.L.U32 UR5, UR5, 0x5, URZ ;  /* 0x0000000505057899 */ /* 0x000fc8000800063f */
[----:B------:R-:W-:Y:S01]  /*2e30*/  USHF.R.S32.HI UR14, URZ, 0x1f, UR5 ;  /* 0x0000001f3f0e7899 */ /* 0x000fe20008011405 */
[----:B---3--:R-:W-:-:S05]  /*2e40*/  IMAD.SHL.U32 R6, R6, 0x2, RZ ;  /* 0x0000000206067824 */ /* 0x008fca00078e00ff */
[----:B------:R-:W-:Y:S01]  /*2e50*/  LOP3.LUT R9, R6, 0x6, RZ, 0xc0, !PT ;  /* 0x0000000606097812 */ /* 0x000fe200078ec0ff */
[----:B------:R-:W-:-:S04]  /*2e60*/  IMAD.U32 R6, RZ, RZ, UR26 ;  /* 0x0000001aff067e24 */ /* 0x000fc8000f8e00ff */
[----:B------:R-:W-:-:S04]  /*2e70*/  IMAD R9, R142, 0x40, R9 ;  /* 0x000000408e097824 */ /* 0x000fc800078e0209 */
[----:B------:R-:W-:-:S05]  /*2e80*/  IMAD R6, R6, 0x80, R9 ;  /* 0x0000008006067824 */ /* 0x000fca00078e0209 */
[----:B------:R-:W-:Y:S01]  /*2e90*/  IADD3 R6, R141, -UR52, -R6 ;  /* 0x800000348d067c10 */ /* 0x000fe2000fffe806 */
[----:B------:R-:W-:Y:S01]  /*2ea0*/  IMAD.MOV.U32 R164, RZ, RZ, 0x4 ;  /* 0x00000004ffa47424 */ /* 0x000fe200078e00ff */
        /* <DEDUP_REMOVED lines=16> */
[----:B------:R-:W-:Y:S02]  /*2fb0*/  VIADD R165, R6, UR6 ;  /* 0x0000000606a57c36 */ /* 0x000fe40008000000 */
        /* <DEDUP_REMOVED lines=16> */
[----:B------:R-:W-:Y:S01]  /*30c0*/  UIADD3 UR33, -UR33, URZ, URZ ;  /* 0x0000003f21217290 */ /* 0x000fe2000fffe13f */
[----:B------:R-:W-:Y:S01]  /*30d0*/  ULDC UR7, c[0x0][0x2ec] ;  /* 0x0000bb0000077ab9 */ /* 0x000fe20000000800 */
[----:B------:R-:W-:Y:S01]  /*30e0*/  R2UR UR8, R4 ;  /* 0x00000000040872ca */ /* 0x000fe200000e0000 */
[----:B------:R-:W-:Y:S01]  /*30f0*/  VIADD R4, R139, 0x1000 ;  /* 0x000010008b047836 */ /* 0x000fe20000000000 */
[----:B------:R-:W-:Y:S01]  /*3100*/  R2UR UR31, R5 ;  /* 0x00000000051f72ca */ /* 0x000fe200000e0000 */
[----:B------:R-:W-:Y:S01]  /*3110*/  VIADD R5, R140, 0x1000 ;  /* 0x000010008c057836 */ /* 0x000fe20000000000 */
[----:B------:R-:W-:-:S02]  /*3120*/  IADD3 R174, P3, P2, R12, UR5, R7 ;  /* 0x000000050cae7c10 */ /* 0x000fc4000fa7e007 */
[----:B------:R-:W-:Y:S02]  /*3130*/  SEL R131, R4, R139, !P0 ;  /* 0x0000008b04837207 */ /* 0x000fe40004000000 */
[----:B------:R-:W-:Y:S02]  /*3140*/  SEL R130, R5, R140, !P0 ;  /* 0x0000008c05827207 */ /* 0x000fe40004000000 */
[----:B------:R-:W-:Y:S01]  /*3150*/  IADD3.X R167, R13, UR14, R167, P3, P2 ;  /* 0x0000000e0da77c10 */ /* 0x000fe20009fe44a7 */
[----:B--2---:R-:W-:-:S05]  /*3160*/  @P1 FMUL.FTZ R0, R11, R0 ;  /* 0x000000000b001220 */ /* 0x004fca0000410000 */
[----:B------:R-:W-:Y:S01]  /*3170*/  @P1 R2UR UR25, R0 ;  /* 0x00000000001912ca */ /* 0x000fe200000e0000 */
[----:B------:R-:W-:Y:S01]  /*3180*/  IMAD.SHL.U32 R0, R140, 0x2, RZ ;  /* 0x000000028c007824 */ /* 0x000fe200078e00ff */
[----:B------:R-:W-:Y:S01]  /*3190*/  LEA R131, R131, UR4, 0x1 ;  /* 0x0000000483837c11 */ /* 0x000fe2000f8e08ff */
[----:B------:R-:W-:Y:S01]  /*31a0*/  IMAD.WIDE.U32 R174, R174, -0x2daee0ad, RZ ;  /* 0xd2511f53aeae7825 */ /* 0x000fe200078e00ff */
[----:B------:R-:W-:Y:S01]  /*31b0*/  LEA R130, R130, UR4, 0x1 ;  /* 0x0000000482827c11 */ /* 0x000fe2000f8e08ff */
[----:B------:R-:W-:Y:S01]  /*31c0*/  UMOV UR5, URZ ;  /* 0x0000003f00057c82 */ /* 0x000fe20008000000 */
[----:B------:R-:W-:Y:S01]  /*31d0*/  UIADD3 UR24, UR8, -0x61c88647, URZ ;  /* 0x9e3779b908187890 */ /* 0x000fe2000fffe03f */
[----:B------:R-:W-:Y:S01]  /*31e0*/  LOP3.LUT R167, R167, UR8, RZ, 0x3c, !PT ;  /* 0x00000008a7a77c12 */ /* 0x000fe2000f8e3cff */
[----:B------:R-:W-:Y:S02]  /*31f0*/  UIADD3 UR23, UR8, 0x3c6ef372, URZ ;  /* 0x3c6ef37208177890 */ /* 0x000fe4000fffe03f */
[----:B------:R-:W-:-:S02]  /*3200*/  UIADD3 UR21, UR8, -0x255992d5, URZ ;  /* 0xdaa66d2b08157890 */ /* 0x000fc4000fffe03f */
[----:B------:R-:W-:Y:S02]  /*3210*/  UIADD3 UR19, UR8, 0x78dde6e4, URZ ;  /* 0x78dde6e408137890 */ /* 0x000fe4000fffe03f */
[----:B------:R-:W-:Y:S02]  /*3220*/  UIADD3 UR17, UR8, 0x1715609d, URZ ;  /* 0x1715609d08117890 */ /* 0x000fe4000fffe03f */
[----:B------:R-:W-:Y:S02]  /*3230*/  UIADD3 UR15, UR8, -0x4ab325aa, URZ ;  /* 0xb54cda56080f7890 */ /* 0x000fe4000fffe03f */
[----:B------:R-:W-:Y:S02]  /*3240*/  UIADD3 UR48, UR31, -0x4498517b, URZ ;  /* 0xbb67ae851f307890 */ /* 0x000fe4000fffe03f */
[----:B------:R-:W-:Y:S02]  /*3250*/  UIADD3 UR22, UR31, 0x76cf5d0a, URZ ;  /* 0x76cf5d0a1f167890 */ /* 0x000fe4000fffe03f */
[----:B------:R-:W-:-:S02]  /*3260*/  UIADD3 UR20, UR31, 0x32370b8f, URZ ;  /* 0x32370b8f1f147890 */ /* 0x000fc4000fffe03f */
[----:B------:R-:W-:Y:S02]  /*3270*/  UIADD3 UR18, UR31, -0x126145ec, URZ ;  /* 0xed9eba141f127890 */ /* 0x000fe4000fffe03f */
[----:B------:R-:W-:Y:S02]  /*3280*/  UIADD3 UR16, UR31, -0x56f99767, URZ ;  /* 0xa90668991f107890 */ /* 0x000fe4000fffe03f */
[----:B------:R-:W-:Y:S01]  /*3290*/  UIADD3 UR14, UR31, 0x646e171e, URZ ;  /* 0x646e171e1f0e7890 */ /* 0x000fe2000fffe03f */
[----:B------:R-:W-:Y:S01]  /*32a0*/  @UP1 UMOV UR5, UR25 ;  /* 0x0000001900051c82 */ /* 0x000fe20008000000 */
[----:B-1----:R-:W-:-:S10]  /*32b0*/  ULDC.U8 UR8, c[0x0][0x388] ;  /* 0x0000e20000087ab9 */ /* 0x002fd40000000000 */
.L_x_1094:
[----:B------:R-:W-:Y:S01]  /*32c0*/  LOP3.LUT R191, R174, UR48, RZ, 0x3c, !PT ;  /* 0x00000030aebf7c12 */ /* 0x000fe2000f8e3cff */
[----:B------:R-:W0:Y:S01]  /*32d0*/  LDGDEPBAR ;  /* 0x00000000000079af */ /* 0x000e220000000000 */
[----:B------:R-:W-:Y:S01]  /*32e0*/  IMAD.IADD R64, R137, 0x1, R130 ;  /* 0x0000000189407824 */ /* 0x000fe200078e0282 */
[----:B------:R-:W-:Y:S01]  /*32f0*/  USHF.L.U32 UR25, UR26, 0x7, URZ ;  /* 0x000000071a197899 */ /* 0x000fe2000800063f */
[----:B------:R-:W-:Y:S01]  /*3300*/  IMAD.U32 R56, RZ, RZ, UR28 ;  /* 0x0000001cff387e24 */ /* 0x000fe2000f8e00ff */
[----:B------:R-:W-:Y:S01]  /*3310*/  UISETP.GE.AND UP2, UPT, UR9, 0x1, UPT ;  /* 0x000000010900788c */ /* 0x000fe2000bf46270 */
[----:B------:R-:W-:Y:S01]  /*3320*/  IMAD.U32 R66, RZ, RZ, UR9 ;  /* 0x00000009ff427e24 */ /* 0x000fe2000f8e00ff */
[----:B------:R-:W-:Y:S01]  /*3330*/  UIADD3 UR25, UR25, 0x80, URZ ;  /* 0x0000008019197890 */ /* 0x000fe2000fffe03f */
[----:B------:R-:W-:Y:S01]  /*3340*/  IMAD.U32 R57, RZ, RZ, UR27 ;  /* 0x0000001bff397e24 */ /* 0x000fe2000f8e00ff */
[C---:B------:R-:W-:Y:S01]  /*3350*/  LEA R186, P1, R141.reuse, R56, 0x2 ;  /* 0x000000388dba7211 */ /* 0x040fe200078210ff */
[----:B------:R-:W-:Y:S01]  /*3360*/  IMAD R126, R66, 0x8, R143 ;  /* 0x00000008427e7824 */ /* 0x000fe200078e028f */
[----:B------:R-:W-:Y:S01]  /*3370*/  UISETP.GE.AND UP0, UPT, UR25, UR6, UPT ;  /* 0x000000061900728c */ /* 0x000fe2000bf06270 */
[----:B------:R-:W-:Y:S01]  /*3380*/  IMAD.U32 R65, RZ, RZ, UR26 ;  /* 0x0000001aff417e24 */ /* 0x000fe2000f8e00ff */
[----:B------:R-:W-:Y:S01]  /*3390*/  LEA.HI.X.SX32 R187, R141, R57, 0x2, P1 ;  /* 0x000000398dbb7211 */ /* 0x000fe200008f16ff */
[----:B------:R-:W-:Y:S02]  /*33a0*/  IMAD.U32 R190, RZ, RZ, UR9 ;  /* 0x00000009ffbe7e24 */ /* 0x000fe4000f8e00ff */
[----:B------:R-:W-:Y:S01]  /*33b0*/  IMAD R65, R65, 0x2, R142 ;  /* 0x0000000241417824 */ /* 0x000fe200078e028e */
[----:B------:R-:W-:Y:S01]  /*33c0*/  PLOP3.LUT P0, PT, PT, PT, UP0, 0x80, 0x0 ;  /* 0x000000000000781c */ /* 0x000fe20003f0f008 */
[----:B------:R-:W-:Y:S01]  /*33d0*/  IMAD R190, R190, 0x80, R165 ;  /* 0x00000080bebe7824 */ /* 0x000fe200078e02a5 */
[----:B------:R-:W-:Y:S01]  /*33e0*/  PLOP3.LUT P3, PT, PT, PT, UP0, 0x80, 0x0 ;  /* 0x000000000000781c */ /* 0x000fe20003f6f008 */
[----:B------:R-:W-:Y:S01]  /*33f0*/  IMAD.SHL.U32 R125, R65, 0x2, RZ ;  /* 0x00000002417d7824 */ /* 0x000fe200078e00ff */
[----:B------:R-:W-:Y:S01]  /*3400*/  PLOP3.LUT P2, PT, PT, PT, UP0, 0x80, 0x0 ;  /* 0x000000000000781c */ /* 0x000fe20003f4f008 */
[C---:B------:R-:W-:Y:S01]  /*3410*/  VIADD R197, R190.reuse, 0xffffffd7 ;  /* 0xffffffd7bec57836 */ /* 0x040fe20000000000 */
[----:B------:R-:W-:Y:S01]  /*3420*/  PLOP3.LUT P1, PT, PT, PT, UP0, 0x80, 0x0 ;  /* 0x000000000000781c */ /* 0x000fe20003f2f008 */
[C---:B------:R-:W-:Y:S01]  /*3430*/  VIADD R189, R190.reuse, 0xffffffd8 ;  /* 0xffffffd8bebd7836 */ /* 0x040fe20000000000 */
[----:B------:R-:W-:Y:S01]  /*3440*/  LOP3.LUT R214, R175, UR31, R125, 0x96, !PT ;  /* 0x0000001fafd67c12 */ /* 0x000fe2000f8e967d */
[----:B------:R-:W-:Y:S04]  /*3450*/  DEPBAR.LE SB0, 0x0 ;  /* 0x000080000000791a */ /* 0x000fe80000000000 */
[----:B------:R-:W-:Y:S01]  /*3460*/  BAR.SYNC.DEFER_BLOCKING 0x0 ;  /* 0x0000000000007b1d */ /* 0x000fe20000010000 */
[C---:B------:R-:W-:Y:S02]  /*3470*/  VIADD R201, R190.reuse, 0xffffffcf ;  /* 0xffffffcfbec97836 */ /* 0x040fe40000000000 */
[C---:B------:R-:W-:Y:S02]  /*3480*/  VIADD R198, R190.reuse, 0xffffffd0 ;  /* 0xffffffd0bec67836 */ /* 0x040fe40000000000 */
[----:B------:R-:W-:Y:S02]  /*3490*/  VIADD R203, R190, 0xf ;  /* 0x0000000fbecb7836 */ /* 0x000fe40000000000 */
[----:B------:R-:W-:Y:S04]  /*34a0*/  IMAD.WIDE.U32 R214, R214, -0x326172a9, RZ ;  /* 0xcd9e8d57d6d67825 */ /* 0x000fe800078e00ff */
[----:B------:R-:W-:Y:S02]  /*34b0*/  IMAD.U32 R185, RZ, RZ, UR26 ;  /* 0x0000001affb97e24 */ /* 0x000fe4000f8e00ff */
[C---:B------:R-:W-:Y:S02]  /*34c0*/  VIADD R230, R190.reuse, 0x3f ;  /* 0x0000003fbee67836 */ /* 0x040fe40000000000 */
[C---:B------:R-:W-:Y:S02]  /*34d0*/  VIADD R213, R190.reuse, 0x48 ;  /* 0x00000048bed57836 */ /* 0x040fe40000000000 */
[C---:B------:R-:W-:Y:S02]  /*34e0*/  VIADD R226, R190.reuse, 0xffffffff ;  /* 0xffffffffbee27836 */ /* 0x040fe40000000000 */
[C---:B------:R-:W-:Y:S02]  /*34f0*/  VIADD R225, R190.reuse, 0x37 ;  /* 0x00000037bee17836 */ /* 0x040fe40000000000 */
[----:B------:R-:W-:Y:S01]  /*3500*/  VIADD R222, R190, 0xffffffef ;  /* 0xffffffefbede7836 */ /* 0x000fe20000000000 */
[----:B------:R-:W-:Y:S01]  /*3510*/  ISETP.GE.AND P5, PT, R226, RZ, PT ;  /* 0x000000ffe200720c */ /* 0x000fe20003fa6270 */
[C---:B------:R-:W-:Y:S01]  /*3520*/  VIADD R229, R190.reuse, 0x47 ;  /* 0x00000047bee57836 */ /* 0x040fe20000000000 */
[----:B------:R-:W-:Y:S01]  /*3530*/  LDSM.16.M88.4 R100, [R130] ;  /* 0x000000008264783b */ /* 0x000fe20000000200 */
[C---:B------:R-:W-:Y:S02]  /*3540*/  VIADD R228, R190.reuse, 0x38 ;  /* 0x00000038bee47836 */ /* 0x040fe40000000000 */
[C---:B------:R-:W-:Y:S02]  /*3550*/  VIADD R227, R190.reuse, 0xfffffff8 ;  /* 0xfffffff8bee37836 */ /* 0x040fe40000000000 */
[C---:B------:R-:W-:Y:S02]  /*3560*/  VIADD R224, R190.reuse, 0xfffffff7 ;  /* 0xfffffff7bee07836 */ /* 0x040fe40000000000 */
[C---:B------:R-:W-:Y:S01]  /*3570*/  VIADD R223, R190.reuse, 0xfffffff0 ;  /* 0xfffffff0bedf7836 */ /* 0x040fe20000000000 */
[----:B------:R-:W2:Y:S01]  /*3580*/  LDG.E R173, desc[UR10][R186.64] ;  /* 0x0000000abaad7981 */ /* 0x000ea2000c1e1900 */
[C---:B------:R-:W-:Y:S02]  /*3590*/  VIADD R209, R190.reuse, 0x28 ;  /* 0x00000028bed17836 */ /* 0x040fe40000000000 */
[----:B------:R-:W-:Y:S01]  /*35a0*/  @!P5 IADD3 R226, -R190, 0x1, RZ ;  /* 0x00000001bee2d810 */ /* 0x000fe20007ffe1ff */
[----:B------:R-:W1:Y:S01]  /*35b0*/  LDSM.16.M88.4 R104, [R138+UR4+0x6000] ;  /* 0x006000048a68783b */ /* 0x000e620008000200 */
[----:B------:R-:W-:Y:S01]  /*35c0*/  ISETP.GE.AND P5, PT, R224, RZ, PT ;  /* 0x000000ffe000720c */ /* 0x000fe20003fa6270 */
[C---:B------:R-:W-:Y:S01]  /*35d0*/  VIADD R196, R190.reuse, 0xffffffe0 ;  /* 0xffffffe0bec47836 */ /* 0x040fe20000000000 */
[----:B------:R-:W-:Y:S01]  /*35e0*/  I2FP.F32.S32 R226, R226 ;  /* 0x000000e200e27245 */ /* 0x000fe20000201400 */
[C---:B------:R-:W-:Y:S02]  /*35f0*/  VIADD R221, R190.reuse, 0x30 ;  /* 0x00000030bedd7836 */ /* 0x040fe40000000000 */
[C---:B------:R-:W-:Y:S02]  /*3600*/  VIADD R220, R190.reuse, 0x2f ;  /* 0x0000002fbedc7836 */ /* 0x040fe40000000000 */
[----:B------:R-:W3:Y:S01]  /*3610*/  LDG.E R184, desc[UR10][R186.64+0x20] ;  /* 0x0000200abab87981 */ /* 0x000ee2000c1e1900 */
[C---:B------:R-:W-:Y:S02]  /*3620*/  VIADD R208, R190.reuse, 0xffffffe8 ;  /* 0xffffffe8bed07836 */ /* 0x040fe40000000000 */
[C---:B------:R-:W-:Y:S01]  /*3630*/  VIADD R202, R190.reuse, 0x27 ;  /* 0x00000027beca7836 */ /* 0x040fe20000000000 */
[----:B------:R-:W4:Y:S01]  /*3640*/  LDSM.16.M88.4 R108, [R130+0x1000] ;  /* 0x00100000826c783b */ /* 0x000f220000000200 */
[C---:B------:R-:W-:Y:S01]  /*3650*/  VIADD R200, R190.reuse, 0xffffffe7 ;  /* 0xffffffe7bec87836 */ /* 0x040fe20000000000 */
[C---:B------:R-:W-:Y:S01]  /*3660*/  @!P5 IADD3 R224, -R190.reuse, 0x9, RZ ;  /* 0x00000009bee0d810 */ /* 0x040fe20007ffe1ff */
[----:B------:R-:W-:Y:S01]  /*3670*/  VIADD R192, R190, 0x1f ;  /* 0x0000001fbec07836 */ /* 0x000fe20000000000 */
[----:B------:R-:W-:Y:S01]  /*3680*/  ISETP.GE.AND P5, PT, R202, RZ, PT ;  /* 0x000000ffca00720c */ /* 0x000fe20003fa6270 */
[C---:B------:R-:W-:Y:S01]  /*3690*/  VIADD R195, R190.reuse, 0xffffffdf ;  /* 0xffffffdfbec37836 */ /* 0x040fe20000000000 */
[----:B------:R-:W-:Y:S01]  /*36a0*/  I2FP.F32.S32 R224, R224 ;  /* 0x000000e000e07245 */ /* 0x000fe20000201400 */
[C---:B------:R-:W-:Y:S01]  /*36b0*/  VIADD R194, R190.reuse, 0x20 ;  /* 0x00000020bec27836 */ /* 0x040fe20000000000 */
[----:B------:R-:W4:Y:S01]  /*36c0*/  LDSM.16.M88.4 R112, [R138+UR4+0x6400] ;  /* 0x006400048a70783b */ /* 0x000f220008000200 */
[C---:B------:R-:W-:Y:S02]  /*36d0*/  VIADD R193, R190.reuse, 0x17 ;  /* 0x00000017bec17836 */ /* 0x040fe40000000000 */
[----:B------:R-:W-:Y:S02]  /*36e0*/  VIADD R199, R190, 0x10 ;  /* 0x00000010bec77836 */ /* 0x000fe40000000000 */
[----:B------:R-:W-:Y:S02]  /*36f0*/  VIADD R127, R125, 0x1 ;  /* 0x000000017d7f7836 */ /* 0x000fe40000000000 */
[----:B------:R-:W-:Y:S01]  /*3700*/  VIADD R210, R126, 0x4 ;  /* 0x000000047ed27836 */ /* 0x000fe20000000000 */
[----:B------:R-:W4:Y:S01]  /*3710*/  LDSM.16.M88.4 R116, [R138+UR4+0x6800] ;  /* 0x006800048a74783b */ /* 0x000f220008000200 */
[----:B------:R-:W-:Y:S02]  /*3720*/  @!P5 IADD3 R202, -R190, -0x27, RZ ;  /* 0xffffffd9becad810 */ /* 0x000fe40007ffe1ff */
[----:B------:R-:W-:Y:S01]  /*3730*/  LOP3.LUT R125, R175, UR31, R127, 0x96, !PT ;  /* 0x0000001faf7d7c12 */ /* 0x000fe2000f8e967f */
[----:B------:R-:W-:Y:S01]  /*3740*/  IMAD.WIDE.U32 R126, R126, -0x326172a9, RZ ;  /* 0xcd9e8d577e7e7825 */ /* 0x000fe200078e00ff */
[----:B------:R-:W-:Y:S03]  /*3750*/  ISETP.GE.AND P5, PT, R189, RZ, PT ;  /* 0x000000ffbd00720c */ /* 0x000fe60003fa6270 */
[----:B------:R-:W4:Y:S01]  /*3760*/  LDSM.16.M88.4 R120, [R138+UR4+0x6c00] ;  /* 0x006c00048a78783b */ /* 0x000f220008000200 */
[----:B------:R-:W-:Y:S01]  /*3770*/  LOP3.LUT R188, R127, R167, RZ, 0x3c, !PT ;  /* 0x000000a77fbc7212 */ /* 0x000fe200078e3cff */
[----:B------:R-:W-:Y:S01]  /*3780*/  VIADD R127, R190, 0x8 ;  /* 0x00000008be7f7836 */ /* 0x000fe20000000000 */
[----:B------:R-:W-:Y:S01]  /*3790*/  LOP3.LUT R218, R215, UR24, R126, 0x96, !PT ;  /* 0x00000018d7da7c12 */ /* 0x000fe2000f8e967e */
[-C--:B-1----:R-:W-:Y:S03]  /*37a0*/  HMMA.16816.F32.BF16 R4, R100, R104.reuse, RZ ;  /* 0x000000686404723c */ /* 0x082fe600000418ff */
[----:B------:R-:W-:Y:S01]  /*37b0*/  ISETP.GE.AND P6, PT, R127, RZ, PT ;  /* 0x000000ff7f00720c */ /* 0x000fe20003fc6270 */
[----:B-----5:R-:W5:Y:S01]  /*37c0*/  LDG.E R183, desc[UR10][R186.64+0x100] ;  /* 0x0001000abab77981 */ /* 0x020f62000c1e1900 */
[----:B------:R-:W-:Y:S01]  /*37d0*/  IMAD.WIDE.U32 R234, R188, -0x2daee0ad, RZ ;  /* 0xd2511f53bcea7825 */ /* 0x000fe200078e00ff */
[----:B------:R-:W-:Y:S02]  /*37e0*/  @!P5 IADD3 R189, -R190, 0x28, RZ ;  /* 0x00000028bebdd810 */ /* 0x000fe40007ffe1ff */
[----:B------:R1:W5:Y:S03]  /*37f0*/  LDG.E R182, desc[UR10][R186.64+0x120] ;  /* 0x0001200abab67981 */ /* 0x000366000c1e1900 */
[----:B------:R-:W-:Y:S01]  /*3800*/  LOP3.LUT R206, R191, R235, RZ, 0x3c, !PT ;  /* 0x000000ebbfce7212 */ /* 0x000fe200078e3cff */
[C---:B----4-:R-:W-:Y:S01]  /*3810*/  HMMA.16816.F32.BF16 R8, R108.reuse, R104, RZ ;  /* 0x000000686c08723c */ /* 0x050fe200000418ff */
[----:B------:R-:W4:Y:S01]  /*3820*/  @P0 S2R R124, SR_TID.X ;  /* 0x00000000007c0919 */ /* 0x000f220000002100 */
[----:B------:R-:W-:Y:S01]  /*3830*/  PLOP3.LUT P0, PT, PT, PT, UP0, 0x80, 0x0 ;  /* 0x000000000000781c */ /* 0x000fe20003f0f008 */
[----:B------:R-:W-:Y:S01]  /*3840*/  IMAD.WIDE.U32 R210, R210, -0x326172a9, RZ ;  /* 0xcd9e8d57d2d27825 */ /* 0x000fe200078e00ff */
[----:B------:R-:W-:Y:S02]  /*3850*/  @!P6 IADD3 R127, -R190, -0x8, RZ ;  /* 0xfffffff8be7fe810 */ /* 0x000fe40007ffe1ff */
[----:B------:R-:W-:Y:S01]  /*3860*/  ISETP.GE.AND P6, PT, R225, RZ, PT ;  /* 0x000000ffe100720c */ /* 0x000fe20003fc6270 */
[-C--:B------:R-:W-:Y:S01]  /*3870*/  HMMA.16816.F32.BF16 R12, R108, R106.reuse, RZ ;  /* 0x0000006a6c0c723c */ /* 0x080fe200000418ff */
[----:B------:R-:W-:Y:S03]  /*3880*/  LOP3.LUT R232, R211, R167, RZ, 0x3c, !PT ;  /* 0x000000a7d3e87212 */ /* 0x000fe600078e3cff */
[----:B------:R-:W-:Y:S01]  /*3890*/  LOP3.LUT R212, R215, UR24, R210, 0x96, !PT ;  /* 0x00000018d7d47c12 */ /* 0x000fe2000f8e96d2 */
[----:B------:R-:W-:Y:S01]  /*38a0*/  IMAD.WIDE.U32 R206, R206, -0x326172a9, RZ ;  /* 0xcd9e8d57cece7825 */ /* 0x000fe200078e00ff */
[----:B------:R-:W-:Y:S01]  /*38b0*/  I2FP.F32.S32 R127, R127 ;  /* 0x0000007f007f7245 */ /* 0x000fe20000201400 */
[C---:B------:R-:W-:Y:S01]  /*38c0*/  HMMA.16816.F32.BF16 R16, R100.reuse, R106, RZ ;  /* 0x0000006a6410723c */ /* 0x040fe200000418ff */
[----:B------:R-:W-:Y:S03]  /*38d0*/  LDSM.16.M88.4 R104, [R64] ;  /* 0x000000004068783b */ /* 0x000fe60000000200 */
[----:B------:R-:W-:Y:S01]  /*38e0*/  LOP3.LUT R215, R207, UR23, R214, 0x96, !PT ;  /* 0x00000017cfd77c12 */ /* 0x000fe2000f8e96d6 */
[C---:B------:R-:W-:Y:S01]  /*38f0*/  VIADD R211, R190.reuse, 0x40 ;  /* 0x00000040bed37836 */ /* 0x040fe20000000000 */
[C---:B------:R-:W-:Y:S01]  /*3900*/  @!P6 IADD3 R225, -R190.reuse, -0x37, RZ ;  /* 0xffffffc9bee1e810 */ /* 0x040fe20007ffe1ff */
[-C--:B------:R-:W-:Y:S01]  /*3910*/  HMMA.16816.F32.BF16 R20, R100, R112.reuse, RZ ;  /* 0x000000706414723c */ /* 0x080fe200000418ff */
[----:B------:R-:W-:Y:S03]  /*3920*/  ISETP.GE.AND P6, PT, R209, RZ, PT ;  /* 0x000000ffd100720c */ /* 0x000fe60003fc6270 */
[----:B-1----:R-:W-:Y:S02]  /*3930*/  IMAD.WIDE.U32 R186, R125, -0x326172a9, RZ ;  /* 0xcd9e8d577dba7825 */ /* 0x002fe400078e00ff */
[C---:B------:R-:W-:Y:S05]  /*3940*/  HMMA.16816.F32.BF16 R24, R108.reuse, R112, RZ ;  /* 0x000000706c18723c */ /* 0x040fea00000418ff */
[C---:B------:R-:W-:Y:S01]  /*3950*/  LOP3.LUT R216, R187.reuse, UR24, R126, 0x96, !PT ;  /* 0x00000018bbd87c12 */ /* 0x040fe2000f8e967e */
[-C--:B------:R-:W-:Y:S01]  /*3960*/  HMMA.16816.F32.BF16 R28, R108, R114.reuse, RZ ;  /* 0x000000726c1c723c */ /* 0x080fe200000418ff */
[----:B------:R-:W-:Y:S01]  /*3970*/  LOP3.LUT R210, R187, UR24, R210, 0x96, !PT ;  /* 0x00000018bbd27c12 */ /* 0x000fe2000f8e96d2 */
[C---:B------:R-:W-:Y:S03]  /*3980*/  VIADD R187, R190.reuse, 0x18 ;  /* 0x00000018bebb7836 */ /* 0x040fe60000000000 */
[----:B------:R-:W-:Y:S01]  /*3990*/  @!P6 IADD3 R209, -R190, -0x28, RZ ;  /* 0xffffffd8bed1e810 */ /* 0x000fe20007ffe1ff */
[C---:B------:R-:W-:Y:S01]  /*39a0*/  HMMA.16816.F32.BF16 R32, R100.reuse, R114, RZ ;  /* 0x000000726420723c */ /* 0x040fe200000418ff */
[----:B------:R-:W1:Y:S01]  /*39b0*/  LDSM.16.M88.4 R112, [R136] ;  /* 0x000000008870783b */ /* 0x000e620000000200 */
[----:B------:R-:W-:Y:S03]  /*39c0*/  ISETP.GE.AND P6, PT, R192, RZ, PT ;  /* 0x000000ffc000720c */ /* 0x000fe60003fc6270 */
[----:B------:R-:W-:Y:S01]  /*39d0*/  I2FP.F32.S32 R209, R209 ;  /* 0x000000d100d17245 */ /* 0x000fe20000201400 */
[-C--:B------:R-:W-:Y:S01]  /*39e0*/  HMMA.16816.F32.BF16 R36, R100, R116.reuse, RZ ;  /* 0x000000746424723c */ /* 0x080fe200000418ff */
[----:B------:R-:W-:Y:S04]  /*39f0*/  VIADD R126, R190, 0x7 ;  /* 0x00000007be7e7836 */ /* 0x000fe80000000000 */
[----:B------:R-:W-:Y:S01]  /*3a00*/  IMAD.WIDE.U32 R232, R232, -0x2daee0ad, RZ ;  /* 0xd2511f53e8e87825 */ /* 0x000fe200078e00ff */
[----:B------:R-:W-:Y:S01]  /*3a10*/  ISETP.GE.AND P4, PT, R126, RZ, PT ;  /* 0x000000ff7e00720c */ /* 0x000fe20003f86270 */
[C---:B------:R-:W-:Y:S04]  /*3a20*/  HMMA.16816.F32.BF16 R40, R108.reuse, R116, RZ ;  /* 0x000000746c28723c */ /* 0x040fe800000418ff */
[----:B------:R-:W-:Y:S01]  /*3a30*/  @!P6 IADD3 R192, -R190, -0x1f, RZ ;  /* 0xffffffe1bec0e810 */ /* 0x000fe20007ffe1ff */
[----:B------:R-:W-:Y:S01]  /*3a40*/  IMAD.WIDE.U32 R216, R216, -0x2daee0ad, RZ ;  /* 0xd2511f53d8d87825 */ /* 0x000fe200078e00ff */
[----:B------:R-:W-:Y:S01]  /*3a50*/  ISETP.GE.AND P6, PT, R201, RZ, PT ;  /* 0x000000ffc900720c */ /* 0x000fe20003fc6270 */
[-C--:B------:R-:W-:Y:S01]  /*3a60*/  HMMA.16816.F32.BF16 R44, R108, R118.reuse, RZ ;  /* 0x000000766c2c723c */ /* 0x080fe200000418ff */
[----:B------:R-:W-:Y:S03]  /*3a70*/  LOP3.LUT R204, R191, R233, RZ, 0x3c, !PT ;  /* 0x000000e9bfcc7212 */ /* 0x000fe600078e3cff */
[----:B----4-:R-:W-:Y:S01]  /*3a80*/  @P3 IMAD.SHL.U32 R124, R124, 0x2, RZ ;  /* 0x000000027c7c3824 */ /* 0x010fe200078e00ff */
[----:B------:R-:W-:Y:S01]  /*3a90*/  @!P4 IADD3 R126, -R190, -0x7, RZ ;  /* 0xfffffff9be7ec810 */ /* 0x000fe20007ffe1ff */
[C---:B------:R-:W-:Y:S01]  /*3aa0*/  HMMA.16816.F32.BF16 R48, R100.reuse, R118, RZ ;  /* 0x000000766430723c */ /* 0x040fe200000418ff */
[----:B------:R4:W1:Y:S01]  /*3ab0*/  LDSM.16.M88.4 R116, [R64+0x1000] ;  /* 0x001000004074783b */ /* 0x0008620000000200 */
[----:B------:R-:W-:Y:S02]  /*3ac0*/  ISETP.GE.AND P3, PT, R229, RZ, PT ;  /* 0x000000ffe500720c */ /* 0x000fe40003f66270 */
[----:B------:R-:W-:Y:S01]  /*3ad0*/  ISETP.GE.AND P4, PT, R223, RZ, PT ;  /* 0x000000ffdf00720c */ /* 0x000fe20003f86270 */
[----:B------:R-:W-:Y:S01]  /*3ae0*/  IMAD.WIDE.U32 R204, R204, -0x326172a9, RZ ;  /* 0xcd9e8d57cccc7825 */ /* 0x000fe200078e00ff */
[----:B------:R-:W-:Y:S01]  /*3af0*/  @P2 LOP3.LUT R125, R124, 0x6, RZ, 0xc0, !PT ;  /* 0x000000067c7d2812 */ /* 0x000fe200078ec0ff */
[-C--:B------:R-:W-:Y:S01]  /*3b00*/  HMMA.16816.F32.BF16 R52, R100, R120.reuse, RZ ;  /* 0x000000786434723c */ /* 0x080fe200000418ff */
[----:B------:R-:W-:Y:S03]  /*3b10*/  ISETP.GE.AND P2, PT, R213, RZ, PT ;  /* 0x000000ffd500720c */ /* 0x000fe60003f46270 */
[----:B------:R-:W-:Y:S01]  /*3b20*/  @!P6 IADD3 R201, -R190, 0x31, RZ ;  /* 0x00000031bec9e810 */ /* 0x000fe20007ffe1ff */
[----:B------:R-:W-:Y:S01]  /*3b30*/  @P1 IMAD R124, R142, 0x40, R125 ;  /* 0x000000408e7c1824 */ /* 0x000fe200078e027d */
[----:B------:R-:W-:Y:S01]  /*3b40*/  ISETP.GE.AND P1, PT, R211, RZ, PT ;  /* 0x000000ffd300720c */ /* 0x000fe20003f26270 */
[C---:B------:R-:W-:Y:S01]  /*3b50*/  HMMA.16816.F32.BF16 R56, R108.reuse, R120, RZ ;  /* 0x000000786c38723c */ /* 0x040fe200000418ff */
[----:B------:R-:W-:Y:S03]  /*3b60*/  PLOP3.LUT P6, PT, PT, PT, UP0, 0x80, 0x0 ;  /* 0x000000000000781c */ /* 0x000fe60003fcf008 */
[----:B------:R-:W-:Y:S01]  /*3b70*/  @!P3 IADD3 R229, -R190, -0x47, RZ ;  /* 0xffffffb9bee5b810 */ /* 0x000fe20007ffe1ff */
[----:B------:R-:W-:Y:S01]  /*3b80*/  @P0 IMAD R185, R185, 0x80, R124 ;  /* 0x00000080b9b90824 */ /* 0x000fe200078e027c */
[----:B------:R-:W-:Y:S01]  /*3b90*/  ISETP.GE.AND P0, PT, R230, RZ, PT ;  /* 0x000000ffe600720c */ /* 0x000fe20003f06270 */
[-C--:B------:R-:W-:Y:S01]  /*3ba0*/  HMMA.16816.F32.BF16 R60, R108, R122.reuse, RZ ;  /* 0x0000007a6c3c723c */ /* 0x080fe200000418ff */
[----:B------:R-:W-:Y:S01]  /*3bb0*/  @!P2 IADD3 R213, -R190, -0x48, RZ ;  /* 0xffffffb8bed5a810 */ /* 0x000fe20007ffe1ff */
[----:B------:R-:W-:Y:S01]  /*3bc0*/  LDSM.16.M88.4 R108, [R136+0x800] ;  /* 0x00080000886c783b */ /* 0x000fe20000000200 */
[----:B------:R-:W-:Y:S01]  /*3bd0*/  ISETP.GE.AND P2, PT, R228, RZ, PT ;  /* 0x000000ffe400720c */ /* 0x000fe20003f46270 */
[C---:B------:R-:W-:Y:S01]  /*3be0*/  VIADD R125, R190.reuse, 0xffffffc8 ;  /* 0xffffffc8be7d7836 */ /* 0x040fe20000000000 */
[C---:B------:R-:W-:Y:S01]  /*3bf0*/  @!P1 IADD3 R211, -R190.reuse, -0x40, RZ ;  /* 0xffffffc0bed39810 */ /* 0x040fe20007ffe1ff */
[----:B----4-:R-:W-:Y:S02]  /*3c00*/  HMMA.16816.F32.BF16 R64, R100, R122, RZ ;  /* 0x0000007a6440723c */ /* 0x010fe400000418ff */
[----:B------:R-:W-:Y:S02]  /*3c10*/  ISETP.GE.AND P1, PT, R227, RZ, PT ;  /* 0x000000ffe300720c */ /* 0x000fe40003f26270 */
[----:B------:R-:W-:Y:S01]  /*3c20*/  ISETP.GE.AND P3, PT, R221, RZ, PT ;  /* 0x000000ffdd00720c */ /* 0x000fe20003f66270 */
[----:B------:R-:W4:Y:S01]  /*3c30*/  LDSM.16.M88.4 R100, [R136+0x400] ;  /* 0x000400008864783b */ /* 0x000f220000000200 */
[----:B------:R-:W-:Y:S01]  /*3c40*/  @!P0 IADD3 R230, -R190, -0x3f, RZ ;  /* 0xffffffc1bee68810 */ /* 0x000fe20007ffe1ff */
[-C--:B-1----:R-:W-:Y:S05]  /*3c50*/  HMMA.16816.F32.BF16 R4, R104, R112.reuse, R4 ;  /* 0x000000706804723c */ /* 0x082fea0000041804 */
[----:B------:R-:W-:Y:S01]  /*3c60*/  ISETP.GE.AND P0, PT, R222, RZ, PT ;  /* 0x000000ffde00720c */ /* 0x000fe20003f06270 */
[C---:B------:R-:W-:Y:S01]  /*3c70*/  VIADD R124, R190.reuse, 0xffffffc7 ;  /* 0xffffffc7be7c7836 */ /* 0x040fe20000000000 */
[C---:B------:R-:W-:Y:S01]  /*3c80*/  @!P2 IADD3 R228, -R190.reuse, -0x38, RZ ;  /* 0xffffffc8bee4a810 */ /* 0x040fe20007ffe1ff */
[C---:B------:R-:W-:Y:S04]  /*3c90*/  HMMA.16816.F32.BF16 R8, R116.reuse, R112, R8 ;  /* 0x000000707408723c */ /* 0x040fe80000041808 */
[----:B------:R-:W-:Y:S01]  /*3ca0*/  @!P1 IADD3 R227, -R190, 0x8, RZ ;  /* 0x00000008bee39810 */ /* 0x000fe20007ffe1ff */
[----:B------:R-:W-:Y:S01]  /*3cb0*/  IMAD.WIDE.U32 R218, R218, -0x2daee0ad, RZ ;  /* 0xd2511f53dada7825 */ /* 0x000fe200078e00ff */
[----:B------:R-:W-:Y:S01]  /*3cc0*/  @!P4 IADD3 R223, -R190, 0x10, RZ ;  /* 0x00000010bedfc810 */ /* 0x000fe20007ffe1ff */
[-C--:B------:R-:W-:Y:S03]  /*3cd0*/  HMMA.16816.F32.BF16 R12, R116, R114.reuse, R12 ;  /* 0x00000072740c723c */ /* 0x080fe6000004180c */
[----:B------:R-:W-:Y:S02]  /*3ce0*/  ISETP.GE.AND P2, PT, R220, RZ, PT ;  /* 0x000000ffdc00720c */ /* 0x000fe40003f46270 */
[----:B------:R-:W-:Y:S01]  /*3cf0*/  @!P0 IADD3 R222, -R190, 0x11, RZ ;  /* 0x00000011bede8810 */ /* 0x000fe20007ffe1ff */
[C---:B------:R-:W-:Y:S04]  /*3d00*/  HMMA.16816.F32.BF16 R16, R104.reuse, R114, R16 ;  /* 0x000000726810723c */ /* 0x040fe80000041810 */
[----:B------:R-:W-:Y:S01]  /*3d10*/  ISETP.GE.AND P0, PT, R196, RZ, PT ;  /* 0x000000ffc400720c */ /* 0x000fe20003f06270 */
[----:B------:R-:W-:Y:S01]  /*3d20*/  FFMA.FTZ R6, R127, -UR5, R6 ;  /* 0x800000057f067c23 */ /* 0x000fe20008010006 */
[----:B------:R-:W-:Y:S01]  /*3d30*/  ISETP.GE.AND P1, PT, R208, RZ, PT ;  /* 0x000000ffd000720c */ /* 0x000fe20003f26270 */
[----:B------:R-:W-:Y:S01]  /*3d40*/  FFMA.FTZ R5, R226, -UR5, R5 ;  /* 0x80000005e2057c23 */ /* 0x000fe20008010005 */
[----:B------:R-:W-:Y:S02]  /*3d50*/  ISETP.GE.AND P4, PT, R200, RZ, PT ;  /* 0x000000ffc800720c */ /* 0x000fe40003f86270 */
[----:B------:R-:W-:Y:S02]  /*3d60*/  ISETP.GE.AND P5, PT, R125, RZ, PT ;  /* 0x000000ff7d00720c */ /* 0x000fe40003fa6270 */
[C---:B------:R-:W-:Y:S02]  /*3d70*/  @!P3 IADD3 R221, -R190.reuse, -0x30, RZ ;  /* 0xffffffd0beddb810 */ /* 0x040fe40007ffe1ff */
[C---:B------:R-:W-:Y:S02]  /*3d80*/  @!P2 IADD3 R220, -R190.reuse, -0x2f, RZ ;  /* 0xffffffd1bedca810 */ /* 0x040fe40007ffe1ff */
[----:B------:R-:W-:Y:S01]  /*3d90*/  ISETP.GE.AND P3, PT, R195, RZ, PT ;  /* 0x000000ffc300720c */ /* 0x000fe20003f66270 */
[-C--:B----4-:R-:W-:Y:S03]  /*3da0*/  HMMA.16816.F32.BF16 R20, R104, R100.reuse, R20 ;  /* 0x000000646814723c */ /* 0x090fe60000041814 */
[----:B------:R-:W-:Y:S02]  /*3db0*/  @!P0 IADD3 R196, -R190, 0x20, RZ ;  /* 0x00000020bec48810 */ /* 0x000fe40007ffe1ff */
[----:B------:R-:W-:Y:S01]  /*3dc0*/  ISETP.GE.AND P0, PT, R197, RZ, PT ;  /* 0x000000ffc500720c */ /* 0x000fe20003f06270 */
[C---:B------:R-:W-:Y:S04]  /*3dd0*/  HMMA.16816.F32.BF16 R24, R116.reuse, R100, R24 ;  /* 0x000000647418723c */ /* 0x040fe80000041818 */
[----:B------:R-:W-:Y:S01]  /*3de0*/  ISETP.GE.AND P2, PT, R194, RZ, PT ;  /* 0x000000ffc200720c */ /* 0x000fe20003f46270 */
[----:B------:R-:W-:Y:S01]  /*3df0*/  FFMA.FTZ R17, R224, -UR5, R17 ;  /* 0x80000005e0117c23 */ /* 0x000fe20008010011 */
[----:B------:R-:W-:Y:S01]  /*3e00*/  @!P1 IADD3 R208, -R190, 0x18, RZ ;  /* 0x00000018bed09810 */ /* 0x000fe20007ffe1ff */
[-C--:B------:R-:W-:Y:S03]  /*3e10*/  HMMA.16816.F32.BF16 R28, R116, R102.reuse, R28 ;  /* 0x00000066741c723c */ /* 0x080fe6000004181c */
[----:B------:R-:W-:Y:S01]  /*3e20*/  ISETP.GE.AND P1, PT, R187, RZ, PT ;  /* 0x000000ffbb00720c */ /* 0x000fe20003f26270 */
[----:B------:R-:W-:Y:S01]  /*3e30*/  FFMA.FTZ R19, R226, -UR5, R19 ;  /* 0x80000005e2137c23 */ /* 0x000fe20008010013 */
[----:B------:R-:W-:Y:S01]  /*3e40*/  @!P4 IADD3 R200, -R190, 0x19, RZ ;  /* 0x00000019bec8c810 */ /* 0x000fe20007ffe1ff */
[C---:B------:R-:W-:Y:S01]  /*3e50*/  HMMA.16816.F32.BF16 R32, R104.reuse, R102, R32 ;  /* 0x000000666820723c */ /* 0x040fe20000041820 */
[----:B------:R-:W1:Y:S03]  /*3e60*/  LDSM.16.M88.4 R100, [R136+0xc00] ;  /* 0x000c00008864783b */ /* 0x000e660000000200 */
[----:B------:R-:W-:Y:S01]  /*3e70*/  ISETP.GE.AND P4, PT, R193, RZ, PT ;  /* 0x000000ffc100720c */ /* 0x000fe20003f86270 */
[----:B------:R-:W-:Y:S01]  /*3e80*/  FFMA.FTZ R23, R224, -UR5, R23 ;  /* 0x80000005e0177c23 */ /* 0x000fe20008010017 */
[C---:B------:R-:W-:Y:S01]  /*3e90*/  @!P0 IADD3 R197, -R190.reuse, 0x29, RZ ;  /* 0x00000029bec58810 */ /* 0x040fe20007ffe1ff */
[-C--:B------:R-:W-:Y:S01]  /*3ea0*/  HMMA.16816.F32.BF16 R36, R104, R108.reuse, R36 ;  /* 0x0000006c6824723c */ /* 0x080fe20000041824 */
[----:B------:R-:W-:Y:S02]  /*3eb0*/  PLOP3.LUT P0, PT, PT, PT, UP0, 0x80, 0x0 ;  /* 0x000000000000781c */ /* 0x000fe40003f0f008 */
[----:B------:R-:W-:Y:S02]  /*3ec0*/  @P6 ISETP.GE.AND P6, PT, R185, UR6, PT ;  /* 0x00000006b9006c0c */ /* 0x000fe4000bfc6270 */
[----:B------:R-:W-:Y:S01]  /*3ed0*/  @!P3 IADD3 R195, -R190, 0x21, RZ ;  /* 0x00000021bec3b810 */ /* 0x000fe20007ffe1ff */
[C---:B------:R-:W-:Y:S04]  /*3ee0*/  HMMA.16816.F32.BF16 R40, R116.reuse, R108, R40 ;  /* 0x0000006c7428723c */ /* 0x040fe80000041828 */
[----:B------:R-:W-:Y:S01]  /*3ef0*/  ISETP.GE.AND P3, PT, R198, RZ, PT ;  /* 0x000000ffc600720c */ /* 0x000fe20003f66270 */
[----:B------:R-:W-:Y:S01]  /*3f00*/  FFMA.FTZ R28, R209, -UR5, R28 ;  /* 0x80000005d11c7c23 */ /* 0x000fe2000801001c */
[C---:B------:R-:W-:Y:S01]  /*3f10*/  @!P2 IADD3 R194, -R190.reuse, -0x20, RZ ;  /* 0xffffffe0bec2a810 */ /* 0x040fe20007ffe1ff */
[-C--:B------:R-:W-:Y:S03]  /*3f20*/  HMMA.16816.F32.BF16 R44, R116, R110.reuse, R44 ;  /* 0x0000006e742c723c */ /* 0x080fe6000004182c */
[----:B------:R-:W-:Y:S02]  /*3f30*/  ISETP.GE.AND P2, PT, R199, RZ, PT ;  /* 0x000000ffc700720c */ /* 0x000fe40003f46270 */
[C---:B------:R-:W-:Y:S01]  /*3f40*/  @!P1 IADD3 R187, -R190.reuse, -0x18, RZ ;  /* 0xffffffe8bebb9810 */ /* 0x040fe20007ffe1ff */
[C---:B------:R-:W-:Y:S04]  /*3f50*/  HMMA.16816.F32.BF16 R48, R104.reuse, R110, R48 ;  /* 0x0000006e6830723c */ /* 0x040fe80000041830 */
[----:B------:R-:W-:Y:S02]  /*3f60*/  ISETP.GE.AND P1, PT, R203, RZ, PT ;  /* 0x000000ffcb00720c */ /* 0x000fe40003f26270 */
[----:B------:R-:W-:Y:S02]  /*3f70*/  @!P4 IADD3 R193, -R190, -0x17, RZ ;  /* 0xffffffe9bec1c810 */ /* 0x000fe40007ffe1ff */
[----:B------:R-:W-:Y:S03]  /*3f80*/  ISETP.GE.AND P4, PT, R124, RZ, PT ;  /* 0x000000ff7c00720c */ /* 0x000fe60003f86270 */
[----:B------:R-:W-:Y:S01]  /*3f90*/  LOP3.LUT R188, R205, UR23, R214, 0x96, !PT ;  /* 0x00000017cdbc7c12 */ /* 0x000fe2000f8e96d6 */
[----:B------:R-:W-:Y:S01]  /*3fa0*/  FFMA.FTZ R42, R209, -UR5, R42 ;  /* 0x80000005d12a7c23 */ /* 0x000fe2000801002a */
[--C-:B------:R-:W-:Y:S01]  /*3fb0*/  LOP3.LUT R214, R207, UR23, R186.reuse, 0x96, !PT ;  /* 0x00000017cfd67c12 */ /* 0x100fe2000f8e96ba */
[----:B------:R-:W-:Y:S01]  /*3fc0*/  @P0 VIADD R207, R185, 0x1 ;  /* 0x00000001b9cf0836 */ /* 0x000fe20000000000 */
[----:B------:R-:W-:Y:S01]  /*3fd0*/  LOP3.LUT R186, R205, UR23, R186, 0x96, !PT ;  /* 0x00000017cdba7c12 */ /* 0x000fe2000f8e96ba */
[-C--:B-1----:R-:W-:Y:S01]  /*3fe0*/  HMMA.16816.F32.BF16 R52, R104, R100.reuse, R52 ;  /* 0x000000646834723c */ /* 0x082fe20000041834 */
[----:B------:R-:W-:Y:S02]  /*3ff0*/  PLOP3.LUT P0, PT, PT, PT, UP0, 0x80, 0x0 ;  /* 0x000000000000781c */ /* 0x000fe40003f0f008 */
[----:B------:R-:W-:Y:S01]  /*4000*/  IABS R205, R190 ;  /* 0x000000be00cd7213 */ /* 0x000fe20000000000 */
[----:B------:R-:W-:Y:S01]  /*4010*/  IMAD.WIDE.U32 R240, R188, -0x2daee0ad, RZ ;  /* 0xd2511f53bcf07825 */ /* 0x000fe200078e00ff */
[C---:B------:R-:W-:Y:S01]  /*4020*/  @!P3 IADD3 R198, -R190.reuse, 0x30, RZ ;  /* 0x00000030bec6b810 */ /* 0x040fe20007ffe1ff */
[C---:B------:R-:W-:Y:S01]  /*4030*/  HMMA.16816.F32.BF16 R56, R116.reuse, R100, R56 ;  /* 0x000000647438723c */ /* 0x040fe20000041838 */
[----:B------:R-:W-:Y:S04]  /*4040*/  PLOP3.LUT P3, PT, PT, PT, UP0, 0x80, 0x0 ;  /* 0x000000000000781c */ /* 0x000fe80003f6f008 */
[C---:B------:R-:W-:Y:S01]  /*4050*/  @!P2 IADD3 R199, -R190.reuse, -0x10, RZ ;  /* 0xfffffff0bec7a810 */ /* 0x040fe20007ffe1ff */
[-C--:B------:R-:W-:Y:S01]  /*4060*/  HMMA.16816.F32.BF16 R60, R116, R102.reuse, R60 ;  /* 0x00000066743c723c */ /* 0x080fe2000004183c */
[----:B------:R-:W-:Y:S04]  /*4070*/  PLOP3.LUT P2, PT, PT, PT, UP0, 0x80, 0x0 ;  /* 0x000000000000781c */ /* 0x000fe80003f4f008 */
[C---:B------:R-:W-:Y:S01]  /*4080*/  @!P1 IADD3 R203, -R190.reuse, -0xf, RZ ;  /* 0xfffffff1becb9810 */ /* 0x040fe20007ffe1ff */
[----:B------:R-:W-:Y:S01]  /*4090*/  HMMA.16816.F32.BF16 R64, R104, R102, R64 ;  /* 0x000000666840723c */ /* 0x000fe20000041840 */
[----:B------:R-:W-:Y:S03]  /*40a0*/  PLOP3.LUT P1, PT, PT, PT, UP0, 0x80, 0x0 ;  /* 0x000000000000781c */ /* 0x000fe60003f2f008 */
[----:B------:R-:W-:Y:S02]  /*40b0*/  @P3 ISETP.GE.AND P3, PT, R207, UR6, PT ;  /* 0x00000006cf003c0c */ /* 0x000fe4000bf66270 */
[C---:B------:R-:W-:Y:S02]  /*40c0*/  @!P5 IADD3 R125, -R190.reuse, 0x38, RZ ;  /* 0x00000038be7dd810 */ /* 0x040fe40007ffe1ff */
[----:B------:R-:W-:Y:S02]  /*40d0*/  @!P4 IADD3 R124, -R190, 0x39, RZ ;  /* 0x00000039be7cc810 */ /* 0x000fe40007ffe1ff */
[----:B------:R-:W-:Y:S02]  /*40e0*/  PLOP3.LUT P5, PT, PT, PT, UP0, 0x80, 0x0 ;  /* 0x000000000000781c */ /* 0x000fe40003faf008 */
[----:B------:R-:W-:Y:S02]  /*40f0*/  LOP3.LUT R190, R217, UR22, R234, 0x96, !PT ;  /* 0x00000016d9be7c12 */ /* 0x000fe4000f8e96ea */
[----:B------:R-:W-:Y:S01]  /*4100*/  I2FP.F32.S32 R217, R205 ;  /* 0x000000cd00d97245 */ /* 0x000fe20000201400 */
[----:B------:R-:W-:Y:S01]  /*4110*/  @P1 VIADD R235, R185, 0x8 ;  /* 0x00000008b9eb1836 */ /* 0x000fe20000000000 */
[----:B------:R-:W-:Y:S02]  /*4120*/  I2FP.F32.S32 R213, R213 ;  /* 0x000000d500d57245 */ /* 0x000fe40000201400 */
[----:B------:R-:W-:Y:S01]  /*4130*/  PLOP3.LUT P4, PT, PT, PT, UP0, 0x80, 0x0 ;  /* 0x000000000000781c */ /* 0x000fe20003f8f008 */
[----:B------:R-:W-:Y:S01]  /*4140*/  FFMA.FTZ R60, R127, -UR5, R60 ;  /* 0x800000057f3c7c23 */ /* 0x000fe2000801003c */
[----:B------:R-:W-:Y:S01]  /*4150*/  LOP3.LUT R191, R219, UR22, R234, 0x96, !PT ;  /* 0x00000016dbbf7c12 */ /* 0x000fe2000f8e96ea */
[----:B------:R-:W-:Y:S01]  /*4160*/  FFMA.FTZ R4, R217, -UR5, R4 ;  /* 0x80000005d9047c23 */ /* 0x000fe20008010004 */
[----:B------:R-:W-:Y:S01]  /*4170*/  I2FP.F32.S32 R219, R211 ;  /* 0x000000d300db7245 */ /* 0x000fe20000201400 */
[----:B------:R-:W-:Y:S01]  /*4180*/  IMAD.WIDE.U32 R210, R210, -0x2daee0ad, RZ ;  /* 0xd2511f53d2d27825 */ /* 0x000fe200078e00ff */
[----:B------:R-:W-:Y:S02]  /*4190*/  I2FP.F32.S32 R230, R230 ;  /* 0x000000e600e67245 */ /* 0x000fe40000201400 */
[----:B------:R-:W-:Y:S01]  /*41a0*/  @P0 FSEL R4, R4, -INF , !P6 ;  /* 0xff80000004040808 */ /* 0x000fe20007000000 */
[----:B------:R-:W-:Y:S01]  /*41b0*/  FFMA.FTZ R8, R219, -UR5, R8 ;  /* 0x80000005db087c23 */ /* 0x000fe20008010008 */
[----:B------:R-:W-:Y:S01]  /*41c0*/  PLOP3.LUT P0, PT, PT, PT, UP0, 0x80, 0x0 ;  /* 0x000000000000781c */ /* 0x000fe20003f0f008 */
[----:B------:R-:W-:Y:S01]  /*41d0*/  FFMA.FTZ R9, R230, -UR5, R9 ;  /* 0x80000005e6097c23 */ /* 0x000fe20008010009 */
[----:B------:R-:W-:Y:S01]  /*41e0*/  @P5 FSEL R6, R6, -INF , !P6 ;  /* 0xff80000006065808 */ /* 0x000fe20007000000 */
[----:B------:R-:W-:Y:S01]  /*41f0*/  FFMA.FTZ R18, R217, -UR5, R18 ;  /* 0x80000005d9127c23 */ /* 0x000fe20008010012 */
[----:B------:R-:W-:Y:S01]  /*4200*/  @P4 FSEL R8, R8, -INF , !P6 ;  /* 0xff80000008084808 */ /* 0x000fe20007000000 */
[----:B------:R-:W-:Y:S01]  /*4210*/  FFMA.FTZ R10, R213, -UR5, R10 ;  /* 0x80000005d50a7c23 */ /* 0x000fe2000801000a */
[----:B------:R-:W-:Y:S01]  /*4220*/  PLOP3.LUT P1, PT, PT, PT, UP0, 0x80, 0x0 ;  /* 0x000000000000781c */ /* 0x000fe20003f2f008 */
[----:B------:R-:W-:Y:S01]  /*4230*/  FFMA.FTZ R14, R219, -UR5, R14 ;  /* 0x80000005db0e7c23 */ /* 0x000fe2000801000e */
[----:B------:R-:W-:Y:S01]  /*4240*/  I2FP.F32.S32 R126, R126 ;  /* 0x0000007e007e7245 */ /* 0x000fe20000201400 */
[----:B------:R-:W-:Y:S01]  /*4250*/  FFMA.FTZ R15, R230, -UR5, R15 ;  /* 0x80000005e60f7c23 */ /* 0x000fe2000801000f */
[----:B------:R-:W-:Y:S01]  /*4260*/  @P2 FSEL R10, R10, -INF , !P6 ;  /* 0xff8000000a0a2808 */ /* 0x000fe20007000000 */
[----:B------:R-:W-:Y:S01]  /*4270*/  IMAD.WIDE.U32 R212, R212, -0x2daee0ad, RZ ;  /* 0xd2511f53d4d47825 */ /* 0x000fe200078e00ff */
[----:B------:R-:W-:Y:S02]  /*4280*/  PLOP3.LUT P2, PT, PT, PT, UP0, 0x80, 0x0 ;  /* 0x000000000000781c */ /* 0x000fe40003f4f008 */
[----:B------:R-:W-:Y:S01]  /*4290*/  PLOP3.LUT P6, PT, PT, PT, UP0, 0x80, 0x0 ;  /* 0x000000000000781c */ /* 0x000fe20003fcf008 */
[C---:B------:R-:W-:Y:S01]  /*42a0*/  FFMA.FTZ R61, R126.reuse, -UR5, R61 ;  /* 0x800000057e3d7c23 */ /* 0x040fe2000801003d */
[----:B------:R-:W-:Y:S01]  /*42b0*/  I2FP.F32.S32 R236, R229 ;  /* 0x000000e500ec7245 */ /* 0x000fe20000201400 */
[----:B------:R-:W-:Y:S01]  /*42c0*/  @P0 VIADD R233, R185, 0x9 ;  /* 0x00000009b9e90836 */ /* 0x000fe20000000000 */
[----:B------:R-:W-:Y:S01]  /*42d0*/  PLOP3.LUT P0, PT, PT, PT, UP0, 0x80, 0x0 ;  /* 0x000000000000781c */ /* 0x000fe20003f0f008 */
[----:B------:R-:W-:Y:S01]  /*42e0*/  FFMA.FTZ R7, R126, -UR5, R7 ;  /* 0x800000057e077c23 */ /* 0x000fe20008010007 */
[----:B------:R-:W-:Y:S01]  /*42f0*/  LOP3.LUT R205, R211, UR22, R232, 0x96, !PT ;  /* 0x00000016d3cd7c12 */ /* 0x000fe2000f8e96e8 */
[----:B------:R-:W-:Y:S01]  /*4300*/  FFMA.FTZ R11, R236, -UR5, R11 ;  /* 0x80000005ec0b7c23 */ /* 0x000fe2000801000b */
[----:B------:R-:W-:Y:S01]  /*4310*/  I2FP.F32.S32 R211, R228 ;  /* 0x000000e400d37245 */ /* 0x000fe20000201400 */
[----:B------:R-:W-:Y:S01]  /*4320*/  IMAD.WIDE.U32 R236, R186, -0x2daee0ad, RZ ;  /* 0xd2511f53baec7825 */ /* 0x000fe200078e00ff */
[----:B------:R-:W-:Y:S02]  /*4330*/  PLOP3.LUT P5, PT, PT, PT, UP0, 0x80, 0x0 ;  /* 0x000000000000781c */ /* 0x000fe40003faf008 */
[----:B------:R-:W-:Y:S01]  /*4340*/  @P2 FSEL R5, R5, -INF , !P3 ;  /* 0xff80000005052808 */ /* 0x000fe20005800000 */
[C---:B------:R-:W-:Y:S01]  /*4350*/  FFMA.FTZ R12, R211.reuse, -UR5, R12 ;  /* 0x80000005d30c7c23 */ /* 0x040fe2000801000c */
[----:B------:R-:W-:Y:S01]  /*4360*/  PLOP3.LUT P2, PT, PT, PT, UP0, 0x80, 0x0 ;  /* 0x000000000000781c */ /* 0x000fe20003f4f008 */
[----:B------:R-:W-:Y:S01]  /*4370*/  FFMA.FTZ R26, R211, -UR5, R26 ;  /* 0x80000005d31a7c23 */ /* 0x000fe2000801001a */
[----:B------:R-:W-:Y:S02]  /*4380*/  @P1 ISETP.GE.AND P1, PT, R235, UR6, PT ;  /* 0x00000006eb001c0c */ /* 0x000fe4000bf26270 */
[----:B------:R-:W-:Y:S02]  /*4390*/  @P0 FSEL R9, R9, -INF , !P3 ;  /* 0xff80000009090808 */ /* 0x000fe40005800000 */
[----:B------:R-:W-:Y:S02]  /*43a0*/  PLOP3.LUT P0, PT, PT, PT, UP0, 0x80, 0x0 ;  /* 0x000000000000781c */ /* 0x000fe40003f0f008 */
[----:B------:R-:W-:Y:S01]  /*43b0*/  @P6 FSEL R7, R7, -INF , !P3 ;  /* 0xff80000007076808 */ /* 0x000fe20005800000 */
[----:B------:R-:W-:Y:S01]  /*43c0*/  @P5 VIADD R234, R185, 0x10 ;  /* 0x00000010b9ea5836 */ /* 0x000fe20000000000 */
[----:B------:R-:W-:Y:S02]  /*43d0*/  I2FP.F32.S32 R227, R227 ;  /* 0x000000e300e37245 */ /* 0x000fe40000201400 */
        /* <DEDUP_REMOVED lines=16> */
[----:B------:R-:W-:Y:S01]  /*44e0*/  @P2 FSEL R16, R16, -INF , !P1 ;  /* 0xff80000010102808 */ /* 0x000fe20004800000 */
[----:B------:R-:W-:Y:S01]  /*44f0*/  IMAD.WIDE.U32 R228, R205, -0x326172a9, RZ ;  /* 0xcd9e8d57cde47825 */ /* 0x000fe200078e00ff */
[----:B------:R-:W-:Y:S02]  /*4500*/  @P0 FSEL R18, R18, -INF , !P1 ;  /* 0xff80000012120808 */ /* 0x000fe40004800000 */
[----:B------:R-:W-:Y:S02]  /*4510*/  PLOP3.LUT P1, PT, PT, PT, UP0, 0x80, 0x0 ;  /* 0x000000000000781c */ /* 0x000fe40003f2f008 */
[----:B------:R-:W-:Y:S02]  /*4520*/  PLOP3.LUT P2, PT, PT, PT, UP0, 0x80, 0x0 ;  /* 0x000000000000781c */ /* 0x000fe40003f4f008 */
[----:B------:R-:W-:Y:S02]  /*4530*/  PLOP3.LUT P0, PT, PT, PT, UP0, 0x80, 0x0 ;  /* 0x000000000000781c */ /* 0x000fe40003f0f008 */
[----:B------:R-:W-:Y:S02]  /*4540*/  @P5 ISETP.GE.AND P5, PT, R233, UR6, PT ;  /* 0x00000006e9005c0c */ /* 0x000fe4000bfa6270 */
[----:B------:R-:W-:Y:S02]  /*4550*/  I2FP.F32.S32 R223, R223 ;  /* 0x000000df00df7245 */ /* 0x000fe40000201400 */
[----:B------:R-:W-:Y:S02]  /*4560*/  @P3 FSEL R13, R13, -INF , !P5 ;  /* 0xff8000000d0d3808 */ /* 0x000fe40006800000 */
[----:B------:R-:W-:Y:S01]  /*4570*/  PLOP3.LUT P3, PT, PT, PT, UP0, 0x80, 0x0 ;  /* 0x000000000000781c */ /* 0x000fe20003f6f008 */
[----:B------:R-:W-:Y:S01]  /*4580*/  FFMA.FTZ R20, R223, -UR5, R20 ;  /* 0x80000005df147c23 */ /* 0x000fe20008010014 */
[----:B------:R-:W-:Y:S01]  /*4590*/  @P1 FSEL R17, R17, -INF , !P5 ;  /* 0xff80000011111808 */ /* 0x000fe20006800000 */
[----:B------:R-:W-:Y:S01]  /*45a0*/  FFMA.FTZ R34, R223, -UR5, R34 ;  /* 0x80000005df227c23 */ /* 0x000fe20008010022 */
[----:B------:R-:W-:Y:S02]  /*45b0*/  @P2 FSEL R15, R15, -INF , !P5 ;  /* 0xff8000000f0f2808 */ /* 0x000fe40006800000 */
[----:B------:R-:W-:Y:S02]  /*45c0*/  PLOP3.LUT P1, PT, PT, PT, UP0, 0x80, 0x0 ;  /* 0x000000000000781c */ /* 0x000fe40003f2f008 */
[----:B------:R-:W-:Y:S02]  /*45d0*/  @P0 FSEL R19, R19, -INF , !P5 ;  /* 0xff80000013130808 */ /* 0x000fe40006800000 */
[----:B------:R-:W-:Y:S02]  /*45e0*/  PLOP3.LUT P2, PT, PT, PT, UP0, 0x80, 0x0 ;  /* 0x000000000000781c */ /* 0x000fe40003f4f008 */
[----:B------:R-:W-:Y:S02]  /*45f0*/  PLOP3.LUT P0, PT, PT, PT, UP0, 0x80, 0x0 ;  /* 0x000000000000781c */ /* 0x000fe40003f0f008 */
[----:B------:R-:W-:Y:S02]  /*4600*/  I2FP.F32.S32 R211, R221 ;  /* 0x000000dd00d37245 */ /* 0x000fe40000201400 */
[----:B------:R-:W-:Y:S02]  /*4610*/  PLOP3.LUT P6, PT, PT, PT, UP0, 0x80, 0x0 ;  /* 0x000000000000781c */ /* 0x000fe40003fcf008 */
[----:B------:R-:W-:Y:S01]  /*4620*/  @P4 ISETP.GE.AND P4, PT, R234, UR6, PT ;  /* 0x00000006ea004c0c */ /* 0x000fe2000bf86270 */
[C---:B------:R-:W-:Y:S01]  /*4630*/  FFMA.FTZ R24, R211.reuse, -UR5, R24 ;  /* 0x80000005d3187c23 */ /* 0x040fe20008010018 */
[----:B------:R-:W-:Y:S01]  /*4640*/  PLOP3.LUT P5, PT, PT, PT, UP0, 0x80, 0x0 ;  /* 0x000000000000781c */ /* 0x000fe20003faf008 */
[----:B------:R-:W-:Y:S01]  /*4650*/  FFMA.FTZ R30, R211, -UR5, R30 ;  /* 0x80000005d31e7c23 */ /* 0x000fe2000801001e */
[----:B------:R-:W-:Y:S02]  /*4660*/  @P3 FSEL R20, R20, -INF , !P4 ;  /* 0xff80000014143808 */ /* 0x000fe40006000000 */
[----:B------:R-:W-:Y:S02]  /*4670*/  PLOP3.LUT P3, PT, PT, PT, UP0, 0x80, 0x0 ;  /* 0x000000000000781c */ /* 0x000fe40003f6f008 */
[----:B------:R-:W-:Y:S02]  /*4680*/  I2FP.F32.S32 R222, R222 ;  /* 0x000000de00de7245 */ /* 0x000fe40000201400 */
[----:B------:R-:W-:Y:S02]  /*4690*/  @P1 FSEL R24, R24, -INF , !P4 ;  /* 0xff80000018181808 */ /* 0x000fe40006000000 */
[----:B------:R-:W-:Y:S01]  /*46a0*/  @P2 FSEL R22, R22, -INF , !P4 ;  /* 0xff80000016162808 */ /* 0x000fe20006000000 */
[C---:B------:R-:W-:Y:S01]  /*46b0*/  FFMA.FTZ R21, R222.reuse, -UR5, R21 ;  /* 0x80000005de157c23 */ /* 0x040fe20008010015 */
[----:B------:R-:W-:Y:S01]  /*46c0*/  PLOP3.LUT P1, PT, PT, PT, UP0, 0x80, 0x0 ;  /* 0x000000000000781c */ /* 0x000fe20003f2f008 */
[----:B------:R-:W-:Y:S01]  /*46d0*/  FFMA.FTZ R35, R222, -UR5, R35 ;  /* 0x80000005de237c23 */ /* 0x000fe20008010023 */
[----:B------:R-:W-:Y:S02]  /*46e0*/  @P0 FSEL R26, R26, -INF , !P4 ;  /* 0xff8000001a1a0808 */ /* 0x000fe40006000000 */
[----:B------:R-:W-:Y:S02]  /*46f0*/  PLOP3.LUT P2, PT, PT, PT, UP0, 0x80, 0x0 ;  /* 0x000000000000781c */ /* 0x000fe40003f4f008 */
[----:B------:R-:W-:Y:S02]  /*4700*/  PLOP3.LUT P0, PT, PT, PT, UP0, 0x80, 0x0 ;  /* 0x000000000000781c */ /* 0x000fe40003f0f008 */
[----:B------:R-:W-:Y:S01]  /*4710*/  @P6 ISETP.GE.AND P6, PT, R231, UR6, PT ;  /* 0x00000006e7006c0c */ /* 0x000fe2000bfc6270 */
[----:B------:R-:W-:Y:S01]  /*4720*/  IMAD.WIDE.U32 R230, R190, -0x326172a9, RZ ;  /* 0xcd9e8d57bee67825 */ /* 0x000fe200078e00ff */
[----:B------:R-:W-:Y:S02]  /*4730*/  I2FP.F32.S32 R224, R220 ;  /* 0x000000dc00e07245 */ /* 0x000fe40000201400 */
[----:B------:R-:W-:Y:S01]  /*4740*/  PLOP3.LUT P4, PT, PT, PT, UP0, 0x80, 0x0 ;  /* 0x000000000000781c */ /* 0x000fe20003f8f008 */
[----:B------:R-:W-:Y:S01]  /*4750*/  IMAD.WIDE.U32 R220, R215, -0x2daee0ad, RZ ;  /* 0xd2511f53d7dc7825 */ /* 0x000fe200078e00ff */
[----:B------:R-:W-:Y:S02]  /*4760*/  @P5 FSEL R21, R21, -INF , !P6 ;  /* 0xff80000015155808 */ /* 0x000fe40007000000 */
[----:B------:R-:W-:Y:S01]  /*4770*/  PLOP3.LUT P5, PT, PT, PT, UP0, 0x80, 0x0 ;  /* 0x000000000000781c */ /* 0x000fe20003faf008 */
[----:B------:R-:W-:Y:S01]  /*4780*/  FFMA.FTZ R25, R224, -UR5, R25 ;  /* 0x80000005e0197c23 */ /* 0x000fe20008010019 */
[----:B------:R-:W-:Y:S01]  /*4790*/  @P3 FSEL R23, R23, -INF , !P6 ;  /* 0xff80000017173808 */ /* 0x000fe20007000000 */
[----:B------:R-:W-:Y:S01]  /*47a0*/  @P0 VIADD R217, R185, 0x19 ;  /* 0x00000019b9d90836 */ /* 0x000fe20000000000 */
[----:B------:R-:W-:Y:S01]  /*47b0*/  PLOP3.LUT P3, PT, PT, PT, UP0, 0x80, 0x0 ;  /* 0x000000000000781c */ /* 0x000fe20003f6f008 */
[----:B------:R-:W-:Y:S01]  /*47c0*/  IMAD.WIDE.U32 R214, R214, -0x2daee0ad, RZ ;  /* 0xd2511f53d6d67825 */ /* 0x000fe200078e00ff */
[----:B------:R-:W-:Y:S02]  /*47d0*/  @P1 FSEL R27, R27, -INF , !P6 ;  /* 0xff8000001b1b1808 */ /* 0x000fe40007000000 */
[----:B------:R-:W-:Y:S01]  /*47e0*/  @P2 FSEL R25, R25, -INF , !P6 ;  /* 0xff80000019192808 */ /* 0x000fe20007000000 */
[----:B------:R-:W-:Y:S01]  /*47f0*/  FFMA.FTZ R31, R224, -UR5, R31 ;  /* 0x80000005e01f7c23 */ /* 0x000fe2000801001f */
[----:B------:R-:W-:Y:S02]  /*4800*/  PLOP3.LUT P1, PT, PT, PT, UP0, 0x80, 0x0 ;  /* 0x000000000000781c */ /* 0x000fe40003f2f008 */
[----:B------:R-:W-:Y:S02]  /*4810*/  PLOP3.LUT P6, PT, PT, PT, UP0, 0x80, 0x0 ;  /* 0x000000000000781c */ /* 0x000fe40003fcf008 */
[----:B------:R-:W-:Y:S02]  /*4820*/  PLOP3.LUT P0, PT, PT, PT, UP0, 0x80, 0x0 ;  /* 0x000000000000781c */ /* 0x000fe40003f0f008 */
[----:B------:R-:W-:Y:S01]  /*4830*/  LOP3.LUT R216, R215, UR20, R216, 0x96, !PT ;  /* 0x00000014d7d87c12 */ /* 0x000fe2000f8e96d8 */
[----:B------:R-:W-:Y:S01]  /*4840*/  @P4 VIADD R215, R185, 0x18 ;  /* 0x00000018b9d74836 */ /* 0x000fe20000000000 */
[----:B------:R-:W-:Y:S01]  /*4850*/  LOP3.LUT R207, R213, UR22, R232, 0x96, !PT ;  /* 0x00000016d5cf7c12 */ /* 0x000fe2000f8e96e8 */
[----:B------:R-:W-:Y:S01]  /*4860*/  @P5 VIADD R213, R185, 0x20 ;  /* 0x00000020b9d55836 */ /* 0x000fe20000000000 */
[----:B------:R-:W-:Y:S01]  /*4870*/  PLOP3.LUT P5, PT, PT, PT, UP0, 0x80, 0x0 ;  /* 0x000000000000781c */ /* 0x000fe20003faf008 */
[----:B------:R-:W-:Y:S01]  /*4880*/  IMAD.WIDE.U32 R232, R191, -0x326172a9, RZ ;  /* 0xcd9e8d57bfe87825 */ /* 0x000fe200078e00ff */
[----:B------:R-:W-:Y:S02]  /*4890*/  @P3 ISETP.GE.AND P3, PT, R215, UR6, PT ;  /* 0x00000006d7003c0c */ /* 0x000fe4000bf66270 */
[----:B------:R-:W-:Y:S01]  /*48a0*/  @P1 ISETP.GE.AND P1, PT, R213, UR6, PT ;  /* 0x00000006d5001c0c */ /* 0x000fe2000bf26270 */
[----:B------:R-:W-:Y:S01]  /*48b0*/  @P6 VIADD R213, R185, 0x21 ;  /* 0x00000021b9d56836 */ /* 0x000fe20000000000 */
[----:B------:R-:W-:Y:S01]  /*48c0*/  PLOP3.LUT P6, PT, PT, PT, UP0, 0x80, 0x0 ;  /* 0x000000000000781c */ /* 0x000fe20003fcf008 */
[----:B------:R-:W-:Y:S01]  /*48d0*/  IMAD.WIDE.U32 R224, R207, -0x326172a9, RZ ;  /* 0xcd9e8d57cfe07825 */ /* 0x000fe200078e00ff */
[----:B------:R-:W-:Y:S02]  /*48e0*/  @P0 FSEL R28, R28, -INF , !P3 ;  /* 0xff8000001c1c0808 */ /* 0x000fe40005800000 */
[----:B------:R-:W-:Y:S02]  /*48f0*/  PLOP3.LUT P0, PT, PT, PT, UP0, 0x80, 0x0 ;  /* 0x000000000000781c */ /* 0x000fe40003f0f008 */
[----:B------:R-:W-:Y:S02]  /*4900*/  I2FP.F32.S32 R211, R208 ;  /* 0x000000d000d37245 */ /* 0x000fe40000201400 */
[----:B------:R-:W-:Y:S02]  /*4910*/  PLOP3.LUT P2, PT, PT, PT, UP0, 0x80, 0x0 ;  /* 0x000000000000781c */ /* 0x000fe40003f4f008 */
[----:B------:R-:W-:Y:S01]  /*4920*/  @P5 FSEL R30, R30, -INF , !P3 ;  /* 0xff8000001e1e5808 */ /* 0x000fe20005800000 */
[C---:B------:R-:W-:Y:S01]  /*4930*/  FFMA.FTZ R32, R211.reuse, -UR5, R32 ;  /* 0x80000005d3207c23 */ /* 0x040fe20008010020 */
[----:B------:R-:W-:Y:S01]  /*4940*/  PLOP3.LUT P5, PT, PT, PT, UP0, 0x80, 0x0 ;  /* 0x000000000000781c */ /* 0x000fe20003faf008 */
[----:B------:R-:W-:Y:S01]  /*4950*/  FFMA.FTZ R38, R211, -UR5, R38 ;  /* 0x80000005d3267c23 */ /* 0x000fe20008010026 */
[----:B------:R-:W-:Y:S02]  /*4960*/  I2FP.F32.S32 R208, R202 ;  /* 0x000000ca00d07245 */ /* 0x000fe40000201400 */
[----:B------:R-:W-:Y:S02]  /*4970*/  @P6 FSEL R32, R32, -INF , !P3 ;  /* 0xff80000020206808 */ /* 0x000fe40005800000 */
[----:B------:R-:W-:Y:S01]  /*4980*/  @P0 FSEL R34, R34, -INF , !P3 ;  /* 0xff80000022220808 */ /* 0x000fe20005800000 */
[C---:B------:R-:W-:Y:S01]  /*4990*/  FFMA.FTZ R29, R208.reuse, -UR5, R29 ;  /* 0x80000005d01d7c23 */ /* 0x040fe2000801001d */
[----:B------:R-:W-:Y:S01]  /*49a0*/  PLOP3.LUT P6, PT, PT, PT, UP0, 0x80, 0x0 ;  /* 0x000000000000781c */ /* 0x000fe20003fcf008 */
[----:B------:R-:W-:Y:S01]  /*49b0*/  FFMA.FTZ R43, R208, -UR5, R43 ;  /* 0x80000005d02b7c23 */ /* 0x000fe2000801002b */
[----:B------:R-:W-:Y:S02]  /*49c0*/  PLOP3.LUT P3, PT, PT, PT, UP0, 0x80, 0x0 ;  /* 0x000000000000781c */ /* 0x000fe40003f6f008 */
[----:B------:R-:W-:Y:S02]  /*49d0*/  PLOP3.LUT P0, PT, PT, PT, UP0, 0x80, 0x0 ;  /* 0x000000000000781c */ /* 0x000fe40003f0f008 */
[----:B------:R-:W-:Y:S02]  /*49e0*/  I2FP.F32.S32 R202, R200 ;  /* 0x000000c800ca7245 */ /* 0x000fe40000201400 */
[----:B------:R-:W-:Y:S02]  /*49f0*/  @P2 ISETP.GE.AND P2, PT, R217, UR6, PT ;  /* 0x00000006d9002c0c */ /* 0x000fe4000bf46270 */
[----:B------:R-:W-:Y:S01]  /*4a00*/  I2FP.F32.S32 R200, R195 ;  /* 0x000000c300c87245 */ /* 0x000fe20000201400 */
[C---:B------:R-:W-:Y:S01]  /*4a10*/  FFMA.FTZ R33, R202.reuse, -UR5, R33 ;  /* 0x80000005ca217c23 */ /* 0x040fe20008010021 */
[----:B------:R-:W-:Y:S01]  /*4a20*/  @P5 FSEL R29, R29, -INF , !P2 ;  /* 0xff8000001d1d5808 */ /* 0x000fe20005000000 */
[----:B------:R-:W-:Y:S01]  /*4a30*/  FFMA.FTZ R39, R202, -UR5, R39 ;  /* 0x80000005ca277c23 */ /* 0x000fe20008010027 */
[----:B------:R-:W-:Y:S01]  /*4a40*/  @P6 FSEL R31, R31, -INF , !P2 ;  /* 0xff8000001f1f6808 */ /* 0x000fe20005000000 */
[C---:B------:R-:W-:Y:S01]  /*4a50*/  FFMA.FTZ R37, R200.reuse, -UR5, R37 ;  /* 0x80000005c8257c23 */ /* 0x040fe20008010025 */
[----:B------:R-:W-:Y:S01]  /*4a60*/  @P3 FSEL R33, R33, -INF , !P2 ;  /* 0xff80000021213808 */ /* 0x000fe20005000000 */
[----:B------:R-:W-:Y:S01]  /*4a70*/  FFMA.FTZ R51, R200, -UR5, R51 ;  /* 0x80000005c8337c23 */ /* 0x000fe20008010033 */
[----:B------:R-:W-:Y:S02]  /*4a80*/  @P0 FSEL R35, R35, -INF , !P2 ;  /* 0xff80000023230808 */ /* 0x000fe40005000000 */
[----:B------:R-:W-:Y:S02]  /*4a90*/  PLOP3.LUT P5, PT, PT, PT, UP0, 0x80, 0x0 ;  /* 0x000000000000781c */ /* 0x000fe40003faf008 */
[----:B------:R-:W-:Y:S02]  /*4aa0*/  PLOP3.LUT P6, PT, PT, PT, UP0, 0x80, 0x0 ;  /* 0x000000000000781c */ /* 0x000fe40003fcf008 */
[----:B------:R-:W-:Y:S02]  /*4ab0*/  PLOP3.LUT P3, PT, PT, PT, UP0, 0x80, 0x0 ;  /* 0x000000000000781c */ /* 0x000fe40003f6f008 */
[----:B------:R-:W-:Y:S02]  /*4ac0*/  PLOP3.LUT P0, PT, PT, PT, UP0, 0x80, 0x0 ;  /* 0x000000000000781c */ /* 0x000fe40003f0f008 */
[----:B------:R-:W-:Y:S02]  /*4ad0*/  I2FP.F32.S32 R219, R196 ;  /* 0x000000c400db7245 */ /* 0x000fe40000201400 */
[----:B------:R-:W-:Y:S02]  /*4ae0*/  I2FP.F32.S32 R195, R194 ;  /* 0x000000c200c37245 */ /* 0x000fe40000201400 */
[----:B------:R-:W-:Y:S01]  /*4af0*/  PLOP3.LUT P4, PT, PT, PT, UP0, 0x80, 0x0 ;  /* 0x000000000000781c */ /* 0x000fe20003f8f008 */
[----:B------:R-:W-:Y:S01]  /*4b00*/  FFMA.FTZ R36, R219, -UR5, R36 ;  /* 0x80000005db247c23 */ /* 0x000fe20008010024 */
[----:B------:R-:W-:Y:S01]  /*4b10*/  PLOP3.LUT P2, PT, PT, PT, UP0, 0x80, 0x0 ;  /* 0x000000000000781c */ /* 0x000fe20003f4f008 */
[C---:B------:R-:W-:Y:S01]  /*4b20*/  FFMA.FTZ R40, R195.reuse, -UR5, R40 ;  /* 0x80000005c3287c23 */ /* 0x040fe20008010028 */
[----:B------:R-:W-:Y:S01]  /*4b30*/  @P6 FSEL R38, R38, -INF , !P1 ;  /* 0xff80000026266808 */ /* 0x000fe20004800000 */
[----:B------:R-:W-:Y:S01]  /*4b40*/  FFMA.FTZ R46, R195, -UR5, R46 ;  /* 0x80000005c32e7c23 */ /* 0x000fe2000801002e */
[----:B------:R-:W-:Y:S01]  /*4b50*/  @P5 FSEL R36, R36, -INF , !P1 ;  /* 0xff80000024245808 */ /* 0x000fe20004800000 */
[----:B------:R-:W-:Y:S01]  /*4b60*/  FFMA.FTZ R50, R219, -UR5, R50 ;  /* 0x80000005db327c23 */ /* 0x000fe20008010032 */
[----:B------:R-:W-:Y:S02]  /*4b70*/  @P3 FSEL R40, R40, -INF , !P1 ;  /* 0xff80000028283808 */ /* 0x000fe40004800000 */
[----:B------:R-:W-:Y:S02]  /*4b80*/  @P0 FSEL R42, R42, -INF , !P1 ;  /* 0xff8000002a2a0808 */ /* 0x000fe40004800000 */
[----:B------:R-:W-:Y:S02]  /*4b90*/  PLOP3.LUT P5, PT, PT, PT, UP0, 0x80, 0x0 ;  /* 0x000000000000781c */ /* 0x000fe40003faf008 */
[----:B------:R-:W-:Y:S02]  /*4ba0*/  PLOP3.LUT P6, PT, PT, PT, UP0, 0x80, 0x0 ;  /* 0x000000000000781c */ /* 0x000fe40003fcf008 */
[----:B------:R-:W-:Y:S02]  /*4bb0*/  PLOP3.LUT P3, PT, PT, PT, UP0, 0x80, 0x0 ;  /* 0x000000000000781c */ /* 0x000fe40003f6f008 */
[----:B------:R-:W-:Y:S02]  /*4bc0*/  PLOP3.LUT P1, PT, PT, PT, UP0, 0x80, 0x0 ;  /* 0x000000000000781c */ /* 0x000fe40003f2f008 */
[----:B------:R-:W-:Y:S02]  /*4bd0*/  PLOP3.LUT P0, PT, PT, PT, UP0, 0x80, 0x0 ;  /* 0x000000000000781c */ /* 0x000fe40003f0f008 */
[----:B------:R-:W-:Y:S02]  /*4be0*/  I2FP.F32.S32 R202, R192 ;  /* 0x000000c000ca7245 */ /* 0x000fe40000201400 */
[----:B------:R-:W-:Y:S02]  /*4bf0*/  @P4 ISETP.GE.AND P4, PT, R213, UR6, PT ;  /* 0x00000006d5004c0c */ /* 0x000fe4000bf86270 */
[----:B------:R-:W-:Y:S01]  /*4c00*/  LOP3.LUT R186, R233, UR21, R206, 0x96, !PT ;  /* 0x00000015e9ba7c12 */ /* 0x000fe2000f8e96ce */
[C---:B------:R-:W-:Y:S01]  /*4c10*/  FFMA.FTZ R41, R202.reuse, -UR5, R41 ;  /* 0x80000005ca297c23 */ /* 0x040fe20008010029 */
[----:B------:R-:W-:Y:S01]  /*4c20*/  @P2 FSEL R37, R37, -INF , !P4 ;  /* 0xff80000025252808 */ /* 0x000fe20006000000 */
[----:B------:R-:W-:Y:S01]  /*4c30*/  FFMA.FTZ R47, R202, -UR5, R47 ;  /* 0x80000005ca2f7c23 */ /* 0x000fe2000801002f */
[----:B------:R-:W-:Y:S01]  /*4c40*/  PLOP3.LUT P2, PT, PT, PT, UP0, 0x80, 0x0 ;  /* 0x000000000000781c */ /* 0x000fe20003f4f008 */
[----:B------:R-:W-:Y:S01]  /*4c50*/  @P1 VIADD R196, R185, 0x28 ;  /* 0x00000028b9c41836 */ /* 0x000fe20000000000 */
[----:B------:R-:W-:Y:S01]  /*4c60*/  @P5 FSEL R39, R39, -INF , !P4 ;  /* 0xff80000027275808 */ /* 0x000fe20006000000 */
[----:B------:R-:W-:Y:S01]  /*4c70*/  @P0 VIADD R208, R185, 0x29 ;  /* 0x00000029b9d00836 */ /* 0x000fe20000000000 */
[----:B------:R-:W-:Y:S02]  /*4c80*/  @P6 FSEL R41, R41, -INF , !P4 ;  /* 0xff80000029296808 */ /* 0x000fe40006000000 */
[----:B------:R-:W-:Y:S02]  /*4c90*/  @P3 FSEL R43, R43, -INF , !P4 ;  /* 0xff8000002b2b3808 */ /* 0x000fe40006000000 */
[----:B------:R-:W-:Y:S02]  /*4ca0*/  PLOP3.LUT P4, PT, PT, PT, UP0, 0x80, 0x0 ;  /* 0x000000000000781c */ /* 0x000fe40003f8f008 */
[----:B------:R-:W-:Y:S02]  /*4cb0*/  PLOP3.LUT P1, PT, PT, PT, UP0, 0x80, 0x0 ;  /* 0x000000000000781c */ /* 0x000fe40003f2f008 */
[----:B------:R-:W-:Y:S01]  /*4cc0*/  PLOP3.LUT P5, PT, PT, PT, UP0, 0x80, 0x0 ;  /* 0x000000000000781c */ /* 0x000fe20003faf008 */
[----:B------:R-:W-:Y:S01]  /*4cd0*/  @P2 VIADD R209, R185, 0x30 ;  /* 0x00000030b9d12836 */ /* 0x000fe20000000000 */
[----:B------:R-:W-:Y:S02]  /*4ce0*/  PLOP3.LUT P6, PT, PT, PT, UP0, 0x80, 0x0 ;  /* 0x000000000000781c */ /* 0x000fe40003fcf008 */
[----:B------:R-:W-:Y:S02]  /*4cf0*/  PLOP3.LUT P0, PT, PT, PT, UP0, 0x80, 0x0 ;  /* 0x000000000000781c */ /* 0x000fe40003f0f008 */
[----:B------:R-:W-:Y:S01]  /*4d00*/  LOP3.LUT R205, R237, UR20, R210, 0x96, !PT ;  /* 0x00000014edcd7c12 */ /* 0x000fe2000f8e96d2 */
[----:B------:R-:W-:Y:S01]  /*4d10*/  FMUL.FTZ R210, R170, 1.4426950216293334961 ;  /* 0x3fb8aa3baad27820 */ /* 0x000fe20000410000 */
[----:B------:R-:W-:Y:S02]  /*4d20*/  LOP3.LUT R218, R221, UR20, R218, 0x96, !PT ;  /* 0x00000014ddda7c12 */ /* 0x000fe4000f8e96da */
[----:B------:R-:W-:Y:S02]  /*4d30*/  @P4 ISETP.GE.AND P4, PT, R208, UR6, PT ;  /* 0x00000006d0004c0c */ /* 0x000fe4000bf86270 */
[----:B------:R-:W-:Y:S01]  /*4d40*/  @P1 ISETP.GE.AND P1, PT, R209, UR6, PT ;  /* 0x00000006d1001c0c */ /* 0x000fe2000bf26270 */
[----:B------:R-:W-:Y:S01]  /*4d50*/  IMAD.WIDE.U32 R208, R186, -0x2daee0ad, RZ ;  /* 0xd2511f53bad07825 */ /* 0x000fe200078e00ff */
[----:B------:R-:W-:Y:S02]  /*4d60*/  LOP3.LUT R190, R229, UR21, R204, 0x96, !PT ;  /* 0x00000015e5be7c12 */ /* 0x000fe4000f8e96cc */
[----:B------:R-:W-:Y:S01]  /*4d70*/  PLOP3.LUT P3, PT, PT, PT, UP0, 0x80, 0x0 ;  /* 0x000000000000781c */ /* 0x000fe20003f6f008 */
[----:B------:R-:W-:Y:S01]  /*4d80*/  @P6 VIADD R194, R185, 0x38 ;  /* 0x00000038b9c26836 */ /* 0x000fe20000000000 */
[----:B------:R-:W-:Y:S01]  /*4d90*/  LOP3.LUT R221, R209, UR18, R220, 0x96, !PT ;  /* 0x00000012d1dd7c12 */ /* 0x000fe2000f8e96dc */
[----:B------:R-:W-:Y:S01]  /*4da0*/  @P5 VIADD R192, R185, 0x31 ;  /* 0x00000031b9c05836 */ /* 0x000fe20000000000 */
[----:B------:R-:W-:Y:S01]  /*4db0*/  LOP3.LUT R246, R225, UR21, R204, 0x96, !PT ;  /* 0x00000015e1f67c12 */ /* 0x000fe2000f8e96cc */
[----:B------:R-:W-:Y:S01]  /*4dc0*/  @P0 VIADD R185, R185, 0x39 ;  /* 0x00000039b9b90836 */ /* 0x000fe20000000000 */
[----:B------:R-:W-:Y:S01]  /*4dd0*/  FSETP.NEU.FTZ.AND P0, PT, R170, -INF , PT ;  /* 0xff800000aa00780b */ /* 0x000fe20003f1d000 */
[----:B------:R-:W-:Y:S01]  /*4de0*/  FMUL.FTZ R209, R171, 1.4426950216293334961 ;  /* 0x3fb8aa3babd17820 */ /* 0x000fe20000410000 */
[----:B------:R-:W-:Y:S01]  /*4df0*/  LOP3.LUT R212, R241, UR20, R212, 0x96, !PT ;  /* 0x00000014f1d47c12 */ /* 0x000fe2000f8e96d4 */
[----:B------:R-:W-:Y:S01]  /*4e00*/  FMUL.FTZ R220, R168, 1.4426950216293334961 ;  /* 0x3fb8aa3ba8dc7820 */ /* 0x000fe20000410000 */
[----:B------:R-:W-:Y:S01]  /*4e10*/  FSEL R210, R210, RZ, P0 ;  /* 0x000000ffd2d27208 */ /* 0x000fe20000000000 */
[----:B------:R-:W-:Y:S01]  /*4e20*/  FMUL.FTZ R229, R169, 1.4426950216293334961 ;  /* 0x3fb8aa3ba9e57820 */ /* 0x000fe20000410000 */
[----:B------:R-:W-:Y:S01]  /*4e30*/  FSETP.NEU.FTZ.AND P0, PT, R171, -INF , PT ;  /* 0xff800000ab00780b */ /* 0x000fe20003f1d000 */
[----:B------:R-:W-:Y:S01]  /*4e40*/  IMAD.WIDE.U32 R204, R205, -0x326172a9, RZ ;  /* 0xcd9e8d57cdcc7825 */ /* 0x000fe200078e00ff */
[----:B------:R-:W-:Y:S02]  /*4e50*/  @P3 ISETP.GE.AND P3, PT, R196, UR6, PT ;  /* 0x00000006c4003c0c */ /* 0x000fe4000bf66270 */
[----:B------:R-:W-:Y:S01]  /*4e60*/  FSEL R209, R209, RZ, P0 ;  /* 0x000000ffd1d17208 */ /* 0x000fe20000000000 */
[--C-:B------:R-:W-:Y:S01]  /*4e70*/  FFMA.FTZ R186, R4, UR7, -R210.reuse ;  /* 0x0000000704ba7c23 */ /* 0x100fe200080108d2 */
[----:B------:R-:W-:Y:S01]  /*4e80*/  FSETP.NEU.FTZ.AND P0, PT, R168, -INF , PT ;  /* 0xff800000a800780b */ /* 0x000fe20003f1d000 */
[----:B------:R-:W-:Y:S01]  /*4e90*/  FFMA.FTZ R200, R17, UR7, -R210 ;  /* 0x0000000711c87c23 */ /* 0x000fe200080108d2 */
[----:B------:R-:W-:Y:S01]  /*4ea0*/  LOP3.LUT R215, R205, UR19, R228, 0x96, !PT ;  /* 0x00000013cdd77c12 */ /* 0x000fe2000f8e96e4 */
[--C-:B------:R-:W-:Y:S01]  /*4eb0*/  FFMA.FTZ R202, R19, UR7, -R209.reuse ;  /* 0x0000000713ca7c23 */ /* 0x100fe200080108d1 */
[----:B------:R-:W-:Y:S01]  /*4ec0*/  FSEL R220, R220, RZ, P0 ;  /* 0x000000ffdcdc7208 */ /* 0x000fe20000000000 */
[--C-:B------:R-:W-:Y:S01]  /*4ed0*/  FFMA.FTZ R248, R32, UR7, -R210.reuse ;  /* 0x0000000720f87c23 */ /* 0x100fe200080108d2 */
[----:B------:R-:W-:Y:S01]  /*4ee0*/  FSETP.NEU.FTZ.AND P0, PT, R169, -INF , PT ;  /* 0xff800000a900780b */ /* 0x000fe20003f1d000 */
[----:B------:R-:W-:Y:S01]  /*4ef0*/  FFMA.FTZ R245, R37, UR7, -R210 ;  /* 0x0000000725f57c23 */ /* 0x000fe200080108d2 */
[----:B------:R-:W-:Y:S01]  /*4f00*/  I2FP.F32.S32 R205, R187 ;  /* 0x000000bb00cd7245 */ /* 0x000fe20000201400 */
[----:B------:R-:W-:Y:S01]  /*4f10*/  FFMA.FTZ R196, R13, UR7, -R220 ;  /* 0x000000070dc47c23 */ /* 0x000fe200080108dc */
[----:B------:R-:W-:Y:S01]  /*4f20*/  FSEL R229, R229, RZ, P0 ;  /* 0x000000ffe5e57208 */ /* 0x000fe20000000000 */
[--C-:B------:R-:W-:Y:S01]  /*4f30*/  FFMA.FTZ R187, R7, UR7, -R209.reuse ;  /* 0x0000000707bb7c23 */ /* 0x100fe200080108d1 */
[----:B------:R-:W-:Y:S01]  /*4f40*/  PLOP3.LUT P0, PT, PT, PT, UP0, 0x80, 0x0 ;  /* 0x000000000000781c */ /* 0x000fe20003f0f008 */
[----:B------:R-:W-:Y:S01]  /*4f50*/  FFMA.FTZ R44, R205, -UR5, R44 ;  /* 0x80000005cd2c7c23 */ /* 0x000fe2000801002c */
[----:B------:R-:W-:Y:S01]  /*4f60*/  LOP3.LUT R188, R231, UR21, R206, 0x96, !PT ;  /* 0x00000015e7bc7c12 */ /* 0x000fe2000f8e96ce */
[----:B------:R-:W-:Y:S01]  /*4f70*/  FFMA.FTZ R41, R41, UR7, -R220 ;  /* 0x0000000729297c23 */ /* 0x000fe200080108dc */
[----:B------:R-:W-:Y:S01]  /*4f80*/  PLOP3.LUT P2, PT, PT, PT, UP0, 0x80, 0x0 ;  /* 0x000000000000781c */ /* 0x000fe20003f4f008 */
[----:B------:R-:W-:Y:S01]  /*4f90*/  FFMA.FTZ R58, R205, -UR5, R58 ;  /* 0x80000005cd3a7c23 */ /* 0x000fe2000801003a */
[----:B------:R-:W-:Y:S01]  /*4fa0*/  I2FP.F32.S32 R228, R203 ;  /* 0x000000cb00e47245 */ /* 0x000fe20000201400 */
[--C-:B------:R-:W-:Y:S01]  /*4fb0*/  FFMA.FTZ R205, R24, UR7, -R220.reuse ;  /* 0x0000000718cd7c23 */ /* 0x100fe200080108dc */
[----:B------:R-:W-:Y:S01]  /*4fc0*/  PLOP3.LUT P5, PT, PT, PT, UP0, 0x80, 0x0 ;  /* 0x000000000000781c */ /* 0x000fe20003faf008 */
[--C-:B------:R-:W-:Y:S01]  /*4fd0*/  FFMA.FTZ R203, R22, UR7, -R209.reuse ;  /* 0x0000000716cb7c23 */ /* 0x100fe200080108d1 */
[----:B------:R-:W-:Y:S01]  /*4fe0*/  I2FP.F32.S32 R125, R125 ;  /* 0x0000007d007d7245 */ /* 0x000fe20000201400 */
[----:B------:R-:W-:Y:S01]  /*4ff0*/  IMAD.WIDE.U32 R234, R188, -0x2daee0ad, RZ ;  /* 0xd2511f53bcea7825 */ /* 0x000fe200078e00ff */
[----:B------:R-:W-:Y:S01]  /*5000*/  PLOP3.LUT P6, PT, PT, PT, UP0, 0x80, 0x0 ;  /* 0x000000000000781c */ /* 0x000fe20003fcf008 */
[----:B------:R-:W1:Y:S01]  /*5010*/  MUFU.EX2 R186, R186 ;  /* 0x000000ba00ba7308 */ /* 0x000e620000000800 */
[----:B------:R-:W-:Y:S01]  /*5020*/  @P0 FSEL R44, R44, -INF , !P3 ;  /* 0xff8000002c2c0808 */ /* 0x000fe20005800000 */
[----:B------:R-:W-:Y:S01]  /*5030*/  FFMA.FTZ R188, R6, UR7, -R209 ;  /* 0x0000000706bc7c23 */ /* 0x000fe200080108d1 */
[----:B------:R-:W-:Y:S01]  /*5040*/  PLOP3.LUT P0, PT, PT, PT, UP0, 0x80, 0x0 ;  /* 0x000000000000781c */ /* 0x000fe20003f0f008 */
[----:B------:R-:W-:Y:S01]  /*5050*/  IMAD.WIDE.U32 R206, R216, -0x326172a9, RZ ;  /* 0xcd9e8d57d8ce7825 */ /* 0x000fe200078e00ff */
[----:B------:R-:W-:Y:S03]  /*5060*/  @P2 ISETP.GE.AND P2, PT, R192, UR6, PT ;  /* 0x00000006c0002c0c */ /* 0x000fe6000bf46270 */
[----:B------:R-:W-:Y:S01]  /*5070*/  FFMA.FTZ R57, R228, -UR5, R57 ;  /* 0x80000005e4397c23 */ /* 0x000fe20008010039 */
[----:B------:R-:W-:Y:S01]  /*5080*/  @P5 ISETP.GE.AND P5, PT, R194, UR6, PT ;  /* 0x00000006c2005c0c */ /* 0x000fe2000bfa6270 */
[----:B------:R-:W-:Y:S01]  /*5090*/  FFMA.FTZ R194, R12, UR7, -R220 ;  /* 0x000000070cc27c23 */ /* 0x000fe200080108dc */
[----:B------:R-:W-:Y:S01]  /*50a0*/  FFMA.FTZ R64, R125, -UR5, R64 ;  /* 0x800000057d407c23 */ /* 0x000fe20008010040 */
[----:B------:R-:W-:Y:S01]  /*50b0*/  FFMA.FTZ R63, R228, -UR5, R63 ;  /* 0x80000005e43f7c23 */ /* 0x000fe2000801003f */
[----:B------:R-:W-:Y:S01]  /*50c0*/  @P6 ISETP.GE.AND P6, PT, R185, UR6, PT ;  /* 0x00000006b9006c0c */ /* 0x000fe2000bfc6270 */
[----:B------:R-:W-:Y:S01]  /*50d0*/  FFMA.FTZ R185, R5, UR7, -R210 ;  /* 0x0000000705b97c23 */ /* 0x000fe200080108d2 */
[----:B------:R-:W-:Y:S01]  /*50e0*/  FFMA.FTZ R228, R28, UR7, -R220 ;  /* 0x000000071ce47c23 */ /* 0x000fe200080108dc */
[----:B------:R-:W-:Y:S01]  /*50f0*/  MUFU.EX2 R188, R188 ;  /* 0x000000bc00bc7308 */ /* 0x000fe20000000800 */
[----:B------:R-:W-:Y:S01]  /*5100*/  @P0 FSEL R46, R46, -INF , !P3 ;  /* 0xff8000002e2e0808 */ /* 0x000fe20005800000 */
[--C-:B------:R-:W-:Y:S01]  /*5110*/  FFMA.FTZ R195, R14, UR7, -R229.reuse ;  /* 0x000000070ec37c23 */ /* 0x100fe200080108e5 */
[----:B------:R-:W-:Y:S01]  /*5120*/  PLOP3.LUT P0, PT, PT, PT, UP0, 0x80, 0x0 ;  /* 0x000000000000781c */ /* 0x000fe20003f0f008 */
[----:B------:R-:W-:Y:S01]  /*5130*/  IMAD.WIDE.U32 R226, R212, -0x326172a9, RZ ;  /* 0xcd9e8d57d4e27825 */ /* 0x000fe200078e00ff */
[----:B------:R-:W-:Y:S02]  /*5140*/  LOP3.LUT R212, R207, UR19, R230, 0x96, !PT ;  /* 0x00000013cfd47c12 */ /* 0x000fe4000f8e96e6 */
[----:B------:R-:W-:Y:S01]  /*5150*/  I2FP.F32.S32 R207, R189 ;  /* 0x000000bd00cf7245 */ /* 0x000fe20000201400 */
[----:B------:R-:W-:Y:S01]  /*5160*/  IMAD.WIDE.U32 R222, R218, -0x326172a9, RZ ;  /* 0xcd9e8d57dade7825 */ /* 0x000fe200078e00ff */
[----:B------:R-:W-:Y:S01]  /*5170*/  LOP3.LUT R216, R227, UR19, R224, 0x96, !PT ;  /* 0x00000013e3d87c12 */ /* 0x000fe2000f8e96e0 */
[----:B------:R-:W-:Y:S01]  /*5180*/  MUFU.EX2 R185, R185 ;  /* 0x000000b900b97308 */ /* 0x000fe20000000800 */
[----:B------:R-:W-:Y:S01]  /*5190*/  LOP3.LUT R230, R235, UR18, R214, 0x96, !PT ;  /* 0x00000012ebe67c12 */ /* 0x000fe2000f8e96d6 */
[----:B------:R-:W-:Y:S01]  /*51a0*/  FFMA.FTZ R48, R207, -UR5, R48 ;  /* 0x80000005cf307c23 */ /* 0x000fe20008010030 */
[----:B------:R-:W-:Y:S01]  /*51b0*/  LOP3.LUT R232, R223, UR19, R232, 0x96, !PT ;  /* 0x00000013dfe87c12 */ /* 0x000fe2000f8e96e8 */
[--C-:B------:R-:W-:Y:S01]  /*51c0*/  FFMA.FTZ R189, R9, UR7, -R220.reuse ;  /* 0x0000000709bd7c23 */ /* 0x100fe200080108dc */
[----:B------:R-:W-:Y:S04]  /*51d0*/  IMAD.WIDE.U32 R224, R190, -0x2daee0ad, RZ ;  /* 0xd2511f53bee07825 */ /* 0x000fe800078e00ff */
[----:B------:R-:W-:Y:S01]  /*51e0*/  FFMA.FTZ R190, R8, UR7, -R220 ;  /* 0x0000000708be7c23 */ /* 0x000fe200080108dc */
[----:B------:R-:W-:Y:S01]  /*51f0*/  @P0 FSEL R48, R48, -INF , !P3 ;  /* 0xff80000030300808 */ /* 0x000fe20005800000 */
[----:B------:R-:W-:Y:S01]  /*5200*/  MUFU.EX2 R195, R195 ;  /* 0x000000c300c37308 */ /* 0x000fe20000000800 */
[----:B------:R-:W-:Y:S01]  /*5210*/  PLOP3.LUT P0, PT, PT, PT, UP0, 0x80, 0x0 ;  /* 0x000000000000781c */ /* 0x000fe20003f0f008 */
[----:B------:R-:W-:Y:S01]  /*5220*/  IMAD.WIDE.U32 R246, R246, -0x2daee0ad, RZ ;  /* 0xd2511f53f6f67825 */ /* 0x000fe200078e00ff */
[----:B------:R-:W-:Y:S03]  /*5230*/  LOP3.LUT R236, R225, UR18, R236, 0x96, !PT ;  /* 0x00000012e1ec7c12 */ /* 0x000fe6000f8e96ec */
[----:B------:R-:W-:Y:S01]  /*5240*/  FFMA.FTZ R46, R46, UR7, -R229 ;  /* 0x000000072e2e7c23 */ /* 0x000fe200080108e5 */
[----:B------:R-:W-:Y:S01]  /*5250*/  IMAD.WIDE.U32 R238, R221, -0x326172a9, RZ ;  /* 0xcd9e8d57ddee7825 */ /* 0x000fe200078e00ff */
[----:B------:R-:W-:Y:S02]  /*5260*/  LOP3.LUT R240, R247, UR18, R240, 0x96, !PT ;  /* 0x00000012f7f07c12 */ /* 0x000fe4000f8e96f0 */
[----:B------:R-:W-:Y:S01]  /*5270*/  MUFU.EX2 R190, R190 ;  /* 0x000000be00be7308 */ /* 0x000fe20000000800 */
[----:B------:R-:W-:Y:S01]  /*5280*/  FFMA.FTZ R54, R207, -UR5, R54 ;  /* 0x80000005cf367c23 */ /* 0x000fe20008010036 */
[----:B------:R-:W-:Y:S01]  /*5290*/  I2FP.F32.S32 R207, R199 ;  /* 0x000000c700cf7245 */ /* 0x000fe20000201400 */
[----:B------:R-:W-:Y:S01]  /*52a0*/  IMAD.WIDE.U32 R232, R232, -0x2daee0ad, RZ ;  /* 0xd2511f53e8e87825 */ /* 0x000fe200078e00ff */
[----:B------:R-:W-:Y:S02]  /*52b0*/  LOP3.LUT R222, R239, UR17, R222, 0x96, !PT ;  /* 0x00000011efde7c12 */ /* 0x000fe4000f8e96de */
[----:B------:R-:W-:Y:S01]  /*52c0*/  @P0 FSEL R50, R50, -INF , !P3 ;  /* 0xff80000032320808 */ /* 0x000fe20005800000 */
[----:B------:R-:W-:Y:S01]  /*52d0*/  IMAD.WIDE.U32 R240, R240, -0x326172a9, RZ ;  /* 0xcd9e8d57f0f07825 */ /* 0x000fe200078e00ff */
[----:B------:R-:W-:Y:S02]  /*52e0*/  LOP3.LUT R192, R233, UR16, R208, 0x96, !PT ;  /* 0x00000010e9c07c12 */ /* 0x000fe4000f8e96d0 */
[----:B------:R4:W-:Y:S01]  /*52f0*/  MUFU.EX2 R199, R202 ;  /* 0x000000ca00c77308 */ /* 0x0009e20000000800 */
[----:B------:R-:W-:Y:S01]  /*5300*/  PLOP3.LUT P0, PT, PT, PT, UP0, 0x80, 0x0 ;  /* 0x000000000000781c */ /* 0x000fe20003f0f008 */
[----:B------:R-:W-:Y:S01]  /*5310*/  IMAD.WIDE.U32 R212, R212, -0x2daee0ad, RZ ;  /* 0xd2511f53d4d47825 */ /* 0x000fe200078e00ff */
[----:B------:R-:W-:Y:S02]  /*5320*/  LOP3.LUT R191, R241, UR17, R226, 0x96, !PT ;  /* 0x00000011f1bf7c12 */ /* 0x000fe4000f8e96e2 */
[----:B------:R-:W-:Y:S01]  /*5330*/  I2FP.F32.S32 R208, R193 ;  /* 0x000000c100d07245 */ /* 0x000fe20000201400 */
[----:B------:R-:W-:Y:S01]  /*5340*/  IMAD.WIDE.U32 R216, R216, -0x2daee0ad, RZ ;  /* 0xd2511f53d8d87825 */ /* 0x000fe200078e00ff */
[----:B------:R-:W-:Y:S03]  /*5350*/  LOP3.LUT R218, R213, UR16, R234, 0x96, !PT ;  /* 0x00000010d5da7c12 */ /* 0x000fe6000f8e96ea */
[----:B------:R2:W-:Y:S01]  /*5360*/  MUFU.EX2 R193, R196 ;  /* 0x000000c400c17308 */ /* 0x0005e20000000800 */
[----:B------:R-:W-:Y:S01]  /*5370*/  PLOP3.LUT P3, PT, PT, PT, UP0, 0x80, 0x0 ;  /* 0x000000000000781c */ /* 0x000fe20003f6f008 */
[----:B------:R-:W-:Y:S01]  /*5380*/  IMAD.WIDE.U32 R226, R192, -0x326172a9, RZ ;  /* 0xcd9e8d57c0e27825 */ /* 0x000fe200078e00ff */
[----:B------:R-:W-:Y:S03]  /*5390*/  LOP3.LUT R246, R217, UR16, R246, 0x96, !PT ;  /* 0x00000010d9f67c12 */ /* 0x000fe6000f8e96f6 */
[----:B------:R-:W-:Y:S01]  /*53a0*/  FFMA.FTZ R50, R50, UR7, -R209 ;  /* 0x0000000732327c23 */ /* 0x000fe200080108d1 */
[----:B------:R-:W-:Y:S01]  /*53b0*/  IMAD.WIDE.U32 R236, R236, -0x326172a9, RZ ;  /* 0xcd9e8d57ecec7825 */ /* 0x000fe200078e00ff */
[----:B------:R-:W-:Y:S02]  /*53c0*/  LOP3.LUT R217, R227, UR15, R238, 0x96, !PT ;  /* 0x0000000fe3d97c12 */ /* 0x000fe4000f8e96ee */
[----:B------:R-:W-:Y:S01]  /*53d0*/  MUFU.EX2 R200, R200 ;  /* 0x000000c800c87308 */ /* 0x000fe20000000800 */
[----:B------:R-:W-:Y:S01]  /*53e0*/  LOP3.LUT R234, R226, 0xffff, RZ, 0xc0, !PT ;  /* 0x0000ffffe2ea7812 */ /* 0x000fe200078ec0ff */
[----:B------:R-:W-:Y:S01]  /*53f0*/  IMAD.WIDE.U32 R214, R215, -0x2daee0ad, RZ ;  /* 0xd2511f53d7d67825 */ /* 0x000fe200078e00ff */
[----:B------:R-:W-:Y:S02]  /*5400*/  LOP3.LUT R211, R237, UR17, R204, 0x96, !PT ;  /* 0x00000011edd37c12 */ /* 0x000fe4000f8e96cc */
[----:B------:R-:W-:Y:S01]  /*5410*/  I2FP.F32.S32 R227, R198 ;  /* 0x000000c600e37245 */ /* 0x000fe20000201400 */
[----:B------:R-:W-:Y:S01]  /*5420*/  IMAD.WIDE.U32 R238, R191, -0x2daee0ad, RZ ;  /* 0xd2511f53bfee7825 */ /* 0x000fe200078e00ff */
[----:B------:R-:W-:Y:S03]  /*5430*/  LOP3.LUT R224, R215, UR16, R224, 0x96, !PT ;  /* 0x00000010d7e07c12 */ /* 0x000fe6000f8e96e0 */
[----:B------:R-:W3:Y:S01]  /*5440*/  MUFU.EX2 R187, R187 ;  /* 0x000000bb00bb7308 */ /* 0x000ee20000000800 */
[----:B------:R-:W-:Y:S01]  /*5450*/  @P3 FSEL R47, R47, -INF , !P4 ;  /* 0xff8000002f2f3808 */ /* 0x000fe20006000000 */
[----:B------:R-:W-:Y:S01]  /*5460*/  FFMA.FTZ R45, R208, -UR5, R45 ;  /* 0x80000005d02d7c23 */ /* 0x000fe2000801002d */
[----:B------:R-:W-:Y:S01]  /*5470*/  LOP3.LUT R215, R239, UR14, R216, 0x96, !PT ;  /* 0x0000000eefd77c12 */ /* 0x000fe2000f8e96d8 */
[----:B------:R-:W-:Y:S01]  /*5480*/  IMAD.WIDE.U32 R222, R222, -0x2daee0ad, RZ ;  /* 0xd2511f53dede7825 */ /* 0x000fe200078e00ff */
[----:B------:R-:W-:Y:S02]  /*5490*/  LOP3.LUT R237, R238, 0xff, RZ, 0xc0, !PT ;  /* 0x000000ffeeed7812 */ /* 0x000fe400078ec0ff */
[----:B------:R-:W-:Y:S01]  /*54a0*/  @P0 FSEL R45, R45, -INF , !P4 ;  /* 0xff8000002d2d0808 */ /* 0x000fe20006000000 */
[----:B------:R-:W-:Y:S01]  /*54b0*/  IMAD.WIDE.U32 R230, R230, -0x326172a9, RZ ;  /* 0xcd9e8d57e6e67825 */ /* 0x000fe200078e00ff */
[----:B------:R-:W-:Y:S01]  /*54c0*/  LOP3.LUT R225, R223, UR14, R232, 0x96, !PT ;  /* 0x0000000edfe17c12 */ /* 0x000fe2000f8e96e8 */
[----:B------:R-:W-:Y:S01]  /*54d0*/  MUFU.EX2 R189, R189 ;  /* 0x000000bd00bd7308 */ /* 0x000fe20000000800 */
[----:B------:R-:W-:Y:S01]  /*54e0*/  SHF.R.U32.HI R235, RZ, 0x18, R238 ;  /* 0x00000018ffeb7819 */ /* 0x000fe200000116ee */
[----:B------:R-:W-:Y:S01]  /*54f0*/  IMAD.WIDE.U32 R218, R218, -0x326172a9, RZ ;  /* 0xcd9e8d57dada7825 */ /* 0x000fe200078e00ff */
[----:B------:R-:W-:Y:S02]  /*5500*/  LOP3.LUT R213, R231, UR17, R206, 0x96, !PT ;  /* 0x00000011e7d57c12 */ /* 0x000fe4000f8e96ce */
[----:B------:R-:W-:Y:S01]  /*5510*/  LOP3.LUT R216, R238, 0xffff, RZ, 0xc0, !PT ;  /* 0x0000ffffeed87812 */ /* 0x000fe200078ec0ff */
[----:B------:R-:W-:Y:S01]  /*5520*/  FFMA.FTZ R198, R18, UR7, -R209 ;  /* 0x0000000712c67c23 */ /* 0x000fe200080108d1 */
[----:B------:R-:W-:Y:S01]  /*5530*/  SHF.R.U32.HI R221, RZ, 0x10, R238 ;  /* 0x00000010ffdd7819 */ /* 0x000fe200000116ee */
[----:B----4-:R-:W-:Y:S01]  /*5540*/  FFMA.FTZ R202, R21, UR7, -R210 ;  /* 0x0000000715ca7c23 */ /* 0x010fe200080108d2 */
[----:B------:R-:W-:Y:S01]  /*5550*/  PLOP3.LUT P0, PT, PT, PT, UP0, 0x80, 0x0 ;  /* 0x000000000000781c */ /* 0x000fe20003f0f008 */
[----:B------:R-:W-:Y:S01]  /*5560*/  FFMA.FTZ R52, R227, -UR5, R52 ;  /* 0x80000005e3347c23 */ /* 0x000fe20008010034 */
[C---:B------:R-:W-:Y:S01]  /*5570*/  LOP3.LUT R238, R222.reuse, 0xff, RZ, 0xc0, !PT ;  /* 0x000000ffdeee7812 */ /* 0x040fe200078ec0ff */
[----:B------:R-:W-:Y:S01]  /*5580*/  FFMA.FTZ R62, R207, -UR5, R62 ;  /* 0x80000005cf3e7c23 */ /* 0x000fe2000801003e */
[----:B------:R-:W-:Y:S01]  /*5590*/  SHF.R.U32.HI R239, RZ, 0x18, R222 ;  /* 0x00000018ffef7819 */ /* 0x000fe200000116de */
[----:B------:R-:W-:Y:S01]  /*55a0*/  FFMA.FTZ R66, R227, -UR5, R66 ;  /* 0x80000005e3427c23 */ /* 0x000fe20008010042 */
[----:B------:R-:W-:Y:S01]  /*55b0*/  LOP3.LUT R223, R222, 0xffff, RZ, 0xc0, !PT ;  /* 0x0000ffffdedf7812 */ /* 0x000fe200078ec0ff */
[----:B------:R-:W-:Y:S01]  /*55c0*/  FFMA.FTZ R227, R29, UR7, -R220 ;  /* 0x000000071de37c23 */ /* 0x000fe200080108dc */
[----:B------:R-:W-:Y:S01]  /*55d0*/  SHF.R.U32.HI R231, RZ, 0x10, R222 ;  /* 0x00000010ffe77819 */ /* 0x000fe200000116de */
[----:B------:R-:W-:Y:S01]  /*55e0*/  IMAD.WIDE.U32 R246, R246, -0x326172a9, RZ ;  /* 0xcd9e8d57f6f67825 */ /* 0x000fe200078e00ff */
[----:B------:R-:W-:Y:S01]  /*55f0*/  LOP3.LUT R230, R219, UR15, R230, 0x96, !PT ;  /* 0x0000000fdbe67c12 */ /* 0x000fe2000f8e96e6 */
[----:B------:R-:W-:Y:S01]  /*5600*/  MUFU.EX2 R198, R198 ;  /* 0x000000c600c67308 */ /* 0x000fe20000000800 */
[----:B------:R-:W-:Y:S01]  /*5610*/  LOP3.LUT R233, R218, 0xff, RZ, 0xc0, !PT ;  /* 0x000000ffdae97812 */ /* 0x000fe200078ec0ff */
[--C-:B------:R-:W-:Y:S01]  /*5620*/  FFMA.FTZ R192, R10, UR7, -R229.reuse ;  /* 0x000000070ac07c23 */ /* 0x100fe200080108e5 */
[--C-:B------:R-:W-:Y:S01]  /*5630*/  SHF.R.U32.HI R232, RZ, 0x18, R218.reuse ;  /* 0x00000018ffe87819 */ /* 0x100fe200000116da */
[--C-:B------:R-:W-:Y:S01]  /*5640*/  FFMA.FTZ R191, R11, UR7, -R229.reuse ;  /* 0x000000070bbf7c23 */ /* 0x100fe200080108e5 */
[----:B------:R-:W-:Y:S01]  /*5650*/  SHF.R.U32.HI R222, RZ, 0x10, R218 ;  /* 0x00000010ffde7819 */ /* 0x000fe200000116da */
[----:B--2---:R-:W-:Y:S01]  /*5660*/  FFMA.FTZ R196, R15, UR7, -R229 ;  /* 0x000000070fc47c23 */ /* 0x004fe200080108e5 */
[----:B------:R-:W-:Y:S03]  /*5670*/  LOP3.LUT R219, R218, 0xffff, RZ, 0xc0, !PT ;  /* 0x0000ffffdadb7812 */ /* 0x000fe600078ec0ff */
[----:B------:R-:W2:Y:S01]  /*5680*/  MUFU.EX2 R192, R192 ;  /* 0x000000c000c07308 */ /* 0x000ea20000000800 */
[----:B------:R-:W-:Y:S01]  /*5690*/  I2FP.F32.S32 R218, R197 ;  /* 0x000000c500da7245 */ /* 0x000fe20000201400 */
[----:B------:R-:W-:Y:S01]  /*56a0*/  FFMA.FTZ R197, R16, UR7, -R210 ;  /* 0x0000000710c57c23 */ /* 0x000fe200080108d2 */
[----:B------:R-:W-:Y:S01]  /*56b0*/  PLOP3.LUT P3, PT, PT, PT, UP0, 0x80, 0x0 ;  /* 0x000000000000781c */ /* 0x000fe20003f6f008 */
[----:B------:R-:W-:Y:S01]  /*56c0*/  FFMA.FTZ R56, R207, -UR5, R56 ;  /* 0x80000005cf387c23 */ /* 0x000fe20008010038 */
[----:B------:R-:W-:Y:S01]  /*56d0*/  LOP3.LUT R126, R217, 0xff, RZ, 0xc0, !PT ;  /* 0x000000ffd97e7812 */ /* 0x000fe200078ec0ff */
[----:B------:R-:W-:Y:S01]  /*56e0*/  FFMA.FTZ R49, R218, -UR5, R49 ;  /* 0x80000005da317c23 */ /* 0x000fe20008010031 */
[----:B------:R-:W-:Y:S03]  /*56f0*/  SHF.R.U32.HI R125, RZ, 0x18, R217 ;  /* 0x00000018ff7d7819 */ /* 0x000fe600000116d9 */
[----:B------:R-:W4:Y:S01]  /*5700*/  MUFU.EX2 R191, R191 ;  /* 0x000000bf00bf7308 */ /* 0x000f220000000800 */
[----:B------:R-:W-:Y:S01]  /*5710*/  LOP3.LUT R240, R247, UR15, R240, 0x96, !PT ;  /* 0x0000000ff7f07c12 */ /* 0x000fe2000f8e96f0 */
[----:B------:R-:W-:Y:S01]  /*5720*/  FFMA.FTZ R207, R27, UR7, -R229 ;  /* 0x000000071bcf7c23 */ /* 0x000fe200080108e5 */
[----:B------:R-:W-:Y:S01]  /*5730*/  @P0 FSEL R49, R49, -INF , !P4 ;  /* 0xff80000031310808 */ /* 0x000fe20006000000 */
[----:B------:R-:W-:Y:S01]  /*5740*/  FFMA.FTZ R59, R208, -UR5, R59 ;  /* 0x80000005d03b7c23 */ /* 0x000fe2000801003b */
[----:B------:R-:W-:Y:S01]  /*5750*/  PLOP3.LUT P0, PT, PT, PT, UP0, 0x80, 0x0 ;  /* 0x000000000000781c */ /* 0x000fe20003f0f008 */
[----:B------:R-:W-:Y:S01]  /*5760*/  FFMA.FTZ R208, R26, UR7, -R229 ;  /* 0x000000071ad07c23 */ /* 0x000fe200080108e5 */
[----:B------:R-:W-:Y:S01]  /*5770*/  LOP3.LUT R243, R246, 0xffff, RZ, 0xc0, !PT ;  /* 0x0000fffff6f37812 */ /* 0x000fe200078ec0ff */
[--C-:B------:R-:W-:Y:S01]  /*5780*/  FFMA.FTZ R247, R33, UR7, -R210.reuse ;  /* 0x0000000721f77c23 */ /* 0x100fe200080108d2 */
[----:B------:R-:W-:Y:S01]  /*5790*/  @P3 FSEL R51, R51, -INF , !P4 ;  /* 0xff80000033333808 */ /* 0x000fe20006000000 */
[--C-:B------:R-:W-:Y:S01]  /*57a0*/  FFMA.FTZ R49, R49, UR7, -R210.reuse ;  /* 0x0000000731317c23 */ /* 0x100fe200080108d2 */
[----:B------:R-:W-:Y:S01]  /*57b0*/  PLOP3.LUT P3, PT, PT, PT, UP0, 0x80, 0x0 ;  /* 0x000000000000781c */ /* 0x000fe20003f6f008 */
[----:B------:R-:W4:Y:S01]  /*57c0*/  MUFU.EX2 R196, R196 ;  /* 0x000000c400c47308 */ /* 0x000f220000000800 */
[----:B------:R-:W-:Y:S01]  /*57d0*/  PLOP3.LUT P4, PT, PT, PT, UP0, 0x80, 0x0 ;  /* 0x000000000000781c */ /* 0x000fe20003f8f008 */
[----:B------:R-:W-:Y:S01]  /*57e0*/  FFMA.FTZ R51, R51, UR7, -R209 ;  /* 0x0000000733337c23 */ /* 0x000fe200080108d1 */
[----:B------:R-:W-:Y:S01]  /*57f0*/  SHF.R.U32.HI R243, RZ, 0x8, R243 ;  /* 0x00000008fff37819 */ /* 0x000fe200000116f3 */
[----:B------:R-:W-:Y:S01]  /*5800*/  FFMA.FTZ R55, R218, -UR5, R55 ;  /* 0x80000005da377c23 */ /* 0x000fe20008010037 */
[----:B------:R-:W-:Y:S01]  /*5810*/  I2FP.F32.S32 R218, R201 ;  /* 0x000000c900da7245 */ /* 0x000fe20000201400 */
[--C-:B------:R-:W-:Y:S01]  /*5820*/  FFMA.FTZ R201, R20, UR7, -R210.reuse ;  /* 0x0000000714c97c23 */ /* 0x100fe200080108d2 */
[----:B------:R-:W-:Y:S03]  /*5830*/  @P0 FSEL R52, R52, -INF , !P1 ;  /* 0xff80000034340808 */ /* 0x000fe60004800000 */
[----:B------:R-:W-:Y:S01]  /*5840*/  MUFU.EX2 R202, R202 ;  /* 0x000000ca00ca7308 */ /* 0x000fe20000000800 */
[----:B------:R-:W-:Y:S01]  /*5850*/  PLOP3.LUT P0, PT, PT, PT, UP0, 0x80, 0x0 ;  /* 0x000000000000781c */ /* 0x000fe20003f0f008 */
[----:B------:R-:W-:Y:S01]  /*5860*/  FFMA.FTZ R67, R218, -UR5, R67 ;  /* 0x80000005da437c23 */ /* 0x000fe20008010043 */
[----:B------:R-:W-:Y:S01]  /*5870*/  LOP3.LUT R243, R243, 0xffff, RZ, 0xc0, !PT ;  /* 0x0000fffff3f37812 */ /* 0x000fe200078ec0ff */
[----:B------:R-:W-:Y:S01]  /*5880*/  FFMA.FTZ R52, R52, UR7, -R210 ;  /* 0x0000000734347c23 */ /* 0x000fe200080108d2 */
[----:B------:R-:W-:Y:S01]  /*5890*/  @P3 FSEL R54, R54, -INF , !P1 ;  /* 0xff80000036363808 */ /* 0x000fe20004800000 */
[----:B------:R-:W-:Y:S01]  /*58a0*/  FFMA.FTZ R53, R218, -UR5, R53 ;  /* 0x80000005da357c23 */ /* 0x000fe20008010035 */
[----:B------:R-:W-:Y:S03]  /*58b0*/  @P4 FSEL R56, R56, -INF , !P1 ;  /* 0xff80000038384808 */ /* 0x000fe60004800000 */
[----:B------:R-:W-:Y:S01]  /*58c0*/  MUFU.EX2 R201, R201 ;  /* 0x000000c900c97308 */ /* 0x000fe20000000800 */
[----:B------:R-:W-:Y:S01]  /*58d0*/  PLOP3.LUT P4, PT, PT, PT, UP0, 0x80, 0x0 ;  /* 0x000000000000781c */ /* 0x000fe20003f8f008 */
[----:B------:R-:W-:Y:S01]  /*58e0*/  FFMA.FTZ R54, R54, UR7, -R209 ;  /* 0x0000000736367c23 */ /* 0x000fe200080108d1 */
[----:B------:R-:W-:Y:S01]  /*58f0*/  SHF.R.U32.HI R244, RZ, 0x10, R246 ;  /* 0x00000010fff47819 */ /* 0x000fe200000116f6 */
[----:B------:R-:W-:Y:S01]  /*5900*/  FFMA.FTZ R56, R56, UR7, -R220 ;  /* 0x0000000738387c23 */ /* 0x000fe200080108dc */
[----:B------:R-:W-:Y:S01]  /*5910*/  SHF.R.U32.HI R241, RZ, 0x18, R246 ;  /* 0x00000018fff17819 */ /* 0x000fe200000116f6 */
[--C-:B------:R-:W-:Y:S01]  /*5920*/  FFMA.FTZ R218, R30, UR7, -R229.reuse ;  /* 0x000000071eda7c23 */ /* 0x100fe200080108e5 */
[----:B------:R-:W-:Y:S03]  /*5930*/  @P0 FSEL R58, R58, -INF , !P1 ;  /* 0xff8000003a3a0808 */ /* 0x000fe60004800000 */
[----:B------:R-:W-:Y:S01]  /*5940*/  MUFU.EX2 R205, R205 ;  /* 0x000000cd00cd7308 */ /* 0x000fe20000000800 */
[----:B------:R-:W-:Y:S02]  /*5950*/  PLOP3.LUT P0, PT, PT, PT, UP0, 0x80, 0x0 ;  /* 0x000000000000781c */ /* 0x000fe40003f0f008 */
[----:B------:R-:W-:Y:S01]  /*5960*/  PLOP3.LUT P1, PT, PT, PT, UP0, 0x80, 0x0 ;  /* 0x000000000000781c */ /* 0x000fe20003f2f008 */
[----:B------:R-:W-:Y:S01]  /*5970*/  FFMA.FTZ R58, R58, UR7, -R229 ;  /* 0x000000073a3a7c23 */ /* 0x000fe200080108e5 */
[----:B------:R-:W-:Y:S02]  /*5980*/  LOP3.LUT R244, R244, 0xff, RZ, 0xc0, !PT ;  /* 0x000000fff4f47812 */ /* 0x000fe400078ec0ff */
[----:B------:R-:W-:Y:S03]  /*5990*/  @P4 FSEL R55, R55, -INF , !P2 ;  /* 0xff80000037374808 */ /* 0x000fe60005000000 */
[----:B------:R-:W-:Y:S01]  /*59a0*/  MUFU.EX2 R203, R203 ;  /* 0x000000cb00cb7308 */ /* 0x000fe20000000800 */
[----:B------:R-:W-:Y:S02]  /*59b0*/  PLOP3.LUT P4, PT, PT, PT, UP0, 0x80, 0x0 ;  /* 0x000000000000781c */ /* 0x000fe40003f8f008 */
[----:B------:R-:W-:Y:S01]  /*59c0*/  SHF.R.U32.HI R234, RZ, 0x8, R234 ;  /* 0x00000008ffea7819 */ /* 0x000fe200000116ea */
[----:B------:R-:W-:Y:S01]  /*59d0*/  FFMA.FTZ R55, R55, UR7, -R209 ;  /* 0x0000000737377c23 */ /* 0x000fe200080108d1 */
[----:B------:R-:W-:Y:S02]  /*59e0*/  LOP3.LUT R206, R226, 0xff, RZ, 0xc0, !PT ;  /* 0x000000ffe2ce7812 */ /* 0x000fe400078ec0ff */
[----:B------:R-:W-:Y:S03]  /*59f0*/  @P0 FSEL R57, R57, -INF , !P2 ;  /* 0xff80000039390808 */ /* 0x000fe60005000000 */
[----:B------:R-:W-:Y:S01]  /*5a00*/  MUFU.EX2 R207, R207 ;  /* 0x000000cf00cf7308 */ /* 0x000fe20000000800 */
[----:B------:R-:W-:Y:S02]  /*5a10*/  PLOP3.LUT P0, PT, PT, PT, UP0, 0x80, 0x0 ;  /* 0x000000000000781c */ /* 0x000fe40003f0f008 */
[----:B------:R-:W-:Y:S01]  /*5a20*/  @P1 FSEL R59, R59, -INF , !P2 ;  /* 0xff8000003b3b1808 */ /* 0x000fe20005000000 */
[----:B------:R-:W-:Y:S01]  /*5a30*/  FFMA.FTZ R57, R57, UR7, -R220 ;  /* 0x0000000739397c23 */ /* 0x000fe200080108dc */
[----:B------:R-:W-:Y:S02]  /*5a40*/  PLOP3.LUT P1, PT, PT, PT, UP0, 0x80, 0x0 ;  /* 0x000000000000781c */ /* 0x000fe40003f2f008 */
[----:B------:R-:W-:Y:S03]  /*5a50*/  @P4 FSEL R60, R60, -INF , !P5 ;  /* 0xff8000003c3c4808 */ /* 0x000fe60006800000 */
[----:B------:R-:W-:Y:S01]  /*5a60*/  MUFU.EX2 R228, R228 ;  /* 0x000000e400e47308 */ /* 0x000fe20000000800 */
[----:B------:R-:W-:Y:S01]  /*5a70*/  PLOP3.LUT P4, PT, PT, PT, UP0, 0x80, 0x0 ;  /* 0x000000000000781c */ /* 0x000fe20003f8f008 */
[--C-:B------:R-:W-:Y:S01]  /*5a80*/  FFMA.FTZ R59, R59, UR7, -R229.reuse ;  /* 0x000000073b3b7c23 */ /* 0x100fe200080108e5 */
        /* <DEDUP_REMOVED lines=9> */
[----:B------:R-:W-:Y:S01]  /*5b20*/  @P4 FSEL R66, R66, -INF , !P5 ;  /* 0xff80000042424808 */ /* 0x000fe20006800000 */
[----:B------:R-:W-:Y:S01]  /*5b30*/  FFMA.FTZ R64, R64, UR7, -R210 ;  /* 0x0000000740407c23 */ /* 0x000fe200080108d2 */
[----:B------:R-:W-:Y:S01]  /*5b40*/  ISETP.LE.U32.AND P5, PT, R126, UR8, PT ;  /* 0x000000087e007c0c */ /* 0x000fe2000bfa3070 */
[----:B------:R-:W-:Y:S01]  /*5b50*/  MUFU.EX2 R194, R194 ;  /* 0x000000c200c27308 */ /* 0x000fe20000000800 */
[----:B------:R-:W-:Y:S01]  /*5b60*/  I2FP.F32.S32 R126, R124 ;  /* 0x0000007c007e7245 */ /* 0x000fe20000201400 */
[----:B------:R-:W-:Y:S01]  /*5b70*/  FFMA.FTZ R66, R66, UR7, -R209 ;  /* 0x0000000742427c23 */ /* 0x000fe200080108d1 */
[----:B------:R-:W-:Y:S02]  /*5b80*/  LOP3.LUT R124, R217, 0xffff, RZ, 0xc0, !PT ;  /* 0x0000ffffd97c7812 */ /* 0x000fe400078ec0ff */
[----:B------:R-:W-:Y:S01]  /*5b90*/  @P0 FSEL R61, R61, -INF , !P6 ;  /* 0xff8000003d3d0808 */ /* 0x000fe20007000000 */
[----:B------:R-:W-:Y:S01]  /*5ba0*/  FFMA.FTZ R65, R126, -UR5, R65 ;  /* 0x800000057e417c23 */ /* 0x000fe20008010041 */
[----:B------:R-:W-:Y:S03]  /*5bb0*/  PLOP3.LUT P0, PT, PT, PT, UP0, 0x80, 0x0 ;  /* 0x000000000000781c */ /* 0x000fe60003f0f008 */
[----:B------:R-:W-:Y:S01]  /*5bc0*/  MUFU.EX2 R227, R227 ;  /* 0x000000e300e37308 */ /* 0x000fe20000000800 */
[----:B------:R-:W-:Y:S02]  /*5bd0*/  @P1 FSEL R63, R63, -INF , !P6 ;  /* 0xff8000003f3f1808 */ /* 0x000fe40007000000 */
[----:B------:R-:W-:Y:S01]  /*5be0*/  PLOP3.LUT P1, PT, PT, PT, UP0, 0x80, 0x0 ;  /* 0x000000000000781c */ /* 0x000fe20003f2f008 */
[----:B-1----:R-:W-:Y:S01]  /*5bf0*/  @!P5 FADD.FTZ R186, -R186, -RZ ;  /* 0x800000ffbabad221 */ /* 0x002fe20000010100 */
[----:B------:R-:W-:Y:S01]  /*5c00*/  SHF.R.U32.HI R217, RZ, 0x10, R217 ;  /* 0x00000010ffd97819 */ /* 0x000fe200000116d9 */
[--C-:B------:R-:W-:Y:S01]  /*5c10*/  FFMA.FTZ R63, R63, UR7, -R229.reuse ;  /* 0x000000073f3f7c23 */ /* 0x100fe200080108e5 */
[----:B------:R-:W-:Y:S03]  /*5c20*/  LOP3.LUT R126, R240, 0xff, RZ, 0xc0, !PT ;  /* 0x000000fff07e7812 */ /* 0x000fe600078ec0ff */
[----:B------:R-:W-:Y:S01]  /*5c30*/  MUFU.EX2 R218, R218 ;  /* 0x000000da00da7308 */ /* 0x000fe20000000800 */
[----:B------:R-:W-:Y:S02]  /*5c40*/  LOP3.LUT R217, R217, 0xff, RZ, 0xc0, !PT ;  /* 0x000000ffd9d97812 */ /* 0x000fe400078ec0ff */
[----:B------:R-:W-:Y:S02]  /*5c50*/  ISETP.LE.U32.AND P4, PT, R125, UR8, PT ;  /* 0x000000087d007c0c */ /* 0x000fe4000bf83070 */
[----:B------:R-:W-:Y:S02]  /*5c60*/  @P0 FSEL R65, R65, -INF , !P6 ;  /* 0xff80000041410808 */ /* 0x000fe40007000000 */
[----:B------:R-:W-:Y:S03]  /*5c70*/  SHF.R.U32.HI R124, RZ, 0x8, R124 ;  /* 0x00000008ff7c7819 */ /* 0x000fe6000001167c */
[----:B------:R-:W1:Y:S01]  /*5c80*/  MUFU.EX2 R248, R248 ;  /* 0x000000f800f87308 */ /* 0x000e620000000800 */
[----:B------:R-:W-:Y:S01]  /*5c90*/  ISETP.LE.U32.AND P0, PT, R217, UR8, PT ;  /* 0x00000008d9007c0c */ /* 0x000fe2000bf03070 */
[----:B------:R-:W-:Y:S01]  /*5ca0*/  FFMA.FTZ R217, R31, UR7, -R229 ;  /* 0x000000071fd97c23 */ /* 0x000fe200080108e5 */
[----:B------:R-:W-:Y:S02]  /*5cb0*/  @P1 FSEL R67, R67, -INF , !P6 ;  /* 0xff80000043431808 */ /* 0x000fe40007000000 */
[--C-:B------:R-:W-:Y:S02]  /*5cc0*/  SHF.R.U32.HI R125, RZ, 0x10, R240.reuse ;  /* 0x00000010ff7d7819 */ /* 0x100fe400000116f0 */
[----:B------:R-:W-:Y:S01]  /*5cd0*/  ISETP.LE.U32.AND P1, PT, R126, UR8, PT ;  /* 0x000000087e007c0c */ /* 0x000fe2000bf23070 */
[----:B---3--:R-:W-:Y:S01]  /*5ce0*/  @!P4 FADD.FTZ R187, -R187, -RZ ;  /* 0x800000ffbbbbc221 */ /* 0x008fe20000010100 */
[----:B------:R-:W-:Y:S01]  /*5cf0*/  LOP3.LUT R124, R124, 0xffff, RZ, 0xc0, !PT ;  /* 0x0000ffff7c7c7812 */ /* 0x000fe200078ec0ff */
[----:B------:R-:W-:Y:S01]  /*5d00*/  MUFU.EX2 R217, R217 ;  /* 0x000000d900d97308 */ /* 0x000fe20000000800 */
[----:B------:R-:W-:Y:S02]  /*5d10*/  LOP3.LUT R125, R125, 0xff, RZ, 0xc0, !PT ;  /* 0x000000ff7d7d7812 */ /* 0x000fe400078ec0ff */
[----:B------:R-:W-:Y:S01]  /*5d20*/  ISETP.LE.U32.AND P6, PT, R124, UR8, PT ;  /* 0x000000087c007c0c */ /* 0x000fe2000bfc3070 */
[----:B------:R-:W-:Y:S01]  /*5d30*/  @!P0 FADD.FTZ R188, -R188, -RZ ;  /* 0x800000ffbcbc8221 */ /* 0x000fe20000010100 */
[----:B------:R-:W-:Y:S02]  /*5d40*/  LOP3.LUT R124, R240, 0xffff, RZ, 0xc0, !PT ;  /* 0x0000fffff07c7812 */ /* 0x000fe400078ec0ff */
[----:B------:R-:W-:Y:S03]  /*5d50*/  ISETP.LE.U32.AND P5, PT, R125, UR8, PT ;  /* 0x000000087d007c0c */ /* 0x000fe6000bfa3070 */
[----:B------:R-:W-:Y:S01]  /*5d60*/  MUFU.EX2 R245, R245 ;  /* 0x000000f500f57308 */ /* 0x000fe20000000800 */
[----:B------:R-:W-:Y:S01]  /*5d70*/  SHF.R.U32.HI R240, RZ, 0x18, R240 ;  /* 0x00000018fff07819 */ /* 0x000fe200000116f0 */
[----:B------:R-:W-:Y:S01]  /*5d80*/  @!P1 FADD.FTZ R190, -R190, -RZ ;  /* 0x800000ffbebe9221 */ /* 0x000fe20000010100 */
[----:B------:R-:W-:Y:S02]  /*5d90*/  ISETP.LE.U32.AND P1, PT, R243, UR8, PT ;  /* 0x00000008f3007c0c */ /* 0x000fe4000bf23070 */
[----:B------:R-:W-:Y:S02]  /*5da0*/  ISETP.LE.U32.AND P0, PT, R240, UR8, PT ;  /* 0x00000008f0007c0c */ /* 0x000fe4000bf03070 */
[----:B------:R-:W-:Y:S01]  /*5db0*/  SHF.R.U32.HI R124, RZ, 0x8, R124 ;  /* 0x00000008ff7c7819 */ /* 0x000fe2000001167c */
[----:B------:R-:W-:Y:S01]  /*5dc0*/  @!P6 FADD.FTZ R185, -R185, -RZ ;  /* 0x800000ffb9b9e221 */ /* 0x000fe20000010100 */
[----:B------:R-:W-:Y:S01]  /*5dd0*/  SHF.R.U32.HI R226, RZ, 0x10, R226 ;  /* 0x00000010ffe27819 */ /* 0x000fe200000116e2 */
[----:B------:R-:W-:Y:S01]  /*5de0*/  MUFU.EX2 R208, R208 ;  /* 0x000000d000d07308 */ /* 0x000fe20000000800 */
[----:B------:R-:W-:Y:S01]  /*5df0*/  LOP3.LUT R124, R124, 0xffff, RZ, 0xc0, !PT ;  /* 0x0000ffff7c7c7812 */ /* 0x000fe200078ec0ff */
[----:B--2---:R-:W-:Y:S01]  /*5e00*/  @!P5 FADD.FTZ R192, -R192, -RZ ;  /* 0x800000ffc0c0d221 */ /* 0x004fe20000010100 */
[----:B------:R-:W-:Y:S01]  /*5e10*/  ISETP.LE.U32.AND P5, PT, R244, UR8, PT ;  /* 0x00000008f4007c0c */ /* 0x000fe2000bfa3070 */
[----:B------:R-:W-:Y:S01]  /*5e20*/  FFMA.FTZ R244, R48, UR7, -R210 ;  /* 0x0000000730f47c23 */ /* 0x000fe200080108d2 */
[----:B------:R-:W-:Y:S01]  /*5e30*/  ISETP.LE.U32.AND P6, PT, R124, UR8, PT ;  /* 0x000000087c007c0c */ /* 0x000fe2000bfc3070 */
[----:B------:R-:W-:Y:S01]  /*5e40*/  FFMA.FTZ R124, R34, UR7, -R209 ;  /* 0x00000007227c7c23 */ /* 0x000fe200080108d1 */
[----:B------:R-:W-:Y:S01]  /*5e50*/  LOP3.LUT R226, R226, 0xff, RZ, 0xc0, !PT ;  /* 0x000000ffe2e27812 */ /* 0x000fe200078ec0ff */
[----:B----4-:R-:W-:Y:S01]  /*5e60*/  @!P0 FADD.FTZ R191, -R191, -RZ ;  /* 0x800000ffbfbf8221 */ /* 0x010fe20000010100 */
[----:B------:R-:W-:Y:S01]  /*5e70*/  ISETP.LE.U32.AND P0, PT, R241, UR8, PT ;  /* 0x00000008f1007c0c */ /* 0x000fe2000bf03070 */
[----:B------:R-:W-:Y:S01]  /*5e80*/  @!P1 FADD.FTZ R193, -R193, -RZ ;  /* 0x800000ffc1c19221 */ /* 0x000fe20000010100 */
[----:B------:R-:W-:Y:S01]  /*5e90*/  ISETP.LE.U32.AND P1, PT, R238, UR8, PT ;  /* 0x00000008ee007c0c */ /* 0x000fe2000bf23070 */
[----:B------:R-:W-:Y:S01]  /*5ea0*/  IMAD.WIDE.U32 R240, R224, -0x326172a9, RZ ;  /* 0xcd9e8d57e0f07825 */ /* 0x000fe200078e00ff */
[C---:B------:R-:W-:Y:S01]  /*5eb0*/  LOP3.LUT R125, R225.reuse, 0xffff, RZ, 0xc0, !PT ;  /* 0x0000ffffe17d7812 */ /* 0x040fe200078ec0ff */
[----:B------:R2:W-:Y:S01]  /*5ec0*/  MUFU.EX2 R238, R124 ;  /* 0x0000007c00ee7308 */ /* 0x0005e20000000800 */
[----:B------:R-:W-:Y:S01]  /*5ed0*/  LOP3.LUT R126, R225, 0xff, RZ, 0xc0, !PT ;  /* 0x000000ffe17e7812 */ /* 0x000fe200078ec0ff */
[----:B------:R-:W-:Y:S01]  /*5ee0*/  @!P5 FADD.FTZ R195, -R195, -RZ ;  /* 0x800000ffc3c3d221 */ /* 0x000fe20000010100 */
[----:B------:R-:W-:Y:S01]  /*5ef0*/  ISETP.LE.U32.AND P5, PT, R234, UR8, PT ;  /* 0x00000008ea007c0c */ /* 0x000fe2000bfa3070 */
[----:B------:R-:W-:Y:S01]  /*5f00*/  @!P6 FADD.FTZ R189, -R189, -RZ ;  /* 0x800000ffbdbde221 */ /* 0x000fe20000010100 */
[----:B------:R-:W-:Y:S02]  /*5f10*/  PLOP3.LUT P3, PT, PT, PT, UP0, 0x80, 0x0 ;  /* 0x000000000000781c */ /* 0x000fe40003f6f008 */
[--C-:B------:R-:W-:Y:S01]  /*5f20*/  SHF.R.U32.HI R224, RZ, 0x10, R225.reuse ;  /* 0x00000010ffe07819 */ /* 0x100fe200000116e1 */
[----:B------:R-:W-:Y:S01]  /*5f30*/  @!P0 FADD.FTZ R196, -R196, -RZ ;  /* 0x800000ffc4c48221 */ /* 0x000fe20000010100 */
[----:B------:R-:W-:Y:S01]  /*5f40*/  ISETP.LE.U32.AND P0, PT, R226, UR8, PT ;  /* 0x00000008e2007c0c */ /* 0x000fe2000bf03070 */
[----:B------:R-:W-:Y:S01]  /*5f50*/  FFMA.FTZ R226, R40, UR7, -R220 ;  /* 0x0000000728e27c23 */ /* 0x000fe200080108dc */
[----:B------:R-:W-:Y:S01]  /*5f60*/  SHF.R.U32.HI R225, RZ, 0x18, R225 ;  /* 0x00000018ffe17819 */ /* 0x000fe200000116e1 */
[----:B-1----:R-:W-:Y:S01]  /*5f70*/  @!P1 FADD.FTZ R248, -R248, -RZ ;  /* 0x800000fff8f89221 */ /* 0x002fe20000010100 */
[----:B------:R-:W-:Y:S01]  /*5f80*/  LOP3.LUT R224, R224, 0xff, RZ, 0xc0, !PT ;  /* 0x000000ffe0e07812 */ /* 0x000fe200078ec0ff */
[----:B------:R-:W-:Y:S01]  /*5f90*/  MUFU.EX2 R244, R244 ;  /* 0x000000f400f47308 */ /* 0x000fe20000000800 */
[----:B------:R-:W-:Y:S01]  /*5fa0*/  LOP3.LUT R242, R246, 0xff, RZ, 0xc0, !PT ;  /* 0x000000fff6f27812 */ /* 0x000fe200078ec0ff */
[----:B------:R-:W-:Y:S01]  /*5fb0*/  @!P5 FADD.FTZ R200, -R200, -RZ ;  /* 0x800000ffc8c8d221 */ /* 0x000fe20000010100 */
[----:B--2---:R-:W-:Y:S01]  /*5fc0*/  SHF.R.U32.HI R124, RZ, 0x8, R125 ;  /* 0x00000008ff7c7819 */ /* 0x004fe2000001167d */
[--C-:B------:R-:W-:Y:S01]  /*5fd0*/  FFMA.FTZ R246, R36, UR7, -R210.reuse ;  /* 0x0000000724f67c23 */ /* 0x100fe200080108d2 */
[----:B------:R-:W-:Y:S02]  /*5fe0*/  ISETP.LE.U32.AND P5, PT, R126, UR8, PT ;  /* 0x000000087e007c0c */ /* 0x000fe4000bfa3070 */
[----:B------:R-:W-:Y:S01]  /*5ff0*/  LOP3.LUT R124, R124, 0xffff, RZ, 0xc0, !PT ;  /* 0x0000ffff7c7c7812 */ /* 0x000fe200078ec0ff */
[----:B------:R-:W-:Y:S01]  /*6000*/  @!P0 FADD.FTZ R198, -R198, -RZ ;  /* 0x800000ffc6c68221 */ /* 0x000fe20000010100 */
[----:B------:R-:W-:Y:S01]  /*6010*/  @P3 FSEL R53, R53, -INF , !P2 ;  /* 0xff80000035353808 */ /* 0x000fe20005000000 */
[----:B------:R-:W-:Y:S01]  /*6020*/  MUFU.EX2 R246, R246 ;  /* 0x000000f600f67308 */ /* 0x000fe20000000800 */
[----:B------:R-:W-:Y:S02]  /*6030*/  ISETP.LE.U32.AND P0, PT, R124, UR8, PT ;  /* 0x000000087c007c0c */ /* 0x000fe4000bf03070 */
[----:B------:R-:W-:Y:S01]  /*6040*/  ISETP.LE.U32.AND P2, PT, R204, UR8, PT ;  /* 0x00000008cc007c0c */ /* 0x000fe2000bf43070 */
[--C-:B------:R-:W-:Y:S01]  /*6050*/  FFMA.FTZ R53, R53, UR7, -R210.reuse ;  /* 0x0000000735357c23 */ /* 0x100fe200080108d2 */
[----:B------:R-:W-:Y:S01]  /*6060*/  ISETP.LE.U32.AND P3, PT, R206, UR8, PT ;  /* 0x00000008ce007c0c */ /* 0x000fe2000bf63070 */
[----:B------:R-:W-:Y:S01]  /*6070*/  FFMA.FTZ R206, R23, UR7, -R209 ;  /* 0x0000000717ce7c23 */ /* 0x000fe200080108d1 */
[--C-:B------:R-:W-:Y:S01]  /*6080*/  SHF.R.U32.HI R40, RZ, 0x10, R215.reuse ;  /* 0x00000010ff287819 */ /* 0x100fe200000116d7 */
[----:B------:R-:W-:Y:S01]  /*6090*/  @!P5 FADD.FTZ R201, -R201, -RZ ;  /* 0x800000ffc9c9d221 */ /* 0x000fe20000010100 */
[----:B------:R-:W-:Y:S01]  /*60a0*/  ISETP.LE.U32.AND P5, PT, R225, UR8, PT ;  /* 0x00000008e1007c0c */ /* 0x000fe2000bfa3070 */
[----:B------:R-:W-:Y:S01]  /*60b0*/  FFMA.FTZ R210, R65, UR7, -R210 ;  /* 0x0000000741d27c23 */ /* 0x000fe200080108d2 */
[----:B------:R-:W-:Y:S01]  /*60c0*/  LOP3.LUT R225, R215, 0xff, RZ, 0xc0, !PT ;  /* 0x000000ffd7e17812 */ /* 0x000fe200078ec0ff */
[----:B------:R1:W2:Y:S01]  /*60d0*/  MUFU.EX2 R204, R206 ;  /* 0x000000ce00cc7308 */ /* 0x0002a20000000800 */
[----:B------:R-:W-:Y:S01]  /*60e0*/  ISETP.LE.U32.AND P4, PT, R242, UR8, PT ;  /* 0x00000008f2007c0c */ /* 0x000fe2000bf83070 */
[----:B------:R-:W-:Y:S01]  /*60f0*/  @!P0 FADD.FTZ R202, -R202, -RZ ;  /* 0x800000ffcaca8221 */ /* 0x000fe20000010100 */
[----:B------:R-:W-:Y:S01]  /*6100*/  ISETP.LE.U32.AND P0, PT, R225, UR8, PT ;  /* 0x00000008e1007c0c */ /* 0x000fe2000bf03070 */
[----:B------:R-:W-:Y:S01]  /*6110*/  @!P2 FADD.FTZ R199, -R199, -RZ ;  /* 0x800000ffc7c7a221 */ /* 0x000fe20000010100 */
[----:B------:R-:W-:Y:S01]  /*6120*/  ISETP.LE.U32.AND P2, PT, R224, UR8, PT ;  /* 0x00000008e0007c0c */ /* 0x000fe2000bf43070 */
[----:B------:R-:W-:Y:S01]  /*6130*/  @!P3 FADD.FTZ R197, -R197, -RZ ;  /* 0x800000ffc5c5b221 */ /* 0x000fe20000010100 */
[----:B------:R-:W-:Y:S01]  /*6140*/  LOP3.LUT R224, R215, 0xffff, RZ, 0xc0, !PT ;  /* 0x0000ffffd7e07812 */ /* 0x000fe200078ec0ff */
[----:B------:R-:W-:Y:S01]  /*6150*/  IMAD.WIDE.U32 R242, R213, -0x2daee0ad, RZ ;  /* 0xd2511f53d5f27825 */ /* 0x000fe200078e00ff */
[----:B------:R-:W-:Y:S01]  /*6160*/  SHF.R.U32.HI R215, RZ, 0x18, R215 ;  /* 0x00000018ffd77819 */ /* 0x000fe200000116d7 */
[----:B------:R-:W-:Y:S01]  /*6170*/  MUFU.EX2 R226, R226 ;  /* 0x000000e200e27308 */ /* 0x000fe20000000800 */
[----:B------:R-:W-:Y:S01]  /*6180*/  ISETP.LE.U32.AND P6, PT, R237, UR8, PT ;  /* 0x00000008ed007c0c */ /* 0x000fe2000bfc3070 */
[----:B------:R-:W-:Y:S01]  /*6190*/  FFMA.FTZ R213, R42, UR7, -R229 ;  /* 0x000000072ad57c23 */ /* 0x000fe200080108e5 */
[----:B------:R-:W-:Y:S01]  /*61a0*/  SHF.R.U32.HI R42, RZ, 0x8, R216 ;  /* 0x00000008ff2a7819 */ /* 0x000fe200000116d8 */
[----:B------:R-:W-:Y:S01]  /*61b0*/  FFMA.FTZ R237, R35, UR7, -R209 ;  /* 0x0000000723ed7c23 */ /* 0x000fe200080108d1 */
[----:B------:R-:W-:Y:S01]  /*61c0*/  SHF.R.U32.HI R224, RZ, 0x8, R224 ;  /* 0x00000008ffe07819 */ /* 0x000fe200000116e0 */
[----:B------:R-:W-:Y:S01]  /*61d0*/  @!P0 FADD.FTZ R205, -R205, -RZ ;  /* 0x800000ffcdcd8221 */ /* 0x000fe20000010100 */
[----:B------:R-:W-:Y:S01]  /*61e0*/  ISETP.LE.U32.AND P0, PT, R215, UR8, PT ;  /* 0x00000008d7007c0c */ /* 0x000fe2000bf03070 */
[----:B-1----:R-:W-:Y:S01]  /*61f0*/  FFMA.FTZ R206, R25, UR7, -R220 ;  /* 0x0000000719ce7c23 */ /* 0x002fe200080108dc */
[----:B------:R-:W-:Y:S01]  /*6200*/  LOP3.LUT R224, R224, 0xffff, RZ, 0xc0, !PT ;  /* 0x0000ffffe0e07812 */ /* 0x000fe200078ec0ff */
[----:B------:R1:W-:Y:S01]  /*6210*/  MUFU.EX2 R216, R213 ;  /* 0x000000d500d87308 */ /* 0x0003e20000000800 */
[----:B------:R-:W-:Y:S01]  /*6220*/  LOP3.LUT R42, R42, 0xffff, RZ, 0xc0, !PT ;  /* 0x0000ffff2a2a7812 */ /* 0x000fe200078ec0ff */
[----:B------:R-:W-:Y:S01]  /*6230*/  FFMA.FTZ R215, R43, UR7, -R229 ;  /* 0x000000072bd77c23 */ /* 0x000fe200080108e5 */
[----:B------:R-:W-:Y:S01]  /*6240*/  LOP3.LUT R43, R221, 0xff, RZ, 0xc0, !PT ;  /* 0x000000ffdd2b7812 */ /* 0x000fe200078ec0ff */
[----:B------:R-:W-:Y:S01]  /*6250*/  @!P2 FADD.FTZ R203, -R203, -RZ ;  /* 0x800000ffcbcba221 */ /* 0x000fe20000010100 */
[----:B------:R-:W-:Y:S01]  /*6260*/  ISETP.LE.U32.AND P2, PT, R224, UR8, PT ;  /* 0x00000008e0007c0c */ /* 0x000fe2000bf43070 */
[----:B------:R-:W-:Y:S01]  /*6270*/  @!P6 FADD.FTZ R228, -R228, -RZ ;  /* 0x800000ffe4e4e221 */ /* 0x000fe20000010100 */
[----:B------:R-:W-:Y:S03]  /*6280*/  ISETP.LE.U32.AND P6, PT, R43, UR8, PT ;  /* 0x000000082b007c0c */ /* 0x000fe6000bfc3070 */
[----:B------:R-:W3:Y:S01]  /*6290*/  MUFU.EX2 R206, R206 ;  /* 0x000000ce00ce7308 */ /* 0x000ee20000000800 */
[----:B------:R-:W-:Y:S01]  /*62a0*/  LOP3.LUT R125, R241, UR15, R236, 0x96, !PT ;  /* 0x0000000ff17d7c12 */ /* 0x000fe2000f8e96ec */
[----:B------:R-:W-:Y:S01]  /*62b0*/  @!P0 FADD.FTZ R207, -R207, -RZ ;  /* 0x800000ffcfcf8221 */ /* 0x000fe20000010100 */
[----:B------:R-:W-:Y:S01]  /*62c0*/  ISETP.LE.U32.AND P0, PT, R42, UR8, PT ;  /* 0x000000082a007c0c */ /* 0x000fe2000bf03070 */
[----:B--2---:R-:W-:Y:S01]  /*62d0*/  @!P5 FADD.FTZ R204, -R204, -RZ ;  /* 0x800000ffccccd221 */ /* 0x004fe20000010100 */
[----:B------:R-:W-:Y:S01]  /*62e0*/  LOP3.LUT R234, R240, 0xff, RZ, 0xc0, !PT ;  /* 0x000000fff0ea7812 */ /* 0x000fe200078ec0ff */
[----:B------:R-:W-:Y:S01]  /*62f0*/  @!P4 FADD.FTZ R194, -R194, -RZ ;  /* 0x800000ffc2c2c221 */ /* 0x000fe20000010100 */
[----:B------:R-:W-:Y:S01]  /*6300*/  LOP3.LUT R126, R240, 0xffff, RZ, 0xc0, !PT ;  /* 0x0000fffff07e7812 */ /* 0x000fe200078ec0ff */
[----:B------:R-:W-:Y:S01]  /*6310*/  FFMA.FTZ R236, R38, UR7, -R209 ;  /* 0x0000000726ec7c23 */ /* 0x000fe200080108d1 */
[----:B------:R-:W-:Y:S01]  /*6320*/  SHF.R.U32.HI R124, RZ, 0x18, R240 ;  /* 0x00000018ff7c7819 */ /* 0x000fe200000116f0 */
[----:B------:R-:W-:Y:S01]  /*6330*/  FFMA.FTZ R224, R44, UR7, -R220 ;  /* 0x000000072ce07c23 */ /* 0x000fe200080108dc */
[----:B------:R-:W-:Y:S01]  /*6340*/  SHF.R.U32.HI R127, RZ, 0x10, R240 ;  /* 0x00000010ff7f7819 */ /* 0x000fe200000116f0 */
[----:B------:R-:W-:Y:S01]  /*6350*/  @!P6 FADD.FTZ R218, -R218, -RZ ;  /* 0x800000ffdadae221 */ /* 0x000fe20000010100 */
[----:B------:R-:W-:Y:S01]  /*6360*/  LOP3.LUT R40, R40, 0xff, RZ, 0xc0, !PT ;  /* 0x000000ff28287812 */ /* 0x000fe200078ec0ff */
[----:B------:R-:W2:Y:S01]  /*6370*/  MUFU.EX2 R237, R237 ;  /* 0x000000ed00ed7308 */ /* 0x000ea20000000800 */
[----:B-1----:R-:W-:Y:S01]  /*6380*/  SHF.R.U32.HI R213, RZ, 0x8, R223 ;  /* 0x00000008ffd57819 */ /* 0x002fe200000116df */
[----:B------:R-:W-:Y:S01]  /*6390*/  IMAD.WIDE.U32 R240, R211, -0x2daee0ad, RZ ;  /* 0xd2511f53d3f07825 */ /* 0x000fe200078e00ff */
[----:B------:R-:W-:Y:S02]  /*63a0*/  ISETP.LE.U32.AND P3, PT, R239, UR8, PT ;  /* 0x00000008ef007c0c */ /* 0x000fe4000bf63070 */
[----:B------:R-:W-:Y:S01]  /*63b0*/  ISETP.LE.U32.AND P5, PT, R40, UR8, PT ;  /* 0x0000000828007c0c */ /* 0x000fe2000bfa3070 */
[----:B---3--:R-:W-:Y:S01]  /*63c0*/  @!P2 FADD.FTZ R206, -R206, -RZ ;  /* 0x800000ffcecea221 */ /* 0x008fe20000010100 */
[----:B------:R-:W-:Y:S03]  /*63d0*/  LOP3.LUT R213, R213, 0xffff, RZ, 0xc0, !PT ;  /* 0x0000ffffd5d57812 */ /* 0x000fe600078ec0ff */
[----:B------:R-:W-:Y:S01]  /*63e0*/  MUFU.EX2 R239, R64 ;  /* 0x0000004000ef7308 */ /* 0x000fe20000000800 */
[----:B------:R-:W-:Y:S01]  /*63f0*/  LOP3.LUT R231, R231, 0xff, RZ, 0xc0, !PT ;  /* 0x000000ffe7e77812 */ /* 0x000fe200078ec0ff */
[----:B------:R-:W-:Y:S01]  /*6400*/  @!P0 FADD.FTZ R227, -R227, -RZ ;  /* 0x800000ffe3e38221 */ /* 0x000fe20000010100 */
[----:B------:R-:W-:Y:S01]  /*6410*/  LOP3.LUT R40, R241, UR14, R214, 0x96, !PT ;  /* 0x0000000ef1287c12 */ /* 0x000fe2000f8e96d6 */
[--C-:B------:R-:W-:Y:S01]  /*6420*/  FFMA.FTZ R223, R45, UR7, -R220.reuse ;  /* 0x000000072ddf7c23 */ /* 0x100fe200080108dc */
[----:B------:R-:W-:Y:S01]  /*6430*/  ISETP.LE.U32.AND P2, PT, R233, UR8, PT ;  /* 0x00000008e9007c0c */ /* 0x000fe2000bf43070 */
[----:B------:R-:W-:Y:S01]  /*6440*/  FFMA.FTZ R220, R61, UR7, -R220 ;  /* 0x000000073ddc7c23 */ /* 0x000fe200080108dc */
[----:B------:R-:W-:Y:S03]  /*6450*/  ISETP.LE.U32.AND P4, PT, R235, UR8, PT ;  /* 0x00000008eb007c0c */ /* 0x000fe6000bf83070 */
[----:B------:R1:W-:Y:S01]  /*6460*/  MUFU.EX2 R214, R46 ;  /* 0x0000002e00d67308 */ /* 0x0003e20000000800 */
[----:B------:R-:W-:Y:S01]  /*6470*/  ISETP.LE.U32.AND P0, PT, R213, UR8, PT ;  /* 0x00000008d5007c0c */ /* 0x000fe2000bf03070 */
[----:B--2---:R-:W-:Y:S01]  /*6480*/  @!P3 FADD.FTZ R237, -R237, -RZ ;  /* 0x800000ffededb221 */ /* 0x004fe20000010100 */
[----:B------:R-:W-:Y:S01]  /*6490*/  ISETP.LE.U32.AND P6, PT, R231, UR8, PT ;  /* 0x00000008e7007c0c */ /* 0x000fe2000bfc3070 */
[----:B------:R-:W-:Y:S01]  /*64a0*/  FFMA.FTZ R233, R47, UR7, -R229 ;  /* 0x000000072fe97c23 */ /* 0x000fe200080108e5 */
[C---:B------:R-:W-:Y:S01]  /*64b0*/  LOP3.LUT R213, R230.reuse, 0xff, RZ, 0xc0, !PT ;  /* 0x000000ffe6d57812 */ /* 0x040fe200078ec0ff */
[--C-:B------:R-:W-:Y:S01]  /*64c0*/  FFMA.FTZ R235, R39, UR7, -R209.reuse ;  /* 0x0000000727eb7c23 */ /* 0x100fe200080108d1 */
[--C-:B------:R-:W-:Y:S01]  /*64d0*/  SHF.R.U32.HI R231, RZ, 0x18, R230.reuse ;  /* 0x00000018ffe77819 */ /* 0x100fe200000116e6 */
[----:B------:R-:W-:Y:S01]  /*64e0*/  FFMA.FTZ R209, R67, UR7, -R209 ;  /* 0x0000000743d17c23 */ /* 0x000fe200080108d1 */
[----:B------:R-:W-:Y:S01]  /*64f0*/  LOP3.LUT R47, R230, 0xffff, RZ, 0xc0, !PT ;  /* 0x0000ffffe62f7812 */ /* 0x000fe200078ec0ff */
[----:B------:R-:W-:Y:S01]  /*6500*/  @!P5 FADD.FTZ R208, -R208, -RZ ;  /* 0x800000ffd0d0d221 */ /* 0x000fe20000010100 */
[----:B------:R-:W-:Y:S01]  /*6510*/  SHF.R.U32.HI R230, RZ, 0x10, R230 ;  /* 0x00000010ffe67819 */ /* 0x000fe200000116e6 */
[----:B------:R-:W-:Y:S01]  /*6520*/  @!P4 FADD.FTZ R217, -R217, -RZ ;  /* 0x800000ffd9d9c221 */ /* 0x000fe20000010100 */
[----:B------:R-:W-:Y:S01]  /*6530*/  ISETP.LE.U32.AND P4, PT, R213, UR8, PT ;  /* 0x00000008d5007c0c */ /* 0x000fe2000bf83070 */
[----:B------:R-:W-:Y:S01]  /*6540*/  @!P2 FADD.FTZ R244, -R244, -RZ ;  /* 0x800000fff4f4a221 */ /* 0x000fe20000010100 */
[----:B------:R-:W-:Y:S01]  /*6550*/  LOP3.LUT R230, R230, 0xff, RZ, 0xc0, !PT ;  /* 0x000000ffe6e67812 */ /* 0x000fe200078ec0ff */
[----:B------:R-:W2:Y:S01]  /*6560*/  MUFU.EX2 R236, R236 ;  /* 0x000000ec00ec7308 */ /* 0x000ea20000000800 */
[----:B-1----:R-:W-:Y:S01]  /*6570*/  SHF.R.U32.HI R46, RZ, 0x10, R125 ;  /* 0x00000010ff2e7819 */ /* 0x002fe2000001167d */
[----:B------:R-:W-:Y:S01]  /*6580*/  @!P6 FADD.FTZ R238, -R238, -RZ ;  /* 0x800000ffeeeee221 */ /* 0x000fe20000010100 */
[----:B------:R-:W-:Y:S02]  /*6590*/  ISETP.LE.U32.AND P3, PT, R230, UR8, PT ;  /* 0x00000008e6007c0c */ /* 0x000fe4000bf63070 */
[----:B------:R-:W-:Y:S02]  /*65a0*/  LOP3.LUT R46, R46, 0xff, RZ, 0xc0, !PT ;  /* 0x000000ff2e2e7812 */ /* 0x000fe400078ec0ff */
[----:B------:R-:W-:Y:S03]  /*65b0*/  SHF.R.U32.HI R47, RZ, 0x8, R47 ;  /* 0x00000008ff2f7819 */ /* 0x000fe6000001162f */
[----:B------:R-:W-:Y:S01]  /*65c0*/  MUFU.EX2 R230, R66 ;  /* 0x0000004200e67308 */ /* 0x000fe20000000800 */
[----:B------:R-:W-:Y:S01]  /*65d0*/  LOP3.LUT R48, R125, 0xff, RZ, 0xc0, !PT ;  /* 0x000000ff7d307812 */ /* 0x000fe200078ec0ff */
[----:B------:R-:W-:Y:S01]  /*65e0*/  @!P4 FADD.FTZ R246, -R246, -RZ ;  /* 0x800000fff6f6c221 */ /* 0x000fe20000010100 */
[----:B------:R-:W-:Y:S02]  /*65f0*/  LOP3.LUT R47, R47, 0xffff, RZ, 0xc0, !PT ;  /* 0x0000ffff2f2f7812 */ /* 0x000fe400078ec0ff */
[----:B------:R-:W-:Y:S02]  /*6600*/  ISETP.LE.U32.AND P4, PT, R48, UR8, PT ;  /* 0x0000000830007c0c */ /* 0x000fe4000bf83070 */
[----:B------:R-:W-:Y:S03]  /*6610*/  ISETP.LE.U32.AND P6, PT, R47, UR8, PT ;  /* 0x000000082f007c0c */ /* 0x000fe6000bfc3070 */
[----:B------:R-:W-:Y:S01]  /*6620*/  MUFU.EX2 R229, R209 ;  /* 0x000000d100e57308 */ /* 0x000fe20000000800 */
[----:B------:R-:W-:Y:S01]  /*6630*/  LOP3.LUT R47, R125, 0xffff, RZ, 0xc0, !PT ;  /* 0x0000ffff7d2f7812 */ /* 0x000fe200078ec0ff */
[----:B--2---:R-:W-:Y:S01]  /*6640*/  @!P3 FADD.FTZ R236, -R236, -RZ ;  /* 0x800000ffececb221 */ /* 0x004fe20000010100 */
[----:B------:R-:W-:Y:S02]  /*6650*/  ISETP.LE.U32.AND P3, PT, R46, UR8, PT ;  /* 0x000000082e007c0c */ /* 0x000fe4000bf63070 */
[----:B------:R-:W-:Y:S02]  /*6660*/  LOP3.LUT R127, R127, 0xff, RZ, 0xc0, !PT ;  /* 0x000000ff7f7f7812 */ /* 0x000fe400078ec0ff */
[----:B------:R-:W-:Y:S03]  /*6670*/  SHF.R.U32.HI R47, RZ, 0x8, R47 ;  /* 0x00000008ff2f7819 */ /* 0x000fe6000001162f */
[----:B------:R-:W1:Y:S01]  /*6680*/  MUFU.EX2 R235, R235 ;  /* 0x000000eb00eb7308 */ /* 0x000e620000000800 */
[----:B------:R-:W-:Y:S01]  /*6690*/  ISETP.LE.U32.AND P1, PT, R231, UR8, PT ;  /* 0x00000008e7007c0c */ /* 0x000fe2000bf23070 */
[----:B------:R-:W-:Y:S01]  /*66a0*/  @!P4 FADD.FTZ R226, -R226, -RZ ;  /* 0x800000ffe2e2c221 */ /* 0x000fe20000010100 */
[----:B------:R-:W-:Y:S01]  /*66b0*/  LOP3.LUT R47, R47, 0xffff, RZ, 0xc0, !PT ;  /* 0x0000ffff2f2f7812 */ /* 0x000fe200078ec0ff */
[----:B------:R-:W-:Y:S01]  /*66c0*/  @!P6 FADD.FTZ R245, -R245, -RZ ;  /* 0x800000fff5f5e221 */ /* 0x000fe20000010100 */
[----:B------:R-:W-:Y:S02]  /*66d0*/  ISETP.LE.U32.AND P4, PT, R124, UR8, PT ;  /* 0x000000087c007c0c */ /* 0x000fe4000bf83070 */
[----:B------:R-:W-:Y:S01]  /*66e0*/  SHF.R.U32.HI R219, RZ, 0x8, R219 ;  /* 0x00000008ffdb7819 */ /* 0x000fe200000116db */
[----:B------:R-:W-:Y:S01]  /*66f0*/  @!P3 FADD.FTZ R216, -R216, -RZ ;  /* 0x800000ffd8d8b221 */ /* 0x000fe20000010100 */
[----:B------:R-:W-:Y:S01]  /*6700*/  ISETP.LE.U32.AND P3, PT, R127, UR8, PT ;  /* 0x000000087f007c0c */ /* 0x000fe2000bf63070 */
[----:B------:R-:W2:Y:S01]  /*6710*/  MUFU.EX2 R213, R233 ;  /* 0x000000e900d57308 */ /* 0x000ea20000000800 */
[----:B------:R-:W-:Y:S02]  /*6720*/  ISETP.LE.U32.AND P6, PT, R47, UR8, PT ;  /* 0x000000082f007c0c */ /* 0x000fe4000bfc3070 */
[----:B------:R-:W-:Y:S02]  /*6730*/  LOP3.LUT R212, R243, UR14, R212, 0x96, !PT ;  /* 0x0000000ef3d47c12 */ /* 0x000fe4000f8e96d4 */
[----:B------:R-:W-:Y:S02]  /*6740*/  LOP3.LUT R42, R242, 0xffff, RZ, 0xc0, !PT ;  /* 0x0000fffff22a7812 */ /* 0x000fe400078ec0ff */
[----:B------:R-:W-:Y:S03]  /*6750*/  LOP3.LUT R219, R219, 0xffff, RZ, 0xc0, !PT ;  /* 0x0000ffffdbdb7812 */ /* 0x000fe600078ec0ff */
[----:B------:R-:W3:Y:S01]  /*6760*/  MUFU.EX2 R225, R41 ;  /* 0x0000002900e17308 */ /* 0x000ee20000000800 */
[----:B------:R-:W-:Y:S01]  /*6770*/  SHF.R.U32.HI R125, RZ, 0x18, R125 ;  /* 0x00000018ff7d7819 */ /* 0x000fe2000001167d */
[----:B-1----:R-:W-:Y:S01]  /*6780*/  @!P1 FADD.FTZ R235, -R235, -RZ ;  /* 0x800000ffebeb9221 */ /* 0x002fe20000010100 */
[----:B------:R-:W-:Y:S01]  /*6790*/  SHF.R.U32.HI R126, RZ, 0x8, R126 ;  /* 0x00000008ff7e7819 */ /* 0x000fe2000001167e */
[----:B------:R-:W-:Y:S01]  /*67a0*/  @!P3 FADD.FTZ R214, -R214, -RZ ;  /* 0x800000ffd6d6b221 */ /* 0x000fe20000010100 */
[----:B------:R-:W-:Y:S02]  /*67b0*/  LOP3.LUT R46, R212, 0xff, RZ, 0xc0, !PT ;  /* 0x000000ffd42e7812 */ /* 0x000fe400078ec0ff */
[----:B------:R-:W-:Y:S03]  /*67c0*/  ISETP.LE.U32.AND P3, PT, R219, UR8, PT ;  /* 0x00000008db007c0c */ /* 0x000fe6000bf63070 */
[----:B------:R-:W1:Y:S01]  /*67d0*/  MUFU.EX2 R247, R247 ;  /* 0x000000f700f77308 */ /* 0x000e620000000800 */
[----:B------:R-:W-:Y:S01]  /*67e0*/  ISETP.LE.U32.AND P1, PT, R125, UR8, PT ;  /* 0x000000087d007c0c */ /* 0x000fe2000bf23070 */
[----:B--2---:R-:W-:Y:S01]  /*67f0*/  @!P4 FADD.FTZ R213, -R213, -RZ ;  /* 0x800000ffd5d5c221 */ /* 0x004fe20000010100 */
[----:B------:R-:W-:Y:S02]  /*6800*/  LOP3.LUT R126, R126, 0xffff, RZ, 0xc0, !PT ;  /* 0x0000ffff7e7e7812 */ /* 0x000fe400078ec0ff */
[----:B------:R-:W-:Y:S02]  /*6810*/  ISETP.LE.U32.AND P4, PT, R46, UR8, PT ;  /* 0x000000082e007c0c */ /* 0x000fe4000bf83070 */
[----:B------:R-:W-:Y:S03]  /*6820*/  SHF.R.U32.HI R46, RZ, 0x18, R212 ;  /* 0x00000018ff2e7819 */ /* 0x000fe600000116d4 */
[----:B------:R-:W2:Y:S01]  /*6830*/  MUFU.EX2 R243, R49 ;  /* 0x0000003100f37308 */ /* 0x000ea20000000800 */
[----:B------:R-:W-:Y:S01]  /*6840*/  ISETP.LE.U32.AND P5, PT, R232, UR8, PT ;  /* 0x00000008e8007c0c */ /* 0x000fe2000bfa3070 */
[----:B---3--:R-:W-:Y:S01]  /*6850*/  @!P6 FADD.FTZ R225, -R225, -RZ ;  /* 0x800000ffe1e1e221 */ /* 0x008fe20000010100 */
[----:B------:R-:W-:Y:S02]  /*6860*/  LOP3.LUT R232, R242, 0xff, RZ, 0xc0, !PT ;  /* 0x000000fff2e87812 */ /* 0x000fe400078ec0ff */
[--C-:B------:R-:W-:Y:S02]  /*6870*/  SHF.R.U32.HI R221, RZ, 0x18, R242.reuse ;  /* 0x00000018ffdd7819 */ /* 0x100fe400000116f2 */
[----:B------:R-:W-:Y:S03]  /*6880*/  SHF.R.U32.HI R41, RZ, 0x10, R242 ;  /* 0x00000010ff297819 */ /* 0x000fe600000116f2 */
[----:B------:R-:W3:Y:S01]  /*6890*/  MUFU.EX2 R215, R215 ;  /* 0x000000d700d77308 */ /* 0x000ee20000000800 */
[----:B------:R-:W-:Y:S01]  /*68a0*/  ISETP.LE.U32.AND P6, PT, R126, UR8, PT ;  /* 0x000000087e007c0c */ /* 0x000fe2000bfc3070 */
[----:B-1----:R-:W-:Y:S01]  /*68b0*/  @!P0 FADD.FTZ R247, -R247, -RZ ;  /* 0x800000fff7f78221 */ /* 0x002fe20000010100 */
[----:B------:R-:W-:Y:S02]  /*68c0*/  ISETP.LE.U32.AND P2, PT, R46, UR8, PT ;  /* 0x000000082e007c0c */ /* 0x000fe4000bf43070 */
[----:B------:R-:W-:Y:S02]  /*68d0*/  ISETP.LE.U32.AND P0, PT, R234, UR8, PT ;  /* 0x00000008ea007c0c */ /* 0x000fe4000bf03070 */
[----:B------:R-:W-:Y:S03]  /*68e0*/  LOP3.LUT R46, R40, 0xff, RZ, 0xc0, !PT ;  /* 0x000000ff282e7812 */ /* 0x000fe600078ec0ff */
[----:B------:R-:W1:Y:S01]  /*68f0*/  MUFU.EX2 R223, R223 ;  /* 0x000000df00df7308 */ /* 0x000e620000000800 */
[----:B------:R-:W-:Y:S01]  /*6900*/  LOP3.LUT R222, R222, 0xff, RZ, 0xc0, !PT ;  /* 0x000000ffdede7812 */ /* 0x000fe200078ec0ff */
[----:B--2---:R-:W-:Y:S01]  /*6910*/  @!P3 FADD.FTZ R243, -R243, -RZ ;  /* 0x800000fff3f3b221 */ /* 0x004fe20000010100 */
[----:B------:R-:W-:Y:S02]  /*6920*/  ISETP.LE.U32.AND P3, PT, R46, UR8, PT ;  /* 0x000000082e007c0c */ /* 0x000fe4000bf63070 */
[----:B------:R-:W-:Y:S02]  /*6930*/  LOP3.LUT R46, R40, 0xffff, RZ, 0xc0, !PT ;  /* 0x0000ffff282e7812 */ /* 0x000fe400078ec0ff */
[----:B------:R-:W-:Y:S03]  /*6940*/  LOP3.LUT R47, R212, 0xffff, RZ, 0xc0, !PT ;  /* 0x0000ffffd42f7812 */ /* 0x000fe600078ec0ff */
[----:B------:R-:W2:Y:S01]  /*6950*/  MUFU.EX2 R242, R52 ;  /* 0x0000003400f27308 */ /* 0x000ea20000000800 */
[----:B---3--:R-:W-:Y:S01]  /*6960*/  @!P1 FADD.FTZ R215, -R215, -RZ ;  /* 0x800000ffd7d79221 */ /* 0x008fe20000010100 */
[----:B------:R-:W-:Y:S02]  /*6970*/  ISETP.LE.U32.AND P1, PT, R222, UR8, PT ;  /* 0x00000008de007c0c */ /* 0x000fe4000bf23070 */
[----:B------:R-:W-:Y:S02]  /*6980*/  SHF.R.U32.HI R46, RZ, 0x8, R46 ;  /* 0x00000008ff2e7819 */ /* 0x000fe4000001162e */
[----:B------:R-:W-:Y:S04]  /*6990*/  SHF.R.U32.HI R47, RZ, 0x8, R47 ;  /* 0x00000008ff2f7819 */ /* 0x000fe8000001162f */
[----:B------:R-:W3:Y:S01]  /*69a0*/  MUFU.EX2 R234, R50 ;  /* 0x0000003200ea7308 */ /* 0x000ee20000000800 */
[----:B-1----:R-:W-:Y:S01]  /*69b0*/  @!P6 FADD.FTZ R223, -R223, -RZ ;  /* 0x800000ffdfdfe221 */ /* 0x002fe20000010100 */
[----:B------:R-:W-:Y:S02]  /*69c0*/  ISETP.LE.U32.AND P6, PT, R221, UR8, PT ;  /* 0x00000008dd007c0c */ /* 0x000fe4000bfc3070 */
[----:B------:R-:W-:Y:S02]  /*69d0*/  LOP3.LUT R46, R46, 0xffff, RZ, 0xc0, !PT ;  /* 0x0000ffff2e2e7812 */ /* 0x000fe400078ec0ff */
[----:B------:R-:W-:Y:S04]  /*69e0*/  LOP3.LUT R47, R47, 0xffff, RZ, 0xc0, !PT ;  /* 0x0000ffff2f2f7812 */ /* 0x000fe800078ec0ff */
[----:B------:R-:W1:Y:S01]  /*69f0*/  MUFU.EX2 R233, R51 ;  /* 0x0000003300e97308 */ /* 0x000e620000000800 */
[----:B--2---:R-:W-:Y:S01]  /*6a00*/  @!P4 FADD.FTZ R242, -R242, -RZ ;  /* 0x800000fff2f2c221 */ /* 0x004fe20000010100 */
[----:B------:R-:W-:Y:S02]  /*6a10*/  ISETP.LE.U32.AND P4, PT, R46, UR8, PT ;  /* 0x000000082e007c0c */ /* 0x000fe4000bf83070 */
[----:B------:R-:W-:Y:S02]  /*6a20*/  SHF.R.U32.HI R212, RZ, 0x10, R212 ;  /* 0x00000010ffd47819 */ /* 0x000fe400000116d4 */
[----:B------:R-:W-:Y:S01]  /*6a30*/  F2FP.RELU.BF16.F32.PACK_AB R48, R185, R186 ;  /* 0x000000bab930723e */ /* 0x000fe200000018ff */
[----:B------:R-:W-:Y:S03]  /*6a40*/  @!P6 FADD.FTZ R229, -R229, -RZ ;  /* 0x800000ffe5e5e221 */ /* 0x000fe60000010100 */
[----:B------:R-:W2:Y:S01]  /*6a50*/  MUFU.EX2 R231, R55 ;  /* 0x0000003700e77308 */ /* 0x000ea20000000800 */
[----:B---3--:R-:W-:Y:S01]  /*6a60*/  @!P1 FADD.FTZ R234, -R234, -RZ ;  /* 0x800000ffeaea9221 */ /* 0x008fe20000010100 */
[----:B------:R-:W-:Y:S01]  /*6a70*/  ISETP.LE.U32.AND P1, PT, R47, UR8, PT ;  /* 0x000000082f007c0c */ /* 0x000fe2000bf23070 */
[----:B------:R3:W-:Y:S01]  /*6a80*/  STS [R149+0x12000], R48 ;  /* 0x0120003095007388 */ /* 0x0007e20000000800 */
[----:B------:R-:W-:Y:S02]  /*6a90*/  LOP3.LUT R47, R212, 0xff, RZ, 0xc0, !PT ;  /* 0x000000ffd42f7812 */ /* 0x000fe400078ec0ff */
[----:B------:R-:W-:Y:S04]  /*6aa0*/  LOP3.LUT R43, R240, 0xffff, RZ, 0xc0, !PT ;  /* 0x0000fffff02b7812 */ /* 0x000fe800078ec0ff */
[----:B------:R-:W4:Y:S01]  /*6ab0*/  MUFU.EX2 R221, R57 ;  /* 0x0000003900dd7308 */ /* 0x000f220000000800 */
[----:B------:R-:W-:Y:S01]  /*6ac0*/  SHF.R.U32.HI R42, RZ, 0x8, R42 ;  /* 0x00000008ff2a7819 */ /* 0x000fe2000001162a */
[----:B-1----:R-:W-:Y:S01]  /*6ad0*/  @!P5 FADD.FTZ R233, -R233, -RZ ;  /* 0x800000ffe9e9d221 */ /* 0x002fe20000010100 */
[----:B------:R-:W-:Y:S02]  /*6ae0*/  ISETP.LE.U32.AND P5, PT, R47, UR8, PT ;  /* 0x000000082f007c0c */ /* 0x000fe4000bfa3070 */
[--C-:B------:R-:W-:Y:S02]  /*6af0*/  SHF.R.U32.HI R47, RZ, 0x10, R40.reuse ;  /* 0x00000010ff2f7819 */ /* 0x100fe40000011628 */
[----:B------:R-:W-:Y:S03]  /*6b00*/  LOP3.LUT R42, R42, 0xffff, RZ, 0xc0, !PT ;  /* 0x0000ffff2a2a7812 */ /* 0x000fe600078ec0ff */
[----:B------:R-:W1:Y:S01]  /*6b10*/  MUFU.EX2 R241, R53 ;  /* 0x0000003500f17308 */ /* 0x000e620000000800 */
[----:B------:R-:W-:Y:S01]  /*6b20*/  SHF.R.U32.HI R40, RZ, 0x18, R40 ;  /* 0x00000018ff287819 */ /* 0x000fe20000011628 */
[----:B--2---:R-:W-:Y:S01]  /*6b30*/  @!P2 FADD.FTZ R231, -R231, -RZ ;  /* 0x800000ffe7e7a221 */ /* 0x004fe20000010100 */
[----:B------:R-:W-:Y:S02]  /*6b40*/  F2FP.RELU.BF16.F32.PACK_AB R46, R187, R188 ;  /* 0x000000bcbb2e723e */ /* 0x000fe400000018ff */
[----:B------:R-:W-:Y:S02]  /*6b50*/  ISETP.LE.U32.AND P2, PT, R42, UR8, PT ;  /* 0x000000082a007c0c */ /* 0x000fe4000bf43070 */
[----:B------:R-:W-:Y:S01]  /*6b60*/  F2FP.RELU.BF16.F32.PACK_AB R42, R200, R197 ;  /* 0x000000c5c82a723e */ /* 0x000fe200000018ff */
[----:B------:R-:W-:Y:S02]  /*6b70*/  STS [R149+0x12400], R46 ;  /* 0x0124002e95007388 */ /* 0x000fe40000000800 */
[----:B------:R-:W2:Y:S01]  /*6b80*/  MUFU.EX2 R222, R56 ;  /* 0x0000003800de7308 */ /* 0x000ea20000000800 */
[----:B----4-:R-:W-:Y:S01]  /*6b90*/  @!P4 FADD.FTZ R221, -R221, -RZ ;  /* 0x800000ffddddc221 */ /* 0x010fe20000010100 */
[----:B------:R-:W-:Y:S01]  /*6ba0*/  ISETP.LE.U32.AND P4, PT, R40, UR8, PT ;  /* 0x0000000828007c0c */ /* 0x000fe2000bf83070 */
[----:B------:R4:W-:Y:S01]  /*6bb0*/  STS [R157+0x12000], R42 ;  /* 0x0120002a9d007388 */ /* 0x0009e20000000800 */
[----:B------:R-:W-:Y:S02]  /*6bc0*/  F2FP.RELU.BF16.F32.PACK_AB R40, R199, R198 ;  /* 0x000000c6c728723e */ /* 0x000fe400000018ff */
[----:B------:R-:W-:Y:S04]  /*6bd0*/  F2FP.RELU.BF16.F32.PACK_AB R50, R191, R192 ;  /* 0x000000c0bf32723e */ /* 0x000fe800000018ff */
[----:B------:R-:W3:Y:S01]  /*6be0*/  MUFU.EX2 R224, R224 ;  /* 0x000000e000e07308 */ /* 0x000ee20000000800 */
[----:B------:R4:W-:Y:S01]  /*6bf0*/  STS [R157+0x12400], R40 ;  /* 0x012400289d007388 */ /* 0x0009e20000000800 */
[--C-:B------:R-:W-:Y:S01]  /*6c00*/  SHF.R.U32.HI R44, RZ, 0x18, R240.reuse ;  /* 0x00000018ff2c7819 */ /* 0x100fe200000116f0 */
[----:B-1----:R-:W-:Y:S01]  /*6c10*/  @!P1 FADD.FTZ R241, -R241, -RZ ;  /* 0x800000fff1f19221 */ /* 0x002fe20000010100 */
[----:B------:R-:W-:Y:S01]  /*6c20*/  LOP3.LUT R47, R47, 0xff, RZ, 0xc0, !PT ;  /* 0x000000ff2f2f7812 */ /* 0x000fe200078ec0ff */
[----:B------:R-:W-:Y:S01]  /*6c30*/  STS [R149+0x14400], R50 ;  /* 0x0144003295007388 */ /* 0x000fe20000000800 */
[----:B------:R-:W-:Y:S04]  /*6c40*/  LOP3.LUT R211, R240, 0xff, RZ, 0xc0, !PT ;  /* 0x000000fff0d37812 */ /* 0x000fe800078ec0ff */
[----:B------:R-:W1:Y:S01]  /*6c50*/  MUFU.EX2 R212, R58 ;  /* 0x0000003a00d47308 */ /* 0x000e620000000800 */
[----:B--2---:R-:W-:Y:S01]  /*6c60*/  @!P3 FADD.FTZ R222, -R222, -RZ ;  /* 0x800000ffdedeb221 */ /* 0x004fe20000010100 */
[----:B------:R-:W-:Y:S02]  /*6c70*/  ISETP.LE.U32.AND P1, PT, R47, UR8, PT ;  /* 0x000000082f007c0c */ /* 0x000fe4000bf23070 */
[----:B------:R-:W-:Y:S02]  /*6c80*/  ISETP.LE.U32.AND P3, PT, R44, UR8, PT ;  /* 0x000000082c007c0c */ /* 0x000fe4000bf63070 */
[----:B------:R-:W-:Y:S02]  /*6c90*/  F2FP.RELU.BF16.F32.PACK_AB R44, R189, R190 ;  /* 0x000000bebd2c723e */ /* 0x000fe400000018ff */
[----:B------:R-:W-:Y:S01]  /*6ca0*/  SHF.R.U32.HI R45, RZ, 0x10, R240 ;  /* 0x00000010ff2d7819 */ /* 0x000fe200000116f0 */
[----:B---3--:R-:W-:Y:S01]  /*6cb0*/  @!P0 FADD.FTZ R224, -R224, -RZ ;  /* 0x800000ffe0e08221 */ /* 0x008fe20000010100 */
[----:B------:R-:W-:Y:S01]  /*6cc0*/  ISETP.LE.U32.AND P0, PT, R232, UR8, PT ;  /* 0x00000008e8007c0c */ /* 0x000fe2000bf03070 */
[----:B------:R2:W-:Y:S01]  /*6cd0*/  STS [R149+0x14000], R44 ;  /* 0x0140002c95007388 */ /* 0x0005e20000000800 */
[----:B------:R-:W3:Y:S01]  /*6ce0*/  MUFU.EX2 R240, R210 ;  /* 0x000000d200f07308 */ /* 0x000ee20000000800 */
[----:B------:R-:W-:Y:S02]  /*6cf0*/  F2FP.RELU.BF16.F32.PACK_AB R52, R193, R194 ;  /* 0x000000c2c134723e */ /* 0x000fe400000018ff */
[----:B------:R-:W-:Y:S02]  /*6d00*/  F2FP.RELU.BF16.F32.PACK_AB R48, R196, R195 ;  /* 0x000000c3c430723e */ /* 0x000fe400000018ff */
[----:B----4-:R-:W-:Y:S01]  /*6d10*/  F2FP.RELU.BF16.F32.PACK_AB R42, R247, R248 ;  /* 0x000000f8f72a723e */ /* 0x010fe200000018ff */
[----:B------:R-:W-:Y:S01]  /*6d20*/  STS [R157+0x14000], R52 ;  /* 0x014000349d007388 */ /* 0x000fe20000000800 */
[----:B------:R-:W-:Y:S03]  /*6d30*/  F2FP.RELU.BF16.F32.PACK_AB R40, R237, R238 ;  /* 0x000000eeed28723e */ /* 0x000fe600000018ff */
[----:B------:R-:W-:Y:S01]  /*6d40*/  MUFU.EX2 R219, R60 ;  /* 0x0000003c00db7308 */ /* 0x000fe20000000800 */
[----:B------:R-:W-:Y:S01]  /*6d50*/  F2FP.RELU.BF16.F32.PACK_AB R47, R207, R208 ;  /* 0x000000d0cf2f723e */ /* 0x000fe200000018ff */
[----:B------:R4:W-:Y:S01]  /*6d60*/  STS [R157+0x14400], R48 ;  /* 0x014400309d007388 */ /* 0x0009e20000000800 */
[----:B------:R-:W-:Y:S01]  /*6d70*/  LOP3.LUT R41, R41, 0xff, RZ, 0xc0, !PT ;  /* 0x000000ff29297812 */ /* 0x000fe200078ec0ff */
[----:B-1----:R-:W-:Y:S01]  /*6d80*/  @!P1 FADD.FTZ R212, -R212, -RZ ;  /* 0x800000ffd4d49221 */ /* 0x002fe20000010100 */
[----:B------:R-:W-:Y:S01]  /*6d90*/  LOP3.LUT R45, R45, 0xff, RZ, 0xc0, !PT ;  /* 0x000000ff2d2d7812 */ /* 0x000fe200078ec0ff */
[----:B------:R-:W-:Y:S01]  /*6da0*/  @!P0 FADD.FTZ R239, -R239, -RZ ;  /* 0x800000ffefef8221 */ /* 0x000fe20000010100 */
[----:B------:R-:W-:Y:S03]  /*6db0*/  ISETP.LE.U32.AND P1, PT, R41, UR8, PT ;  /* 0x0000000829007c0c */ /* 0x000fe6000bf23070 */
[----:B------:R-:W1:Y:S01]  /*6dc0*/  MUFU.EX2 R232, R54 ;  /* 0x0000003600e87308 */ /* 0x000e620000000800 */
[----:B------:R-:W-:Y:S01]  /*6dd0*/  ISETP.LE.U32.AND P0, PT, R45, UR8, PT ;  /* 0x000000082d007c0c */ /* 0x000fe2000bf03070 */
[----:B---3--:R-:W-:Y:S01]  /*6de0*/  @!P2 FADD.FTZ R240, -R240, -RZ ;  /* 0x800000fff0f0a221 */ /* 0x008fe20000010100 */
[----:B------:R-:W-:Y:S02]  /*6df0*/  SHF.R.U32.HI R43, RZ, 0x8, R43 ;  /* 0x00000008ff2b7819 */ /* 0x000fe4000001162b */
[----:B------:R-:W-:Y:S02]  /*6e00*/  F2FP.RELU.BF16.F32.PACK_AB R41, R202, R201 ;  /* 0x000000c9ca29723e */ /* 0x000fe400000018ff */
[----:B------:R-:W-:Y:S03]  /*6e10*/  F2FP.RELU.BF16.F32.PACK_AB R45, R204, R203 ;  /* 0x000000cbcc2d723e */ /* 0x000fe600000018ff */
[----:B------:R-:W3:Y:S01]  /*6e20*/  MUFU.EX2 R210, R62 ;  /* 0x0000003e00d27308 */ /* 0x000ee20000000800 */
[----:B------:R-:W-:Y:S01]  /*6e30*/  LOP3.LUT R43, R43, 0xffff, RZ, 0xc0, !PT ;  /* 0x0000ffff2b2b7812 */ /* 0x000fe200078ec0ff */
[----:B------:R3:W-:Y:S01]  /*6e40*/  STS [R156+0x12000], R41 ;  /* 0x012000299c007388 */ /* 0x0007e20000000800 */
[----:B------:R-:W-:Y:S01]  /*6e50*/  F2FP.RELU.BF16.F32.PACK_AB R46, R227, R228 ;  /* 0x000000e4e32e723e */ /* 0x000fe200000018ff */
[----:B------:R-:W-:Y:S01]  /*6e60*/  @!P1 FADD.FTZ R230, -R230, -RZ ;  /* 0x800000ffe6e69221 */ /* 0x000fe20000010100 */
[----:B------:R-:W-:Y:S01]  /*6e70*/  ISETP.LE.U32.AND P2, PT, R43, UR8, PT ;  /* 0x000000082b007c0c */ /* 0x000fe2000bf43070 */
[----:B------:R3:W-:Y:S01]  /*6e80*/  STS [R156+0x12400], R45 ;  /* 0x0124002d9c007388 */ /* 0x0007e20000000800 */
[----:B------:R-:W-:Y:S03]  /*6e90*/  F2FP.RELU.BF16.F32.PACK_AB R43, R206, R205 ;  /* 0x000000cdce2b723e */ /* 0x000fe600000018ff */
[----:B------:R-:W3:Y:S01]  /*6ea0*/  MUFU.EX2 R209, R63 ;  /* 0x0000003f00d17308 */ /* 0x000ee20000000800 */
[----:B--2---:R-:W-:Y:S01]  /*6eb0*/  F2FP.RELU.BF16.F32.PACK_AB R44, R217, R218 ;  /* 0x000000dad92c723e */ /* 0x004fe200000018ff */
[----:B------:R2:W-:Y:S01]  /*6ec0*/  STS [R163+0x12000], R42 ;  /* 0x0120002aa3007388 */ /* 0x0005e20000000800 */
[----:B----4-:R-:W-:Y:S01]  /*6ed0*/  F2FP.RELU.BF16.F32.PACK_AB R48, R245, R246 ;  /* 0x000000f6f530723e */ /* 0x010fe200000018ff */
[----:B-1----:R-:W-:Y:S01]  /*6ee0*/  @!P5 FADD.FTZ R232, -R232, -RZ ;  /* 0x800000ffe8e8d221 */ /* 0x002fe20000010100 */
[----:B------:R-:W-:Y:S01]  /*6ef0*/  F2FP.RELU.BF16.F32.PACK_AB R52, R235, R236 ;  /* 0x000000eceb34723e */ /* 0x000fe200000018ff */
[----:B------:R1:W-:Y:S01]  /*6f00*/  STS [R163+0x12400], R40 ;  /* 0x01240028a3007388 */ /* 0x0003e20000000800 */
[----:B------:R-:W-:Y:S03]  /*6f10*/  F2FP.RELU.BF16.F32.PACK_AB R51, R243, R244 ;  /* 0x000000f4f333723e */ /* 0x000fe600000018ff */
[----:B------:R-:W4:Y:S01]  /*6f20*/  MUFU.EX2 R220, R220 ;  /* 0x000000dc00dc7308 */ /* 0x000f220000000800 */
[----:B------:R-:W-:Y:S01]  /*6f30*/  ISETP.LE.U32.AND P5, PT, R211, UR8, PT ;  /* 0x00000008d3007c0c */ /* 0x000fe2000bfa3070 */
[----:B------:R1:W-:Y:S01]  /*6f40*/  STS [R156+0x14000], R43 ;  /* 0x0140002b9c007388 */ /* 0x0003e20000000800 */
[----:B------:R-:W-:Y:S01]  /*6f50*/  F2FP.RELU.BF16.F32.PACK_AB R49, R233, R234 ;  /* 0x000000eae931723e */ /* 0x000fe200000018ff */
[----:B---3--:R-:W-:Y:S01]  /*6f60*/  @!P0 FADD.FTZ R210, -R210, -RZ ;  /* 0x800000ffd2d28221 */ /* 0x008fe20000010100 */
[----:B------:R-:W-:Y:S01]  /*6f70*/  F2FP.RELU.BF16.F32.PACK_AB R50, R225, R226 ;  /* 0x000000e2e132723e */ /* 0x000fe200000018ff */
[----:B------:R-:W-:Y:S01]  /*6f80*/  STS [R156+0x14400], R47 ;  /* 0x0144002f9c007388 */ /* 0x000fe20000000800 */
[----:B------:R-:W-:Y:S03]  /*6f90*/  FSETP.GE.FTZ.AND P0, PT, R186, RZ, PT ;  /* 0x000000ffba00720b */ /* 0x000fe60003f16000 */
[----:B------:R-:W3:Y:S01]  /*6fa0*/  MUFU.EX2 R211, R59 ;  /* 0x0000003b00d37308 */ /* 0x000ee20000000800 */
[----:B------:R-:W-:Y:S01]  /*6fb0*/  @!P3 FADD.FTZ R209, -R209, -RZ ;  /* 0x800000ffd1d1b221 */ /* 0x000fe20000010100 */
[----:B------:R3:W-:Y:S01]  /*6fc0*/  STS [R163+0x14000], R46 ;  /* 0x0140002ea3007388 */ /* 0x0007e20000000800 */
[----:B------:R-:W-:Y:S02]  /*6fd0*/  F2FP.RELU.BF16.F32.PACK_AB R41, R240, R239 ;  /* 0x000000eff029723e */ /* 0x000fe400000018ff */
[----:B------:R-:W-:Y:S01]  /*6fe0*/  FSETP.GE.FTZ.AND P3, PT, R197, RZ, PT ;  /* 0x000000ffc500720b */ /* 0x000fe20003f76000 */
[----:B------:R-:W-:Y:S01]  /*6ff0*/  STS [R163+0x14400], R44 ;  /* 0x0144002ca3007388 */ /* 0x000fe20000000800 */
[----:B------:R-:W-:Y:S01]  /*7000*/  F2FP.RELU.BF16.F32.PACK_AB R45, R223, R224 ;  /* 0x000000e0df2d723e */ /* 0x000fe200000018ff */
[----:B------:R-:W-:Y:S01]  /*7010*/  @!P5 FADD.FTZ R219, -R219, -RZ ;  /* 0x800000ffdbdbd221 */ /* 0x000fe20000010100 */
[----:B----4-:R-:W-:Y:S01]  /*7020*/  @!P2 FADD.FTZ R220, -R220, -RZ ;  /* 0x800000ffdcdca221 */ /* 0x010fe20000010100 */
[----:B------:R-:W-:Y:S01]  /*7030*/  STS [R153+0x12000], R48 ;  /* 0x0120003099007388 */ /* 0x000fe20000000800 */
[----:B--2---:R-:W-:Y:S02]  /*7040*/  F2FP.RELU.BF16.F32.PACK_AB R42, R241, R242 ;  /* 0x000000f2f12a723e */ /* 0x004fe400000018ff */
[----:B------:R-:W-:Y:S01]  /*7050*/  F2FP.RELU.BF16.F32.PACK_AB R53, R209, R210 ;  /* 0x000000d2d135723e */ /* 0x000fe200000018ff */
[----:B------:R2:W-:Y:S01]  /*7060*/  STS [R153+0x12400], R52 ;  /* 0x0124003499007388 */ /* 0x0005e20000000800 */
[----:B-1----:R-:W-:Y:S01]  /*7070*/  F2FP.RELU.BF16.F32.PACK_AB R40, R231, R232 ;  /* 0x000000e8e728723e */ /* 0x002fe200000018ff */
[----:B---3--:R-:W-:Y:S02]  /*7080*/  @!P4 FADD.FTZ R211, -R211, -RZ ;  /* 0x800000ffd3d3c221 */ /* 0x008fe40000010100 */
[----:B------:R1:W-:Y:S01]  /*7090*/  STS [R160+0x12000], R51 ;  /* 0x01200033a0007388 */ /* 0x0003e20000000800 */
[----:B------:R-:W-:Y:S02]  /*70a0*/  F2FP.RELU.BF16.F32.PACK_AB R43, R213, R214 ;  /* 0x000000d6d52b723e */ /* 0x000fe400000018ff */
[----:B------:R-:W-:Y:S01]  /*70b0*/  F2FP.RELU.BF16.F32.PACK_AB R55, R220, R219 ;  /* 0x000000dbdc37723e */ /* 0x000fe200000018ff */
[----:B------:R3:W-:Y:S01]  /*70c0*/  STS [R160+0x12400], R49 ;  /* 0x01240031a0007388 */ /* 0x0007e20000000800 */
[----:B------:R-:W-:Y:S02]  /*70d0*/  F2FP.RELU.BF16.F32.PACK_AB R56, R211, R212 ;  /* 0x000000d4d338723e */ /* 0x000fe400000018ff */
[----:B------:R-:W-:Y:S01]  /*70e0*/  FSETP.GE.FTZ.AND P4, PT, R185, RZ, PT ;  /* 0x000000ffb900720b */ /* 0x000fe20003f96000 */
[----:B------:R-:W-:Y:S01]  /*70f0*/  STS [R153+0x14000], R50 ;  /* 0x0140003299007388 */ /* 0x000fe20000000800 */
[----:B------:R-:W-:Y:S02]  /*7100*/  F2FP.RELU.BF16.F32.PACK_AB R46, R215, R216 ;  /* 0x000000d8d72e723e */ /* 0x000fe400000018ff */
[----:B------:R-:W-:Y:S02]  /*7110*/  FSETP.GE.FTZ.AND P1, PT, R201, RZ, PT ;  /* 0x000000ffc900720b */ /* 0x000fe40003f36000 */
[----:B------:R-:W-:Y:S01]  /*7120*/  FSETP.GE.FTZ.AND P2, PT, R200, RZ, PT ;  /* 0x000000ffc800720b */ /* 0x000fe20003f56000 */
[----:B------:R-:W-:Y:S04]  /*7130*/  STS [R153+0x14400], R46 ;  /* 0x0144002e99007388 */ /* 0x000fe80000000800 */
[----:B------:R-:W-:Y:S01]  /*7140*/  STS [R160+0x14000], R45 ;  /* 0x0140002da0007388 */ /* 0x000fe20000000800 */
[----:B--2---:R-:W-:Y:S03]  /*7150*/  F2FP.RELU.BF16.F32.PACK_AB R52, R221, R222 ;  /* 0x000000dedd34723e */ /* 0x004fe600000018ff */
[----:B------:R-:W-:Y:S01]  /*7160*/  STS [R160+0x14400], R43 ;  /* 0x0144002ba0007388 */ /* 0x000fe20000000800 */
[----:B-1----:R-:W-:Y:S03]  /*7170*/  F2FP.RELU.BF16.F32.PACK_AB R51, R229, R230 ;  /* 0x000000e6e533723e */ /* 0x002fe600000018ff */
[----:B------:R-:W-:Y:S01]  /*7180*/  STS [R159+0x12000], R42 ;  /* 0x0120002a9f007388 */ /* 0x000fe20000000800 */
[----:B---3--:R-:W-:Y:S03]  /*7190*/  IMAD.U32 R49, RZ, RZ, UR4 ;  /* 0x00000004ff317e24 */ /* 0x008fe6000f8e00ff */
[----:B------:R-:W-:Y:S04]  /*71a0*/  STS [R159+0x12400], R40 ;  /* 0x012400289f007388 */ /* 0x000fe80000000800 */
[----:B------:R-:W-:Y:S01]  /*71b0*/  STS [R158+0x12000], R41 ;  /* 0x012000299e007388 */ /* 0x000fe20000000800 */
[----:B------:R-:W-:Y:S03]  /*71c0*/  IADD3 R54, R0, 0x4000, R49 ;  /* 0x0000400000367810 */ /* 0x000fe60007ffe031 */
[----:B------:R-:W-:Y:S04]  /*71d0*/  STS [R158+0x12400], R51 ;  /* 0x012400339e007388 */ /* 0x000fe80000000800 */
[----:B------:R1:W-:Y:S04]  /*71e0*/  STS [R159+0x14000], R52 ;  /* 0x014000349f007388 */ /* 0x0003e80000000800 */
[----:B------:R-:W-:Y:S04]  /*71f0*/  STS [R159+0x14400], R56 ;  /* 0x014400389f007388 */ /* 0x000fe80000000800 */
[----:B------:R-:W-:Y:S04]  /*7200*/  STS [R158+0x14000], R55 ;  /* 0x014000379e007388 */ /* 0x000fe80000000800 */
[----:B------:R-:W-:Y:S04]  /*7210*/  STS [R158+0x14400], R53 ;  /* 0x014400359e007388 */ /* 0x000fe80000000800 */
[----:B------:R-:W-:Y:S08]  /*7220*/  LDSM.16.M88.4 R64, [R0+UR4+0x4000] ;  /* 0x004000040040783b */ /* 0x000ff00008000200 */
[----:B------:R-:W2:Y:S01]  /*7230*/  LDSM.16.M88.4 R40, [R138+UR4+0x8000] ;  /* 0x008000048a28783b */ /* 0x000ea20008000200 */
[----:B-1----:R-:W-:Y:S07]  /*7240*/  IMAD.IADD R52, R54, 0x1, R137 ;  /* 0x0000000136347824 */ /* 0x002fee00078e0289 */
[----:B------:R-:W1:Y:S08]  /*7250*/  LDSM.16.M88.4 R60, [R0+UR4+0x5000] ;  /* 0x00500004003c783b */ /* 0x000e700008000200 */
[----:B------:R-:W3:Y:S08]  /*7260*/  LDSM.16.M88.4 R44, [R138+UR4+0x8400] ;  /* 0x008400048a2c783b */ /* 0x000ef00008000200 */
[----:B------:R-:W4:Y:S08]  /*7270*/  LDSM.16.M88.4 R48, [R138+UR4+0x8800] ;  /* 0x008800048a30783b */ /* 0x000f300008000200 */
[----:B------:R-:W4:Y:S01]  /*7280*/  LDSM.16.M88.4 R100, [R138+UR4+0x8c00] ;  /* 0x008c00048a64783b */ /* 0x000f220008000200 */
[-C--:B--2---:R-:W-:Y:S07]  /*7290*/  HMMA.16816.F32.BF16 R4, R64, R40.reuse, RZ ;  /* 0x000000284004723c */ /* 0x084fee00000418ff */
[----:B------:R-:W-:Y:S01]  /*72a0*/  LDSM.16.M88.4 R104, [R52] ;  /* 0x000000003468783b */ /* 0x000fe20000000200 */
[C---:B-1----:R-:W-:Y:S07]  /*72b0*/  HMMA.16816.F32.BF16 R8, R60.reuse, R40, RZ ;  /* 0x000000283c08723c */ /* 0x042fee00000418ff */
        /* <DEDUP_REMOVED lines=25> */
[C---:B------:R-:W-:Y:S06]  /*7450*/  HMMA.16816.F32.BF16 R24, R112.reuse, R116, R24 ;  /* 0x000000747018723c */ /* 0x040fec0000041818 */
[-C--:B------:R-:W-:Y:S06]  /*7460*/  HMMA.16816.F32.BF16 R28, R112, R118.reuse, R28 ;  /* 0x00000076701c723c */ /* 0x080fec000004181c */
[C---:B------:R-:W-:Y:S05]  /*7470*/  HMMA.16816.F32.BF16 R32, R104.reuse, R118, R32 ;  /* 0x000000766820723c */ /* 0x040fea0000041820 */
[----:B------:R-:W-:Y:S01]  /*7480*/  FADD.FTZ R252, -R173, R16 ;  /* 0x00000010adfc7221 */ /* 0x000fe20000010100 */
[-C--:B---3--:R-:W-:Y:S05]  /*7490*/  HMMA.16816.F32.BF16 R36, R104, R120.reuse, R36 ;  /* 0x000000786824723c */ /* 0x088fea0000041824 */
[-C--:B------:R-:W-:Y:S01]  /*74a0*/  FSEL R252, R252, R173.reuse, P3 ;  /* 0x000000adfcfc7208 */ /* 0x080fe20001800000 */
[C---:B------:R-:W-:Y:S04]  /*74b0*/  HMMA.16816.F32.BF16 R40, R112.reuse, R120, R40 ;  /* 0x000000787028723c */ /* 0x040fe80000041828 */
[----:B------:R-:W-:Y:S01]  /*74c0*/  FSETP.GE.FTZ.AND P3, PT, R248, RZ, PT ;  /* 0x000000fff800720b */ /* 0x000fe20003f76000 */
[----:B------:R-:W-:Y:S01]  /*74d0*/  FMUL.FTZ R197, R197, R252 ;  /* 0x000000fcc5c57220 */ /* 0x000fe20000410000 */
[-C--:B------:R-:W-:Y:S05]  /*74e0*/  HMMA.16816.F32.BF16 R44, R112, R122.reuse, R44 ;  /* 0x0000007a702c723c */ /* 0x080fea000004182c */
[----:B------:R-:W-:Y:S01]  /*74f0*/  FADD.FTZ R249, -R173, R17 ;  /* 0x00000011adf97221 */ /* 0x000fe20000010100 */
[C---:B------:R-:W-:Y:S05]  /*7500*/  HMMA.16816.F32.BF16 R48, R104.reuse, R122, R48 ;  /* 0x0000007a6830723c */ /* 0x040fea0000041830 */
[----:B------:R-:W-:Y:S01]  /*7510*/  FSEL R249, R249, R173, P2 ;  /* 0x000000adf9f97208 */ /* 0x000fe20001000000 */
[-C--:B------:R-:W-:Y:S03]  /*7520*/  HMMA.16816.F32.BF16 R52, R104, R124.reuse, R52 ;  /* 0x0000007c6834723c */ /* 0x080fe60000041834 */
[----:B------:R-:W-:Y:S02]  /*7530*/  FSETP.GE.FTZ.AND P2, PT, R247, RZ, PT ;  /* 0x000000fff700720b */ /* 0x000fe40003f56000 */
[C---:B------:R-:W-:Y:S01]  /*7540*/  FADD.FTZ R252, -R173.reuse, R37 ;  /* 0x00000025adfc7221 */ /* 0x040fe20000010100 */
[C---:B------:R-:W-:Y:S05]  /*7550*/  HMMA.16816.F32.BF16 R56, R112.reuse, R124, R56 ;  /* 0x0000007c7038723c */ /* 0x040fea0000041838 */
[----:B------:R-:W-:Y:S01]  /*7560*/  FMUL.FTZ R200, R200, R249 ;  /* 0x000000f9c8c87220 */ /* 0x000fe20000410000 */
[-C--:B------:R-:W-:Y:S05]  /*7570*/  HMMA.16816.F32.BF16 R60, R112, R126.reuse, R60 ;  /* 0x0000007e703c723c */ /* 0x080fea000004183c */
[-C--:B------:R-:W-:Y:S01]  /*7580*/  FSEL R125, R250, R173.reuse, P0 ;  /* 0x000000adfa7d7208 */ /* 0x080fe20000000000 */
[C---:B------:R-:W-:Y:S01]  /*7590*/  FADD.FTZ R124, -R173.reuse, R5 ;  /* 0x00000005ad7c7221 */ /* 0x040fe20000010100 */
[----:B------:R-:W-:Y:S01]  /*75a0*/  FSETP.GE.FTZ.AND P0, PT, R202, RZ, PT ;  /* 0x000000ffca00720b */ /* 0x000fe20003f16000 */
[----:B------:R-:W-:Y:S04]  /*75b0*/  HMMA.16816.F32.BF16 R64, R104, R126, R64 ;  /* 0x0000007e6840723c */ /* 0x000fe80000041840 */
[----:B------:R-:W-:Y:S01]  /*75c0*/  FSEL R124, R124, R173, P4 ;  /* 0x000000ad7c7c7208 */ /* 0x000fe20002000000 */
[----:B------:R-:W-:Y:S01]  /*75d0*/  FMUL.FTZ R125, R186, R125 ;  /* 0x0000007dba7d7220 */ /* 0x000fe20000410000 */
[----:B------:R-:W-:Y:S01]  /*75e0*/  FSETP.GE.FTZ.AND P4, PT, R244, RZ, PT ;  /* 0x000000fff400720b */ /* 0x000fe20003f96000 */
[C---:B------:R-:W-:Y:S01]  /*75f0*/  FADD.FTZ R186, -R173.reuse, R20 ;  /* 0x00000014adba7221 */ /* 0x040fe20000010100 */
[----:B------:R-:W-:Y:S03]  /*7600*/  F2FP.BF16.F32.PACK_AB R200, R200, R197 ;  /* 0x000000c5c8c8723e */ /* 0x000fe600000010ff */
[----:B------:R-:W-:Y:S01]  /*7610*/  FADD.FTZ R250, -R173, R21 ;  /* 0x00000015adfa7221 */ /* 0x000fe20000010100 */
[-C--:B------:R-:W-:Y:S01]  /*7620*/  FSEL R186, R186, R173.reuse, P1 ;  /* 0x000000adbaba7208 */ /* 0x080fe20000800000 */
[----:B------:R-:W-:Y:S01]  /*7630*/  FMUL.FTZ R124, R185, R124 ;  /* 0x0000007cb97c7220 */ /* 0x000fe20000410000 */
[----:B------:R-:W-:Y:S01]  /*7640*/  FSETP.GE.FTZ.AND P1, PT, R246, RZ, PT ;  /* 0x000000fff600720b */ /* 0x000fe20003f36000 */
[----:B------:R-:W-:Y:S01]  /*7650*/  FADD.FTZ R126, -R173, R32 ;  /* 0x00000020ad7e7221 */ /* 0x000fe20000010100 */
[----:B------:R-:W-:Y:S01]  /*7660*/  FSEL R185, R250, R173, P0 ;  /* 0x000000adfab97208 */ /* 0x000fe20000000000 */
[----:B------:R-:W-:Y:S01]  /*7670*/  FMUL.FTZ R186, R201, R186 ;  /* 0x000000bac9ba7220 */ /* 0x000fe20000410000 */
[----:B------:R-:W-:Y:S01]  /*7680*/  FSETP.GE.FTZ.AND P0, PT, R245, RZ, PT ;  /* 0x000000fff500720b */ /* 0x000fe20003f16000 */
[C---:B------:R-:W-:Y:S01]  /*7690*/  FADD.FTZ R250, -R173.reuse, R36 ;  /* 0x00000024adfa7221 */ /* 0x040fe20000010100 */
[----:B------:R-:W-:Y:S01]  /*76a0*/  F2FP.BF16.F32.PACK_AB R124, R124, R125 ;  /* 0x0000007d7c7c723e */ /* 0x000fe200000010ff */
[----:B------:R-:W-:Y:S01]  /*76b0*/  FMUL.FTZ R185, R202, R185 ;  /* 0x000000b9cab97220 */ /* 0x000fe20000410000 */
[-C--:B------:R-:W-:Y:S01]  /*76c0*/  FSEL R252, R252, R173.reuse, P0 ;  /* 0x000000adfcfc7208 */ /* 0x080fe20000000000 */
[C---:B------:R-:W-:Y:S01]  /*76d0*/  FADD.FTZ R202, -R173.reuse, R33 ;  /* 0x00000021adca7221 */ /* 0x040fe20000010100 */
[----:B------:R-:W-:Y:S01]  /*76e0*/  FSETP.GE.FTZ.AND P0, PT, R240, RZ, PT ;  /* 0x000000fff000720b */ /* 0x000fe20003f16000 */
[----:B------:R-:W-:Y:S01]  /*76f0*/  FADD.FTZ R48, -R173, R48 ;  /* 0x00000030ad307221 */ /* 0x000fe20000010100 */
[----:B------:R-:W-:Y:S01]  /*7700*/  F2FP.BF16.F32.PACK_AB R185, R185, R186 ;  /* 0x000000bab9b9723e */ /* 0x000fe200000010ff */
[C---:B------:R-:W-:Y:S01]  /*7710*/  FADD.FTZ R186, -R173.reuse, R53 ;  /* 0x00000035adba7221 */ /* 0x040fe20000010100 */
[-C--:B------:R-:W-:Y:S01]  /*7720*/  FSEL R127, R250, R173.reuse, P1 ;  /* 0x000000adfa7f7208 */ /* 0x080fe20000800000 */
[----:B------:R-:W-:Y:S01]  /*7730*/  FADD.FTZ R52, -R173, R52 ;  /* 0x00000034ad347221 */ /* 0x000fe20000010100 */
[----:B------:R-:W-:Y:S01]  /*7740*/  FSETP.GE.FTZ.AND P1, PT, R241, RZ, PT ;  /* 0x000000fff100720b */ /* 0x000fe20003f36000 */
[C---:B------:R-:W-:Y:S01]  /*7750*/  FADD.FTZ R64, -R173.reuse, R64 ;  /* 0x00000040ad407221 */ /* 0x040fe20000010100 */
        /* <DEDUP_REMOVED lines=65> */
.L_x_1092:
[----:B------:R-:W-:Y:S01]  /*7b70*/  FSETP.GE.FTZ.AND P1, PT, R203, RZ, PT ;  /* 0x000000ffcb00720b */ /* 0x000fe20003f36000 */
[----:B------:R-:W-:Y:S01]  /*7b80*/  FADD.FTZ R7, -R184, R22 ;  /* 0x00000016b8077221 */ /* 0x000fe20000010100 */
[----:B------:R-:W-:Y:S01]  /*7b90*/  FSETP.GE.FTZ.AND P3, PT, R198, RZ, PT ;  /* 0x000000ffc600720b */ /* 0x000fe20003f76000 */
[C---:B---3--:R-:W-:Y:S01]  /*7ba0*/  FADD.FTZ R5, -R184.reuse, R18 ;  /* 0x00000012b8057221 */ /* 0x048fe20000010100 */
[----:B------:R-:W-:Y:S01]  /*7bb0*/  FSETP.GE.FTZ.AND P2, PT, R199, RZ, PT ;  /* 0x000000ffc700720b */ /* 0x000fe20003f56000 */
[C---:B------:R-:W-:Y:S01]  /*7bc0*/  FADD.FTZ R19, -R184.reuse, R19 ;  /* 0x00000013b8137221 */ /* 0x040fe20000010100 */
[-C--:B------:R-:W-:Y:S01]  /*7bd0*/  FSEL R6, R7, R184.reuse, P1 ;  /* 0x000000b807067208 */ /* 0x080fe20000800000 */
[----:B------:R-:W-:Y:S01]  /*7be0*/  STS [R149+0xa000], R124 ;  /* 0x00a0007c95007388 */ /* 0x000fe20000000800 */
[-C--:B------:R-:W-:Y:S01]  /*7bf0*/  FSEL R5, R5, R184.reuse, P3 ;  /* 0x000000b805057208 */ /* 0x080fe20001800000 */
[C---:B------:R-:W-:Y:S01]  /*7c00*/  FADD.FTZ R7, -R184.reuse, R34 ;  /* 0x00000022b8077221 */ /* 0x040fe20000010100 */
[----:B------:R-:W-:Y:S01]  /*7c10*/  FSEL R4, R19, R184, P2 ;  /* 0x000000b813047208 */ /* 0x000fe20001000000 */
[C---:B------:R-:W-:Y:S01]  /*7c20*/  FADD.FTZ R35, -R184.reuse, R35 ;  /* 0x00000023b8237221 */ /* 0x040fe20000010100 */
[----:B------:R-:W-:Y:S01]  /*7c30*/  FSETP.GE.FTZ.AND P3, PT, R237, RZ, PT ;  /* 0x000000ffed00720b */ /* 0x000fe20003f76000 */
[----:B------:R-:W-:Y:S01]  /*7c40*/  FADD.FTZ R23, -R184, R23 ;  /* 0x00000017b8177221 */ /* 0x000fe20000010100 */
[----:B------:R-:W-:Y:S01]  /*7c50*/  FSETP.GE.FTZ.AND P1, PT, R238, RZ, PT ;  /* 0x000000ffee00720b */ /* 0x000fe20003f36000 */
[----:B------:R-:W-:Y:S01]  /*7c60*/  FMUL.FTZ R53, R188, R53 ;  /* 0x00000035bc357220 */ /* 0x000fe20000410000 */
[----:B------:R-:W-:Y:S01]  /*7c70*/  FSETP.GE.FTZ.AND P2, PT, R204, RZ, PT ;  /* 0x000000ffcc00720b */ /* 0x000fe20003f56000 */
[----:B------:R-:W-:Y:S01]  /*7c80*/  FMUL.FTZ R48, R187, R48 ;  /* 0x00000030bb307220 */ /* 0x000fe20000410000 */
[-C--:B------:R-:W-:Y:S01]  /*7c90*/  FSEL R16, R35, R184.reuse, P3 ;  /* 0x000000b823107208 */ /* 0x080fe20001800000 */
[----:B------:R-:W-:Y:S01]  /*7ca0*/  FMUL.FTZ R5, R198, R5 ;  /* 0x00000005c6057220 */ /* 0x000fe20000410000 */
[----:B------:R-:W-:Y:S01]  /*7cb0*/  FSEL R7, R7, R184, P1 ;  /* 0x000000b807077208 */ /* 0x000fe20000800000 */
[----:B------:R-:W-:Y:S01]  /*7cc0*/  FMUL.FTZ R4, R199, R4 ;  /* 0x00000004c7047220 */ /* 0x000fe20000410000 */
[----:B------:R-:W-:Y:S01]  /*7cd0*/  FSEL R23, R23, R184, P2 ;  /* 0x000000b817177208 */ /* 0x000fe20001000000 */
[----:B------:R-:W-:Y:S01]  /*7ce0*/  FADD.FTZ R39, -R184, R39 ;  /* 0x00000027b8277221 */ /* 0x000fe20000010100 */
[----:B------:R-:W-:Y:S01]  /*7cf0*/  FSETP.GE.FTZ.AND P1, PT, R235, RZ, PT ;  /* 0x000000ffeb00720b */ /* 0x000fe20003f36000 */
[----:B------:R-:W-:Y:S01]  /*7d00*/  FMUL.FTZ R7, R238, R7 ;  /* 0x00000007ee077220 */ /* 0x000fe20000410000 */
[----:B------:R-:W-:Y:S01]  /*7d10*/  F2FP.BF16.F32.PACK_AB R48, R48, R53 ;  /* 0x000000353030723e */ /* 0x000fe200000010ff */
[----:B------:R-:W-:Y:S01]  /*7d20*/  FMUL.FTZ R16, R237, R16 ;  /* 0x00000010ed107220 */ /* 0x000fe20000410000 */
[----:B------:R-:W-:Y:S01]  /*7d30*/  F2FP.BF16.F32.PACK_AB R4, R4, R5 ;  /* 0x000000050404723e */ /* 0x000fe200000010ff */
[----:B------:R-:W-:Y:S01]  /*7d40*/  FMUL.FTZ R6, R203, R6 ;  /* 0x00000006cb067220 */ /* 0x000fe20000410000 */
[----:B------:R-:W-:Y:S01]  /*7d50*/  FMUL.FTZ R23, R204, R23 ;  /* 0x00000017cc177220 */ /* 0x000fe20000410000 */
[----:B------:R-:W-:Y:S01]  /*7d60*/  STS [R149+0xa400], R48 ;  /* 0x00a4003095007388 */ /* 0x000fe20000000800 */
[C---:B------:R-:W-:Y:S01]  /*7d70*/  FADD.FTZ R5, -R184.reuse, R50 ;  /* 0x00000032b8057221 */ /* 0x040fe20000010100 */
[----:B------:R-:W-:Y:S01]  /*7d80*/  FADD.FTZ R51, -R184, R51 ;  /* 0x00000033b8337221 */ /* 0x000fe20000010100 */
[----:B------:R-:W-:Y:S01]  /*7d90*/  FSEL R18, R39, R184, P1 ;  /* 0x000000b827127208 */ /* 0x000fe20000800000 */
[----:B------:R1:W-:Y:S01]  /*7da0*/  STS [R157+0xa400], R4 ;  /* 0x00a400049d007388 */ /* 0x0003e20000000800 */
[----:B------:R-:W-:Y:S01]  /*7db0*/  FSETP.GE.FTZ.AND P6, PT, R234, RZ, PT ;  /* 0x000000ffea00720b */ /* 0x000fe20003fd6000 */
[C---:B------:R-:W-:Y:S01]  /*7dc0*/  FADD.FTZ R17, -R184.reuse, R38 ;  /* 0x00000026b8117221 */ /* 0x040fe20000010100 */
[----:B------:R-:W-:Y:S01]  /*7dd0*/  FSETP.GE.FTZ.AND P5, PT, R233, RZ, PT ;  /* 0x000000ffe900720b */ /* 0x000fe20003fb6000 */
[----:B------:R-:W-:Y:S01]  /*7de0*/  STS [R157+0xa000], R200 ;  /* 0x00a000c89d007388 */ /* 0x000fe20000000800 */
[----:B------:R-:W-:Y:S01]  /*7df0*/  FSETP.GE.FTZ.AND P1, PT, R229, RZ, PT ;  /* 0x000000ffe500720b */ /* 0x000fe20003f36000 */
[----:B------:R-:W-:Y:S01]  /*7e00*/  FADD.FTZ R55, -R184, R55 ;  /* 0x00000037b8377221 */ /* 0x000fe20000010100 */
[----:B------:R-:W-:Y:S01]  /*7e10*/  F2FP.BF16.F32.PACK_AB R16, R16, R7 ;  /* 0x000000071010723e */ /* 0x000fe200000010ff */
[C---:B------:R-:W-:Y:S01]  /*7e20*/  FADD.FTZ R7, -R184.reuse, R54 ;  /* 0x00000036b8077221 */ /* 0x040fe20000010100 */
[----:B------:R-:W-:Y:S01]  /*7e30*/  F2FP.BF16.F32.PACK_AB R23, R23, R6 ;  /* 0x000000061717723e */ /* 0x000fe200000010ff */
        /* <DEDUP_REMOVED lines=16> */
[----:B-1----:R-:W-:Y:S01]  /*7f40*/  FADD.FTZ R4, -R183, R29 ;  /* 0x0000001db7047221 */ /* 0x002fe20000010100 */
[----:B------:R-:W-:Y:S01]  /*7f50*/  FSETP.GE.FTZ.AND P2, PT, R230, RZ, PT ;  /* 0x000000ffe600720b */ /* 0x000fe20003f56000 */
[----:B------:R-:W-:Y:S01]  /*7f60*/  FMUL.FTZ R7, R232, R7 ;  /* 0x00000007e8077220 */ /* 0x000fe20000410000 */
[----:B------:R-:W-:Y:S01]  /*7f70*/  F2FP.BF16.F32.PACK_AB R5, R6, R5 ;  /* 0x000000050605723e */ /* 0x000fe200000010ff */
[----:B------:R-:W-:Y:S01]  /*7f80*/  FMUL.FTZ R20, R231, R20 ;  /* 0x00000014e7147220 */ /* 0x000fe20000410000 */
[----:B------:R-:W-:Y:S01]  /*7f90*/  FSEL R19, R19, R184, P2 ;  /* 0x000000b813137208 */ /* 0x000fe20001000000 */
[----:B------:R-:W-:Y:S01]  /*7fa0*/  @P1 FADD.FTZ R184, -R184, R67 ;  /* 0x00000043b8b81221 */ /* 0x000fe20000010100 */
[----:B------:R-:W-:Y:S01]  /*7fb0*/  FSETP.GE.FTZ.AND P1, PT, R190, RZ, PT ;  /* 0x000000ffbe00720b */ /* 0x000fe20003f36000 */
[----:B------:R-:W-:Y:S01]  /*7fc0*/  FADD.FTZ R6, -R183, R9 ;  /* 0x00000009b7067221 */ /* 0x000fe20000010100 */
[----:B------:R-:W-:Y:S01]  /*7fd0*/  FSETP.GE.FTZ.AND P3, PT, R189, RZ, PT ;  /* 0x000000ffbd00720b */ /* 0x000fe20003f76000 */
[----:B------:R-:W-:Y:S01]  /*7fe0*/  FMUL.FTZ R19, R230, R19 ;  /* 0x00000013e6137220 */ /* 0x000fe20000410000 */
[----:B------:R-:W-:Y:S01]  /*7ff0*/  F2FP.BF16.F32.PACK_AB R20, R20, R7 ;  /* 0x000000071414723e */ /* 0x000fe200000010ff */
        /* <DEDUP_REMOVED lines=20> */
[----:B------:R-:W-:Y:S01]  /*8140*/  FADD.FTZ R31, -R182, R31 ;  /* 0x0000001fb61f7221 */ /* 0x000fe20000010100 */
[----:B------:R-:W-:Y:S01]  /*8150*/  FSEL R7, R12, R183, P5 ;  /* 0x000000b70c077208 */ /* 0x000fe20002800000 */
[----:B------:R1:W-:Y:S01]  /*8160*/  STS [R149+0xc000], R6 ;  /* 0x00c0000695007388 */ /* 0x0003e20000000800 */
[----:B------:R-:W-:Y:S01]  /*8170*/  FSETP.GE.FTZ.AND P4, PT, R228, RZ, PT ;  /* 0x000000ffe400720b */ /* 0x000fe20003f96000 */
[----:B------:R-:W-:Y:S01]  /*8180*/  FADD.FTZ R12, -R183, R41 ;  /* 0x00000029b70c7221 */ /* 0x000fe20000010100 */
[----:B------:R-:W-:Y:S01]  /*8190*/  FSETP.GE.FTZ.AND P3, PT, R227, RZ, PT ;  /* 0x000000ffe300720b */ /* 0x000fe20003f76000 */
[----:B------:R-:W-:Y:S01]  /*81a0*/  FMUL.FTZ R24, R205, R24 ;  /* 0x00000018cd187220 */ /* 0x000fe20000410000 */
        /* <DEDUP_REMOVED lines=10> */
[-C--:B------:R-:W-:Y:S01]  /*8250*/  FSEL R12, R12, R183.reuse, P1 ;  /* 0x000000b70c0c7208 */ /* 0x080fe20000800000 */
[----:B------:R-:W-:Y:S01]  /*8260*/  FMUL.FTZ R4, R227, R4 ;  /* 0x00000004e3047220 */ /* 0x000fe20000410000 */
[----:B------:R-:W-:Y:S01]  /*8270*/  FSETP.GE.FTZ.AND P1, PT, R220, RZ, PT ;  /* 0x000000ffdc00720b */ /* 0x000fe20003f36000 */
[----:B------:R-:W-:Y:S01]  /*8280*/  FADD.FTZ R60, -R183, R60 ;  /* 0x0000003cb73c7221 */ /* 0x000fe20000010100 */
[----:B------:R-:W-:Y:S01]  /*8290*/  FSEL R13, R40, R183, P2 ;  /* 0x000000b7280d7208 */ /* 0x000fe20001000000 */
[----:B------:R-:W-:Y:S01]  /*82a0*/  FMUL.FTZ R12, R225, R12 ;  /* 0x0000000ce10c7220 */ /* 0x000fe20000410000 */
[----:B------:R-:W-:Y:S01]  /*82b0*/  F2FP.BF16.F32.PACK_AB R7, R7, R24 ;  /* 0x000000180707723e */ /* 0x000fe200000010ff */
[----:B------:R-:W-:Y:S01]  /*82c0*/  FADD.FTZ R24, -R183, R57 ;  /* 0x00000039b7187221 */ /* 0x000fe20000010100 */
[----:B------:R-:W-:Y:S01]  /*82d0*/  FSETP.GE.FTZ.AND P4, PT, R222, RZ, PT ;  /* 0x000000ffde00720b */ /* 0x000fe20003f96000 */
[----:B------:R-:W-:Y:S01]  /*82e0*/  FMUL.FTZ R13, R226, R13 ;  /* 0x0000000de20d7220 */ /* 0x000fe20000410000 */
[----:B------:R-:W-:Y:S01]  /*82f0*/  FSETP.GE.FTZ.AND P3, PT, R221, RZ, PT ;  /* 0x000000ffdd00720b */ /* 0x000fe20003f76000 */
[----:B------:R-:W-:Y:S01]  /*8300*/  FADD.FTZ R11, -R182, R11 ;  /* 0x0000000bb60b7221 */ /* 0x000fe20000010100 */
[----:B------:R-:W-:Y:S01]  /*8310*/  F2FP.BF16.F32.PACK_AB R21, R184, R19 ;  /* 0x00000013b815723e */ /* 0x000fe200000010ff */
[----:B------:R-:W-:Y:S01]  /*8320*/  FADD.FTZ R15, -R182, R15 ;  /* 0x0000000fb60f7221 */ /* 0x000fe20000010100 */
[----:B------:R-:W-:Y:S01]  /*8330*/  F2FP.BF16.F32.PACK_AB R4, R4, R9 ;  /* 0x000000090404723e */ /* 0x000fe200000010ff */
[----:B------:R-:W-:Y:S01]  /*8340*/  FADD.FTZ R9, -R182, R10 ;  /* 0x0000000ab6097221 */ /* 0x000fe20000010100 */
[----:B------:R-:W-:Y:S01]  /*8350*/  FSETP.GE.FTZ.AND P6, PT, R224, RZ, PT ;  /* 0x000000ffe000720b */ /* 0x000fe20003fd6000 */
[C---:B------:R-:W-:Y:S01]  /*8360*/  FADD.FTZ R43, -R182.reuse, R43 ;  /* 0x0000002bb62b7221 */ /* 0x040fe20000010100 */
[----:B------:R-:W-:Y:S01]  /*8370*/  FSETP.GE.FTZ.AND P5, PT, R223, RZ, PT ;  /* 0x000000ffdf00720b */ /* 0x000fe20003fb6000 */
[C---:B------:R-:W-:Y:S01]  /*8380*/  FADD.FTZ R47, -R182.reuse, R47 ;  /* 0x0000002fb62f7221 */ /* 0x040fe20000010100 */
[----:B------:R-:W-:Y:S01]  /*8390*/  FSETP.GE.FTZ.AND P2, PT, R219, RZ, PT ;  /* 0x000000ffdb00720b */ /* 0x000fe20003f56000 */
[----:B------:R-:W-:Y:S01]  /*83a0*/  FADD.FTZ R59, -R182, R59 ;  /* 0x0000003bb63b7221 */ /* 0x000fe20000010100 */
[-C--:B------:R-:W-:Y:S01]  /*83b0*/  FSEL R19, R56, R183.reuse, P4 ;  /* 0x000000b738137208 */ /* 0x080fe20002000000 */
[----:B------:R-:W-:Y:S01]  /*83c0*/  FADD.FTZ R25, -R182, R62 ;  /* 0x0000003eb6197221 */ /* 0x000fe20000010100 */
[----:B------:R-:W-:Y:S02]  /*83d0*/  FSEL R24, R24, R183, P3 ;  /* 0x000000b718187208 */ /* 0x000fe40001800000 */
[----:B------:R-:W-:Y:S01]  /*83e0*/  FSETP.GE.FTZ.AND P4, PT, R192, RZ, PT ;  /* 0x000000ffc000720b */ /* 0x000fe20003f96000 */
[----:B------:R-:W-:Y:S01]  /*83f0*/  FMUL.FTZ R19, R222, R19 ;  /* 0x00000013de137220 */ /* 0x000fe20000410000 */
[----:B------:R-:W-:Y:S01]  /*8400*/  FSETP.GE.FTZ.AND P3, PT, R191, RZ, PT ;  /* 0x000000ffbf00720b */ /* 0x000fe20003f76000 */
[----:B------:R-:W-:Y:S01]  /*8410*/  FMUL.FTZ R24, R221, R24 ;  /* 0x00000018dd187220 */ /* 0x000fe20000410000 */
[----:B------:R-:W-:Y:S02]  /*8420*/  F2FP.BF16.F32.PACK_AB R18, R18, R17 ;  /* 0x000000111212723e */ /* 0x000fe400000010ff */
[----:B------:R-:W-:Y:S01]  /*8430*/  F2FP.BF16.F32.PACK_AB R12, R12, R13 ;  /* 0x0000000d0c0c723e */ /* 0x000fe200000010ff */
[----:B------:R-:W-:Y:S01]  /*8440*/  FADD.FTZ R13, -R182, R14 ;  /* 0x0000000eb60d7221 */ /* 0x000fe20000010100 */
[-C--:B------:R-:W-:Y:S02]  /*8450*/  FSEL R17, R44, R183.reuse, P6 ;  /* 0x000000b72c117208 */ /* 0x080fe40003000000 */
[-C--:B------:R-:W-:Y:S02]  /*8460*/  FSEL R22, R22, R183.reuse, P5 ;  /* 0x000000b716167208 */ /* 0x080fe40002800000 */
[----:B------:R-:W-:Y:S01]  /*8470*/  FSEL R60, R60, R183, P2 ;  /* 0x000000b73c3c7208 */ /* 0x000fe20001000000 */
[----:B------:R-:W-:Y:S01]  /*8480*/  @P1 FADD.FTZ R183, -R183, R61 ;  /* 0x0000003db7b71221 */ /* 0x000fe20000010100 */
[----:B------:R-:W-:Y:S01]  /*8490*/  FSETP.GE.FTZ.AND P1, PT, R196, RZ, PT ;  /* 0x000000ffc400720b */ /* 0x000fe20003f36000 */
[----:B------:R-:W-:Y:S01]  /*84a0*/  FMUL.FTZ R17, R224, R17 ;  /* 0x00000011e0117220 */ /* 0x000fe20000410000 */
[----:B------:R-:W-:Y:S01]  /*84b0*/  FSEL R9, R9, R182, P4 ;  /* 0x000000b609097208 */ /* 0x000fe20002000000 */
[----:B------:R-:W-:Y:S01]  /*84c0*/  FMUL.FTZ R22, R223, R22 ;  /* 0x00000016df167220 */ /* 0x000fe20000410000 */
[-C--:B------:R-:W-:Y:S01]  /*84d0*/  FSEL R10, R11, R182.reuse, P3 ;  /* 0x000000b60b0a7208 */ /* 0x080fe20001800000 */
[----:B------:R-:W-:Y:S01]  /*84e0*/  FADD.FTZ R11, -R182, R26 ;  /* 0x0000001ab60b7221 */ /* 0x000fe20000010100 */
        /* <DEDUP_REMOVED lines=10> */
[----:B------:R-:W-:Y:S01]  /*8590*/  FSETP.GE.FTZ.AND P2, PT, R208, RZ, PT ;  /* 0x000000ffd000720b */ /* 0x000fe20003f56000 */
[----:B------:R-:W-:Y:S01]  /*85a0*/  FADD.FTZ R9, -R182, R30 ;  /* 0x0000001eb6097221 */ /* 0x000fe20000010100 */
[----:B-1----:R-:W-:Y:S01]  /*85b0*/  FSEL R6, R27, R182, P1 ;  /* 0x000000b61b067208 */ /* 0x002fe20000800000 */
[----:B------:R-:W-:Y:S01]  /*85c0*/  STS [R149+0xc400], R10 ;  /* 0x00c4000a95007388 */ /* 0x000fe20000000800 */
[----:B------:R-:W-:Y:S01]  /*85d0*/  F2FP.BF16.F32.PACK_AB R14, R15, R14 ;  /* 0x0000000e0f0e723e */ /* 0x000fe200000010ff */
[----:B------:R-:W-:Y:S01]  /*85e0*/  FMUL.FTZ R60, R219, R60 ;  /* 0x0000003cdb3c7220 */ /* 0x000fe20000410000 */
        /* <DEDUP_REMOVED lines=10> */
[----:B------:R-:W-:Y:S01]  /*8690*/  FSEL R9, R9, R182, P2 ;  /* 0x000000b609097208 */ /* 0x000fe20001000000 */
[----:B------:R-:W-:Y:S01]  /*86a0*/  FMUL.FTZ R183, R220, R183 ;  /* 0x000000b7dcb77220 */ /* 0x000fe20000410000 */
[----:B------:R-:W-:Y:S01]  /*86b0*/  F2FP.BF16.F32.PACK_AB R11, R6, R11 ;  /* 0x0000000b060b723e */ /* 0x000fe200000010ff */
[----:B------:R-:W-:Y:S01]  /*86c0*/  STS [R156+0xa400], R23 ;  /* 0x00a400179c007388 */ /* 0x000fe20000000800 */
[----:B------:R-:W-:Y:S01]  /*86d0*/  FMUL.FTZ R22, R217, R22 ;  /* 0x00000016d9167220 */ /* 0x000fe20000410000 */
[----:B------:R-:W-:Y:S01]  /*86e0*/  FMUL.FTZ R9, R218, R9 ;  /* 0x00000009da097220 */ /* 0x000fe20000410000 */
[----:B------:R-:W-:Y:S01]  /*86f0*/  F2FP.BF16.F32.PACK_AB R24, R24, R19 ;  /* 0x000000131818723e */ /* 0x000fe200000010ff */
[----:B------:R-:W-:Y:S01]  /*8700*/  STS [R163+0xa000], R202 ;  /* 0x00a000caa3007388 */ /* 0x000fe20000000800 */
[----:B------:R-:W-:Y:S01]  /*8710*/  LEA R52, R139, UR4, 0x1 ;  /* 0x000000048b347c11 */ /* 0x000fe2000f8e08ff */
        /* <DEDUP_REMOVED lines=29> */
[----:B------:R-:W-:Y:S01]  /*88f0*/  FSETP.GE.FTZ.AND P2, PT, R210, RZ, PT ;  /* 0x000000ffd200720b */ /* 0x000fe20003f56000 */
[----:B------:R-:W-:Y:S01]  /*8900*/  STS [R160+0xa400], R5 ;  /* 0x00a40005a0007388 */ /* 0x000fe20000000800 */
[-C--:B------:R-:W-:Y:S01]  /*8910*/  FSEL R28, R59, R182.reuse, P3 ;  /* 0x000000b63b1c7208 */ /* 0x080fe20001800000 */
[----:B------:R-:W-:Y:S01]  /*8920*/  FMUL.FTZ R19, R212, R19 ;  /* 0x00000013d4137220 */ /* 0x000fe20000410000 */
[----:B------:R-:W-:Y:S01]  /*8930*/  FSEL R25, R25, R182, P2 ;  /* 0x000000b619197208 */ /* 0x000fe20001000000 */
[----:B------:R-:W-:Y:S01]  /*8940*/  STS [R153+0xc000], R12 ;  /* 0x00c0000c99007388 */ /* 0x000fe20000000800 */
[----:B------:R-:W-:Y:S01]  /*8950*/  @P1 FADD.FTZ R182, -R182, R63 ;  /* 0x0000003fb6b61221 */ /* 0x000fe20000010100 */
[----:B------:R-:W-:Y:S01]  /*8960*/  FMUL.FTZ R28, R211, R28 ;  /* 0x0000001cd31c7220 */ /* 0x000fe20000410000 */
        /* <DEDUP_REMOVED lines=114> */
.L_x_1093:
        /* <DEDUP_REMOVED lines=67> */
[----:B------:R-:W1:Y:S05]  /*94c0*/  LDSM.16.M88.4 R32, [R128+0x6000] ;  /* 0x006000008020783b */ /* 0x000e6a0000000200 */
        /* <DEDUP_REMOVED lines=9> */
[----:B------:R-:W-:Y:S01]  /*9560*/  MOV R37, UR36 ;  /* 0x0000002400257c02 */ /* 0x000fe20008000f00 */
[----:B------:R-:W-:Y:S01]  /*9570*/  @UP2 UMOV UR13, UR25 ;  /* 0x00000019000d2c82 */ /* 0x000fe20008000000 */
        /* <DEDUP_REMOVED lines=11> */
[----:B------:R-:W-:Y:S02]  /*9630*/  IMAD.U32 R39, RZ, RZ, UR36 ;  /* 0x00000024ff277e24 */ /* 0x000fe4000f8e00ff */
        /* <DEDUP_REMOVED lines=25> */
[-C--:B------:R-:W-:Y:S01]  /*97d0*/  LEA R44, P5, R47, R180.reuse, 0x2 ;  /* 0x000000b42f2c7211 */ /* 0x080fe200078a10ff */
[----:B------:R-:W-:Y:S01]  /*97e0*/  IMAD.U32 R25, RZ, RZ, UR32 ;  /* 0x00000020ff197e24 */ /* 0x000fe2000f8e00ff */
        /* <DEDUP_REMOVED lines=188> */
.L_x_1095:
        /* <DEDUP_REMOVED lines=19> */
.L_x_1096:
        /* <DEDUP_REMOVED lines=40> */
.L_x_1098:
[----:B------:R-:W-:Y:S05]  /*a760*/  BSYNC B0 ;  /* 0x0000000000007941 */ /* 0x000fea0003800000 */
.L_x_1097:
        /* <DEDUP_REMOVED lines=13> */
.L_x_1100:
[----:B------:R-:W-:Y:S05]  /*a840*/  BSYNC B0 ;  /* 0x0000000000007941 */ /* 0x000fea0003800000 */
.L_x_1099:
        /* <DEDUP_REMOVED lines=27> */
.L_x_1102:
[----:B------:R-:W-:Y:S05]  /*aa00*/  BSYNC B0 ;  /* 0x0000000000007941 */ /* 0x000fea0003800000 */
.L_x_1101:
        /* <DEDUP_REMOVED lines=13> */
.L_x_1075:
        /* <DEDUP_REMOVED lines=23> */
.L_x_1104:
        /* <DEDUP_REMOVED lines=21> */
.L_x_1105:
        /* <DEDUP_REMOVED lines=32> */
.L_x_1107:
[----:B------:R-:W-:Y:S05]  /*afa0*/  BSYNC B0 ;  /* 0x0000000000007941 */ /* 0x000fea0003800000 */
.L_x_1106:
        /* <DEDUP_REMOVED lines=13> */
.L_x_1109:
[----:B------:R-:W-:Y:S05]  /*b080*/  BSYNC B0 ;  /* 0x0000000000007941 */ /* 0x000fea0003800000 */
.L_x_1108:
[----:B------:R-:W-:Y:S01]  /*b090*/  IMAD.U32 R5, RZ, RZ, UR12 ;  /* 0x0000000cff057e24 */ /* 0x000fe2000f8e00ff */
[----:B------:R-:W-:Y:S01]  /*b0a0*/  UIMAD UR6, UR19, UR12, URZ ;  /* 0x0000000c130672a4 */ /* 0x000fe2000f8e023f */
[----:B------:R-:W-:Y:S01]  /*b0b0*/  BSSY B0, `(.L_x_1110) ;  /* 0x0000018000007945 */ /* 0x000fe20003800000 */
[----:B------:R-:W-:Y:S01]  /*b0c0*/  USHF.R.S32.HI UR8, URZ, 0x1f, UR56 ;  /* 0x0000001f3f087899 */ /* 0x000fe20008011438 */
[----:B------:R-:W-:Y:S01]  /*b0d0*/  IMAD.WIDE.U32 R4, R5, UR18, R154 ;  /* 0x0000001205047c25 */ /* 0x000fe2000f8e009a */
[----:B------:R-:W-:Y:S02]  /*b0e0*/  UIMAD UR6, UR18, UR13, UR6 ;  /* 0x0000000d120672a4 */ /* 0x000fe4000f8e0206 */
[----:B--2---:R-:W-:-:S04]  /*b0f0*/  IADD3 R8, P0, R4, UR5, RZ ;  /* 0x0000000504087c10 */ /* 0x004fc8000ff1e0ff */
        /* <DEDUP_REMOVED lines=19> */
.L_x_1111:
[----:B------:R-:W-:Y:S05]  /*b230*/  BSYNC B0 ;  /* 0x0000000000007941 */ /* 0x000fea0003800000 */
.L_x_1110:
[----:B------:R-:W-:Y:S05]  /*b240*/  @P1 BRA `(.L_x_1103) ;  /* 0x0000000000301947 */ /* 0x000fea0003800000 */
[----:B------:R-:W-:Y:S01]  /*b250*/  IADD3 R4, P0, R145, 0x40, RZ ;  /* 0x0000004091047810 */ /* 0x000fe20007f1e0ff */
[----:B------:R-:W-:Y:S01]  /*b260*/  IMAD.MOV.U32 R8, RZ, RZ, R6 ;  /* 0x000000ffff087224 */ /* 0x000fe200078e0006 */
        /* <DEDUP_REMOVED lines=9> */
[----:B------:R3:W-:Y:S02]  /*b300*/  STG.E.128 desc[UR10][R4.64], RZ ;  /* 0x000000ff04007986 */ /* 0x0007e4000c101d0a */
.L_x_1103:
[----:B------:R-:W-:Y:S05]  /*b310*/  BSYNC B1 ;  /* 0x0000000000017941 */ /* 0x000fea0003800000 */
.L_x_1070:
        /* <DEDUP_REMOVED lines=11> */
.L_x_1112:
[----:B------:R-:W-:Y:S05]  /*b3d0*/  EXIT ;  /* 0x000000000000794d */ /* 0x000fea0003800000 */
.L_x_1114:
        /* <DEDUP_REMOVED lines=10> */
.L_x_1361:


//--------------------- .text._ZN5flash44flash_bwd_dq_dk_dv_loop_seqk_parallel_kernelI23Flash_bwd_kernel_traitsILi32ELi128ELi128ELi8ELi4ELi4ELi4ELb0ELb0EN7cutlass10bfloat16_tE19Flash_kernel_traitsILi32ELi128ELi128ELi8ES3_EELb0ELb0ELb0ELb1ELb0ELb0ELb1EEEvNS_16Flash_bwd_paramsE --------------------------
	.section	.text._ZN5flash44flash_bwd_dq_dk_dv_loop_seqk_parallel_kernelI23Flash_bwd_kernel_traitsILi32ELi128ELi128ELi8ELi4ELi4ELi4ELb0ELb0EN7cutlass10bfloat16_tE19Flash_kernel_traitsILi32ELi128ELi128ELi8ES3_EELb0ELb0ELb0ELb1ELb0ELb0ELb1EEEvNS_16Flash_bwd_paramsE,"ax",@progbits
	.align	128
        .global         _ZN5flash44flash_bwd_dq_dk_dv_loop_seqk_parallel_kernelI23Flash_bwd_kernel_traitsILi32ELi128ELi128ELi8ELi4ELi4ELi4ELb0ELb0EN7cutlass10bfloat16_tE19Flash_kernel_traitsILi32ELi128ELi128ELi8ES3_EELb0ELb0ELb0ELb1ELb0ELb0ELb1EEEvNS_16Flash_bwd_paramsE
        .type           _ZN5flash44flash_bwd_dq_dk_dv_loop_seqk_parallel_kernelI23Flash_bwd_kernel_traitsILi32ELi128ELi128ELi8ELi4ELi4ELi4ELb0ELb0EN7cutlass10bfloat16_tE19Flash_kernel_traitsILi32ELi128ELi128ELi8ES3_EELb0ELb0ELb0ELb1ELb0ELb0ELb1EEEvNS_16Flash_bwd_paramsE,@function
        .size           _ZN5flash44flash_bwd_dq_dk_dv_loop_seqk_parallel_kernelI23Flash_bwd_kernel_traitsILi32ELi128ELi128ELi8ELi4ELi4ELi4ELb0ELb0EN7cutlass10bfloat16_tE19Flash_kernel_traitsILi32ELi128ELi128ELi8ES3_EELb0ELb0ELb0ELb1ELb0ELb0ELb1EEEvNS_16Flash_bwd_paramsE,(.L_x_1362 - _ZN5flash44flash_bwd_dq_dk_dv_loop_seqk_parallel_kernelI23Flash_bwd_kernel_traitsILi32ELi128ELi128ELi8ELi4ELi4ELi4ELb0ELb0EN7cutlass10bfloat16_tE19Flash_kernel_traitsILi32ELi128ELi128ELi8ES3_EELb0ELb0ELb0ELb1ELb0ELb0ELb1EEEvNS_16Flash_bwd_paramsE)
        .other          _ZN5flash44flash_bwd_dq_dk_dv_loop_seqk_parallel_kernelI23Flash_bwd_kernel_traitsILi32ELi128ELi128ELi8ELi4ELi4ELi4ELb0ELb0EN7cutlass10bfloat16_tE19Flash_kernel_traitsILi32ELi128ELi128ELi8ES3_EELb0ELb0ELb0ELb1ELb0ELb0ELb1EEEvNS_16Flash_bwd_paramsE,@"STO_CUDA_ENTRY STV_DEFAULT"
_ZN5flash44flash_bwd_dq_dk_dv_loop_seqk_parallel_kernelI23Flash_bwd_kernel_traitsILi32ELi128ELi128ELi8ELi4ELi4ELi4ELb0ELb0EN7cutlass10bfloat16_tE19Flash_kernel_traitsILi32ELi128ELi128ELi8ES3_EELb0ELb0ELb0ELb1ELb0ELb0ELb1EEEvNS_16Flash_bwd_paramsE:
.text._ZN5flash44flash_bwd_dq_dk_dv_loop_seqk_parallel_kernelI23Flash_bwd_kernel_traitsILi32ELi128ELi128ELi8ELi4ELi4ELi4ELb0ELb0EN7cutlass10bfloat16_tE19Flash_kernel_traitsILi32ELi128ELi128ELi8ES3_EELb0ELb0ELb0ELb1ELb0ELb0ELb1EEEvNS_16Flash_bwd_paramsE:
        /* <DEDUP_REMOVED lines=144> */
[C---:B------:R-:W-:Y:S01]  /*0900*/  @P4 VIADD R188, R193.reuse, 0xffffffc0 ;  /* 0xffffffc0c1bc4836 */ /* 0x040fe20000000000 */
[----:B------:R-:W-:Y:S01]  /*0910*/  LOP3.LUT R0, R0, 0xc0, RZ, 0xc0, !PT ;  /* 0x000000c000007812 */ /* 0x000fe200078ec0ff */
[----:B------:R-:W-:Y:S01]  /*0920*/  IMAD.IADD R194, R193, 0x1, R189 ;  /* 0x00000001c1c27824 */ /* 0x000fe200078e02bd */
[----:B------:R-:W-:Y:S01]  /*0930*/  SHF.R.U32.HI R5, RZ, 0x3, R2 ;  /* 0x00000003ff057819 */ /* 0x000fe20000011602 */
[----:B------:R-:W-:Y:S01]  /*0940*/  IMAD.IADD R189, R189, 0x1, R188 ;  /* 0x00000001bdbd7824 */ /* 0x000fe200078e02bc */
[----:B------:R-:W-:Y:S01]  /*0950*/  SHF.R.U32.HI R8, RZ, 0x3, R0 ;  /* 0x00000003ff087819 */ /* 0x000fe20000011600 */
[--C-:B------:R-:W-:Y:S01]  /*0960*/  IMAD.IADD R195, R193, 0x1, R190.reuse ;  /* 0x00000001c1c37824 */ /* 0x100fe200078e02be */
        /* <DEDUP_REMOVED lines=9> */
[----:B------:R-:W-:Y:S01]  /*0a00*/  IMAD.U32 R4, RZ, RZ, UR5 ;  /* 0x00000005ff047e24 */ /* 0x000fe2000f8e00ff */
[----:B------:R-:W-:Y:S01]  /*0a10*/  USHF.R.S32.HI UR5, URZ, 0x1f, UR55 ;  /* 0x0000001f3f057899 */ /* 0x000fe20008011437 */
[----:B------:R-:W-:Y:S01]  /*0a20*/  IMAD.U32 R4, RZ, RZ, UR6 ;  /* 0x00000006ff047e24 */ /* 0x000fe2000f8e00ff */
[----:B------:R-:W-:Y:S01]  /*0a30*/  LOP3.LUT P0, RZ, R11, 0x2, RZ, 0xc0, !PT ;  /* 0x000000020bff7812 */ /* 0x000fe2000780c0ff */
[----:B------:R-:W-:-:S02]  /*0a40*/  IMAD.IADD R124, R0, 0x1, R2 ;  /* 0x00000001007c7824 */ /* 0x000fc400078e0202 */
[----:B------:R-:W-:Y:S01]  /*0a50*/  IMAD.U32 R2, RZ, RZ, UR6 ;  /* 0x00000006ff027e24 */ /* 0x000fe2000f8e00ff */
[----:B------:R-:W-:Y:S01]  /*0a60*/  UIADD3 UR6, UR4, 0x6000, URZ ;  /* 0x0000600004067890 */ /* 0x000fe2000fffe03f */
[----:B------:R-:W-:Y:S01]  /*0a70*/  IMAD.IADD R8, R8, 0x1, R10 ;  /* 0x0000000108087824 */ /* 0x000fe200078e020a */
[----:B------:R-:W-:Y:S01]  /*0a80*/  SEL R123, R123, 0xffffffe0, !P0 ;  /* 0xffffffe07b7b7807 */ /* 0x000fe20004000000 */
[----:B------:R-:W-:Y:S01]  /*0a90*/  IMAD R129, R129, 0x200, R0 ;  /* 0x0000020081817824 */ /* 0x000fe200078e0200 */
[----:B------:R-:W-:Y:S01]  /*0aa0*/  LEA R2, R3, UR4, 0x1 ;  /* 0x0000000403027c11 */ /* 0x000fe2000f8e08ff */
[----:B------:R-:W-:Y:S01]  /*0ab0*/  IMAD.U32 R0, RZ, RZ, UR5 ;  /* 0x00000005ff007e24 */ /* 0x000fe2000f8e00ff */
[----:B------:R-:W-:Y:S01]  /*0ac0*/  LEA R4, R8, UR6, 0x1 ;  /* 0x0000000608047c11 */ /* 0x000fe2000f8e08ff */
[----:B------:R-:W-:Y:S01]  /*0ad0*/  UIADD3 UR5, UR4, 0xa000, URZ ;  /* 0x0000a00004057890 */ /* 0x000fe2000fffe03f */
[----:B------:R-:W-:Y:S02]  /*0ae0*/  IMAD.IADD R119, R13, 0x1, R119 ;  /* 0x000000010d777824 */ /* 0x000fe400078e0277 */
[----:B------:R-:W-:Y:S01]  /*0af0*/  IMAD.IADD R191, R190, 0x1, R188 ;  /* 0x00000001bebf7824 */ /* 0x000fe200078e02bc */
[----:B------:R1:W-:Y:S01]  /*0b00*/  STL [R1+0x40], R4 ;  /* 0x0000400401007387 */ /* 0x0003e20000100800 */
[C---:B------:R-:W-:Y:S01]  /*0b10*/  VIADD R0, R4.reuse, 0x20 ;  /* 0x0000002004007836 */ /* 0x040fe20000000000 */
[----:B------:R-:W-:Y:S01]  /*0b20*/  LEA R119, R119, UR5, 0x1 ;  /* 0x0000000577777c11 */ /* 0x000fe2000f8e08ff */
[----:B------:R-:W-:-:S02]  /*0b30*/  @P3 VIADD R0, R4, 0xffffffe0 ;  /* 0xffffffe004003836 */ /* 0x000fc40000000000 */
[----:B------:R-:W-:Y:S02]  /*0b40*/  IMAD.IADD R129, R129, 0x1, R6 ;  /* 0x0000000181817824 */ /* 0x000fe400078e0206 */
[C---:B------:R-:W-:Y:S01]  /*0b50*/  VIADD R125, R119.reuse, 0x20 ;  /* 0x00000020777d7836 */ /* 0x040fe20000000000 */
[----:B------:R1:W-:Y:S01]  /*0b60*/  STL [R1+0x44], R0 ;  /* 0x0000440001007387 */ /* 0x0003e20000100800 */
[C---:B------:R-:W-:Y:S02]  /*0b70*/  @P1 VIADD R125, R119.reuse, 0xffffffe0 ;  /* 0xffffffe0777d1836 */ /* 0x040fe40000000000 */
[----:B------:R-:W-:Y:S02]  /*0b80*/  IMAD.IADD R121, R119, 0x1, R120 ;  /* 0x0000000177797824 */ /* 0x000fe400078e0278 */
[----:B------:R-:W-:Y:S02]  /*0b90*/  IMAD.IADD R117, R117, 0x1, R116 ;  /* 0x0000000175757824 */ /* 0x000fe400078e0274 */
[----:B------:R-:W-:-:S02]  /*0ba0*/  IMAD.IADD R190, R190, 0x1, R189 ;  /* 0x00000001bebe7824 */ /* 0x000fc400078e02bd */
[----:B------:R-:W-:Y:S02]  /*0bb0*/  IMAD.IADD R120, R120, 0x1, R125 ;  /* 0x0000000178787824 */ /* 0x000fe400078e027d */
[C---:B------:R-:W-:Y:S02]  /*0bc0*/  VIADD R128, R125.reuse, 0x2000 ;  /* 0x000020007d807836 */ /* 0x040fe40000000000 */
[C---:B------:R-:W-:Y:S02]  /*0bd0*/  VIADD R127, R125.reuse, 0x4000 ;  /* 0x000040007d7f7836 */ /* 0x040fe40000000000 */
[----:B------:R-:W-:-:S07]  /*0be0*/  VIADD R126, R125, 0x6000 ;  /* 0x000060007d7e7836 */ /* 0x000fce0000000000 */
.L_x_1159:
        /* <DEDUP_REMOVED lines=67> */
.L_x_1115:
        /* <DEDUP_REMOVED lines=67> */
[----:B------:R-:W-:Y:S02]  /*1450*/  @UP3 USEL UR5, UR5, UR14, !UP1 ;  /* 0x0000000e05053287 */ /* 0x000fe4000c800000 */
[----:B------:R-:W-:Y:S02]  /*1460*/  USEL UR54, UR18, UR12, !UP1 ;  /* 0x0000000c12367287 */ /* 0x000fe4000c800000 */
[----:B------:R-:W-:Y:S01]  /*1470*/  UIADD3 UR15, UR6, -0x80, URZ ;  /* 0xffffff80060f7890 */ /* 0x000fe2000fffe03f */
[----:B------:R-:W-:Y:S01]  /*1480*/  IMAD.HI.U32 R0, R0, R3, RZ ;  /* 0x0000000300007227 */ /* 0x000fe200078e00ff */
[----:B------:R-:W-:Y:S01]  /*1490*/  @UP3 ULDC UR12, c[0x0][0x2e4] ;  /* 0x0000b900000c3ab9 */ /* 0x000fe20000000800 */
[----:B------:R-:W-:Y:S02]  /*14a0*/  @!UP3 UIMAD UR6, UR45, UR60, UR55 ;  /* 0x0000003c2d06b2a4 */ /* 0x000fe4000f8e0237 */
[----:B------:R-:W-:Y:S01]  /*14b0*/  @UP3 UIMAD UR33, UR55, UR12, UR5 ;  /* 0x0000000c372132a4 */ /* 0x000fe2000f8e0205 */
[----:B------:R-:W-:Y:S01]  /*14c0*/  IADD3 R4, -R0, RZ, RZ ;  /* 0x000000ff00047210 */ /* 0x000fe20007ffe1ff */
[----:B------:R-:W-:-:S02]  /*14d0*/  USHF.R.S32.HI UR20, URZ, 0x1f, UR15 ;  /* 0x0000001f3f147899 */ /* 0x000fc4000801140f */
[----:B------:R-:W-:Y:S02]  /*14e0*/  UIADD3 UR5, UP2, UR15, UR38, URZ ;  /* 0x000000260f057290 */ /* 0x000fe4000ff5e03f */
[C---:B------:R-:W-:Y:S01]  /*14f0*/  IMAD R3, R6.reuse, R4, R3 ;  /* 0x0000000406037224 */ /* 0x040fe200078e0203 */
[----:B------:R-:W-:Y:S01]  /*1500*/  @!UP3 UIMAD UR33, UR6, UR51, URZ ;  /* 0x000000330621b2a4 */ /* 0x000fe2000f8e023f */
[----:B------:R-:W-:Y:S01]  /*1510*/  ULDC.U8 UR23, c[0x0][0x480] ;  /* 0x0001200000177ab9 */ /* 0x000fe20000000000 */
[----:B------:R-:W-:Y:S02]  /*1520*/  UIADD3.X UR12, UR20, UR39, URZ, UP2, !UPT ;  /* 0x00000027140c7290 */ /* 0x000fe400097fe43f */
[----:B------:R-:W-:Y:S01]  /*1530*/  ISETP.GT.U32.AND P1, PT, R6, R3, PT ;  /* 0x000000030600720c */ /* 0x000fe20003f24070 */
[----:B------:R-:W-:Y:S02]  /*1540*/  UIMAD UR6, UR9, UR5, URZ ;  /* 0x00000005090672a4 */ /* 0x000fe4000f8e023f */
[----:B------:R-:W-:-:S02]  /*1550*/  @UP0 UIADD3 UR16, UR34, UR36, URZ ;  /* 0x0000002422100290 */ /* 0x000fc4000fffe03f */
[----:B------:R-:W-:Y:S02]  /*1560*/  @UP0 UIADD3 UR27, UR34, UR36, URZ ;  /* 0x00000024221b0290 */ /* 0x000fe4000fffe03f */
[----:B------:R-:W-:Y:S01]  /*1570*/  UISETP.NE.AND UP4, UPT, UR23, URZ, UPT ;  /* 0x0000003f1700728c */ /* 0x000fe2000bf85270 */
[----:B------:R-:W-:Y:S02]  /*1580*/  @UP0 ULDC.64 UR24, c[0x0][0x250] ;  /* 0x0000940000180ab9 */ /* 0x000fe40000000a00 */
[----:B------:R-:W-:Y:S01]  /*1590*/  @UP0 ULDC.64 UR22, c[0x0][0x248] ;  /* 0x0000920000160ab9 */ /* 0x000fe20000000a00 */
[----:B------:R-:W-:Y:S02]  /*15a0*/  UIMAD.WIDE.U32 UR38, UR8, UR5, URZ ;  /* 0x00000005082672a5 */ /* 0x000fe4000f8e003f */
[----:B------:R-:W-:Y:S01]  /*15b0*/  @!P1 IMAD.IADD R3, R3, 0x1, -R6 ;  /* 0x0000000103039824 */ /* 0x000fe200078e0a06 */
[----:B------:R-:W-:Y:S01]  /*15c0*/  UIMAD UR5, UR8, UR12, UR6 ;  /* 0x0000000c080572a4 */ /* 0x000fe2000f8e0206 */
[----:B------:R-:W-:Y:S01]  /*15d0*/  @!P1 VIADD R0, R0, 0x1 ;  /* 0x0000000100009836 */ /* 0x000fe20000000000 */
[----:B------:R-:W-:Y:S01]  /*15e0*/  PLOP3.LUT P1, PT, PT, PT, UP0, 0x80, 0x0 ;  /* 0x000000000000781c */ /* 0x000fe20003f2f008 */
[----:B------:R-:W-:Y:S01]  /*15f0*/  UIMAD UR26, UR14, UR31, URZ ;  /* 0x0000001f0e1a72a4 */ /* 0x000fe2000f8e023f */
[----:B------:R-:W-:Y:S01]  /*1600*/  ISETP.GE.U32.AND P0, PT, R3, R6, PT ;  /* 0x000000060300720c */ /* 0x000fe20003f06070 */
[----:B------:R-:W-:Y:S01]  /*1610*/  @UP0 UIMAD.WIDE.U32 UR18, UR16, UR22, URZ ;  /* 0x00000016101202a5 */ /* 0x000fe2000f8e003f */
[----:B------:R-:W-:Y:S01]  /*1620*/  LOP3.LUT R3, R7, UR55, RZ, 0x3c, !PT ;  /* 0x0000003707037c12 */ /* 0x000fe2000f8e3cff */
[----:B------:R-:W-:-:S02]  /*1630*/  @UP0 UIMAD.WIDE.U32 UR8, UR27, UR24, URZ ;  /* 0x000000181b0802a5 */ /* 0x000fc4000f8e003f */
[----:B------:R-:W-:Y:S01]  /*1640*/  UIMAD UR50, UR55, UR61, URZ ;  /* 0x0000003d373272a4 */ /* 0x000fe2000f8e023f */
[----:B------:R-:W-:Y:S01]  /*1650*/  ISETP.GE.AND P2, PT, R3, RZ, PT ;  /* 0x000000ff0300720c */ /* 0x000fe20003f46270 */
[----:B------:R-:W-:Y:S02]  /*1660*/  @UP0 UIMAD UR13, UR16, UR23, URZ ;  /* 0x00000017100d02a4 */ /* 0x000fe4000f8e023f */
[----:B------:R-:W-:Y:S02]  /*1670*/  @UP0 UIMAD UR6, UR27, UR25, URZ ;  /* 0x000000191b0602a4 */ /* 0x000fe4000f8e023f */
[----:B------:R-:W-:Y:S02]  /*1680*/  @UP1 UIADD3 UR49, UR21, UR26, URZ ;  /* 0x0000001a15311290 */ /* 0x000fe4000fffe03f */
[----:B------:R-:W-:Y:S01]  /*1690*/  @P0 IADD3 R0, R0, 0x1, RZ ;  /* 0x0000000100000810 */ /* 0x000fe20007ffe0ff */
[----:B------:R-:W-:Y:S01]  /*16a0*/  @!UP1 UIADD3 UR46, UR41, UR28, URZ ;  /* 0x0000001c292e9290 */ /* 0x000fe2000fffe03f */
[----:B------:R-:W-:Y:S01]  /*16b0*/  PLOP3.LUT P0, PT, PT, PT, UP3, 0x80, 0x0 ;  /* 0x000000000000781c */ /* 0x000fe20003f0f038 */
[----:B------:R-:W-:-:S02]  /*16c0*/  USEL UR51, UR32, URZ, UP4 ;  /* 0x0000003f20337287 */ /* 0x000fc4000a000000 */
[----:B------:R-:W-:Y:S01]  /*16d0*/  IMAD.MOV.U32 R10, RZ, RZ, R0 ;  /* 0x000000ffff0a7224 */ /* 0x000fe200078e0000 */
[----:B------:R-:W-:Y:S02]  /*16e0*/  USEL UR52, UR48, URZ, UP4 ;  /* 0x0000003f30347287 */ /* 0x000fe4000a000000 */
[----:B------:R-:W-:Y:S02]  /*16f0*/  USHF.R.S32.HI UR35, URZ, 0x1f, UR29 ;  /* 0x0000001f3f237899 */ /* 0x000fe4000801141d */
[----:B------:R-:W-:Y:S01]  /*1700*/  USHF.R.S32.HI UR53, URZ, 0x1f, UR50 ;  /* 0x0000001f3f357899 */ /* 0x000fe20008011432 */
[----:B------:R-:W-:Y:S01]  /*1710*/  @!P2 IADD3 R10, -R10, RZ, RZ ;  /* 0x000000ff0a0aa210 */ /* 0x000fe20007ffe1ff */
[----:B------:R-:W-:Y:S01]  /*1720*/  @UP0 UIADD3 UR32, UR9, UR6, URZ ;  /* 0x0000000609200290 */ /* 0x000fe2000fffe03f */
[----:B------:R-:W-:Y:S01]  /*1730*/  @!P3 LOP3.LUT R10, RZ, R7, RZ, 0x33, !PT ;  /* 0x00000007ff0ab212 */ /* 0x000fe200078e33ff */
        /* <DEDUP_REMOVED lines=17> */
.L_x_1117:
        /* <DEDUP_REMOVED lines=13> */
.L_x_1118:
        /* <DEDUP_REMOVED lines=11> */
.L_x_1119:
[----:B------:R-:W-:-:S04]  /*19d0*/  UIMAD UR6, UR45, UR60, UR55 ;  /* 0x0000003c2d0672a4 */ /* 0x000fc8000f8e0237 */
[----:B------:R-:W-:-:S12]  /*19e0*/  UIMAD UR6, UR6, UR58, URZ ;  /* 0x0000003a060672a4 */ /* 0x000fd8000f8e023f */
.L_x_1120:
[----:B------:R-:W2:Y:S01]  /*19f0*/  LDL.64 R4, [R1+0x8] ;  /* 0x0000080001047983 */ /* 0x000ea20000100a00 */
[----:B------:R-:W1:Y:S03]  /*1a00*/  LDC.64 R14, c[0x0][0x420] ;  /* 0x00010800ff0e7b82 */ /* 0x000e660000000a00 */
[----:B------:R3:W2:Y:S01]  /*1a10*/  LDL.64 R22, [R1+0x8] ;  /* 0x0000080001167983 */ /* 0x0006a20000100a00 */
[----:B------:R-:W-:Y:S01]  /*1a20*/  UIMAD UR19, UR61, UR60, URZ ;  /* 0x0000003c3d1372a4 */ /* 0x000fe2000f8e023f */
[----:B------:R-:W-:Y:S01]  /*1a30*/  BSSY B1, `(.L_x_1116) ;  /* 0x0000933000017945 */ /* 0x000fe20003800000 */
[----:B------:R-:W-:Y:S01]  /*1a40*/  ULDC.64 UR8, c[0x0][0x428] ;  /* 0x00010a0000087ab9 */ /* 0x000fe20000000a00 */
[----:B------:R-:W4:Y:S01]  /*1a50*/  S2R R20, SR_TID.X ;  /* 0x0000000000147919 */ /* 0x000f220000002100 */
[----:B------:R-:W-:Y:S02]  /*1a60*/  USHF.R.S32.HI UR58, URZ, 0x1f, UR55 ;  /* 0x0000001f3f3a7899 */ /* 0x000fe40008011437 */
[----:B------:R-:W-:-:S02]  /*1a70*/  USHF.L.U32 UR18, UR19, 0x7, URZ ;  /* 0x0000000713127899 */ /* 0x000fc4000800063f */
[----:B------:R-:W-:Y:S02]  /*1a80*/  UIADD3 UR21, UR15, UR6, URZ ;  /* 0x000000060f157290 */ /* 0x000fe4000fffe03f */
[----:B------:R-:W-:Y:S02]  /*1a90*/  UIADD3 UR13, UR15, UR33, URZ ;  /* 0x000000210f0d7290 */ /* 0x000fe4000fffe03f */
[----:B------:R-:W-:Y:S02]  /*1aa0*/  UIADD3 UR12, UP1, UP0, UR38, UR18, UR50 ;  /* 0x00000012260c7290 */ /* 0x000fe4000f83e032 */
[----:B------:R-:W-:Y:S02]  /*1ab0*/  USHF.R.S32.HI UR6, URZ, 0x1f, UR18 ;  /* 0x0000001f3f067899 */ /* 0x000fe40008011412 */
[----:B------:R-:W-:Y:S02]  /*1ac0*/  UISETP.GE.AND UP2, UPT, UR37, 0x1, UPT ;  /* 0x000000012500788c */ /* 0x000fe4000bf46270 */
[----:B------:R-:W-:Y:S01]  /*1ad0*/  UIADD3.X UR6, UR48, UR6, UR53, UP1, UP0 ;  /* 0x0000000630067290 */ /* 0x000fe20008fe0435 */
[----:B-1----:R-:W-:Y:S01]  /*1ae0*/  IMAD R0, R14, UR20, RZ ;  /* 0x000000140e007c24 */ /* 0x002fe2000f8e02ff */
[----:B------:R-:W-:Y:S01]  /*1af0*/  ULDC.64 UR40, c[0x0][0x210] ;  /* 0x0000840000287ab9 */ /* 0x000fe20000000a00 */
[----:B------:R-:W-:Y:S01]  /*1b00*/  ULDC.64 UR38, c[0x0][0x400] ;  /* 0x0001000000267ab9 */ /* 0x000fe20000000a00 */
[----:B------:R-:W-:Y:S01]  /*1b10*/  ULDC.64 UR42, c[0x0][0x2b0] ;  /* 0x0000ac00002a7ab9 */ /* 0x000fe20000000a00 */
[----:B------:R-:W-:Y:S01]  /*1b20*/  IMAD R6, R15, UR15, R0 ;  /* 0x0000000f0f067c24 */ /* 0x000fe2000f8e0200 */
[----:B------:R-:W-:Y:S01]  /*1b30*/  ULDC.64 UR60, c[0x0][0x478] ;  /* 0x00011e00003c7ab9 */ /* 0x000fe20000000a00 */
[----:B------:R-:W-:Y:S01]  /*1b40*/  ULEA.HI.SX32 UR16, UR44, 0xffffffff, 0x19 ;  /* 0xffffffff2c107891 */ /* 0x000fe2000f8fca3f */
        /* <DEDUP_REMOVED lines=25> */
[----:B------:R-:W-:Y:S01]  /*1ce0*/  UIMAD.WIDE UR20, UR21, 0x4, UR60 ;  /* 0x00000004151478a5 */ /* 0x000fe2000f8e023c */
[----:B------:R-:W-:Y:S01]  /*1cf0*/  IADD3 R12, P0, R8, UR56, RZ ;  /* 0x00000038080c7c10 */ /* 0x000fe2000ff1e0ff */
[----:B------:R-:W-:Y:S01]  /*1d00*/  VIADD R5, R5, UR5 ;  /* 0x0000000505057c36 */ /* 0x000fe20008000000 */
[----:B------:R-:W-:Y:S01]  /*1d10*/  UIMAD UR5, UR58, UR8, URZ ;  /* 0x000000083a0572a4 */ /* 0x000fe2000f8e023f */
[----:B------:R-:W-:-:S03]  /*1d20*/  IMAD R6, R6, UR30, RZ ;  /* 0x0000001e06067c24 */ /* 0x000fc6000f8e02ff */
[----:B------:R-:W-:Y:S01]  /*1d30*/  UIMAD UR9, UR55, UR9, UR5 ;  /* 0x00000009370972a4 */ /* 0x000fe2000f8e0205 */
[----:B------:R-:W-:Y:S01]  /*1d40*/  IMAD R13, R0, UR31, R6 ;  /* 0x0000001f000d7c24 */ /* 0x000fe2000f8e0206 */
[----:B------:R-:W-:Y:S01]  /*1d50*/  UIADD3 UR5, UP1, UP0, UR51, UR12, UR54 ;  /* 0x0000000c33057290 */ /* 0x000fe2000f83e036 */
[-C--:B------:R-:W-:Y:S01]  /*1d60*/  IMAD R0, R18, R14.reuse, RZ ;  /* 0x0000000e12007224 */ /* 0x080fe200078e02ff */
[----:B------:R-:W-:Y:S01]  /*1d70*/  UIMAD.WIDE UR12, UR13, 0x4, UR42 ;  /* 0x000000040d0c78a5 */ /* 0x000fe2000f8e022a */
[----:B------:R-:W-:Y:S01]  /*1d80*/  IMAD.WIDE.U32 R6, R3, R14, R4 ;  /* 0x0000000e03067225 */ /* 0x000fe200078e0004 */
[----:B------:R-:W-:Y:S01]  /*1d90*/  IADD3.X R13, R9, UR49, R13, P0, !PT ;  /* 0x00000031090d7c10 */ /* 0x000fe200087fe40d */
[----:B------:R-:W-:Y:S02]  /*1da0*/  UIADD3.X UR6, UR52, UR6, UR47, UP1, UP0 ;  /* 0x0000000634067290 */ /* 0x000fe40008fe042f */
[----:B------:R-:W-:Y:S01]  /*1db0*/  IMAD R0, R3, R15, R0 ;  /* 0x0000000f03007224 */ /* 0x000fe200078e0200 */
[----:B------:R-:W-:Y:S01]  /*1dc0*/  LEA R8, P0, R6, UR14, 0x1 ;  /* 0x0000000e06087c11 */ /* 0x000fe2000f8008ff */
[----:B------:R-:W-:-:S02]  /*1dd0*/  IMAD.U32 R4, RZ, RZ, UR8 ;  /* 0x00000008ff047e24 */ /* 0x000fc4000f8e00ff */
[----:B------:R-:W-:Y:S02]  /*1de0*/  IMAD.IADD R0, R7, 0x1, R0 ;  /* 0x0000000107007824 */ /* 0x000fe400078e0200 */
[----:B------:R-:W-:-:S03]  /*1df0*/  IMAD.WIDE.U32 R4, R4, UR55, R12 ;  /* 0x0000003704047c25 */ /* 0x000fc6000f8e000c */
[----:B------:R-:W-:Y:S01]  /*1e00*/  LEA.HI.X R9, R6, UR15, R0, 0x1, P0 ;  /* 0x0000000f06097c11 */ /* 0x000fe200080f0c00 */
[----:B------:R-:W-:Y:S01]  /*1e10*/  VIADD R7, R5, UR9 ;  /* 0x0000000905077c36 */ /* 0x000fe20008000000 */
[----:B------:R-:W-:Y:S02]  /*1e20*/  PLOP3.LUT P0, PT, PT, PT, UP2, 0x80, 0x0 ;  /* 0x000000000000781c */ /* 0x000fe40003f0f028 */
[C---:B------:R-:W-:Y:S02]  /*1e30*/  IADD3 R0, P2, R11.reuse, UR5, RZ ;  /* 0x000000050b007c10 */ /* 0x040fe4000ff5e0ff */
        /* <DEDUP_REMOVED lines=20> */
[----:B------:R-:W-:Y:S01]  /*1f80*/  IMAD.MOV.U32 R216, RZ, RZ, R8 ;  /* 0x000000ffffd87224 */ /* 0x000fe200078e0008 */
[----:B------:R-:W-:Y:S01]  /*1f90*/  UIADD3 UR6, UR9, -UR6, URZ ;  /* 0x8000000609067290 */ /* 0x000fe2000fffe03f */
[----:B------:R-:W-:Y:S01]  /*1fa0*/  IMAD.MOV.U32 R217, RZ, RZ, R9 ;  /* 0x000000ffffd97224 */ /* 0x000fe200078e0009 */
[----:B------:R-:W-:Y:S01]  /*1fb0*/  @P1 BAR.SYNC.DEFER_BLOCKING 0x0 ;  /* 0x0000000000001b1d */ /* 0x000fe20000010000 */
[----:B------:R-:W-:Y:S01]  /*1fc0*/  ISETP.GE.AND P2, PT, R17, UR5, PT ;  /* 0x0000000511007c0c */ /* 0x000fe2000bf46270 */
[----:B------:R-:W-:-:S06]  /*1fd0*/  UISETP.NE.AND UP0, UPT, UR6, 0x1, UPT ;  /* 0x000000010600788c */ /* 0x000fcc000bf05270 */
        /* <DEDUP_REMOVED lines=18> */
.L_x_1123:
[----:B------:R-:W-:Y:S05]  /*2100*/  BSYNC B0 ;  /* 0x0000000000007941 */ /* 0x000fea0003800000 */
.L_x_1122:
        /* <DEDUP_REMOVED lines=14> */
.L_x_1125:
[----:B------:R-:W-:Y:S05]  /*21f0*/  BSYNC B0 ;  /* 0x0000000000007941 */ /* 0x000fea0003800000 */
.L_x_1124:
        /* <DEDUP_REMOVED lines=18> */
.L_x_1127:
[----:B------:R-:W-:Y:S05]  /*2320*/  BSYNC B0 ;  /* 0x0000000000007941 */ /* 0x000fea0003800000 */
.L_x_1126:
        /* <DEDUP_REMOVED lines=21> */
.L_x_1129:
[----:B------:R-:W-:Y:S05]  /*2480*/  BSYNC B0 ;  /* 0x0000000000007941 */ /* 0x000fea0003800000 */
.L_x_1128:
[----:B------:R-:W5:Y:S01]  /*2490*/  LDL R14, [R1+0x3c] ;  /* 0x00003c00010e7983 */ /* 0x000f620000100800 */
[----:B------:R-:W-:Y:S01]  /*24a0*/  UIMAD UR6, UR35, UR22, URZ ;  /* 0x00000016230672a4 */ /* 0x000fe2000f8e023f */
[----:B-1----:R-:W-:Y:S01]  /*24b0*/  IMAD.WIDE.U32 R4, R6, UR29, R22 ;  /* 0x0000001d06047c25 */ /* 0x002fe2000f8e0016 */
[----:B------:R-:W-:Y:S01]  /*24c0*/  ULDC.64 UR20, c[0x0][0x260] ;  /* 0x0000980000147ab9 */ /* 0x000fe20000000a00 */
[----:B------:R-:W-:Y:S01]  /*24d0*/  BSSY B0, `(.L_x_1130) ;  /* 0x000002a000007945 */ /* 0x000fe20003800000 */
[----:B------:R-:W-:Y:S02]  /*24e0*/  UIMAD UR8, UR29, UR23, UR6 ;  /* 0x000000171d0872a4 */ /* 0x000fe4000f8e0206 */
[----:B------:R-:W-:Y:S01]  /*24f0*/  UIMAD UR6, UR17, -0x80, UR7 ;  /* 0xffffff80110678a4 */ /* 0x000fe2000f8e0207 */
[----:B------:R-:W-:-:S03]  /*2500*/  IADD3 R4, P1, R4, UR26, RZ ;  /* 0x0000001a04047c10 */ /* 0x000fc6000ff3e0ff */
[----:B------:R-:W-:Y:S02]  /*2510*/  IMAD.U32 R6, RZ, RZ, UR8 ;  /* 0x00000008ff067e24 */ /* 0x000fe4000f8e00ff */
[----:B------:R-:W-:-:S03]  /*2520*/  ISETP.GE.AND P3, PT, R3, UR6, PT ;  /* 0x0000000603007c0c */ /* 0x000fc6000bf66270 */
[----:B------:R-:W-:Y:S01]  /*2530*/  IADD3.X R5, R5, UR27, R6, P1, !PT ;  /* 0x0000001b05057c10 */ /* 0x000fe20008ffe406 */
[----:B------:R-:W-:-:S04]  /*2540*/  IMAD R6, R16, UR20, RZ ;  /* 0x0000001410067c24 */ /* 0x000fc8000f8e02ff */
[C---:B------:R-:W-:Y:S02]  /*2550*/  IMAD R6, R10.reuse, UR21, R6 ;  /* 0x000000150a067c24 */ /* 0x040fe4000f8e0206 */
[----:B------:R-:W-:-:S03]  /*2560*/  IMAD.WIDE.U32 R4, R10, UR20, R4 ;  /* 0x000000140a047c25 */ /* 0x000fc6000f8e0004 */
[----:B------:R1:W-:Y:S02]  /*2570*/  @P3 STS [R0+0x6000], RZ ;  /* 0x006000ff00003388 */ /* 0x0003e40000000800 */
[----:B------:R-:W-:Y:S02]  /*2580*/  IADD3 R11, R5, R6, RZ ;  /* 0x00000006050b7210 */ /* 0x000fe40007ffe0ff */
[----:B------:R1:W-:Y:S04]  /*2590*/  @P3 STS [R0+0x6004], RZ ;  /* 0x006004ff00003388 */ /* 0x0003e80000000800 */
[----:B------:R1:W-:Y:S01]  /*25a0*/  @P3 STS.64 [R0+0x6008], RZ ;  /* 0x006008ff00003388 */ /* 0x0003e20000000a00 */
[C---:B-----5:R-:W-:Y:S01]  /*25b0*/  VIADD R8, R14.reuse, 0x8 ;  /* 0x000000080e087836 */ /* 0x060fe20000000000 */
[C---:B------:R-:W-:Y:S01]  /*25c0*/  IADD3 R7, R14.reuse, 0x40, RZ ;  /* 0x000000400e077810 */ /* 0x040fe20007ffe0ff */
[C---:B------:R-:W-:Y:S01]  /*25d0*/  VIADD R12, R14.reuse, 0x48 ;  /* 0x000000480e0c7836 */ /* 0x040fe20000000000 */
[----:B------:R-:W-:-:S02]  /*25e0*/  ISETP.GE.AND P1, PT, R14, UR5, PT ;  /* 0x000000050e007c0c */ /* 0x000fc4000bf26270 */
[----:B------:R-:W-:Y:S02]  /*25f0*/  ISETP.GE.AND P6, PT, R8, UR5, PT ;  /* 0x0000000508007c0c */ /* 0x000fe4000bfc6270 */
[----:B------:R-:W-:Y:S02]  /*2600*/  ISETP.GE.AND P5, PT, R7, UR5, PT ;  /* 0x0000000507007c0c */ /* 0x000fe4000bfa6270 */
[----:B------:R-:W-:Y:S02]  /*2610*/  ISETP.GE.AND P4, PT, R12, UR5, PT ;  /* 0x000000050c007c0c */ /* 0x000fe4000bf86270 */
[----:B------:R-:W-:Y:S01]  /*2620*/  P2R R13, PR, RZ, 0x2 ;  /* 0x00000002ff0d7803 */ /* 0x000fe20000000000 */
[----:B-1----:R-:W-:Y:S10]  /*2630*/  @P3 BRA `(.L_x_1131) ;  /* 0x00000000004c3947 */ /* 0x002ff40003800000 */
        /* <DEDUP_REMOVED lines=19> */
.L_x_1131:
[----:B------:R-:W-:Y:S05]  /*2770*/  BSYNC B0 ;  /* 0x0000000000007941 */ /* 0x000fea0003800000 */
.L_x_1130:
        /* <DEDUP_REMOVED lines=23> */
.L_x_1133:
[----:B------:R-:W-:Y:S05]  /*28f0*/  BSYNC B0 ;  /* 0x0000000000007941 */ /* 0x000fea0003800000 */
.L_x_1132:
        /* <DEDUP_REMOVED lines=36> */
.L_x_1135:
[----:B------:R-:W-:Y:S05]  /*2b40*/  BSYNC B0 ;  /* 0x0000000000007941 */ /* 0x000fea0003800000 */
.L_x_1134:
        /* <DEDUP_REMOVED lines=22> */
.L_x_1137:
[----:B------:R-:W-:Y:S05]  /*2cb0*/  BSYNC B0 ;  /* 0x0000000000007941 */ /* 0x000fea0003800000 */
.L_x_1136:
[----:B------:R-:W-:Y:S01]  /*2cc0*/  ULDC.64 UR22, c[0x0][0x3c8] ;  /* 0x0000f20000167ab9 */ /* 0x000fe20000000a00 */
[----:B------:R-:W-:Y:S01]  /*2cd0*/  USHF.R.S32.HI UR6, URZ, 0x1f, UR55 ;  /* 0x0000001f3f067899 */ /* 0x000fe20008011437 */
[----:B------:R-:W-:Y:S01]  /*2ce0*/  ISETP.NE.AND P3, PT, R13, RZ, PT ;  /* 0x000000ff0d00720c */ /* 0x000fe20003f65270 */
[----:B------:R-:W-:Y:S01]  /*2cf0*/  UISETP.NE.U32.AND UP1, UPT, UR22, URZ, UPT ;  /* 0x0000003f1600728c */ /* 0x000fe2000bf25070 */
[----:B-1----:R-:W-:Y:S01]  /*2d00*/  SHF.R.S32.HI R9, RZ, 0x1f, R14 ;  /* 0x0000001fff097819 */ /* 0x002fe2000001140e */
[----:B------:R-:W0:Y:S01]  /*2d10*/  LDGDEPBAR ;  /* 0x00000000000079af */ /* 0x000e220000000000 */
[----:B------:R-:W-:Y:S01]  /*2d20*/  SHF.R.S32.HI R3, RZ, 0x1f, R12 ;  /* 0x0000001fff037819 */ /* 0x000fe2000001140c */
[----:B------:R-:W-:Y:S01]  /*2d30*/  UISETP.NE.AND.EX UP1, UPT, UR23, URZ, UPT, UP1 ;  /* 0x0000003f1700728c */ /* 0x000fe2000bf25310 */
[----:B------:R-:W-:Y:S01]  /*2d40*/  IMAD.MOV.U32 R10, RZ, RZ, 0x7f800000 ;  /* 0x7f800000ff0a7424 */ /* 0x000fe200078e00ff */
[----:B------:R-:W-:Y:S01]  /*2d50*/  ULDC UR35, c[0x0][0x2d0] ;  /* 0x0000b40000237ab9 */ /* 0x000fe20000000800 */
[----:B------:R-:W-:-:S02]  /*2d60*/  IMAD.MOV.U32 R16, RZ, RZ, 0x7f800000 ;  /* 0x7f800000ff107424 */ /* 0x000fc400078e00ff */
[----:B------:R-:W-:Y:S01]  /*2d70*/  IMAD.MOV.U32 R15, RZ, RZ, 0x7f800000 ;  /* 0x7f800000ff0f7424 */ /* 0x000fe200078e00ff */
[----:B------:R-:W-:Y:S01]  /*2d80*/  PLOP3.LUT P1, PT, PT, PT, UP1, 0x80, 0x0 ;  /* 0x000000000000781c */ /* 0x000fe20003f2f018 */
[----:B------:R-:W-:Y:S02]  /*2d90*/  IMAD.MOV.U32 R11, RZ, RZ, 0x7f800000 ;  /* 0x7f800000ff0b7424 */ /* 0x000fe400078e00ff */
[C---:B------:R-:W-:Y:S01]  /*2da0*/  VIADD R118, R129.reuse, 0x1000 ;  /* 0x0000100081767836 */ /* 0x040fe20000000000 */
[----:B------:R-:W-:Y:S01]  /*2db0*/  CS2R R94, SRZ ;  /* 0x00000000005e7805 */ /* 0x000fe2000001ff00 */
[----:B------:R-:W-:Y:S01]  /*2dc0*/  @UP1 ULDC.64 UR24, c[0x0][0x3d0] ;  /* 0x0000f40000181ab9 */ /* 0x000fe20000000a00 */
[----:B------:R-:W-:Y:S01]  /*2dd0*/  @UP1 UMOV UR20, UR55 ;  /* 0x0000003700141c82 */ /* 0x000fe20008000000 */
[----:B------:R-:W-:Y:S01]  /*2de0*/  @UP1 UIMAD UR5, UR57, UR24, URZ ;  /* 0x00000018390512a4 */ /* 0x000fe2000f8e023f */
[----:B------:R-:W-:Y:S01]  /*2df0*/  @UP1 UMOV UR21, UR6 ;  /* 0x0000000600151c82 */ /* 0x000fe20008000000 */
[----:B------:R-:W-:Y:S01]  /*2e00*/  IMAD.SHL.U32 R122, R129, 0x2, RZ ;  /* 0x00000002817a7824 */ /* 0x000fe200078e00ff */
[----:B------:R-:W-:-:S02]  /*2e10*/  @UP1 UIMAD.WIDE.U32 UR20, UR45, UR24, UR20 ;  /* 0x000000182d1412a5 */ /* 0x000fc4000f8e0014 */
[----:B------:R-:W-:Y:S02]  /*2e20*/  @UP1 UIMAD UR5, UR45, UR25, UR5 ;  /* 0x000000192d0512a4 */ /* 0x000fe4000f8e0205 */
[----:B------:R-:W-:Y:S02]  /*2e30*/  @UP1 ULEA UR22, UP0, UR20, UR22, 0x2 ;  /* 0x0000001614161291 */ /* 0x000fe4000f80103f */
[----:B------:R-:W-:Y:S01]  /*2e40*/  @UP1 UIADD3 UR5, UR21, UR5, URZ ;  /* 0x0000000515051290 */ /* 0x000fe2000fffe03f */
[----:B------:R-:W-:Y:S02]  /*2e50*/  CS2R R92, SRZ ;  /* 0x00000000005c7805 */ /* 0x000fe4000001ff00 */
[----:B------:R-:W-:Y:S02]  /*2e60*/  CS2R R98, SRZ ;  /* 0x0000000000627805 */ /* 0x000fe4000001ff00 */
[----:B------:R-:W-:Y:S01]  /*2e70*/  CS2R R96, SRZ ;  /* 0x0000000000607805 */ /* 0x000fe2000001ff00 */
[----:B------:R-:W-:Y:S01]  /*2e80*/  @UP1 ULEA.HI.X UR23, UR20, UR23, UR5, 0x2, UP0 ;  /* 0x0000001714171291 */ /* 0x000fe200080f1405 */
[----:B------:R-:W-:Y:S01]  /*2e90*/  IMAD.U32 R4, RZ, RZ, UR22 ;  /* 0x00000016ff047e24 */ /* 0x000fe2000f8e00ff */
[----:B--234-:R-:W-:Y:S01]  /*2ea0*/  SHF.L.U64.HI R0, R14, 0x2, R9 ;  /* 0x000000020e007819 */ /* 0x01cfe20000010209 */
[----:B------:R-:W-:Y:S01]  /*2eb0*/  @UP1 ULDC UR5, c[0x0][0x2e8] ;  /* 0x0000ba0000051ab9 */ /* 0x000fe20000000800 */
[----:B------:R-:W-:-:S02]  /*2ec0*/  CS2R R90, SRZ ;  /* 0x00000000005a7805 */ /* 0x000fc4000001ff00 */
[----:B------:R-:W-:Y:S01]  /*2ed0*/  CS2R R88, SRZ ;  /* 0x0000000000587805 */ /* 0x000fe2000001ff00 */
[----:B------:R-:W-:Y:S01]  /*2ee0*/  IMAD.U32 R5, RZ, RZ, UR23 ;  /* 0x00000017ff057e24 */ /* 0x000fe2000f8e00ff */
[----:B------:R-:W-:Y:S02]  /*2ef0*/  CS2R R86, SRZ ;  /* 0x0000000000567805 */ /* 0x000fe4000001ff00 */
[----:B------:R-:W-:Y:S02]  /*2f00*/  CS2R R84, SRZ ;  /* 0x0000000000547805 */ /* 0x000fe4000001ff00 */
[----:B------:R-:W-:Y:S02]  /*2f10*/  CS2R R78, SRZ ;  /* 0x00000000004e7805 */ /* 0x000fe4000001ff00 */
[----:B------:R-:W-:Y:S01]  /*2f20*/  CS2R R76, SRZ ;  /* 0x00000000004c7805 */ /* 0x000fe2000001ff00 */
[----:B------:R1:W2:Y:S01]  /*2f30*/  @P1 LDG.E R8, desc[UR10][R4.64] ;  /* 0x0000000a04081981 */ /* 0x0002a2000c1e1900 */
[----:B------:R-:W-:-:S02]  /*2f40*/  CS2R R82, SRZ ;  /* 0x0000000000527805 */ /* 0x000fc4000001ff00 */
[----:B------:R-:W-:Y:S02]  /*2f50*/  CS2R R80, SRZ ;  /* 0x0000000000507805 */ /* 0x000fe4000001ff00 */
[----:B------:R-:W-:Y:S02]  /*2f60*/  CS2R R74, SRZ ;  /* 0x00000000004a7805 */ /* 0x000fe4000001ff00 */
[----:B------:R-:W-:Y:S02]  /*2f70*/  CS2R R72, SRZ ;  /* 0x0000000000487805 */ /* 0x000fe4000001ff00 */
[----:B------:R-:W-:Y:S02]  /*2f80*/  CS2R R70, SRZ ;  /* 0x0000000000467805 */ /* 0x000fe4000001ff00 */
[----:B------:R-:W-:Y:S01]  /*2f90*/  CS2R R68, SRZ ;  /* 0x0000000000447805 */ /* 0x000fe2000001ff00 */
        /* <DEDUP_REMOVED lines=8> */
[----:B------:R-:W-:Y:S01]  /*3020*/  UIADD3 UR18, -UR18, URZ, URZ ;  /* 0x0000003f12127290 */ /* 0x000fe2000fffe13f */
[----:B-1----:R-:W-:Y:S01]  /*3030*/  IMAD.SHL.U32 R4, R14, 0x4, RZ ;  /* 0x000000040e047824 */ /* 0x002fe200078e00ff */
[----:B------:R-:W-:-:S04]  /*3040*/  ULDC UR8, c[0x0][0x2ec] ;  /* 0x0000bb0000087ab9 */ /* 0x000fc80000000800 */
[----:B------:R-:W-:-:S04]  /*3050*/  IADD3 R4, P2, R4, UR14, RZ ;  /* 0x0000000e04047c10 */ /* 0x000fc8000ff5e0ff */
[----:B------:R-:W-:Y:S02]  /*3060*/  IADD3.X R5, R0, UR13, RZ, P2, !PT ;  /* 0x0000000d00057c10 */ /* 0x000fe400097fe4ff */
[----:B------:R-:W-:-:S03]  /*3070*/  @!P4 LEA R6, P2, R12, UR14, 0x2 ;  /* 0x0000000e0c06cc11 */ /* 0x000fc6000f8410ff */
[----:B------:R-:W3:Y:S01]  /*3080*/  @!P3 LDG.E R16, desc[UR10][R4.64] ;  /* 0x0000000a0410b981 */ /* 0x000ee2000c1e1900 */
[----:B------:R-:W-:-:S03]  /*3090*/  @!P4 LEA.HI.X R7, R12, UR13, R3, 0x2, P2 ;  /* 0x0000000d0c07cc11 */ /* 0x000fc600090f1403 */
[----:B------:R-:W4:Y:S04]  /*30a0*/  @!P6 LDG.E R15, desc[UR10][R4.64+0x20] ;  /* 0x0000200a040fe981 */ /* 0x000f28000c1e1900 */
[----:B------:R-:W5:Y:S04]  /*30b0*/  @!P4 LDG.E R10, desc[UR10][R6.64] ;  /* 0x0000000a060ac981 */ /* 0x000f68000c1e1900 */
[----:B------:R1:W4:Y:S01]  /*30c0*/  @!P5 LDG.E R11, desc[UR10][R4.64+0x100] ;  /* 0x0001000a040bd981 */ /* 0x000322000c1e1900 */
[----:B------:R-:W2:Y:S01]  /*30d0*/  @P1 MUFU.RCP R0, UR5 ;  /* 0x0000000500001d08 */ /* 0x000ea20008001000 */
[----:B------:R-:W-:-:S04]  /*30e0*/  LEA.HI R3, R19, R20, RZ, 0x7 ;  /* 0x0000001413037211 */ /* 0x000fc800078f38ff */
[----:B------:R-:W-:Y:S01]  /*30f0*/  SHF.R.S32.HI R3, RZ, 0x7, R3 ;  /* 0x00000007ff037819 */ /* 0x000fe20000011403 */
[----:B-1----:R-:W-:-:S05]  /*3100*/  IMAD.SHL.U32 R4, R20, 0x2, RZ ;  /* 0x0000000214047824 */ /* 0x002fca00078e00ff */
[----:B------:R-:W-:Y:S02]  /*3110*/  LOP3.LUT R4, R4, 0x6, RZ, 0xc0, !PT ;  /* 0x0000000604047812 */ /* 0x000fe400078ec0ff */
[----:B------:R-:W-:Y:S01]  /*3120*/  SHF.L.U64.HI R6, R14, 0x2, R9 ;  /* 0x000000020e067819 */ /* 0x000fe20000010209 */
[----:B------:R-:W-:Y:S01]  /*3130*/  VIADD R5, R124, 0x1000 ;  /* 0x000010007c057836 */ /* 0x000fe20000000000 */
[----:B------:R-:W-:Y:S01]  /*3140*/  SEL R118, R118, R129, !P0 ;  /* 0x0000008176767207 */ /* 0x000fe20004000000 */
[----:B------:R-:W-:Y:S01]  /*3150*/  UMOV UR5, URZ ;  /* 0x0000003f00057c82 */ /* 0x000fe20008000000 */
[----:B------:R-:W-:Y:S02]  /*3160*/  UIMAD UR25, UR19, 0x48, URZ ;  /* 0x00000048131978a4 */ /* 0x000fe4000f8e023f */
[----:B------:R-:W-:Y:S01]  /*3170*/  LEA R118, R118, UR4, 0x1 ;  /* 0x0000000476767c11 */ /* 0x000fe2000f8e08ff */
[----:B------:R-:W-:Y:S02]  /*3180*/  UIMAD UR24, UR19, 0x50, URZ ;  /* 0x00000050131878a4 */ /* 0x000fe4000f8e023f */
[----:B------:R-:W-:-:S02]  /*3190*/  UIMAD UR23, UR19, 0x58, URZ ;  /* 0x00000058131778a4 */ /* 0x000fc4000f8e023f */
[----:B------:R-:W-:Y:S02]  /*31a0*/  UIMAD UR22, UR19, 0x60, URZ ;  /* 0x00000060131678a4 */ /* 0x000fe4000f8e023f */
[----:B------:R-:W-:Y:S02]  /*31b0*/  UIMAD UR21, UR19, 0x68, URZ ;  /* 0x00000068131578a4 */ /* 0x000fe4000f8e023f */
[----:B------:R-:W-:Y:S02]  /*31c0*/  UIMAD UR20, UR19, 0x70, URZ ;  /* 0x00000070131478a4 */ /* 0x000fe4000f8e023f */
[----:B------:R-:W-:Y:S01]  /*31d0*/  UIMAD UR19, UR19, 0x78, URZ ;  /* 0x00000078131378a4 */ /* 0x000fe2000f8e023f */
[----:B--2---:R-:W-:-:S05]  /*31e0*/  @P1 FMUL.FTZ R0, R8, R0 ;  /* 0x0000000008001220 */ /* 0x004fca0000410000 */
[----:B------:R-:W-:Y:S01]  /*31f0*/  @P1 R2UR UR6, R0 ;  /* 0x00000000000612ca */ /* 0x000fe200000e0000 */
[C---:B------:R-:W-:Y:S01]  /*3200*/  VIADD R0, R14.reuse, 0xffffff80 ;  /* 0xffffff800e007836 */ /* 0x040fe20000000000 */
[----:B-----5:R1:W-:Y:S02]  /*3210*/  STL [R1+0x14], R10 ;  /* 0x0000140a01007387 */ /* 0x0203e40000100800 */
[----:B-1----:R-:W-:Y:S02]  /*3220*/  IMAD R10, R3, 0x40, R4 ;  /* 0x00000040030a7824 */ /* 0x002fe400078e0204 */
[----:B------:R-:W-:Y:S02]  /*3230*/  IMAD.SHL.U32 R4, R14, 0x4, RZ ;  /* 0x000000040e047824 */ /* 0x000fe400078e00ff */
[----:B------:R-:W-:Y:S01]  /*3240*/  IMAD.U32 R3, RZ, RZ, UR17 ;  /* 0x00000011ff037e24 */ /* 0x000fe2000f8e00ff */
[----:B------:R-:W-:Y:S04]  /*3250*/  STL [R1+0x20], R10 ;  /* 0x0000200a01007387 */ /* 0x000fe80000100800 */
[----:B------:R1:W-:Y:S01]  /*3260*/  STL [R1+0x34], R4 ;  /* 0x0000340401007387 */ /* 0x0003e20000100800 */
[----:B------:R-:W-:-:S03]  /*3270*/  IMAD R3, R3, 0x80, R10 ;  /* 0x0000008003037824 */ /* 0x000fc600078e020a */
[----:B---3--:R-:W-:Y:S02]  /*3280*/  STL [R1+0x18], R16 ;  /* 0x0000181001007387 */ /* 0x008fe40000100800 */
[----:B------:R-:W-:Y:S02]  /*3290*/  IADD3 R3, R14, -UR37, -R3 ;  /* 0x800000250e037c10 */ /* 0x000fe4000fffe803 */
[----:B----4-:R-:W-:Y:S04]  /*32a0*/  STL [R1+0x1c], R15 ;  /* 0x00001c0f01007387 */ /* 0x010fe80000100800 */
[----:B------:R-:W-:Y:S04]  /*32b0*/  STL [R1+0x10], R11 ;  /* 0x0000100b01007387 */ /* 0x000fe80000100800 */
[----:B------:R-:W-:Y:S01]  /*32c0*/  STL [R1+0x30], R6 ;  /* 0x0000300601007387 */ /* 0x000fe20000100800 */
[----:B-1----:R-:W-:-:S04]  /*32d0*/  SHF.R.S32.HI R4, RZ, 0x1f, R0 ;  /* 0x0000001fff047819 */ /* 0x002fc80000011400 */
[----:B------:R-:W-:-:S05]  /*32e0*/  SHF.L.U64.HI R4, R0, 0x2, R4 ;  /* 0x0000000200047819 */ /* 0x000fca0000010204 */
[----:B------:R1:W-:Y:S02]  /*32f0*/  STL [R1+0x2c], R4 ;  /* 0x00002c0401007387 */ /* 0x0003e40000100800 */
[----:B-1----:R-:W-:Y:S02]  /*3300*/  IMAD.SHL.U32 R4, R0, 0x4, RZ ;  /* 0x0000000400047824 */ /* 0x002fe400078e00ff */
[----:B------:R-:W-:-:S03]  /*3310*/  VIADD R0, R3, UR7 ;  /* 0x0000000703007c36 */ /* 0x000fc60008000000 */
[----:B------:R1:W-:Y:S04]  /*3320*/  STL [R1+0x28], R4 ;  /* 0x0000280401007387 */ /* 0x0003e80000100800 */
[----:B------:R1:W-:Y:S04]  /*3330*/  STL [R1+0x24], R0 ;  /* 0x0000240001007387 */ /* 0x0003e80000100800 */
[----:B------:R1:W-:Y:S01]  /*3340*/  STL [R1], R137 ;  /* 0x0000008901007387 */ /* 0x0003e20000100800 */
[----:B------:R-:W-:Y:S01]  /*3350*/  SEL R3, R5, R124, !P0 ;  /* 0x0000007c05037207 */ /* 0x000fe20004000000 */
[----:B------:R-:W-:Y:S01]  /*3360*/  @UP1 UMOV UR5, UR6 ;  /* 0x0000000600051c82 */ /* 0x000fe20008000000 */
[----:B------:R-:W-:-:S02]  /*3370*/  ULDC UR6, c[0x0][0x39c] ;  /* 0x0000e70000067ab9 */ /* 0x000fc40000000800 */
[----:B------:R-:W-:-:S07]  /*3380*/  LEA R3, R3, UR4, 0x1 ;  /* 0x0000000403037c11 */ /* 0x000fce000f8e08ff */
.L_x_1140:
[----:B------:R-:W0:Y:S01]  /*3390*/  LDGDEPBAR ;  /* 0x00000000000079af */ /* 0x000e220000000000 */
[----:B------:R-:W-:Y:S01]  /*33a0*/  IMAD.IADD R112, R123, 0x1, R118 ;  /* 0x000000017b707824 */ /* 0x000fe200078e0276 */
[----:B------:R-:W-:Y:S06]  /*33b0*/  USHF.L.U32 UR12, UR17, 0x7, URZ ;  /* 0x00000007110c7899 */ /* 0x000fec000800063f */
[----:B-1----:R-:W2:Y:S01]  /*33c0*/  LDL R0, [R1+0x20] ;  /* 0x0000200001007983 */ /* 0x002ea20000100800 */
        /* <DEDUP_REMOVED lines=83> */
[----:B------:R-:W-:Y:S01]  /*3900*/  MUFU.TANH R83, R5 ;  /* 0x0000000500537308 */ /* 0x000fe20000002400 */
[----:B---3--:R-:W2:Y:S09]  /*3910*/  LDL R14, [R1+0x10] ;  /* 0x00001000010e7983 */ /* 0x008eb20000100800 */
[----:B------:R-:W3:Y:S01]  /*3920*/  MUFU.TANH R69, R6 ;  /* 0x0000000600457308 */ /* 0x000ee20000002400 */
[----:B----4-:R-:W4:Y:S09]  /*3930*/  LDL R15, [R1+0x14] ;  /* 0x00001400010f7983 */ /* 0x010f320000100800 */
[----:B------:R1:W3:Y:S10]  /*3940*/  MUFU.TANH R68, R7 ;  /* 0x0000000700447308 */ /* 0x0002f40000002400 */
[----:B------:R3:W-:Y:S10]  /*3950*/  MUFU.TANH R225, R12 ;  /* 0x0000000c00e17308 */ /* 0x0007f40000002400 */
[----:B------:R3:W2:Y:S01]  /*3960*/  MUFU.TANH R227, R8 ;  /* 0x0000000800e37308 */ /* 0x0006a20000002400 */
[----:B-1----:R-:W1:Y:S09]  /*3970*/  LDSM.16.M88.4 R4, [R117+0x6400] ;  /* 0x006400007504783b */ /* 0x002e720000000200 */
[----:B------:R1:W-:Y:S01]  /*3980*/  MUFU.TANH R238, R11 ;  /* 0x0000000b00ee7308 */ /* 0x0003e20000002400 */
[----:B---3--:R-:W-:Y:S04]  /*3990*/  IMAD.U32 R12, RZ, RZ, UR17 ;  /* 0x00000011ff0c7e24 */ /* 0x008fe8000f8e00ff */
[----:B------:R-:W-:Y:S05]  /*39a0*/  IMAD R12, R12, 0x80, R0 ;  /* 0x000000800c0c7824 */ /* 0x000fea00078e0200 */
[----:B------:R3:W4:Y:S01]  /*39b0*/  MUFU.TANH R226, R9 ;  /* 0x0000000900e27308 */ /* 0x0007220000002400 */
[C---:B------:R-:W-:Y:S01]  /*39c0*/  @P0 VIADD R0, R12.reuse, 0x1 ;  /* 0x000000010c000836 */ /* 0x040fe20000000000 */
[C---:B------:R-:W-:Y:S01]  /*39d0*/  FSETP.NEU.FTZ.AND P0, PT, R131.reuse, -INF , PT ;  /* 0xff8000008300780b */ /* 0x040fe20003f1d000 */
[----:B------:R-:W-:Y:S01]  /*39e0*/  IMAD.U32 R8, RZ, RZ, UR9 ;  /* 0x00000009ff087e24 */ /* 0x000fe2000f8e00ff */
[----:B------:R-:W-:Y:S02]  /*39f0*/  @P4 ISETP.GE.AND P4, PT, R12, UR7, PT ;  /* 0x000000070c004c0c */ /* 0x000fe4000bf86270 */
[----:B------:R-:W-:Y:S01]  /*3a00*/  @P5 ISETP.GE.AND P5, PT, R0, UR7, PT ;  /* 0x0000000700005c0c */ /* 0x000fe2000bfa6270 */
[----:B------:R-:W-:Y:S03]  /*3a10*/  IMAD R0, R8, 0x80, R132 ;  /* 0x0000008008007824 */ /* 0x000fe600078e0284 */
[----:B------:R3:W4:Y:S01]  /*3a20*/  MUFU.TANH R222, R13 ;  /* 0x0000000d00de7308 */ /* 0x0007220000002400 */
[----:B-1----:R-:W-:Y:S01]  /*3a30*/  FMUL.FTZ R11, R131, 1.4426950216293334961 ;  /* 0x3fb8aa3b830b7820 */ /* 0x002fe20000410000 */
[----:B------:R-:W-:Y:S04]  /*3a40*/  IADD3 R8, R0, 0x8, RZ ;  /* 0x0000000800087810 */ /* 0x000fe80007ffe0ff */
[----:B------:R-:W-:Y:S04]  /*3a50*/  FSEL R11, R11, RZ, P0 ;  /* 0x000000ff0b0b7208 */ /* 0x000fe80000000000 */
[----:B------:R-:W-:Y:S01]  /*3a60*/  MUFU.TANH R77, R17 ;  /* 0x00000011004d7308 */ /* 0x000fe20000002400 */
[----:B------:R-:W-:Y:S01]  /*3a70*/  ISETP.GE.AND P2, PT, R8, RZ, PT ;  /* 0x000000ff0800720c */ /* 0x000fe20003f46270 */
[C---:B---3--:R-:W-:Y:S05]  /*3a80*/  VIADD R9, R0.reuse, 0xffffffff ;  /* 0xffffffff00097836 */ /* 0x048fea0000000000 */
[----:B------:R-:W-:Y:S03]  /*3a90*/  ISETP.GE.AND P0, PT, R9, RZ, PT ;  /* 0x000000ff0900720c */ /* 0x000fe60003f06270 */
[----:B------:R-:W1:Y:S01]  /*3aa0*/  MUFU.TANH R78, R16 ;  /* 0x00000010004e7308 */ /* 0x000e620000002400 */
[-C--:B------:R-:W-:Y:S03]  /*3ab0*/  HMMA.16816.F32.BF16 R20, R104, R4.reuse, R20 ;  /* 0x000000046814723c */ /* 0x080fe60000041814 */
[C---:B------:R-:W-:Y:S01]  /*3ac0*/  VIADD R13, R0.reuse, 0x3f ;  /* 0x0000003f000d7836 */ /* 0x040fe20000000000 */
[C---:B------:R-:W-:Y:S02]  /*3ad0*/  @!P2 IADD3 R8, -R0.reuse, -0x8, RZ ;  /* 0xfffffff80008a810 */ /* 0x040fe40007ffe1ff */
[C---:B------:R-:W-:Y:S03]  /*3ae0*/  HMMA.16816.F32.BF16 R24, R112.reuse, R4, R24 ;  /* 0x000000047018723c */ /* 0x040fe60000041818 */
[----:B------:R-:W-:Y:S01]  /*3af0*/  MUFU.TANH R198, R19 ;  /* 0x0000001300c67308 */ /* 0x000fe20000002400 */
[----:B------:R-:W-:Y:S02]  /*3b00*/  PLOP3.LUT P2, PT, PT, PT, UP0, 0x80, 0x0 ;  /* 0x000000000000781c */ /* 0x000fe40003f4f008 */
[C---:B------:R-:W-:Y:S01]  /*3b10*/  @!P0 IADD3 R9, -R0.reuse, 0x1, RZ ;  /* 0x0000000100098810 */ /* 0x040fe20007ffe1ff */
[-C--:B------:R-:W-:Y:S01]  /*3b20*/  HMMA.16816.F32.BF16 R28, R112, R6.reuse, R28 ;  /* 0x00000006701c723c */ /* 0x080fe2000004181c */
[----:B------:R-:W-:Y:S05]  /*3b30*/  PLOP3.LUT P0, PT, PT, PT, UP0, 0x80, 0x0 ;  /* 0x000000000000781c */ /* 0x000fea0003f0f008 */
[----:B------:R-:W3:Y:S01]  /*3b40*/  MUFU.TANH R203, R18 ;  /* 0x0000001200cb7308 */ /* 0x000ee20000002400 */
        /* <DEDUP_REMOVED lines=27> */
[----:B------:R-:W1:Y:S01]  /*3d00*/  MUFU.TANH R197, R22 ;  /* 0x0000001600c57308 */ /* 0x000e620000002400 */
[----:B---3--:R-:W-:Y:S01]  /*3d10*/  I2FP.F32.S32 R23, R8 ;  /* 0x0000000800177245 */ /* 0x008fe20000201400 */
[----:B------:R-:W-:Y:S01]  /*3d20*/  VIADD R8, R0, 0x47 ;  /* 0x0000004700087836 */ /* 0x000fe20000000000 */
[----:B------:R-:W-:Y:S02]  /*3d30*/  @P1 FSEL R4, R4, -INF , !P4 ;  /* 0xff80000004041808 */ /* 0x000fe40006000000 */
[----:B------:R-:W-:Y:S01]  /*3d40*/  PLOP3.LUT P1, PT, PT, PT, UP0, 0x80, 0x0 ;  /* 0x000000000000781c */ /* 0x000fe20003f2f008 */
[----:B------:R-:W-:Y:S01]  /*3d50*/  FFMA.FTZ R5, R23, -UR5, R69 ;  /* 0x8000000517057c23 */ /* 0x000fe20008010045 */
[----:B------:R-:W-:Y:S03]  /*3d60*/  ISETP.GE.AND P6, PT, R8, RZ, PT ;  /* 0x000000ff0800720c */ /* 0x000fe60003fc6270 */
[----:B------:R-:W3:Y:S01]  /*3d70*/  MUFU.TANH R214, R24 ;  /* 0x0000001800d67308 */ /* 0x000ee20000002400 */
        /* <DEDUP_REMOVED lines=8> */
[----:B------:R3:W-:Y:S01]  /*3e00*/  MUFU.EX2 R3, R5 ;  /* 0x0000000500037308 */ /* 0x0007e20000000800 */
[----:B------:R-:W-:Y:S01]  /*3e10*/  FFMA.FTZ R9, R9, UR8, -R11 ;  /* 0x0000000809097c23 */ /* 0x000fe2000801080b */
[----:B------:R-:W-:Y:S08]  /*3e20*/  ISETP.GE.AND P0, PT, R13, RZ, PT ;  /* 0x000000ff0d00720c */ /* 0x000ff00003f06270 */
[----:B------:R-:W-:Y:S01]  /*3e30*/  MUFU.EX2 R130, R9 ;  /* 0x0000000900827308 */ /* 0x000fe20000000800 */
[----:B-1----:R-:W-:Y:S05]  /*3e40*/  FFMA.FTZ R4, R100, -UR5, R68 ;  /* 0x8000000564047c23 */ /* 0x002fea0008010044 */
[----:B------:R-:W-:Y:S04]  /*3e50*/  @P1 FSEL R4, R4, -INF , !P5 ;  /* 0xff80000004041808 */ /* 0x000fe80006800000 */
[----:B------:R-:W-:Y:S01]  /*3e60*/  MUFU.TANH R231, R26 ;  /* 0x0000001a00e77308 */ /* 0x000fe20000002400 */
[----:B------:R-:W-:Y:S01]  /*3e70*/  @!P0 IADD3 R13, -R0, -0x3f, RZ ;  /* 0xffffffc1000d8810 */ /* 0x000fe20007ffe1ff */
[----:B---3--:R-:W-:Y:S01]  /*3e80*/  FFMA.FTZ R5, R4, UR8, -R10 ;  /* 0x0000000804057c23 */ /* 0x008fe2000801080a */
[----:B------:R-:W-:Y:S01]  /*3e90*/  VIADD R4, R0, 0x40 ;  /* 0x0000004000047836 */ /* 0x000fe20000000000 */
[----:B------:R-:W-:Y:S06]  /*3ea0*/  PLOP3.LUT P0, PT, PT, PT, UP0, 0x80, 0x0 ;  /* 0x000000000000781c */ /* 0x000fec0003f0f008 */
[----:B------:R1:W-:Y:S01]  /*3eb0*/  MUFU.EX2 R2, R5 ;  /* 0x0000000500027308 */ /* 0x0003e20000000800 */
[----:B------:R-:W-:Y:S09]  /*3ec0*/  ISETP.GE.AND P1, PT, R4, RZ, PT ;  /* 0x000000ff0400720c */ /* 0x000ff20003f26270 */
[----:B------:R-:W-:Y:S04]  /*3ed0*/  MUFU.TANH R230, R27 ;  /* 0x0000001b00e67308 */ /* 0x000fe80000002400 */
[C---:B------:R-:W-:Y:S06]  /*3ee0*/  @!P1 IADD3 R4, -R0.reuse, -0x40, RZ ;  /* 0xffffffc000049810 */ /* 0x040fec0007ffe1ff */
[----:B------:R-:W-:Y:S01]  /*3ef0*/  MUFU.TANH R213, R25 ;  /* 0x0000001900d57308 */ /* 0x000fe20000002400 */
[C---:B-1----:R-:W-:Y:S01]  /*3f00*/  VIADD R5, R0.reuse, 0x48 ;  /* 0x0000004800057836 */ /* 0x042fe20000000000 */
[----:B------:R-:W-:Y:S04]  /*3f10*/  PLOP3.LUT P1, PT, PT, PT, UP0, 0x80, 0x0 ;  /* 0x000000000000781c */ /* 0x000fe80003f2f008 */
[----:B------:R-:W-:Y:S04]  /*3f20*/  ISETP.GE.AND P2, PT, R5, RZ, PT ;  /* 0x000000ff0500720c */ /* 0x000fe80003f46270 */
[----:B------:R-:W-:Y:S10]  /*3f30*/  MUFU.TANH R210, R28 ;  /* 0x0000001c00d27308 */ /* 0x000ff40000002400 */
[----:B------:R-:W-:Y:S01]  /*3f40*/  MUFU.TANH R228, R31 ;  /* 0x0000001f00e47308 */ /* 0x000fe20000002400 */
[----:B------:R-:W-:Y:S02]  /*3f50*/  @!P2 IADD3 R5, -R0, -0x48, RZ ;  /* 0xffffffb80005a810 */ /* 0x000fe40007ffe1ff */
[----:B------:R-:W-:Y:S02]  /*3f60*/  PLOP3.LUT P2, PT, PT, PT, UP0, 0x80, 0x0 ;  /* 0x000000000000781c */ /* 0x000fe40003f4f008 */
[----:B------:R-:W-:Y:S05]  /*3f70*/  I2FP.F32.S32 R5, R5 ;  /* 0x0000000500057245 */ /* 0x000fea0000201400 */
[----:B------:R-:W1:Y:S01]  /*3f80*/  MUFU.TANH R229, R30 ;  /* 0x0000001e00e57308 */ /* 0x000e620000002400 */
[----:B------:R-:W-:Y:S09]  /*3f90*/  FFMA.FTZ R5, R5, -UR5, R239 ;  /* 0x8000000505057c23 */ /* 0x000ff200080100ef */
[----:B------:R-:W-:Y:S01]  /*3fa0*/  MUFU.TANH R72, R32 ;  /* 0x0000002000487308 */ /* 0x000fe20000002400 */
[----:B------:R-:W-:Y:S02]  /*3fb0*/  @P2 FSEL R5, R5, -INF , !P4 ;  /* 0xff80000005052808 */ /* 0x000fe40006000000 */
[----:B------:R-:W-:Y:S07]  /*3fc0*/  PLOP3.LUT P2, PT, PT, PT, UP0, 0x80, 0x0 ;  /* 0x000000000000781c */ /* 0x000fee0003f4f008 */
[----:B------:R-:W3:Y:S10]  /*3fd0*/  MUFU.TANH R209, R29 ;  /* 0x0000001d00d17308 */ /* 0x000ef40000002400 */
[----:B------:R-:W3:Y:S10]  /*3fe0*/  MUFU.TANH R175, R34 ;  /* 0x0000002200af7308 */ /* 0x000ef40000002400 */
[----:B------:R-:W-:Y:S10]  /*3ff0*/  MUFU.TANH R174, R35 ;  /* 0x0000002300ae7308 */ /* 0x000ff40000002400 */
[----:B------:R-:W3:Y:S01]  /*4000*/  MUFU.TANH R71, R33 ;  /* 0x0000002100477308 */ /* 0x000ee20000002400 */
[C---:B--2---:R-:W-:Y:S01]  /*4010*/  FSETP.NEU.FTZ.AND P3, PT, R14.reuse, -INF , PT ;  /* 0xff8000000e00780b */ /* 0x044fe20003f7d000 */
[----:B------:R-:W-:Y:S01]  /*4020*/  FMUL.FTZ R9, R14, 1.4426950216293334961 ;  /* 0x3fb8aa3b0e097820 */ /* 0x000fe20000410000 */
[----:B------:R-:W-:Y:S04]  /*4030*/  I2FP.F32.S32 R14, R4 ;  /* 0x00000004000e7245 */ /* 0x000fe80000201400 */
[----:B------:R-:W-:Y:S01]  /*4040*/  FSEL R9, R9, RZ, P3 ;  /* 0x000000ff09097208 */ /* 0x000fe20001800000 */
[C---:B------:R-:W-:Y:S01]  /*4050*/  FFMA.FTZ R4, R14.reuse, -UR5, R227 ;  /* 0x800000050e047c23 */ /* 0x040fe200080100e3 */
[C---:B----4-:R-:W-:Y:S01]  /*4060*/  FMUL.FTZ R17, R15.reuse, 1.4426950216293334961 ;  /* 0x3fb8aa3b0f117820 */ /* 0x050fe20000410000 */
[----:B------:R-:W-:Y:S01]  /*4070*/  FSETP.NEU.FTZ.AND P3, PT, R15, -INF , PT ;  /* 0xff8000000f00780b */ /* 0x000fe20003f7d000 */
[----:B------:R-:W-:Y:S01]  /*4080*/  FFMA.FTZ R14, R14, -UR5, R237 ;  /* 0x800000050e0e7c23 */ /* 0x000fe200080100ed */
[----:B------:R-:W-:Y:S02]  /*4090*/  I2FP.F32.S32 R15, R13 ;  /* 0x0000000d000f7245 */ /* 0x000fe40000201400 */
[----:B------:R-:W-:Y:S02]  /*40a0*/  @P1 FSEL R4, R4, -INF , !P4 ;  /* 0xff80000004041808 */ /* 0x000fe40006000000 */
[----:B------:R-:W-:Y:S01]  /*40b0*/  PLOP3.LUT P1, PT, PT, PT, UP0, 0x80, 0x0 ;  /* 0x000000000000781c */ /* 0x000fe20003f2f008 */
[----:B------:R-:W-:Y:S01]  /*40c0*/  FFMA.FTZ R13, R15, -UR5, R226 ;  /* 0x800000050f0d7c23 */ /* 0x000fe200080100e2 */
[----:B------:R-:W-:Y:S01]  /*40d0*/  PLOP3.LUT P4, PT, PT, PT, UP0, 0x80, 0x0 ;  /* 0x000000000000781c */ /* 0x000fe20003f8f008 */
[--C-:B------:R-:W-:Y:S01]  /*40e0*/  FFMA.FTZ R16, R4, UR8, -R9.reuse ;  /* 0x0000000804107c23 */ /* 0x100fe20008010809 */
        /* <DEDUP_REMOVED lines=17> */
[C---:B----4-:R-:W-:Y:S01]  /*4200*/  @P3 VIADD R13, R12.reuse, 0x8 ;  /* 0x000000080c0d3836 */ /* 0x050fe20000000000 */
        /* <DEDUP_REMOVED lines=13> */
[----:B------:R-:W-:Y:S01]  /*42e0*/  FFMA.FTZ R13, R13, UR8, -R8 ;  /* 0x000000080d0d7c23 */ /* 0x000fe20008010808 */
[----:B------:R-:W-:Y:S02]  /*42f0*/  @P1 FSEL R4, R4, -INF , !P2 ;  /* 0xff80000004041808 */ /* 0x000fe40005000000 */
[----:B------:R-:W-:Y:S01]  /*4300*/  PLOP3.LUT P1, PT, PT, PT, UP0, 0x80, 0x0 ;  /* 0x000000000000781c */ /* 0x000fe20003f2f008 */
[----:B------:R2:W-:Y:S01]  /*4310*/  MUFU.EX2 R220, R13 ;  /* 0x0000000d00dc7308 */ /* 0x0005e20000000800 */
[----:B------:R-:W-:Y:S01]  /*4320*/  PLOP3.LUT P3, PT, PT, PT, UP0, 0x80, 0x0 ;  /* 0x000000000000781c */ /* 0x000fe20003f6f008 */
[--C-:B------:R-:W-:Y:S04]  /*4330*/  FFMA.FTZ R4, R4, UR8, -R9.reuse ;  /* 0x0000000804047c23 */ /* 0x100fe80008010809 */
        /* <DEDUP_REMOVED lines=15> */
[----:B----4-:R-:W-:Y:S05]  /*4430*/  VIADD R14, R0, 0xfffffff7 ;  /* 0xfffffff7000e7836 */ /* 0x010fea0000000000 */
        /* <DEDUP_REMOVED lines=31> */
[----:B----4-:R-:W-:Y:S02]  /*4630*/  VIADD R13, R0, 0xffffffef ;  /* 0xffffffef000d7836 */ /* 0x010fe40000000000 */
        /* <DEDUP_REMOVED lines=39> */
[----:B------:R-:W-:Y:S01]  /*48b0*/  MUFU.EX2 R80, R13 ;  /* 0x0000000d00507308 */ /* 0x000fe20000000800 */
[----:B------:R-:W-:Y:S01]  /*48c0*/  PLOP3.LUT P4, PT, PT, PT, UP0, 0x80, 0x0 ;  /* 0x000000000000781c */ /* 0x000fe20003f8f008 */
[----:B------:R-:W-:Y:S01]  /*48d0*/  FMUL.FTZ R44, R44, UR6 ;  /* 0x000000062c2c7c20 */ /* 0x000fe20008410000 */
[----:B------:R-:W-:Y:S01]  /*48e0*/  @P0 FSEL R4, R4, -INF , !P3 ;  /* 0xff80000004040808 */ /* 0x000fe20005800000 */
[----:B------:R-:W-:Y:S01]  /*48f0*/  FFMA.FTZ R14, R14, UR8, -R11 ;  /* 0x000000080e0e7c23 */ /* 0x000fe2000801080b */
[----:B------:R-:W-:Y:S01]  /*4900*/  FMUL.FTZ R45, R45, UR6 ;  /* 0x000000062d2d7c20 */ /* 0x000fe20008410000 */
[----:B------:R-:W-:Y:S01]  /*4910*/  FMUL.FTZ R46, R46, UR6 ;  /* 0x000000062e2e7c20 */ /* 0x000fe20008410000 */
[----:B------:R-:W-:Y:S03]  /*4920*/  FMUL.FTZ R47, R47, UR6 ;  /* 0x000000062f2f7c20 */ /* 0x000fe60008410000 */
[----:B------:R-:W-:Y:S01]  /*4930*/  MUFU.EX2 R79, R14 ;  /* 0x0000000e004f7308 */ /* 0x000fe20000000800 */
[----:B------:R-:W-:Y:S01]  /*4940*/  FFMA.FTZ R4, R4, UR8, -R10 ;  /* 0x0000000804047c23 */ /* 0x000fe2000801080a */
[C---:B----4-:R-:W-:Y:S05]  /*4950*/  VIADD R5, R0.reuse, 0x30 ;  /* 0x0000003000057836 */ /* 0x050fea0000000000 */
[----:B------:R-:W-:Y:S03]  /*4960*/  ISETP.GE.AND P1, PT, R5, RZ, PT ;  /* 0x000000ff0500720c */ /* 0x000fe60003f26270 */
[----:B------:R4:W-:Y:S10]  /*4970*/  MUFU.EX2 R158, R4 ;  /* 0x00000004009e7308 */ /* 0x0009f40000000800 */
[----:B------:R-:W2:Y:S01]  /*4980*/  MUFU.TANH R252, R37 ;  /* 0x0000002500fc7308 */ /* 0x000ea20000002400 */
[C---:B------:R-:W-:Y:S02]  /*4990*/  @!P1 IADD3 R5, -R0.reuse, -0x30, RZ ;  /* 0xffffffd000059810 */ /* 0x040fe40007ffe1ff */
[----:B------:R-:W-:Y:S07]  /*49a0*/  PLOP3.LUT P1, PT, PT, PT, UP0, 0x80, 0x0 ;  /* 0x000000000000781c */ /* 0x000fee0003f2f008 */
[----:B------:R-:W2:Y:S01]  /*49b0*/  MUFU.TANH R187, R40 ;  /* 0x0000002800bb7308 */ /* 0x000ea20000002400 */
[----:B----4-:R-:W-:Y:S01]  /*49c0*/  VIADD R4, R0, 0x2f ;  /* 0x0000002f00047836 */ /* 0x010fe20000000000 */
[----:B------:R-:W-:Y:S04]  /*49d0*/  I2FP.F32.S32 R14, R5 ;  /* 0x00000005000e7245 */ /* 0x000fe80000201400 */
[----:B------:R-:W-:Y:S01]  /*49e0*/  ISETP.GE.AND P0, PT, R4, RZ, PT ;  /* 0x000000ff0400720c */ /* 0x000fe20003f06270 */
[C---:B------:R-:W-:Y:S03]  /*49f0*/  FFMA.FTZ R5, R14.reuse, -UR5, R214 ;  /* 0x800000050e057c23 */ /* 0x040fe600080100d6 */
[----:B------:R-:W4:Y:S01]  /*4a00*/  MUFU.TANH R215, R42 ;  /* 0x0000002a00d77308 */ /* 0x000f220000002400 */
[----:B------:R-:W-:Y:S01]  /*4a10*/  FFMA.FTZ R14, R14, -UR5, R229 ;  /* 0x800000050e0e7c23 */ /* 0x000fe200080100e5 */
[----:B------:R-:W-:Y:S02]  /*4a20*/  @P1 FSEL R5, R5, -INF , !P5 ;  /* 0xff80000005051808 */ /* 0x000fe40006800000 */
[----:B------:R-:W-:Y:S06]  /*4a30*/  PLOP3.LUT P1, PT, PT, PT, UP0, 0x80, 0x0 ;  /* 0x000000000000781c */ /* 0x000fec0003f2f008 */
[----:B------:R-:W-:Y:S01]  /*4a40*/  MUFU.TANH R212, R43 ;  /* 0x0000002b00d47308 */ /* 0x000fe20000002400 */
[----:B------:R-:W-:Y:S02]  /*4a50*/  @!P0 IADD3 R4, -R0, -0x2f, RZ ;  /* 0xffffffd100048810 */ /* 0x000fe40007ffe1ff */
[----:B------:R-:W-:Y:S02]  /*4a60*/  PLOP3.LUT P0, PT, PT, PT, UP0, 0x80, 0x0 ;  /* 0x000000000000781c */ /* 0x000fe40003f0f008 */
[----:B------:R-:W-:Y:S05]  /*4a70*/  I2FP.F32.S32 R15, R4 ;  /* 0x00000004000f7245 */ /* 0x000fea0000201400 */
[----:B------:R-:W4:Y:S01]  /*4a80*/  MUFU.TANH R186, R41 ;  /* 0x0000002900ba7308 */ /* 0x000f220000002400 */
[----:B------:R-:W-:Y:S01]  /*4a90*/  FFMA.FTZ R4, R5, UR8, -R9 ;  /* 0x0000000805047c23 */ /* 0x000fe20008010809 */
[----:B------:R-:W-:Y:S01]  /*4aa0*/  FFMA.FTZ R5, R19, -UR5, R231 ;  /* 0x8000000513057c23 */ /* 0x000fe200080100e7 */
[----:B------:R-:W-:Y:S04]  /*4ab0*/  FFMA.FTZ R13, R15, -UR5, R213 ;  /* 0x800000050f0d7c23 */ /* 0x000fe800080100d5 */
[----:B------:R-:W-:Y:S03]  /*4ac0*/  @P2 FSEL R5, R5, -INF , !P5 ;  /* 0xff80000005052808 */ /* 0x000fe60006800000 */
[----:B------:R3:W-:Y:S01]  /*4ad0*/  MUFU.EX2 R179, R4 ;  /* 0x0000000400b37308 */ /* 0x0007e20000000800 */
[----:B------:R-:W-:Y:S02]  /*4ae0*/  PLOP3.LUT P2, PT, PT, PT, UP0, 0x80, 0x0 ;  /* 0x000000000000781c */ /* 0x000fe40003f4f008 */
[----:B------:R-:W-:Y:S01]  /*4af0*/  @P0 FSEL R13, R13, -INF , !P3 ;  /* 0xff8000000d0d0808 */ /* 0x000fe20005800000 */
[----:B------:R-:W-:Y:S01]  /*4b00*/  FFMA.FTZ R5, R5, UR8, -R8 ;  /* 0x0000000805057c23 */ /* 0x000fe20008010808 */
[----:B------:R-:W-:Y:S05]  /*4b10*/  PLOP3.LUT P5, PT, PT, PT, UP0, 0x80, 0x0 ;  /* 0x000000000000781c */ /* 0x000fea0003faf008 */
[----:B------:R1:W-:Y:S01]  /*4b20*/  MUFU.EX2 R205, R5 ;  /* 0x0000000500cd7308 */ /* 0x0003e20000000800 */
[--C-:B------:R-:W-:Y:S09]  /*4b30*/  FFMA.FTZ R13, R13, UR8, -R9.reuse ;  /* 0x000000080d0d7c23 */ /* 0x100ff20008010809 */
[----:B------:R2:W-:Y:S01]  /*4b40*/  MUFU.EX2 R178, R13 ;  /* 0x0000000d00b27308 */ /* 0x0005e20000000800 */
[----:B---3--:R-:W-:Y:S05]  /*4b50*/  FFMA.FTZ R4, R18, -UR5, R230 ;  /* 0x8000000512047c23 */ /* 0x008fea00080100e6 */
[----:B------:R-:W-:Y:S04]  /*4b60*/  @P1 FSEL R4, R4, -INF , !P3 ;  /* 0xff80000004041808 */ /* 0x000fe80005800000 */
[----:B------:R-:W3:Y:S01]  /*4b70*/  MUFU.TANH R183, R44 ;  /* 0x0000002c00b77308 */ /* 0x000ee20000002400 */
[----:B------:R-:W-:Y:S01]  /*4b80*/  PLOP3.LUT P3, PT, PT, PT, UP0, 0x80, 0x0 ;  /* 0x000000000000781c */ /* 0x000fe20003f6f008 */
[----:B-1----:R-:W-:Y:S01]  /*4b90*/  FFMA.FTZ R5, R4, UR8, -R8 ;  /* 0x0000000804057c23 */ /* 0x002fe20008010808 */
[----:B------:R-:W-:Y:S01]  /*4ba0*/  VIADD R4, R0, 0x28 ;  /* 0x0000002800047836 */ /* 0x000fe20000000000 */
[----:B------:R-:W-:Y:S06]  /*4bb0*/  PLOP3.LUT P1, PT, PT, PT, UP0, 0x80, 0x0 ;  /* 0x000000000000781c */ /* 0x000fec0003f2f008 */
[----:B------:R1:W-:Y:S01]  /*4bc0*/  MUFU.EX2 R204, R5 ;  /* 0x0000000500cc7308 */ /* 0x0003e20000000800 */
[----:B------:R-:W-:Y:S03]  /*4bd0*/  ISETP.GE.AND P0, PT, R4, RZ, PT ;  /* 0x000000ff0400720c */ /* 0x000fe60003f06270 */
[C---:B--2---:R-:W-:Y:S01]  /*4be0*/  @P3 VIADD R13, R12.reuse, 0x18 ;  /* 0x000000180c0d3836 */ /* 0x044fe20000000000 */
[----:B------:R-:W-:Y:S05]  /*4bf0*/  PLOP3.LUT P3, PT, PT, PT, UP0, 0x80, 0x0 ;  /* 0x000000000000781c */ /* 0x000fea0003f6f008 */
[----:B------:R-:W2:Y:S01]  /*4c00*/  MUFU.TANH R182, R45 ;  /* 0x0000002d00b67308 */ /* 0x000ea20000002400 */
[----:B------:R-:W-:Y:S02]  /*4c10*/  @P2 ISETP.GE.AND P2, PT, R13, UR7, PT ;  /* 0x000000070d002c0c */ /* 0x000fe4000bf46270 */
[----:B------:R-:W-:Y:S02]  /*4c20*/  @P5 IADD3 R13, R12, 0x19, RZ ;  /* 0x000000190c0d5810 */ /* 0x000fe40007ffe0ff */
[C---:B------:R-:W-:Y:S05]  /*4c30*/  @!P0 IADD3 R4, -R0.reuse, -0x28, RZ ;  /* 0xffffffd800048810 */ /* 0x040fea0007ffe1ff */
[----:B------:R-:W2:Y:S01]  /*4c40*/  MUFU.TANH R211, R46 ;  /* 0x0000002e00d37308 */ /* 0x000ea20000002400 */
[----:B------:R-:W-:Y:S01]  /*4c50*/  @P4 ISETP.GE.AND P4, PT, R13, UR7, PT ;  /* 0x000000070d004c0c */ /* 0x000fe2000bf86270 */
[----:B------:R-:W-:Y:S01]  /*4c60*/  FFMA.FTZ R13, R15, -UR5, R228 ;  /* 0x800000050f0d7c23 */ /* 0x000fe200080100e4 */
[----:B------:R-:W-:Y:S01]  /*4c70*/  I2FP.F32.S32 R19, R4 ;  /* 0x0000000400137245 */ /* 0x000fe20000201400 */
[C---:B------:R-:W-:Y:S01]  /*4c80*/  VIADD R15, R0.reuse, 0xffffffe8 ;  /* 0xffffffe8000f7836 */ /* 0x040fe20000000000 */
[----:B------:R-:W-:Y:S01]  /*4c90*/  PLOP3.LUT P0, PT, PT, PT, UP0, 0x80, 0x0 ;  /* 0x000000000000781c */ /* 0x000fe20003f0f008 */
[----:B-1----:R-:W-:Y:S01]  /*4ca0*/  VIADD R5, R0, 0x27 ;  /* 0x0000002700057836 */ /* 0x002fe20000000000 */
[----:B------:R-:W-:Y:S03]  /*4cb0*/  @P3 FSEL R13, R13, -INF , !P4 ;  /* 0xff8000000d0d3808 */ /* 0x000fe60006000000 */
[----:B------:R-:W1:Y:S01]  /*4cc0*/  MUFU.TANH R208, R47 ;  /* 0x0000002f00d07308 */ /* 0x000e620000002400 */
[----:B------:R-:W-:Y:S01]  /*4cd0*/  FFMA.FTZ R4, R19, -UR5, R210 ;  /* 0x8000000513047c23 */ /* 0x000fe200080100d2 */
[----:B------:R-:W-:Y:S01]  /*4ce0*/  PLOP3.LUT P3, PT, PT, PT, UP0, 0x80, 0x0 ;  /* 0x000000000000781c */ /* 0x000fe20003f6f008 */
[--C-:B------:R-:W-:Y:S01]  /*4cf0*/  FFMA.FTZ R13, R13, UR8, -R8.reuse ;  /* 0x000000080d0d7c23 */ /* 0x100fe20008010808 */
[----:B------:R-:W-:Y:S02]  /*4d00*/  ISETP.GE.AND P6, PT, R5, RZ, PT ;  /* 0x000000ff0500720c */ /* 0x000fe40003fc6270 */
[----:B------:R-:W-:Y:S04]  /*4d10*/  @P1 FSEL R4, R4, -INF , !P2 ;  /* 0xff80000004041808 */ /* 0x000fe80005000000 */
[----:B------:R4:W-:Y:S01]  /*4d20*/  MUFU.EX2 R200, R13 ;  /* 0x0000000d00c87308 */ /* 0x0009e20000000800 */
[----:B------:R-:W-:Y:S01]  /*4d30*/  PLOP3.LUT P1, PT, PT, PT, UP0, 0x80, 0x0 ;  /* 0x000000000000781c */ /* 0x000fe20003f2f008 */
[----:B------:R-:W-:Y:S08]  /*4d40*/  FFMA.FTZ R4, R4, UR8, -R9 ;  /* 0x0000000804047c23 */ /* 0x000ff00008010809 */
[----:B------:R-:W-:Y:S01]  /*4d50*/  MUFU.EX2 R173, R4 ;  /* 0x0000000400ad7308 */ /* 0x000fe20000000800 */
[----:B------:R-:W-:Y:S03]  /*4d60*/  @!P6 IADD3 R5, -R0, -0x27, RZ ;  /* 0xffffffd90005e810 */ /* 0x000fe60007ffe1ff */
[----:B------:R-:W-:Y:S06]  /*4d70*/  @P1 FSEL R14, R14, -INF , !P2 ;  /* 0xff8000000e0e1808 */ /* 0x000fec0005000000 */
[----:B------:R-:W1:Y:S01]  /*4d80*/  MUFU.TANH R247, R48 ;  /* 0x0000003000f77308 */ /* 0x000e620000002400 */
[----:B------:R-:W-:Y:S01]  /*4d90*/  ISETP.GE.AND P1, PT, R15, RZ, PT ;  /* 0x000000ff0f00720c */ /* 0x000fe20003f26270 */
[----:B------:R-:W-:Y:S01]  /*4da0*/  FFMA.FTZ R14, R14, UR8, -R8 ;  /* 0x000000080e0e7c23 */ /* 0x000fe20008010808 */
[----:B------:R-:W-:Y:S07]  /*4db0*/  I2FP.F32.S32 R18, R5 ;  /* 0x0000000500127245 */ /* 0x000fee0000201400 */
[----:B------:R3:W-:Y:S01]  /*4dc0*/  MUFU.EX2 R201, R14 ;  /* 0x0000000e00c97308 */ /* 0x0007e20000000800 */
[----:B------:R-:W-:Y:S03]  /*4dd0*/  FFMA.FTZ R5, R18, -UR5, R209 ;  /* 0x8000000512057c23 */ /* 0x000fe600080100d1 */
[C---:B------:R-:W-:Y:S06]  /*4de0*/  @!P1 IADD3 R15, -R0.reuse, 0x18, RZ ;  /* 0x00000018000f9810 */ /* 0x040fec0007ffe1ff */
[----:B------:R-:W1:Y:S01]  /*4df0*/  MUFU.TANH R246, R49 ;  /* 0x0000003100f67308 */ /* 0x000e620000002400 */
[----:B------:R-:W-:Y:S02]  /*4e00*/  PLOP3.LUT P1, PT, PT, PT, UP0, 0x80, 0x0 ;  /* 0x000000000000781c */ /* 0x000fe40003f2f008 */
[----:B------:R-:W-:Y:S02]  /*4e10*/  I2FP.F32.S32 R17, R15 ;  /* 0x0000000f00117245 */ /* 0x000fe40000201400 */
[----:B------:R-:W-:Y:S05]  /*4e20*/  @P0 FSEL R5, R5, -INF , !P4 ;  /* 0xff80000005050808 */ /* 0x000fea0006000000 */
[----:B------:R-:W1:Y:S01]  /*4e30*/  MUFU.TANH R153, R51 ;  /* 0x0000003300997308 */ /* 0x000e620000002400 */
[----:B----4-:R-:W-:Y:S01]  /*4e40*/  FFMA.FTZ R13, R17, -UR5, R72 ;  /* 0x80000005110d7c23 */ /* 0x010fe20008010048 */
[----:B---3--:R-:W-:Y:S02]  /*4e50*/  VIADD R14, R0, 0xffffffe7 ;  /* 0xffffffe7000e7836 */ /* 0x008fe40000000000 */
[----:B------:R-:W-:Y:S02]  /*4e60*/  FFMA.FTZ R5, R5, UR8, -R9 ;  /* 0x0000000805057c23 */ /* 0x000fe40008010809 */
[----:B------:R-:W-:Y:S04]  /*4e70*/  @P1 FSEL R13, R13, -INF , !P2 ;  /* 0xff8000000d0d1808 */ /* 0x000fe80005000000 */
[----:B------:R3:W-:Y:S01]  /*4e80*/  MUFU.EX2 R172, R5 ;  /* 0x0000000500ac7308 */ /* 0x0007e20000000800 */
[----:B------:R-:W-:Y:S01]  /*4e90*/  ISETP.GE.AND P0, PT, R14, RZ, PT ;  /* 0x000000ff0e00720c */ /* 0x000fe20003f06270 */
[----:B------:R-:W-:Y:S01]  /*4ea0*/  FFMA.FTZ R13, R13, UR8, -R11 ;  /* 0x000000080d0d7c23 */ /* 0x000fe2000801080b */
[----:B------:R-:W-:Y:S07]  /*4eb0*/  PLOP3.LUT P1, PT, PT, PT, UP0, 0x80, 0x0 ;  /* 0x000000000000781c */ /* 0x000fee0003f2f008 */
[----:B------:R4:W-:Y:S04]  /*4ec0*/  MUFU.EX2 R74, R13 ;  /* 0x0000000d004a7308 */ /* 0x0009e80000000800 */
[----:B------:R-:W-:Y:S06]  /*4ed0*/  @!P0 IADD3 R14, -R0, 0x19, RZ ;  /* 0x00000019000e8810 */ /* 0x000fec0007ffe1ff */
[----:B------:R-:W1:Y:S01]  /*4ee0*/  MUFU.TANH R154, R50 ;  /* 0x00000032009a7308 */ /* 0x000e620000002400 */
[----:B---3--:R-:W3:Y:S01]  /*4ef0*/  LDSM.16.M88.4 R4, [R117+0x6c00] ;  /* 0x006c00007504783b */ /* 0x008ee20000000200 */
[----:B------:R-:W-:Y:S01]  /*4f00*/  I2FP.F32.S32 R16, R14 ;  /* 0x0000000e00107245 */ /* 0x000fe20000201400 */
[----:B------:R-:W-:Y:S01]  /*4f10*/  FFMA.FTZ R14, R21, -UR5, R175 ;  /* 0x80000005150e7c23 */ /* 0x000fe200080100af */
[----:B------:R-:W-:Y:S03]  /*4f20*/  PLOP3.LUT P0, PT, PT, PT, UP0, 0x80, 0x0 ;  /* 0x000000000000781c */ /* 0x000fe60003f0f008 */
[----:B------:R-:W-:Y:S01]  /*4f30*/  FFMA.FTZ R15, R16, -UR5, R71 ;  /* 0x80000005100f7c23 */ /* 0x000fe20008010047 */
[----:B------:R-:W-:Y:S01]  /*4f40*/  @P3 FSEL R14, R14, -INF , !P2 ;  /* 0xff8000000e0e3808 */ /* 0x000fe20005000000 */
[----:B----4-:R-:W-:Y:S01]  /*4f50*/  FFMA.FTZ R13, R20, -UR5, R174 ;  /* 0x80000005140d7c23 */ /* 0x010fe200080100ae */
[----:B------:R-:W-:Y:S02]  /*4f60*/  PLOP3.LUT P2, PT, PT, PT, UP0, 0x80, 0x0 ;  /* 0x000000000000781c */ /* 0x000fe40003f4f008 */
[----:B------:R-:W-:Y:S01]  /*4f70*/  PLOP3.LUT P3, PT, PT, PT, UP0, 0x80, 0x0 ;  /* 0x000000000000781c */ /* 0x000fe20003f6f008 */
[--C-:B------:R-:W-:Y:S01]  /*4f80*/  FFMA.FTZ R14, R14, UR8, -R10.reuse ;  /* 0x000000080e0e7c23 */ /* 0x100fe2000801080a */
[----:B------:R-:W-:Y:S02]  /*4f90*/  @P1 FSEL R13, R13, -INF , !P4 ;  /* 0xff8000000d0d1808 */ /* 0x000fe40006000000 */
[----:B------:R-:W-:Y:S01]  /*4fa0*/  PLOP3.LUT P1, PT, PT, PT, UP0, 0x80, 0x0 ;  /* 0x000000000000781c */ /* 0x000fe20003f2f008 */
[----:B------:R4:W-:Y:S01]  /*4fb0*/  MUFU.EX2 R147, R14 ;  /* 0x0000000e00937308 */ /* 0x0009e20000000800 */
[----:B------:R-:W-:Y:S01]  /*4fc0*/  @P0 FSEL R15, R15, -INF , !P4 ;  /* 0xff8000000f0f0808 */ /* 0x000fe20006000000 */
[----:B------:R-:W-:Y:S01]  /*4fd0*/  FFMA.FTZ R13, R13, UR8, -R10 ;  /* 0x000000080d0d7c23 */ /* 0x000fe2000801080a */
[----:B------:R-:W-:Y:S02]  /*4fe0*/  PLOP3.LUT P0, PT, PT, PT, UP0, 0x80, 0x0 ;  /* 0x000000000000781c */ /* 0x000fe40003f0f008 */
[----:B------:R-:W-:Y:S01]  /*4ff0*/  PLOP3.LUT P4, PT, PT, PT, UP0, 0x80, 0x0 ;  /* 0x000000000000781c */ /* 0x000fe20003f8f008 */
[----:B------:R-:W-:Y:S04]  /*5000*/  FFMA.FTZ R15, R15, UR8, -R11 ;  /* 0x000000080f0f7c23 */ /* 0x000fe8000801080b */
[----:B------:R2:W-:Y:S10]  /*5010*/  MUFU.EX2 R146, R13 ;  /* 0x0000000d00927308 */ /* 0x0005f40000000800 */
[----:B------:R1:W-:Y:S01]  /*5020*/  MUFU.EX2 R73, R15 ;  /* 0x0000000f00497308 */ /* 0x0003e20000000800 */
[----:B----4-:R-:W-:Y:S05]  /*5030*/  VIADD R14, R0, 0xffffffe0 ;  /* 0xffffffe0000e7836 */ /* 0x010fea0000000000 */
[----:B------:R-:W-:Y:S01]  /*5040*/  ISETP.GE.AND P6, PT, R14, RZ, PT ;  /* 0x000000ff0e00720c */ /* 0x000fe20003fc6270 */
[-C--:B---3--:R-:W-:Y:S03]  /*5050*/  HMMA.16816.F32.BF16 R52, R104, R4.reuse, R52 ;  /* 0x000000046834723c */ /* 0x088fe60000041834 */
[----:B--2---:R-:W-:Y:S03]  /*5060*/  VIADD R13, R0, 0xffffffdf ;  /* 0xffffffdf000d7836 */ /* 0x004fe60000000000 */
[C---:B------:R-:W-:Y:S04]  /*5070*/  HMMA.16816.F32.BF16 R56, R112.reuse, R4, R56 ;  /* 0x000000047038723c */ /* 0x040fe80000041838 */
[----:B------:R-:W-:Y:S01]  /*5080*/  ISETP.GE.AND P5, PT, R13, RZ, PT ;  /* 0x000000ff0d00720c */ /* 0x000fe20003fa6270 */
[----:B-1----:R-:W-:Y:S01]  /*5090*/  @P2 VIADD R15, R12, 0x20 ;  /* 0x000000200c0f2836 */ /* 0x002fe20000000000 */
[----:B------:R-:W-:Y:S01]  /*50a0*/  @!P6 IADD3 R14, -R0, 0x20, RZ ;  /* 0x00000020000ee810 */ /* 0x000fe20007ffe1ff */
[----:B------:R-:W-:Y:S01]  /*50b0*/  FFMA.FTZ R5, R17, -UR5, R171 ;  /* 0x8000000511057c23 */ /* 0x000fe200080100ab */
[----:B------:R-:W-:Y:S01]  /*50c0*/  PLOP3.LUT P2, PT, PT, PT, UP0, 0x80, 0x0 ;  /* 0x000000000000781c */ /* 0x000fe20003f4f008 */
[-C--:B------:R-:W-:Y:S01]  /*50d0*/  HMMA.16816.F32.BF16 R60, R112, R6.reuse, R60 ;  /* 0x00000006703c723c */ /* 0x080fe2000004183c */
[----:B------:R-:W-:Y:S01]  /*50e0*/  PLOP3.LUT P6, PT, PT, PT, UP0, 0x80, 0x0 ;  /* 0x000000000000781c */ /* 0x000fe20003fcf008 */
[----:B------:R-:W2:Y:S01]  /*50f0*/  LDL R115, [R1+0x34] ;  /* 0x0000340001737983 */ /* 0x000ea20000100800 */
[----:B------:R-:W-:Y:S01]  /*5100*/  I2FP.F32.S32 R22, R14 ;  /* 0x0000000e00167245 */ /* 0x000fe20000201400 */
[----:B------:R-:W-:Y:S01]  /*5110*/  FFMA.FTZ R4, R16, -UR5, R170 ;  /* 0x8000000510047c23 */ /* 0x000fe200080100aa */
[C---:B------:R-:W-:Y:S01]  /*5120*/  VIADD R16, R0.reuse, 0xffffffc8 ;  /* 0xffffffc800107836 */ /* 0x040fe20000000000 */
[----:B------:R-:W-:Y:S01]  /*5130*/  HMMA.16816.F32.BF16 R64, R104, R6, R64 ;  /* 0x000000066840723c */ /* 0x000fe20000041840 */
[----:B------:R-:W3:Y:S04]  /*5140*/  LDL R113, [R1+0x30] ;  /* 0x0000300001717983 */ /* 0x000ee80000100800 */
[----:B------:R-:W-:Y:S01]  /*5150*/  @!P5 IADD3 R13, -R0, 0x21, RZ ;  /* 0x00000021000dd810 */ /* 0x000fe20007ffe1ff */
[----:B------:R-:W-:Y:S01]  /*5160*/  FMUL.FTZ R53, R53, UR6 ;  /* 0x0000000635357c20 */ /* 0x000fe20008410000 */
[----:B------:R-:W-:Y:S01]  /*5170*/  @P1 ISETP.GE.AND P5, PT, R15, UR7, PT ;  /* 0x000000070f001c0c */ /* 0x000fe2000bfa6270 */
[----:B------:R-:W-:Y:S01]  /*5180*/  @P4 VIADD R15, R12, 0x21 ;  /* 0x000000210c0f4836 */ /* 0x000fe20000000000 */
[----:B------:R-:W-:Y:S01]  /*5190*/  PLOP3.LUT P1, PT, PT, PT, UP0, 0x80, 0x0 ;  /* 0x000000000000781c */ /* 0x000fe20003f2f008 */
[----:B------:R-:W1:Y:S01]  /*51a0*/  MUFU.TANH R244, R53 ;  /* 0x0000003500f47308 */ /* 0x000e620000002400 */
[----:B------:R-:W-:Y:S01]  /*51b0*/  I2FP.F32.S32 R21, R13 ;  /* 0x0000000d00157245 */ /* 0x000fe20000201400 */
[----:B------:R-:W-:Y:S01]  /*51c0*/  FFMA.FTZ R13, R22, -UR5, R70 ;  /* 0x80000005160d7c23 */ /* 0x000fe20008010046 */
[----:B------:R-:W-:Y:S01]  /*51d0*/  @P2 FSEL R5, R5, -INF , !P5 ;  /* 0xff80000005052808 */ /* 0x000fe20006800000 */
[----:B------:R-:W-:Y:S01]  /*51e0*/  VIADD R7, R0, 0xffffffcf ;  /* 0xffffffcf00077836 */ /* 0x000fe20000000000 */
[----:B------:R-:W-:Y:S01]  /*51f0*/  @P3 ISETP.GE.AND P3, PT, R15, UR7, PT ;  /* 0x000000070f003c0c */ /* 0x000fe2000bf66270 */
[----:B------:R-:W-:Y:S01]  /*5200*/  FFMA.FTZ R14, R21, -UR5, R252 ;  /* 0x80000005150e7c23 */ /* 0x000fe200080100fc */
[----:B------:R-:W-:Y:S01]  /*5210*/  @P0 FSEL R13, R13, -INF , !P5 ;  /* 0xff8000000d0d0808 */ /* 0x000fe20006800000 */
[--C-:B------:R-:W-:Y:S01]  /*5220*/  FFMA.FTZ R5, R5, UR8, -R10.reuse ;  /* 0x0000000805057c23 */ /* 0x100fe2000801080a */
[----:B------:R-:W-:Y:S01]  /*5230*/  PLOP3.LUT P0, PT, PT, PT, UP0, 0x80, 0x0 ;  /* 0x000000000000781c */ /* 0x000fe20003f0f008 */
[----:B------:R-:W-:Y:S01]  /*5240*/  FMUL.FTZ R60, R60, UR6 ;  /* 0x000000063c3c7c20 */ /* 0x000fe20008410000 */
[----:B------:R-:W-:Y:S01]  /*5250*/  FMUL.FTZ R61, R61, UR6 ;  /* 0x000000063d3d7c20 */ /* 0x000fe20008410000 */
[----:B------:R4:W-:Y:S01]  /*5260*/  MUFU.EX2 R143, R5 ;  /* 0x00000005008f7308 */ /* 0x0009e20000000800 */
[----:B------:R-:W-:Y:S01]  /*5270*/  @P1 FSEL R14, R14, -INF , !P3 ;  /* 0xff8000000e0e1808 */ /* 0x000fe20005800000 */
[--C-:B------:R-:W-:Y:S01]  /*5280*/  FFMA.FTZ R13, R13, UR8, -R11.reuse ;  /* 0x000000080d0d7c23 */ /* 0x100fe2000801080b */
[----:B------:R-:W-:Y:S01]  /*5290*/  PLOP3.LUT P2, PT, PT, PT, UP0, 0x80, 0x0 ;  /* 0x000000000000781c */ /* 0x000fe20003f4f008 */
[----:B------:R-:W-:Y:S01]  /*52a0*/  FMUL.FTZ R64, R64, UR6 ;  /* 0x0000000640407c20 */ /* 0x000fe20008410000 */
[----:B------:R-:W-:Y:S01]  /*52b0*/  FMUL.FTZ R62, R62, UR6 ;  /* 0x000000063e3e7c20 */ /* 0x000fe20008410000 */
[----:B------:R-:W-:Y:S01]  /*52c0*/  FFMA.FTZ R14, R14, UR8, -R11 ;  /* 0x000000080e0e7c23 */ /* 0x000fe2000801080b */
[----:B------:R-:W-:Y:S03]  /*52d0*/  FMUL.FTZ R66, R66, UR6 ;  /* 0x0000000642427c20 */ /* 0x000fe60008410000 */
[----:B------:R-:W-:Y:S01]  /*52e0*/  MUFU.EX2 R251, R13 ;  /* 0x0000000d00fb7308 */ /* 0x000fe20000000800 */
[----:B------:R-:W-:Y:S01]  /*52f0*/  FMUL.FTZ R65, R65, UR6 ;  /* 0x0000000641417c20 */ /* 0x000fe20008410000 */
[----:B------:R-:W-:Y:S01]  /*5300*/  @P0 FSEL R4, R4, -INF , !P3 ;  /* 0xff80000004040808 */ /* 0x000fe20005800000 */
[----:B------:R-:W-:Y:S01]  /*5310*/  FMUL.FTZ R63, R63, UR6 ;  /* 0x000000063f3f7c20 */ /* 0x000fe20008410000 */
[----:B------:R-:W-:Y:S01]  /*5320*/  FMUL.FTZ R67, R67, UR6 ;  /* 0x0000000643437c20 */ /* 0x000fe20008410000 */
[----:B------:R-:W-:Y:S01]  /*5330*/  FMUL.FTZ R55, R55, UR6 ;  /* 0x0000000637377c20 */ /* 0x000fe20008410000 */
[----:B------:R-:W-:Y:S01]  /*5340*/  FMUL.FTZ R52, R52, UR6 ;  /* 0x0000000634347c20 */ /* 0x000fe20008410000 */
[----:B------:R-:W-:Y:S03]  /*5350*/  FFMA.FTZ R4, R4, UR8, -R10 ;  /* 0x0000000804047c23 */ /* 0x000fe6000801080a */
[----:B------:R-:W-:Y:S01]  /*5360*/  MUFU.EX2 R250, R14 ;  /* 0x0000000e00fa7308 */ /* 0x000fe20000000800 */
[----:B------:R-:W-:Y:S01]  /*5370*/  FMUL.FTZ R54, R54, UR6 ;  /* 0x0000000636367c20 */ /* 0x000fe20008410000 */
[----:B------:R-:W-:Y:S01]  /*5380*/  FMUL.FTZ R56, R56, UR6 ;  /* 0x0000000638387c20 */ /* 0x000fe20008410000 */
[----:B------:R-:W-:Y:S01]  /*5390*/  FMUL.FTZ R57, R57, UR6 ;  /* 0x0000000639397c20 */ /* 0x000fe20008410000 */
[----:B------:R-:W-:Y:S01]  /*53a0*/  FMUL.FTZ R58, R58, UR6 ;  /* 0x000000063a3a7c20 */ /* 0x000fe20008410000 */
[----:B------:R-:W-:Y:S01]  /*53b0*/  FMUL.FTZ R59, R59, UR6 ;  /* 0x000000063b3b7c20 */ /* 0x000fe20008410000 */
[----:B------:R-:W-:Y:S04]  /*53c0*/  PLOP3.LUT P4, PT, PT, PT, UP0, 0x80, 0x0 ;  /* 0x000000000000781c */ /* 0x000fe80003f8f008 */
[----:B------:R1:W-:Y:S01]  /*53d0*/  MUFU.EX2 R142, R4 ;  /* 0x00000004008e7308 */ /* 0x0003e20000000800 */
[C---:B----4-:R-:W-:Y:S04]  /*53e0*/  IADD3 R5, R0.reuse, 0x20, RZ ;  /* 0x0000002000057810 */ /* 0x050fe80007ffe0ff */
[----:B------:R-:W-:Y:S05]  /*53f0*/  ISETP.GE.AND P1, PT, R5, RZ, PT ;  /* 0x000000ff0500720c */ /* 0x000fea0003f26270 */
[----:B------:R-:W-:Y:S10]  /*5400*/  MUFU.TANH R150, R55 ;  /* 0x0000003700967308 */ /* 0x000ff40000002400 */
[----:B------:R-:W4:Y:S01]  /*5410*/  MUFU.TANH R245, R52 ;  /* 0x0000003400f57308 */ /* 0x000f220000002400 */
[C---:B-1----:R-:W-:Y:S01]  /*5420*/  VIADD R4, R0.reuse, 0x1f ;  /* 0x0000001f00047836 */ /* 0x042fe20000000000 */
[----:B------:R-:W-:Y:S02]  /*5430*/  @!P1 IADD3 R5, -R0, -0x20, RZ ;  /* 0xffffffe000059810 */ /* 0x000fe40007ffe1ff */
[----:B------:R-:W-:Y:S02]  /*5440*/  PLOP3.LUT P1, PT, PT, PT, UP0, 0x80, 0x0 ;  /* 0x000000000000781c */ /* 0x000fe40003f2f008 */
[----:B------:R-:W-:Y:S04]  /*5450*/  ISETP.GE.AND P0, PT, R4, RZ, PT ;  /* 0x000000ff0400720c */ /* 0x000fe80003f06270 */
[----:B------:R-:W1:Y:S01]  /*5460*/  MUFU.TANH R151, R54 ;  /* 0x0000003600977308 */ /* 0x000e620000002400 */
[----:B------:R-:W-:Y:S05]  /*5470*/  I2FP.F32.S32 R14, R5 ;  /* 0x00000005000e7245 */ /* 0x000fea0000201400 */
[----:B------:R-:W-:Y:S04]  /*5480*/  FFMA.FTZ R5, R14, -UR5, R187 ;  /* 0x800000050e057c23 */ /* 0x000fe800080100bb */
[----:B------:R-:W-:Y:S01]  /*5490*/  MUFU.TANH R166, R56 ;  /* 0x0000003800a67308 */ /* 0x000fe20000002400 */
[----:B------:R-:W-:Y:S02]  /*54a0*/  @P1 FSEL R5, R5, -INF , !P5 ;  /* 0xff80000005051808 */ /* 0x000fe40006800000 */
[----:B------:R-:W-:Y:S02]  /*54b0*/  @!P0 IADD3 R4, -R0, -0x1f, RZ ;  /* 0xffffffe100048810 */ /* 0x000fe40007ffe1ff */
[----:B------:R-:W-:Y:S05]  /*54c0*/  PLOP3.LUT P1, PT, PT, PT, UP0, 0x80, 0x0 ;  /* 0x000000000000781c */ /* 0x000fea0003f2f008 */
[----:B------:R-:W1:Y:S01]  /*54d0*/  MUFU.TANH R167, R57 ;  /* 0x0000003900a77308 */ /* 0x000e620000002400 */
[----:B------:R-:W-:Y:S01]  /*54e0*/  I2FP.F32.S32 R15, R4 ;  /* 0x00000004000f7245 */ /* 0x000fe20000201400 */
[----:B------:R-:W-:Y:S01]  /*54f0*/  FFMA.FTZ R4, R5, UR8, -R9 ;  /* 0x0000000805047c23 */ /* 0x000fe20008010809 */
[----:B------:R-:W-:Y:S01]  /*5500*/  FFMA.FTZ R5, R19, -UR5, R215 ;  /* 0x8000000513057c23 */ /* 0x000fe200080100d7 */
[----:B------:R-:W-:Y:S02]  /*5510*/  PLOP3.LUT P0, PT, PT, PT, UP0, 0x80, 0x0 ;  /* 0x000000000000781c */ /* 0x000fe40003f0f008 */
[----:B------:R-:W-:Y:S04]  /*5520*/  FFMA.FTZ R13, R15, -UR5, R186 ;  /* 0x800000050f0d7c23 */ /* 0x000fe800080100ba */
[----:B------:R4:W-:Y:S01]  /*5530*/  MUFU.EX2 R157, R4 ;  /* 0x00000004009d7308 */ /* 0x0009e20000000800 */
[----:B------:R-:W-:Y:S02]  /*5540*/  @P2 FSEL R5, R5, -INF , !P5 ;  /* 0xff80000005052808 */ /* 0x000fe40006800000 */
[----:B------:R-:W-:Y:S03]  /*5550*/  PLOP3.LUT P2, PT, PT, PT, UP0, 0x80, 0x0 ;  /* 0x000000000000781c */ /* 0x000fe60003f4f008 */
[----:B------:R-:W-:Y:S04]  /*5560*/  FFMA.FTZ R5, R5, UR8, -R8 ;  /* 0x0000000805057c23 */ /* 0x000fe80008010808 */
[----:B------:R-:W-:Y:S01]  /*5570*/  MUFU.TANH R185, R58 ;  /* 0x0000003a00b97308 */ /* 0x000fe20000002400 */
[----:B------:R-:W-:Y:S05]  /*5580*/  @P0 FSEL R13, R13, -INF , !P3 ;  /* 0xff8000000d0d0808 */ /* 0x000fea0005800000 */
[----:B------:R-:W-:Y:S04]  /*5590*/  FFMA.FTZ R13, R13, UR8, -R9 ;  /* 0x000000080d0d7c23 */ /* 0x000fe80008010809 */
[----:B------:R1:W-:Y:S01]  /*55a0*/  MUFU.EX2 R177, R5 ;  /* 0x0000000500b17308 */ /* 0x0003e20000000800 */
[----:B----4-:R-:W-:Y:S01]  /*55b0*/  FFMA.FTZ R4, R18, -UR5, R212 ;  /* 0x8000000512047c23 */ /* 0x010fe200080100d4 */
[----:B------:R-:W-:Y:S04]  /*55c0*/  VIADD R18, R0, 0xffffffc7 ;  /* 0xffffffc700127836 */ /* 0x000fe80000000000 */
[----:B------:R-:W-:Y:S04]  /*55d0*/  @P1 FSEL R4, R4, -INF , !P3 ;  /* 0xff80000004041808 */ /* 0x000fe80005800000 */
[----:B------:R4:W-:Y:S01]  /*55e0*/  MUFU.EX2 R156, R13 ;  /* 0x0000000d009c7308 */ /* 0x0009e20000000800 */
[----:B------:R-:W-:Y:S02]  /*55f0*/  PLOP3.LUT P1, PT, PT, PT, UP0, 0x80, 0x0 ;  /* 0x000000000000781c */ /* 0x000fe40003f2f008 */
[----:B------:R-:W-:Y:S07]  /*5600*/  PLOP3.LUT P3, PT, PT, PT, UP0, 0x80, 0x0 ;  /* 0x000000000000781c */ /* 0x000fee0003f6f008 */
[----:B------:R-:W2:Y:S01]  /*5610*/  MUFU.TANH R184, R59 ;  /* 0x0000003b00b87308 */ /* 0x000ea20000002400 */
[----:B-1----:R-:W-:Y:S01]  /*5620*/  FFMA.FTZ R5, R4, UR8, -R8 ;  /* 0x0000000804057c23 */ /* 0x002fe20008010808 */
[----:B------:R-:W-:Y:S05]  /*5630*/  VIADD R4, R0, 0x18 ;  /* 0x0000001800047836 */ /* 0x000fea0000000000 */
[----:B------:R-:W-:Y:S03]  /*5640*/  ISETP.GE.AND P0, PT, R4, RZ, PT ;  /* 0x000000ff0400720c */ /* 0x000fe60003f06270 */
[----:B------:R1:W-:Y:S01]  /*5650*/  MUFU.EX2 R176, R5 ;  /* 0x0000000500b07308 */ /* 0x0003e20000000800 */
[----:B----4-:R-:W-:Y:S01]  /*5660*/  @P4 VIADD R13, R12, 0x28 ;  /* 0x000000280c0d4836 */ /* 0x010fe20000000000 */
[----:B------:R-:W-:Y:S04]  /*5670*/  ISETP.GE.AND P4, PT, R7, RZ, PT ;  /* 0x000000ff0700720c */ /* 0x000fe80003f86270 */
[----:B------:R-:W-:Y:S04]  /*5680*/  @P6 ISETP.GE.AND P6, PT, R13, UR7, PT ;  /* 0x000000070d006c0c */ /* 0x000fe8000bfc6270 */
[----:B------:R-:W-:Y:S01]  /*5690*/  MUFU.TANH R163, R60 ;  /* 0x0000003c00a37308 */ /* 0x000fe20000002400 */
[C---:B------:R-:W-:Y:S02]  /*56a0*/  @!P0 IADD3 R4, -R0.reuse, -0x18, RZ ;  /* 0xffffffe800048810 */ /* 0x040fe40007ffe1ff */
[----:B------:R-:W-:Y:S02]  /*56b0*/  PLOP3.LUT P0, PT, PT, PT, UP0, 0x80, 0x0 ;  /* 0x000000000000781c */ /* 0x000fe40003f0f008 */
[----:B------:R-:W-:Y:S01]  /*56c0*/  I2FP.F32.S32 R19, R4 ;  /* 0x0000000400137245 */ /* 0x000fe20000201400 */
[C---:B-1----:R-:W-:Y:S01]  /*56d0*/  VIADD R5, R0.reuse, 0x17 ;  /* 0x0000001700057836 */ /* 0x042fe20000000000 */
[----:B------:R-:W-:Y:S03]  /*56e0*/  @!P4 IADD3 R7, -R0, 0x31, RZ ;  /* 0x000000310007c810 */ /* 0x000fe60007ffe1ff */
[----:B------:R-:W1:Y:S01]  /*56f0*/  MUFU.TANH R162, R61 ;  /* 0x0000003d00a27308 */ /* 0x000e620000002400 */
[----:B------:R-:W-:Y:S01]  /*5700*/  ISETP.GE.AND P4, PT, R18, RZ, PT ;  /* 0x000000ff1200720c */ /* 0x000fe20003f86270 */
[----:B------:R-:W-:Y:S01]  /*5710*/  FFMA.FTZ R4, R19, -UR5, R183 ;  /* 0x8000000513047c23 */ /* 0x000fe200080100b7 */
[----:B------:R-:W-:Y:S02]  /*5720*/  ISETP.GE.AND P5, PT, R5, RZ, PT ;  /* 0x000000ff0500720c */ /* 0x000fe40003fa6270 */
[----:B------:R-:W-:Y:S02]  /*5730*/  I2FP.F32.S32 R7, R7 ;  /* 0x0000000700077245 */ /* 0x000fe40000201400 */
[----:B------:R-:W-:Y:S03]  /*5740*/  @P1 FSEL R4, R4, -INF , !P6 ;  /* 0xff80000004041808 */ /* 0x000fe60007000000 */
[----:B------:R-:W4:Y:S01]  /*5750*/  MUFU.TANH R233, R64 ;  /* 0x0000004000e97308 */ /* 0x000f220000002400 */
[----:B------:R-:W-:Y:S01]  /*5760*/  PLOP3.LUT P1, PT, PT, PT, UP0, 0x80, 0x0 ;  /* 0x000000000000781c */ /* 0x000fe20003f2f008 */
[----:B------:R-:W-:Y:S02]  /*5770*/  FFMA.FTZ R4, R4, UR8, -R9 ;  /* 0x0000000804047c23 */ /* 0x000fe40008010809 */
[C---:B------:R-:W-:Y:S02]  /*5780*/  @!P4 IADD3 R18, -R0.reuse, 0x39, RZ ;  /* 0x000000390012c810 */ /* 0x040fe40007ffe1ff */
[----:B------:R-:W-:Y:S04]  /*5790*/  @!P5 IADD3 R5, -R0, -0x17, RZ ;  /* 0xffffffe90005d810 */ /* 0x000fe80007ffe1ff */
[----:B------:R1:W-:Y:S01]  /*57a0*/  MUFU.EX2 R152, R4 ;  /* 0x0000000400987308 */ /* 0x0003e20000000800 */
[----:B------:R-:W-:Y:S02]  /*57b0*/  PLOP3.LUT P4, PT, PT, PT, UP0, 0x80, 0x0 ;  /* 0x000000000000781c */ /* 0x000fe40003f8f008 */
[----:B------:R-:W-:Y:S01]  /*57c0*/  I2FP.F32.S32 R20, R5 ;  /* 0x0000000500147245 */ /* 0x000fe20000201400 */
[----:B------:R-:W-:Y:S01]  /*57d0*/  @P3 VIADD R5, R12, 0x29 ;  /* 0x000000290c053836 */ /* 0x000fe20000000000 */
[----:B------:R-:W-:Y:S03]  /*57e0*/  PLOP3.LUT P3, PT, PT, PT, UP0, 0x80, 0x0 ;  /* 0x000000000000781c */ /* 0x000fe60003f6f008 */
[----:B------:R-:W-:Y:S01]  /*57f0*/  FFMA.FTZ R13, R20, -UR5, R182 ;  /* 0x80000005140d7c23 */ /* 0x000fe200080100b6 */
[----:B------:R-:W-:Y:S01]  /*5800*/  @P2 ISETP.GE.AND P2, PT, R5, UR7, PT ;  /* 0x0000000705002c0c */ /* 0x000fe2000bf46270 */
[----:B------:R-:W-:Y:S01]  /*5810*/  FFMA.FTZ R5, R14, -UR5, R211 ;  /* 0x800000050e057c23 */ /* 0x000fe200080100d3 */
[C---:B------:R-:W-:Y:S01]  /*5820*/  VIADD R14, R0.reuse, 0x10 ;  /* 0x00000010000e7836 */ /* 0x040fe20000000000 */
[----:B------:R-:W4:Y:S01]  /*5830*/  MUFU.TANH R181, R62 ;  /* 0x0000003e00b57308 */ /* 0x000f220000002400 */
[----:B------:R-:W-:Y:S02]  /*5840*/  @P0 FSEL R13, R13, -INF , !P2 ;  /* 0xff8000000d0d0808 */ /* 0x000fe40005000000 */
[----:B------:R-:W-:Y:S01]  /*5850*/  @P1 FSEL R5, R5, -INF , !P6 ;  /* 0xff80000005051808 */ /* 0x000fe20007000000 */
[----:B-1----:R-:W-:Y:S02]  /*5860*/  FFMA.FTZ R4, R15, -UR5, R208 ;  /* 0x800000050f047c23 */ /* 0x002fe400080100d0 */
[----:B------:R-:W-:Y:S01]  /*5870*/  FFMA.FTZ R13, R13, UR8, -R9 ;  /* 0x000000080d0d7c23 */ /* 0x000fe20008010809 */
[C---:B------:R-:W-:Y:S02]  /*5880*/  VIADD R15, R0.reuse, 0xf ;  /* 0x0000000f000f7836 */ /* 0x040fe40000000000 */
[--C-:B------:R-:W-:Y:S01]  /*5890*/  FFMA.FTZ R6, R5, UR8, -R8.reuse ;  /* 0x0000000805067c23 */ /* 0x100fe20008010808 */
[----:B------:R-:W-:Y:S01]  /*58a0*/  VIADD R5, R0, 0xffffffd8 ;  /* 0xffffffd800057836 */ /* 0x000fe20000000000 */
[----:B------:R1:W-:Y:S01]  /*58b0*/  MUFU.EX2 R148, R13 ;  /* 0x0000000d00947308 */ /* 0x0003e20000000800 */
[----:B------:R-:W-:Y:S02]  /*58c0*/  @P3 FSEL R4, R4, -INF , !P2 ;  /* 0xff80000004043808 */ /* 0x000fe40005000000 */
[----:B------:R-:W-:Y:S02]  /*58d0*/  ISETP.GE.AND P1, PT, R14, RZ, PT ;  /* 0x000000ff0e00720c */ /* 0x000fe40003f26270 */
[----:B------:R-:W-:Y:S01]  /*58e0*/  ISETP.GE.AND P0, PT, R5, RZ, PT ;  /* 0x000000ff0500720c */ /* 0x000fe20003f06270 */
[----:B------:R-:W-:Y:S04]  /*58f0*/  FFMA.FTZ R4, R4, UR8, -R8 ;  /* 0x0000000804047c23 */ /* 0x000fe80008010808 */
[----:B------:R4:W-:Y:S10]  /*5900*/  MUFU.EX2 R169, R6 ;  /* 0x0000000600a97308 */ /* 0x0009f40000000800 */
[----:B------:R4:W-:Y:S01]  /*5910*/  MUFU.EX2 R168, R4 ;  /* 0x0000000400a87308 */ /* 0x0009e20000000800 */
[C---:B-1----:R-:W-:Y:S01]  /*5920*/  VIADD R13, R0.reuse, 0xffffffd0 ;  /* 0xffffffd0000d7836 */ /* 0x042fe20000000000 */
[C---:B------:R-:W-:Y:S02]  /*5930*/  @!P0 IADD3 R5, -R0.reuse, 0x28, RZ ;  /* 0x0000002800058810 */ /* 0x040fe40007ffe1ff */
[----:B------:R-:W-:Y:S02]  /*5940*/  ISETP.GE.AND P0, PT, R15, RZ, PT ;  /* 0x000000ff0f00720c */ /* 0x000fe40003f06270 */
[----:B------:R-:W-:Y:S02]  /*5950*/  ISETP.GE.AND P3, PT, R13, RZ, PT ;  /* 0x000000ff0d00720c */ /* 0x000fe40003f66270 */
[----:B------:R-:W-:Y:S02]  /*5960*/  I2FP.F32.S32 R17, R5 ;  /* 0x0000000500117245 */ /* 0x000fe40000201400 */
[----:B------:R-:W-:Y:S01]  /*5970*/  MUFU.TANH R139, R66 ;  /* 0x00000042008b7308 */ /* 0x000fe20000002400 */
[C---:B----4-:R-:W-:Y:S02]  /*5980*/  IADD3 R6, R0.reuse, -0x29, RZ ;  /* 0xffffffd700067810 */ /* 0x050fe40007ffe0ff */
[----:B------:R-:W-:Y:S02]  /*5990*/  @!P1 IADD3 R14, -R0, -0x10, RZ ;  /* 0xfffffff0000e9810 */ /* 0x000fe40007ffe1ff */
[----:B------:R-:W-:Y:S02]  /*59a0*/  ISETP.GE.AND P5, PT, R6, RZ, PT ;  /* 0x000000ff0600720c */ /* 0x000fe40003fa6270 */
[----:B------:R-:W-:Y:S01]  /*59b0*/  PLOP3.LUT P1, PT, PT, PT, UP0, 0x80, 0x0 ;  /* 0x000000000000781c */ /* 0x000fe20003f2f008 */
[----:B------:R-:W-:Y:S01]  /*59c0*/  FFMA.FTZ R4, R17, -UR5, R247 ;  /* 0x8000000511047c23 */ /* 0x000fe200080100f7 */
[C---:B------:R-:W-:Y:S01]  /*59d0*/  @!P0 IADD3 R15, -R0.reuse, -0xf, RZ ;  /* 0xfffffff1000f8810 */ /* 0x040fe20007ffe1ff */
[----:B------:R-:W1:Y:S01]  /*59e0*/  MUFU.TANH R232, R65 ;  /* 0x0000004100e87308 */ /* 0x000e620000002400 */
[C---:B------:R-:W-:Y:S02]  /*59f0*/  @!P3 IADD3 R13, -R0.reuse, 0x30, RZ ;  /* 0x00000030000db810 */ /* 0x040fe40007ffe1ff */
[----:B------:R-:W-:Y:S02]  /*5a00*/  PLOP3.LUT P3, PT, PT, PT, UP0, 0x80, 0x0 ;  /* 0x000000000000781c */ /* 0x000fe40003f6f008 */
[----:B------:R-:W-:Y:S02]  /*5a10*/  PLOP3.LUT P0, PT, PT, PT, UP0, 0x80, 0x0 ;  /* 0x000000000000781c */ /* 0x000fe40003f0f008 */
[----:B------:R-:W-:Y:S03]  /*5a20*/  I2FP.F32.S32 R13, R13 ;  /* 0x0000000d000d7245 */ /* 0x000fe60000201400 */
[----:B------:R-:W-:Y:S01]  /*5a30*/  MUFU.TANH R180, R63 ;  /* 0x0000003f00b47308 */ /* 0x000fe20000002400 */
[----:B------:R-:W-:Y:S02]  /*5a40*/  @!P5 IADD3 R6, -R0, 0x29, RZ ;  /* 0x000000290006d810 */ /* 0x000fe40007ffe1ff */
[----:B------:R-:W-:Y:S02]  /*5a50*/  ISETP.GE.AND P5, PT, R16, RZ, PT ;  /* 0x000000ff1000720c */ /* 0x000fe40003fa6270 */
[----:B------:R-:W-:Y:S02]  /*5a60*/  I2FP.F32.S32 R6, R6 ;  /* 0x0000000600067245 */ /* 0x000fe40000201400 */
[----:B------:R-:W-:Y:S03]  /*5a70*/  I2FP.F32.S32 R14, R14 ;  /* 0x0000000e000e7245 */ /* 0x000fe60000201400 */
[----:B------:R-:W4:Y:S01]  /*5a80*/  MUFU.TANH R138, R67 ;  /* 0x00000043008a7308 */ /* 0x000f220000002400 */
[----:B------:R-:W-:Y:S01]  /*5a90*/  @P3 FSEL R4, R4, -INF , !P6 ;  /* 0xff80000004043808 */ /* 0x000fe20007000000 */
[----:B------:R-:W-:Y:S01]  /*5aa0*/  FFMA.FTZ R5, R6, -UR5, R246 ;  /* 0x8000000506057c23 */ /* 0x000fe200080100f6 */
[----:B------:R-:W-:Y:S02]  /*5ab0*/  PLOP3.LUT P3, PT, PT, PT, UP0, 0x80, 0x0 ;  /* 0x000000000000781c */ /* 0x000fe40003f6f008 */
[----:B------:R-:W-:Y:S01]  /*5ac0*/  I2FP.F32.S32 R15, R15 ;  /* 0x0000000f000f7245 */ /* 0x000fe20000201400 */
[--C-:B------:R-:W-:Y:S01]  /*5ad0*/  FFMA.FTZ R4, R4, UR8, -R11.reuse ;  /* 0x0000000804047c23 */ /* 0x100fe2000801080b */
[----:B------:R-:W-:Y:S02]  /*5ae0*/  @P0 FSEL R5, R5, -INF , !P2 ;  /* 0xff80000005050808 */ /* 0x000fe40005000000 */
[----:B------:R-:W-:Y:S01]  /*5af0*/  @!P5 IADD3 R16, -R0, 0x38, RZ ;  /* 0x000000380010d810 */ /* 0x000fe20007ffe1ff */
[----:B------:R1:W-:Y:S01]  /*5b00*/  MUFU.EX2 R243, R4 ;  /* 0x0000000400f37308 */ /* 0x0003e20000000800 */
[----:B------:R-:W-:Y:S01]  /*5b10*/  PLOP3.LUT P5, PT, PT, PT, UP0, 0x80, 0x0 ;  /* 0x000000000000781c */ /* 0x000fe20003faf008 */
[----:B------:R-:W-:Y:S01]  /*5b20*/  FFMA.FTZ R5, R5, UR8, -R11 ;  /* 0x0000000805057c23 */ /* 0x000fe2000801080b */
[----:B------:R-:W-:Y:S02]  /*5b30*/  PLOP3.LUT P0, PT, PT, PT, UP0, 0x80, 0x0 ;  /* 0x000000000000781c */ /* 0x000fe40003f0f008 */
[----:B------:R-:W-:Y:S02]  /*5b40*/  @P1 IADD3 R0, R12, 0x30, RZ ;  /* 0x000000300c001810 */ /* 0x000fe40007ffe0ff */
[----:B------:R-:W-:Y:S03]  /*5b50*/  PLOP3.LUT P1, PT, PT, PT, UP0, 0x80, 0x0 ;  /* 0x000000000000781c */ /* 0x000fe60003f2f008 */
[----:B------:R2:W3:Y:S04]  /*5b60*/  MUFU.EX2 R242, R5 ;  /* 0x0000000500f27308 */ /* 0x0004e80000000800 */
[----:B------:R-:W-:Y:S01]  /*5b70*/  @P5 ISETP.GE.AND P5, PT, R0, UR7, PT ;  /* 0x0000000700005c0c */ /* 0x000fe2000bfa6270 */
[----:B------:R-:W-:Y:S01]  /*5b80*/  FFMA.FTZ R0, R21, -UR5, R153 ;  /* 0x8000000515007c23 */ /* 0x000fe20008010099 */
[----:B-1----:R-:W-:Y:S04]  /*5b90*/  FFMA.FTZ R4, R22, -UR5, R154 ;  /* 0x8000000516047c23 */ /* 0x002fe8000801009a */
[----:B------:R-:W-:Y:S02]  /*5ba0*/  @P0 FSEL R0, R0, -INF , !P2 ;  /* 0xff80000000000808 */ /* 0x000fe40005000000 */
[----:B------:R-:W-:Y:S02]  /*5bb0*/  @P3 FSEL R4, R4, -INF , !P6 ;  /* 0xff80000004043808 */ /* 0x000fe40007000000 */
[----:B------:R-:W-:Y:S01]  /*5bc0*/  PLOP3.LUT P6, PT, PT, PT, UP0, 0x80, 0x0 ;  /* 0x000000000000781c */ /* 0x000fe20003fcf008 */
[--C-:B------:R-:W-:Y:S01]  /*5bd0*/  FFMA.FTZ R0, R0, UR8, -R10.reuse ;  /* 0x0000000800007c23 */ /* 0x100fe2000801080a */
[----:B------:R-:W-:Y:S01]  /*5be0*/  PLOP3.LUT P3, PT, PT, PT, UP0, 0x80, 0x0 ;  /* 0x000000000000781c */ /* 0x000fe20003f6f008 */
[----:B--2---:R-:W-:Y:S01]  /*5bf0*/  @P4 VIADD R5, R12, 0x31 ;  /* 0x000000310c054836 */ /* 0x004fe20000000000 */
[----:B------:R-:W-:Y:S01]  /*5c00*/  PLOP3.LUT P2, PT, PT, PT, UP0, 0x80, 0x0 ;  /* 0x000000000000781c */ /* 0x000fe20003f4f008 */
[----:B------:R1:W-:Y:S01]  /*5c10*/  MUFU.EX2 R135, R0 ;  /* 0x0000000000877308 */ /* 0x0003e20000000800 */
[----:B------:R-:W-:Y:S01]  /*5c20*/  PLOP3.LUT P0, PT, PT, PT, UP0, 0x80, 0x0 ;  /* 0x000000000000781c */ /* 0x000fe20003f0f008 */
[----:B------:R-:W-:Y:S01]  /*5c30*/  FFMA.FTZ R4, R4, UR8, -R10 ;  /* 0x0000000804047c23 */ /* 0x000fe2000801080a */
[----:B------:R-:W-:Y:S05]  /*5c40*/  PLOP3.LUT P4, PT, PT, PT, UP0, 0x80, 0x0 ;  /* 0x000000000000781c */ /* 0x000fea0003f8f008 */
[----:B------:R-:W-:Y:S02]  /*5c50*/  @P6 ISETP.GE.AND P6, PT, R5, UR7, PT ;  /* 0x0000000705006c0c */ /* 0x000fe4000bfc6270 */
[----:B------:R2:W3:Y:S01]  /*5c60*/  MUFU.EX2 R136, R4 ;  /* 0x0000000400887308 */ /* 0x0004e20000000800 */
[C---:B------:R-:W-:Y:S01]  /*5c70*/  @P3 VIADD R5, R12.reuse, 0x38 ;  /* 0x000000380c053836 */ /* 0x040fe20000000000 */
[----:B------:R-:W-:Y:S04]  /*5c80*/  PLOP3.LUT P3, PT, PT, PT, UP0, 0x80, 0x0 ;  /* 0x000000000000781c */ /* 0x000fe80003f6f008 */
[----:B------:R-:W-:Y:S01]  /*5c90*/  @P2 ISETP.GE.AND P2, PT, R5, UR7, PT ;  /* 0x0000000705002c0c */ /* 0x000fe2000bf46270 */
[----:B------:R-:W-:Y:S02]  /*5ca0*/  @P4 VIADD R12, R12, 0x39 ;  /* 0x000000390c0c4836 */ /* 0x000fe40000000000 */
[----:B-1----:R-:W-:Y:S01]  /*5cb0*/  FFMA.FTZ R0, R7, -UR5, R244 ;  /* 0x8000000507007c23 */ /* 0x002fe200080100f4 */
[----:B------:R-:W-:Y:S02]  /*5cc0*/  F2FP.BF16.F32.PACK_AB R5, R130, R85 ;  /* 0x000000558205723e */ /* 0x000fe400000010ff */
[----:B------:R-:W-:Y:S02]  /*5cd0*/  PLOP3.LUT P4, PT, PT, PT, UP0, 0x80, 0x0 ;  /* 0x000000000000781c */ /* 0x000fe40003f8f008 */
[----:B------:R-:W-:Y:S01]  /*5ce0*/  @P0 FSEL R0, R0, -INF , !P6 ;  /* 0xff80000000000808 */ /* 0x000fe20007000000 */
[----:B------:R1:W-:Y:S01]  /*5cf0*/  STS [R193+0x12000], R5 ;  /* 0x01200005c1007388 */ /* 0x0003e20000000800 */
[----:B------:R-:W-:Y:S01]  /*5d00*/  PLOP3.LUT P0, PT, PT, PT, UP0, 0x80, 0x0 ;  /* 0x000000000000781c */ /* 0x000fe20003f0f008 */
[----:B--2---:R-:W-:Y:S02]  /*5d10*/  FFMA.FTZ R4, R13, -UR5, R245 ;  /* 0x800000050d047c23 */ /* 0x004fe400080100f5 */
[--C-:B------:R-:W-:Y:S01]  /*5d20*/  FFMA.FTZ R0, R0, UR8, -R11.reuse ;  /* 0x0000000800007c23 */ /* 0x100fe2000801080b */
[----:B------:R-:W-:Y:S03]  /*5d30*/  @P3 ISETP.GE.AND P3, PT, R12, UR7, PT ;  /* 0x000000070c003c0c */ /* 0x000fe6000bf66270 */
[----:B------:R2:W-:Y:S01]  /*5d40*/  MUFU.EX2 R240, R0 ;  /* 0x0000000000f07308 */ /* 0x0005e20000000800 */
[----:B------:R-:W-:Y:S02]  /*5d50*/  @P1 FSEL R4, R4, -INF , !P5 ;  /* 0xff80000004041808 */ /* 0x000fe40006800000 */
[----:B------:R-:W-:Y:S03]  /*5d60*/  PLOP3.LUT P1, PT, PT, PT, UP0, 0x80, 0x0 ;  /* 0x000000000000781c */ /* 0x000fe60003f2f008 */
[----:B------:R-:W-:Y:S04]  /*5d70*/  FFMA.FTZ R4, R4, UR8, -R11 ;  /* 0x0000000804047c23 */ /* 0x000fe8000801080b */
[----:B------:R4:W3:Y:S01]  /*5d80*/  MUFU.EX2 R241, R4 ;  /* 0x0000000400f17308 */ /* 0x0008e20000000800 */
[----:B--2---:R-:W-:Y:S01]  /*5d90*/  FFMA.FTZ R0, R6, -UR5, R150 ;  /* 0x8000000506007c23 */ /* 0x004fe20008010096 */
[----:B------:R-:W-:Y:S02]  /*5da0*/  F2FP.BF16.F32.PACK_AB R6, R2, R3 ;  /* 0x000000030206723e */ /* 0x000fe400000010ff */
[----:B-1----:R-:W-:Y:S02]  /*5db0*/  F2FP.BF16.F32.PACK_AB R5, R81, R82 ;  /* 0x000000525105723e */ /* 0x002fe400000010ff */
[----:B------:R-:W-:Y:S01]  /*5dc0*/  @P0 FSEL R0, R0, -INF , !P6 ;  /* 0xff80000000000808 */ /* 0x000fe20007000000 */
[----:B------:R1:W-:Y:S01]  /*5dd0*/  STS [R193+0x12400], R6 ;  /* 0x01240006c1007388 */ /* 0x0003e20000000800 */
[----:B------:R-:W-:Y:S03]  /*5de0*/  PLOP3.LUT P0, PT, PT, PT, UP0, 0x80, 0x0 ;  /* 0x000000000000781c */ /* 0x000fe60003f0f008 */
[----:B------:R2:W-:Y:S01]  /*5df0*/  STS [R194+0x12000], R5 ;  /* 0x01200005c2007388 */ /* 0x0005e20000000800 */
[----:B----4-:R-:W-:Y:S01]  /*5e00*/  FFMA.FTZ R4, R17, -UR5, R151 ;  /* 0x8000000511047c23 */ /* 0x010fe20008010097 */
[--C-:B------:R-:W-:Y:S04]  /*5e10*/  FFMA.FTZ R0, R0, UR8, -R10.reuse ;  /* 0x0000000800007c23 */ /* 0x100fe8000801080a */
[----:B------:R-:W-:Y:S01]  /*5e20*/  @P1 FSEL R4, R4, -INF , !P5 ;  /* 0xff80000004041808 */ /* 0x000fe20006800000 */
[----:B------:R4:W-:Y:S01]  /*5e30*/  MUFU.EX2 R133, R0 ;  /* 0x0000000000857308 */ /* 0x0009e20000000800 */
[----:B------:R-:W-:Y:S03]  /*5e40*/  PLOP3.LUT P1, PT, PT, PT, UP0, 0x80, 0x0 ;  /* 0x000000000000781c */ /* 0x000fe60003f2f008 */
[----:B------:R-:W-:Y:S06]  /*5e50*/  FFMA.FTZ R4, R4, UR8, -R10 ;  /* 0x0000000804047c23 */ /* 0x000fec000801080a */
[----:B------:R3:W3:Y:S01]  /*5e60*/  MUFU.EX2 R134, R4 ;  /* 0x0000000400867308 */ /* 0x0006e20000000800 */
[----:B-1----:R-:W-:Y:S01]  /*5e70*/  F2FP.BF16.F32.PACK_AB R6, R206, R207 ;  /* 0x000000cfce06723e */ /* 0x002fe200000010ff */
[----:B----4-:R-:W-:Y:S01]  /*5e80*/  FFMA.FTZ R0, R15, -UR5, R167 ;  /* 0x800000050f007c23 */ /* 0x010fe200080100a7 */
[----:B--2---:R-:W-:Y:S04]  /*5e90*/  F2FP.BF16.F32.PACK_AB R5, R164, R165 ;  /* 0x000000a5a405723e */ /* 0x004fe800000010ff */
        /* <DEDUP_REMOVED lines=42> */
[----:B------:R-:W-:Y:S01]  /*6140*/  FFMA.FTZ R0, R0, UR8, -R11 ;  /* 0x0000000800007c23 */ /* 0x000fe2000801080b */
        /* <DEDUP_REMOVED lines=12> */
[----:B------:R-:W-:Y:S02]  /*6210*/  @P0 FSEL R0, R0, -INF , !P2 ;  /* 0xff80000000000808 */ /* 0x000fe40005000000 */
[----:B------:R-:W-:Y:S01]  /*6220*/  PLOP3.LUT P0, PT, PT, PT, UP0, 0x80, 0x0 ;  /* 0x000000000000781c */ /* 0x000fe20003f0f008 */
[----:B------:R-:W-:Y:S01]  /*6230*/  FFMA.FTZ R11, R4, UR8, -R11 ;  /* 0x00000008040b7c23 */ /* 0x000fe2000801080b */
[----:B------:R-:W-:Y:S01]  /*6240*/  FFMA.FTZ R4, R7, -UR5, R138 ;  /* 0x8000000507047c23 */ /* 0x000fe2000801008a */
[--C-:B------:R-:W-:Y:S01]  /*6250*/  FFMA.FTZ R0, R0, UR8, -R10.reuse ;  /* 0x0000000800007c23 */ /* 0x100fe2000801080a */
[----:B------:R-:W-:Y:S01]  /*6260*/  F2FP.BF16.F32.PACK_AB R7, R200, R201 ;  /* 0x000000c9c807723e */ /* 0x000fe200000010ff */
[----:B------:R-:W2:Y:S01]  /*6270*/  MUFU.EX2 R234, R11 ;  /* 0x0000000b00ea7308 */ /* 0x000ea20000000800 */
[----:B---3--:R-:W-:Y:S02]  /*6280*/  F2FP.BF16.F32.PACK_AB R6, R178, R179 ;  /* 0x000000b3b206723e */ /* 0x008fe400000010ff */
[----:B------:R-:W-:Y:S01]  /*6290*/  PLOP3.LUT P1, PT, PT, PT, UP0, 0x80, 0x0 ;  /* 0x000000000000781c */ /* 0x000fe20003f2f008 */
[----:B------:R-:W-:Y:S06]  /*62a0*/  UISETP.GE.AND UP0, UPT, UR9, 0x1, UPT ;  /* 0x000000010900788c */ /* 0x000fec000bf06270 */
[----:B------:R3:W-:Y:S06]  /*62b0*/  MUFU.EX2 R132, R0 ;  /* 0x0000000000847308 */ /* 0x0007ec0000000800 */
[----:B------:R-:W-:Y:S02]  /*62c0*/  @P1 FSEL R4, R4, -INF , !P3 ;  /* 0xff80000004041808 */ /* 0x000fe40005800000 */
[----:B-1----:R-:W-:Y:S02]  /*62d0*/  F2FP.BF16.F32.PACK_AB R5, R73, R74 ;  /* 0x0000004a4905723e */ /* 0x002fe400000010ff */
[----:B------:R-:W-:Y:S01]  /*62e0*/  PLOP3.LUT P1, PT, PT, PT, UP0, 0x80, 0x0 ;  /* 0x000000000000781c */ /* 0x000fe20003f2f008 */
[----:B------:R-:W-:Y:S01]  /*62f0*/  FFMA.FTZ R10, R4, UR8, -R10 ;  /* 0x00000008040a7c23 */ /* 0x000fe2000801080a */
[----:B------:R-:W-:Y:S01]  /*6300*/  F2FP.BF16.F32.PACK_AB R4, R156, R157 ;  /* 0x0000009d9c04723e */ /* 0x000fe200000010ff */
[----:B------:R1:W-:Y:S01]  /*6310*/  STS [R192+0x12000], R5 ;  /* 0x01200005c0007388 */ /* 0x0003e20000000800 */
[----:B---3--:R-:W-:Y:S01]  /*6320*/  FFMA.FTZ R0, R15, -UR5, R180 ;  /* 0x800000050f007c23 */ /* 0x008fe200080100b4 */
[----:B------:R-:W3:Y:S04]  /*6330*/  MUFU.EX2 R131, R10 ;  /* 0x0000000a00837308 */ /* 0x000ee80000000800 */
[----:B------:R-:W-:Y:S02]  /*6340*/  @P0 FSEL R0, R0, -INF , !P3 ;  /* 0xff80000000000808 */ /* 0x000fe40005800000 */
[----:B------:R-:W-:Y:S03]  /*6350*/  IADD3 R114, P0, R115, UR16, RZ ;  /* 0x0000001073727c10 */ /* 0x000fe6000ff1e0ff */
[----:B------:R-:W-:Y:S01]  /*6360*/  FFMA.FTZ R8, R0, UR8, -R8 ;  /* 0x0000000800087c23 */ /* 0x000fe20008010808 */
[----:B------:R-:W-:Y:S02]  /*6370*/  IADD3.X R115, R113, UR15, RZ, P0, !PT ;  /* 0x0000000f71737c10 */ /* 0x000fe400087fe4ff */
[----:B------:R-:W-:Y:S01]  /*6380*/  F2FP.BF16.F32.PACK_AB R0, R176, R177 ;  /* 0x000000b1b000723e */ /* 0x000fe200000010ff */
[----:B------:R-:W4:Y:S02]  /*6390*/  MUFU.EX2 R149, R8 ;  /* 0x0000000800957308 */ /* 0x000f240000000800 */
[----:B------:R-:W4:Y:S01]  /*63a0*/  LDG.E R112, desc[UR10][R114.64] ;  /* 0x0000000a72707981 */ /* 0x000f22000c1e1900 */
        /* <DEDUP_REMOVED lines=27> */
[----:B------:R-:W-:Y:S03]  /*6560*/  F2FP.BF16.F32.PACK_AB R7, R144, R145 ;  /* 0x000000919007723e */ /* 0x000fe600000010ff */
[----:B------:R4:W-:Y:S01]  /*6570*/  STS [R190+0x12000], R0 ;  /* 0x01200000be007388 */ /* 0x0009e20000000800 */
[----:B------:R-:W-:Y:S02]  /*6580*/  F2FP.BF16.F32.PACK_AB R6, R160, R161 ;  /* 0x000000a1a006723e */ /* 0x000fe400000010ff */
[----:B-1----:R-:W-:Y:S02]  /*6590*/  F2FP.BF16.F32.PACK_AB R5, R131, R132 ;  /* 0x000000848305723e */ /* 0x002fe400000010ff */
[----:B--2---:R-:W-:Y:S03]  /*65a0*/  F2FP.BF16.F32.PACK_AB R4, R140, R141 ;  /* 0x0000008d8c04723e */ /* 0x004fe600000010ff */
[----:B------:R-:W-:Y:S01]  /*65b0*/  STS [R190+0x12400], R5 ;  /* 0x01240005be007388 */ /* 0x000fe20000000800 */
[----:B----4-:R-:W-:Y:S03]  /*65c0*/  F2FP.BF16.F32.PACK_AB R0, R149, R155 ;  /* 0x0000009b9500723e */ /* 0x010fe600000010ff */
[----:B------:R-:W-:Y:S04]  /*65d0*/  STS [R191+0x14000], R7 ;  /* 0x01400007bf007388 */ /* 0x000fe80000000800 */
[----:B------:R-:W-:Y:S04]  /*65e0*/  STS [R191+0x14400], R6 ;  /* 0x01440006bf007388 */ /* 0x000fe80000000800 */
[----:B------:R-:W-:Y:S04]  /*65f0*/  STS [R190+0x14000], R4 ;  /* 0x01400004be007388 */ /* 0x000fe80000000800 */
[----:B------:R1:W-:Y:S04]  /*6600*/  STS [R190+0x14400], R0 ;  /* 0x01440000be007388 */ /* 0x0003e80000000800 */
[----:B------:R-:W-:Y:S08]  /*6610*/  LDSM.16.M88.4 R64, [R122+UR4+0x4000] ;  /* 0x004000047a40783b */ /* 0x000ff00008000200 */
[----:B------:R-:W2:Y:S08]  /*6620*/  LDSM.16.M88.4 R16, [R116+0x8000] ;  /* 0x008000007410783b */ /* 0x000eb00000000200 */
[----:B------:R-:W3:Y:S01]  /*6630*/  LDSM.16.M88.4 R60, [R122+UR4+0x5000] ;  /* 0x005000047a3c783b */ /* 0x000ee20008000200 */
[----:B-1----:R-:W-:Y:S07]  /*6640*/  IMAD.U32 R0, RZ, RZ, UR4 ;  /* 0x00000004ff007e24 */ /* 0x002fee000f8e00ff */
[----:B------:R-:W1:Y:S01]  /*6650*/  LDSM.16.M88.4 R32, [R116+0x8400] ;  /* 0x008400007420783b */ /* 0x000e620000000200 */
[----:B------:R-:W-:Y:S07]  /*6660*/  IADD3 R0, R122, 0x4000, R0 ;  /* 0x000040007a007810 */ /* 0x000fee0007ffe000 */
[----:B------:R-:W4:Y:S08]  /*6670*/  LDSM.16.M88.4 R48, [R116+0x8800] ;  /* 0x008800007430783b */ /* 0x000f300000000200 */
[----:B------:R-:W4:Y:S01]  /*6680*/  LDSM.16.M88.4 R100, [R116+0x8c00] ;  /* 0x008c00007464783b */ /* 0x000f220000000200 */
[-C--:B--2---:R-:W-:Y:S07]  /*6690*/  HMMA.16816.F32.BF16 R4, R64, R16.reuse, RZ ;  /* 0x000000104004723c */ /* 0x084fee00000418ff */
[----:B------:R-:W-:Y:S01]  /*66a0*/  LDSM.16.M88.4 R108, [R117+0x8000] ;  /* 0x00800000756c783b */ /* 0x000fe20000000200 */
[C---:B---3--:R-:W-:Y:S06]  /*66b0*/  HMMA.16816.F32.BF16 R8, R60.reuse, R16, RZ ;  /* 0x000000103c08723c */ /* 0x048fec00000418ff */
[-C--:B------:R-:W-:Y:S06]  /*66c0*/  HMMA.16816.F32.BF16 R12, R60, R18.reuse, RZ ;  /* 0x000000123c0c723c */ /* 0x080fec00000418ff */
[C---:B------:R-:W-:Y:S06]  /*66d0*/  HMMA.16816.F32.BF16 R16, R64.reuse, R18, RZ ;  /* 0x000000124010723c */ /* 0x040fec00000418ff */
[-C--:B-1----:R-:W-:Y:S06]  /*66e0*/  HMMA.16816.F32.BF16 R20, R64, R32.reuse, RZ ;  /* 0x000000204014723c */ /* 0x082fec00000418ff */
        /* <DEDUP_REMOVED lines=10> */
[----:B------:R-:W-:Y:S04]  /*6790*/  IMAD.IADD R100, R0, 0x1, R123 ;  /* 0x0000000100647824 */ /* 0x000fe800078e027b */
[----:B------:R-:W-:Y:S01]  /*67a0*/  FFMA.FTZ R0, -R84, R84, 1 ;  /* 0x3f80000054007423 */ /* 0x000fe20000010154 */
        /* <DEDUP_REMOVED lines=46> */
[----:B------:R-:W-:Y:S01]  /*6a90*/  FMUL.FTZ R104, R79, R21 ;  /* 0x000000154f687220 */ /* 0x000fe20000410000 */
[----:B------:R3:W5:Y:S02]  /*6aa0*/  LDL.LU R81, [R1+0x84] ;  /* 0x0000840001517983 */ /* 0x0007640000300800 */
[----:B------:R-:W-:Y:S01]  /*6ab0*/  FFMA.FTZ R100, -R78, R78, 1 ;  /* 0x3f8000004e647423 */ /* 0x000fe2000001014e */
[----:B------:R-:W-:Y:S01]  /*6ac0*/  FFMA.FTZ R21, -R77, R77, 1 ;  /* 0x3f8000004d157423 */ /* 0x000fe2000001014d */
[----:B------:R3:W5:Y:S01]  /*6ad0*/  LDL.LU R80, [R1+0x80] ;  /* 0x0000800001507983 */ /* 0x0007620000300800 */
[----:B------:R-:W-:Y:S01]  /*6ae0*/  FFMA.FTZ R20, -R76, R76, 1 ;  /* 0x3f8000004c147423 */ /* 0x000fe2000001014c */
[----:B------:R-:W-:Y:S01]  /*6af0*/  FFMA.FTZ R17, -R75, R75, 1 ;  /* 0x3f8000004b117423 */ /* 0x000fe2000001014b */
[----:B------:R-:W-:Y:S01]  /*6b00*/  FMUL.FTZ R100, R100, UR6 ;  /* 0x0000000664647c20 */ /* 0x000fe20008410000 */
[----:B------:R3:W5:Y:S01]  /*6b10*/  LDL.LU R79, [R1+0x7c] ;  /* 0x00007c00014f7983 */ /* 0x0007620000300800 */
[----:B------:R-:W-:Y:S01]  /*6b20*/  FMUL.FTZ R21, R21, UR6 ;  /* 0x0000000615157c20 */ /* 0x000fe20008410000 */
[----:B------:R-:W-:Y:S01]  /*6b30*/  FMUL.FTZ R101, R108, UR6 ;  /* 0x000000066c657c20 */ /* 0x000fe20008410000 */
[----:B------:R-:W-:Y:S01]  /*6b40*/  FMUL.FTZ R100, R100, R16 ;  /* 0x0000001064647220 */ /* 0x000fe20000410000 */
[----:B------:R3:W5:Y:S01]  /*6b50*/  LDL.LU R78, [R1+0x78] ;  /* 0x00007800014e7983 */ /* 0x0007620000300800 */
[----:B------:R-:W-:Y:S01]  /*6b60*/  FMUL.FTZ R21, R21, R102 ;  /* 0x0000006615157220 */ /* 0x000fe20000410000 */
[----:B------:R-:W-:Y:S01]  /*6b70*/  FMUL.FTZ R101, R101, R130 ;  /* 0x0000008265657220 */ /* 0x000fe20000410000 */
[----:B------:R-:W-:Y:S01]  /*6b80*/  FMUL.FTZ R20, R20, UR6 ;  /* 0x0000000614147c20 */ /* 0x000fe20008410000 */
[----:B------:R3:W5:Y:S01]  /*6b90*/  LDL.LU R77, [R1+0x74] ;  /* 0x00007400014d7983 */ /* 0x0007620000300800 */
[----:B------:R-:W-:Y:S01]  /*6ba0*/  FMUL.FTZ R17, R17, UR6 ;  /* 0x0000000611117c20 */ /* 0x000fe20008410000 */
[----:B------:R-:W-:Y:S01]  /*6bb0*/  F2FP.BF16.F32.PACK_AB R102, R21, R100 ;  /* 0x000000641566723e */ /* 0x000fe200000010ff */
[----:B------:R-:W-:Y:S01]  /*6bc0*/  FMUL.FTZ R21, R73, R33 ;  /* 0x0000002149157220 */ /* 0x000fe20000410000 */
[----:B------:R3:W5:Y:S01]  /*6bd0*/  LDL.LU R76, [R1+0x70] ;  /* 0x00007000014c7983 */ /* 0x0007620000300800 */
[----:B------:R-:W-:Y:S01]  /*6be0*/  FFMA.FTZ R100, -R71, R71, 1 ;  /* 0x3f80000047647423 */ /* 0x000fe20000010147 */
[----:B------:R-:W-:Y:S01]  /*6bf0*/  FMUL.FTZ R20, R20, R103 ;  /* 0x0000006714147220 */ /* 0x000fe20000410000 */
[----:B------:R-:W-:Y:S01]  /*6c00*/  FMUL.FTZ R17, R17, R104 ;  /* 0x0000006811117220 */ /* 0x000fe20000410000 */
[----:B------:R3:W5:Y:S01]  /*6c10*/  LDL.LU R75, [R1+0x6c] ;  /* 0x00006c00014b7983 */ /* 0x0007620000300800 */
[----:B------:R-:W-:Y:S01]  /*6c20*/  F2FP.BF16.F32.PACK_AB R16, R101, R113 ;  /* 0x000000716510723e */ /* 0x000fe200000010ff */
[----:B------:R-:W-:Y:S01]  /*6c30*/  FFMA.FTZ R101, -R72, R72, 1 ;  /* 0x3f80000048657423 */ /* 0x000fe20000010148 */
[----:B------:R-:W-:Y:S01]  /*6c40*/  FADD.FTZ R52, -R112, R52 ;  /* 0x0000003470347221 */ /* 0x000fe20000010100 */
[----:B------:R-:W-:Y:S01]  /*6c50*/  F2FP.BF16.F32.PACK_AB R104, R17, R20 ;  /* 0x000000141168723e */ /* 0x000fe200000010ff */
[----:B------:R-:W-:Y:S01]  /*6c60*/  FMUL.FTZ R20, R74, R32 ;  /* 0x000000204a147220 */ /* 0x000fe20000410000 */
[----:B------:R-:W-:Y:S01]  /*6c70*/  FFMA.FTZ R17, -R70, R70, 1 ;  /* 0x3f80000046117423 */ /* 0x000fe20000010146 */
[----:B------:R3:W5:Y:S01]  /*6c80*/  LDL.LU R74, [R1+0x68] ;  /* 0x00006800014a7983 */ /* 0x0007620000300800 */
[C---:B------:R-:W-:Y:S01]  /*6c90*/  FADD.FTZ R103, -R112.reuse, R53 ;  /* 0x0000003570677221 */ /* 0x040fe20000010100 */
[----:B------:R-:W-:Y:S01]  /*6ca0*/  FMUL.FTZ R53, R241, R52 ;  /* 0x00000034f1357220 */ /* 0x000fe20000410000 */
[----:B------:R-:W-:Y:S01]  /*6cb0*/  FADD.FTZ R52, -R112, R65 ;  /* 0x0000004170347221 */ /* 0x000fe20000010100 */
[----:B------:R3:W5:Y:S01]  /*6cc0*/  LDL.LU R73, [R1+0x64] ;  /* 0x0000640001497983 */ /* 0x0007620000300800 */
[----:B------:R-:W-:Y:S01]  /*6cd0*/  FMUL.FTZ R103, R240, R103 ;  /* 0x00000067f0677220 */ /* 0x000fe20000410000 */
        /* <DEDUP_REMOVED lines=8> */
[----:B------:R-:W-:Y:S01]  /*6d60*/  FADD.FTZ R32, -R112, R36 ;  /* 0x0000002470207221 */ /* 0x000fe20000010100 */
[----:B------:R-:W-:Y:S01]  /*6d70*/  FFMA.FTZ R36, -R247, R247, 1 ;  /* 0x3f800000f7247423 */ /* 0x000fe200000101f7 */
[----:B------:R3:W5:Y:S01]  /*6d80*/  LDL.LU R70, [R1+0x58] ;  /* 0x0000580001467983 */ /* 0x0007620000300800 */
[----:B------:R-:W-:Y:S01]  /*6d90*/  FMUL.FTZ R37, R37, R33 ;  /* 0x0000002125257220 */ /* 0x000fe20000410000 */
[----:B------:R-:W-:Y:S01]  /*6da0*/  FMUL.FTZ R32, R251, R32 ;  /* 0x00000020fb207220 */ /* 0x000fe20000410000 */
[----:B------:R-:W-:Y:S01]  /*6db0*/  FMUL.FTZ R36, R36, UR6 ;  /* 0x0000000624247c20 */ /* 0x000fe20008410000 */
[----:B------:R3:W5:Y:S01]  /*6dc0*/  LDL.64 R106, [R1+0x8] ;  /* 0x00000800016a7983 */ /* 0x0007620000100a00 */
[----:B------:R-:W-:Y:S01]  /*6dd0*/  FFMA.FTZ R33, -R246, R246, 1 ;  /* 0x3f800000f6217423 */ /* 0x000fe200000101f6 */
[----:B------:R-:W-:Y:S01]  /*6de0*/  FMUL.FTZ R101, R101, UR6 ;  /* 0x0000000665657c20 */ /* 0x000fe20008410000 */
[----:B------:R-:W-:Y:S02]  /*6df0*/  FMUL.FTZ R100, R100, UR6 ;  /* 0x0000000664647c20 */ /* 0x000fe40008410000 */
[----:B------:R-:W-:Y:S01]  /*6e00*/  FMUL.FTZ R33, R33, UR6 ;  /* 0x0000000621217c20 */ /* 0x000fe20008410000 */
[----:B------:R-:W-:Y:S01]  /*6e10*/  FMUL.FTZ R101, R101, R20 ;  /* 0x0000001465657220 */ /* 0x000fe20000410000 */
[C---:B------:R-:W-:Y:S01]  /*6e20*/  FADD.FTZ R20, -R112.reuse, R49 ;  /* 0x0000003170147221 */ /* 0x040fe20000010100 */
[----:B------:R-:W-:Y:S01]  /*6e30*/  FADD.FTZ R49, -R112, R64 ;  /* 0x0000004070317221 */ /* 0x000fe20000010100 */
[----:B------:R-:W-:Y:S01]  /*6e40*/  FMUL.FTZ R100, R100, R21 ;  /* 0x0000001564647220 */ /* 0x000fe20000410000 */
[----:B------:R-:W-:Y:S01]  /*6e50*/  FADD.FTZ R21, -R112, R48 ;  /* 0x0000003070157221 */ /* 0x000fe20000010100 */
[----:B------:R-:W-:Y:S01]  /*6e60*/  FMUL.FTZ R48, R17, R32 ;  /* 0x0000002011307220 */ /* 0x000fe20000410000 */
[----:B------:R-:W-:Y:S01]  /*6e70*/  FMUL.FTZ R49, R235, R49 ;  /* 0x00000031eb317220 */ /* 0x000fe20000410000 */
[----:B------:R-:W-:Y:S01]  /*6e80*/  FFMA.FTZ R32, -R245, R245, 1 ;  /* 0x3f800000f5207423 */ /* 0x000fe200000101f5 */
[----:B------:R-:W-:Y:S01]  /*6e90*/  FMUL.FTZ R17, R243, R21 ;  /* 0x00000015f3117220 */ /* 0x000fe20000410000 */
[----:B------:R-:W-:Y:S01]  /*6ea0*/  FFMA.FTZ R21, -R244, R244, 1 ;  /* 0x3f800000f4157423 */ /* 0x000fe200000101f4 */
[----:B------:R-:W-:Y:S01]  /*6eb0*/  FMUL.FTZ R20, R242, R20 ;  /* 0x00000014f2147220 */ /* 0x000fe20000410000 */
[----:B------:R-:W-:Y:S01]  /*6ec0*/  FMUL.FTZ R32, R32, UR6 ;  /* 0x0000000620207c20 */ /* 0x000fe20008410000 */
[----:B------:R-:W-:Y:S01]  /*6ed0*/  FMUL.FTZ R36, R36, R17 ;  /* 0x0000001124247220 */ /* 0x000fe20000410000 */
[----:B------:R-:W-:Y:S01]  /*6ee0*/  FMUL.FTZ R21, R21, UR6 ;  /* 0x0000000615157c20 */ /* 0x000fe20008410000 */
[----:B------:R-:W-:Y:S01]  /*6ef0*/  FMUL.FTZ R33, R33, R20 ;  /* 0x0000001421217220 */ /* 0x000fe20000410000 */
[----:B------:R-:W-:Y:S01]  /*6f00*/  FMUL.FTZ R32, R32, R53 ;  /* 0x0000003520207220 */ /* 0x000fe20000410000 */
[----:B------:R-:W-:Y:S01]  /*6f10*/  FFMA.FTZ R20, -R233, R233, 1 ;  /* 0x3f800000e9147423 */ /* 0x000fe200000101e9 */
[----:B------:R-:W-:Y:S01]  /*6f20*/  FFMA.FTZ R17, -R232, R232, 1 ;  /* 0x3f800000e8117423 */ /* 0x000fe200000101e8 */
[----:B------:R-:W-:Y:S01]  /*6f30*/  FMUL.FTZ R21, R21, R103 ;  /* 0x0000006715157220 */ /* 0x000fe20000410000 */
[----:B------:R-:W-:Y:S01]  /*6f40*/  F2FP.BF16.F32.PACK_AB R100, R100, R101 ;  /* 0x000000656464723e */ /* 0x000fe200000010ff */
[----:B------:R-:W-:Y:S01]  /*6f50*/  FMUL.FTZ R20, R20, UR6 ;  /* 0x0000000614147c20 */ /* 0x000fe20008410000 */
[----:B------:R-:W-:Y:S03]  /*6f60*/  FMUL.FTZ R17, R17, UR6 ;  /* 0x0000000611117c20 */ /* 0x000fe60008410000 */
[----:B------:R-:W-:Y:S01]  /*6f70*/  FMUL.FTZ R20, R20, R49 ;  /* 0x0000003114147220 */ /* 0x000fe20000410000 */
[----:B------:R-:W-:Y:S01]  /*6f80*/  FMUL.FTZ R17, R17, R52 ;  /* 0x0000003411117220 */ /* 0x000fe20000410000 */
[----:B------:R-:W-:Y:S02]  /*6f90*/  F2FP.BF16.F32.PACK_AB R49, R37, R48 ;  /* 0x000000302531723e */ /* 0x000fe400000010ff */
[----:B------:R-:W-:Y:S02]  /*6fa0*/  F2FP.BF16.F32.PACK_AB R48, R33, R36 ;  /* 0x000000242130723e */ /* 0x000fe400000010ff */
[----:B------:R-:W-:Y:S01]  /*6fb0*/  F2FP.BF16.F32.PACK_AB R36, R17, R20 ;  /* 0x000000141124723e */ /* 0x000fe200000010ff */
[----:B------:R-:W-:Y:S01]  /*6fc0*/  FFMA.FTZ R20, -R69, R69, 1 ;  /* 0x3f80000045147423 */ /* 0x000fe20000010145 */
[----:B------:R-:W-:Y:S01]  /*6fd0*/  FFMA.FTZ R17, -R68, R68, 1 ;  /* 0x3f80000044117423 */ /* 0x000fe20000010144 */
[----:B------:R3:W5:Y:S01]  /*6fe0*/  LDL.LU R69, [R1+0x54] ;  /* 0x0000540001457983 */ /* 0x0007620000300800 */
[----:B------:R-:W-:Y:S01]  /*6ff0*/  F2FP.BF16.F32.PACK_AB R37, R21, R32 ;  /* 0x000000201525723e */ /* 0x000fe200000010ff */
[----:B------:R-:W-:Y:S01]  /*7000*/  FMUL.FTZ R20, R20, UR6 ;  /* 0x0000000614147c20 */ /* 0x000fe20008410000 */
[----:B------:R-:W-:Y:S01]  /*7010*/  FMUL.FTZ R17, R17, UR6 ;  /* 0x0000000611117c20 */ /* 0x000fe20008410000 */
[----:B------:R3:W5:Y:S01]  /*7020*/  LDL.LU R68, [R1+0x50] ;  /* 0x0000500001447983 */ /* 0x0007620000300800 */
[C---:B--2---:R-:W-:Y:S01]  /*7030*/  FADD.FTZ R6, -R5.reuse, R6 ;  /* 0x0000000605067221 */ /* 0x044fe20000010100 */
[----:B------:R-:W-:Y:S03]  /*7040*/  FADD.FTZ R7, -R5, R7 ;  /* 0x0000000705077221 */ /* 0x000fe60000010100 */
[----:B------:R-:W-:Y:S01]  /*7050*/  FMUL.FTZ R32, R3, R6 ;  /* 0x0000000603207220 */ /* 0x000fe20000410000 */
[----:B------:R-:W-:Y:S01]  /*7060*/  FMUL.FTZ R21, R2, R7 ;  /* 0x0000000702157220 */ /* 0x000fe20000410000 */
[----:B------:R3:W5:Y:S04]  /*7070*/  LDL.LU R3, [R1+0x4c] ;  /* 0x00004c0001037983 */ /* 0x0007680000300800 */
[----:B------:R3:W5:Y:S01]  /*7080*/  LDL.LU R2, [R1+0x48] ;  /* 0x0000480001027983 */ /* 0x0007620000300800 */
[----:B------:R-:W-:Y:S05]  /*7090*/  @!P1 BRA `(.L_x_1138) ;  /* 0x00000000008c9947 */ /* 0x000fea0003800000 */
[----:B------:R-:W2:Y:S01]  /*70a0*/  LDL.LU R105, [R1] ;  /* 0x0000000001697983 */ /* 0x000ea20000300800 */
        /* <DEDUP_REMOVED lines=34> */
.L_x_1138:
[----:B------:R-:W2:Y:S01]  /*72d0*/  LDL R33, [R1+0x38] ;  /* 0x0000380001217983 */ /* 0x000ea20000100800 */
[----:B-1----:R-:W-:Y:S01]  /*72e0*/  FADD.FTZ R6, -R5, R23 ;  /* 0x0000001705067221 */ /* 0x002fe20000010100 */
[----:B------:R-:W-:Y:S01]  /*72f0*/  FMUL.FTZ R21, R17, R21 ;  /* 0x0000001511157220 */ /* 0x000fe20000410000 */
[----:B------:R-:W-:Y:S01]  /*7300*/  FMUL.FTZ R32, R20, R32 ;  /* 0x0000002014207220 */ /* 0x000fe20000410000 */
[----:B------:R1:W-:Y:S01]  /*7310*/  STS [R193+0xa000], R16 ;  /* 0x00a00010c1007388 */ /* 0x0003e20000000800 */
[C---:B------:R-:W-:Y:S01]  /*7320*/  FADD.FTZ R18, -R5.reuse, R18 ;  /* 0x0000001205127221 */ /* 0x040fe20000010100 */
[----:B------:R-:W-:Y:S01]  /*7330*/  FADD.FTZ R22, -R5, R22 ;  /* 0x0000001605167221 */ /* 0x000fe20000010100 */
[----:B------:R-:W-:Y:S01]  /*7340*/  FFMA.FTZ R7, -R196, R196, 1 ;  /* 0x3f800000c4077423 */ /* 0x000fe200000101c4 */
[----:B------:R-:W-:Y:S01]  /*7350*/  FMUL.FTZ R6, R158, R6 ;  /* 0x000000069e067220 */ /* 0x000fe20000410000 */
[----:B------:R-:W-:Y:S01]  /*7360*/  FMUL.FTZ R20, R165, R18 ;  /* 0x00000012a5147220 */ /* 0x000fe20000410000 */
[----:B------:R-:W-:Y:S01]  /*7370*/  FMUL.FTZ R22, R159, R22 ;  /* 0x000000169f167220 */ /* 0x000fe20000410000 */
[----:B------:R-:W-:Y:S01]  /*7380*/  FMUL.FTZ R7, R7, UR6 ;  /* 0x0000000607077c20 */ /* 0x000fe20008410000 */
[----:B------:R-:W-:Y:S01]  /*7390*/  FADD.FTZ R19, -R5, R19 ;  /* 0x0000001305137221 */ /* 0x000fe20000010100 */
[----:B------:R-:W-:Y:S01]  /*73a0*/  FFMA.FTZ R18, -R203, R203, 1 ;  /* 0x3f800000cb127423 */ /* 0x000fe200000101cb */
[----:B------:R-:W-:Y:S01]  /*73b0*/  FFMA.FTZ R17, -R198, R198, 1 ;  /* 0x3f800000c6117423 */ /* 0x000fe200000101c6 */
[----:B------:R-:W-:Y:S01]  /*73c0*/  FADD.FTZ R38, -R5, R38 ;  /* 0x0000002605267221 */ /* 0x000fe20000010100 */
[----:B------:R-:W-:Y:S01]  /*73d0*/  FMUL.FTZ R19, R164, R19 ;  /* 0x00000013a4137220 */ /* 0x000fe20000410000 */
[----:B------:R-:W-:Y:S01]  /*73e0*/  FMUL.FTZ R18, R18, UR6 ;  /* 0x0000000612127c20 */ /* 0x000fe20008410000 */
[----:B------:R-:W-:Y:S01]  /*73f0*/  FMUL.FTZ R17, R17, UR6 ;  /* 0x0000000611117c20 */ /* 0x000fe20008410000 */
[----:B------:R-:W-:Y:S01]  /*7400*/  FADD.FTZ R39, -R5, R39 ;  /* 0x0000002705277221 */ /* 0x000fe20000010100 */
[----:B------:R-:W-:Y:S01]  /*7410*/  FMUL.FTZ R38, R143, R38 ;  /* 0x000000268f267220 */ /* 0x000fe20000410000 */
[----:B------:R-:W-:Y:S01]  /*7420*/  FMUL.FTZ R20, R18, R20 ;  /* 0x0000001412147220 */ /* 0x000fe20000410000 */
[----:B------:R-:W-:Y:S01]  /*7430*/  FMUL.FTZ R19, R17, R19 ;  /* 0x0000001311137220 */ /* 0x000fe20000410000 */
[----:B------:R-:W-:Y:S01]  /*7440*/  FFMA.FTZ R17, -R175, R175, 1 ;  /* 0x3f800000af117423 */ /* 0x000fe200000101af */
[----:B------:R-:W-:Y:S01]  /*7450*/  FMUL.FTZ R39, R142, R39 ;  /* 0x000000278e277220 */ /* 0x000fe20000410000 */
[C---:B------:R-:W-:Y:S01]  /*7460*/  FADD.FTZ R50, -R5.reuse, R50 ;  /* 0x0000003205327221 */ /* 0x040fe20000010100 */
[C---:B------:R-:W-:Y:S01]  /*7470*/  FADD.FTZ R51, -R5.reuse, R51 ;  /* 0x0000003305337221 */ /* 0x040fe20000010100 */
[C---:B------:R-:W-:Y:S01]  /*7480*/  FADD.FTZ R34, -R5.reuse, R34 ;  /* 0x0000002205227221 */ /* 0x040fe20000010100 */
[----:B------:R-:W-:Y:S01]  /*7490*/  FADD.FTZ R35, -R5, R35 ;  /* 0x0000002305237221 */ /* 0x000fe20000010100 */
[----:B-1----:R-:W-:Y:S01]  /*74a0*/  FFMA.FTZ R16, -R197, R197, 1 ;  /* 0x3f800000c5107423 */ /* 0x002fe200000101c5 */
[----:B------:R-:W-:Y:S01]  /*74b0*/  FMUL.FTZ R50, R136, R50 ;  /* 0x0000003288327220 */ /* 0x000fe20000410000 */
[----:B------:R-:W-:Y:S01]  /*74c0*/  FMUL.FTZ R51, R135, R51 ;  /* 0x0000003387337220 */ /* 0x000fe20000410000 */
[C---:B------:R-:W-:Y:S01]  /*74d0*/  FADD.FTZ R54, -R5.reuse, R54 ;  /* 0x0000003605367221 */ /* 0x040fe20000010100 */
[----:B------:R-:W-:Y:S01]  /*74e0*/  FMUL.FTZ R16, R16, UR6 ;  /* 0x0000000610107c20 */ /* 0x000fe20008410000 */
[C---:B------:R-:W-:Y:S01]  /*74f0*/  FADD.FTZ R55, -R5.reuse, R55 ;  /* 0x0000003705377221 */ /* 0x040fe20000010100 */
[C---:B------:R-:W-:Y:S01]  /*7500*/  FADD.FTZ R66, -R5.reuse, R66 ;  /* 0x0000004205427221 */ /* 0x040fe20000010100 */
[----:B------:R-:W-:Y:S01]  /*7510*/  FADD.FTZ R5, -R5, R67 ;  /* 0x0000004305057221 */ /* 0x000fe20000010100 */
[----:B------:R-:W-:Y:S01]  /*7520*/  FMUL.FTZ R22, R16, R22 ;  /* 0x0000001610167220 */ /* 0x000fe20000410000 */
[----:B------:R-:W-:Y:S01]  /*7530*/  FMUL.FTZ R16, R7, R6 ;  /* 0x0000000607107220 */ /* 0x000fe20000410000 */
[----:B------:R-:W-:Y:S01]  /*7540*/  F2FP.BF16.F32.PACK_AB R6, R19, R20 ;  /* 0x000000141306723e */ /* 0x000fe200000010ff */
[----:B------:R-:W-:Y:S01]  /*7550*/  FMUL.FTZ R19, R17, UR6 ;  /* 0x0000000611137c20 */ /* 0x000fe20008410000 */
[----:B------:R-:W-:Y:S01]  /*7560*/  FFMA.FTZ R17, -R171, R171, 1 ;  /* 0x3f800000ab117423 */ /* 0x000fe200000101ab */
[----:B------:R-:W-:Y:S01]  /*7570*/  F2FP.BF16.F32.PACK_AB R7, R21, R32 ;  /* 0x000000201507723e */ /* 0x000fe200000010ff */
[----:B-----5:R-:W-:Y:S01]  /*7580*/  FADD.FTZ R15, -R0, R15 ;  /* 0x0000000f000f7221 */ /* 0x020fe20000010100 */
[----:B------:R-:W-:Y:S01]  /*7590*/  F2FP.BF16.F32.PACK_AB R22, R16, R22 ;  /* 0x000000161016723e */ /* 0x000fe200000010ff */
[----:B------:R-:W-:Y:S01]  /*75a0*/  FFMA.FTZ R16, -R174, R174, 1 ;  /* 0x3f800000ae107423 */ /* 0x000fe200000101ae */
[----:B------:R-:W-:Y:S01]  /*75b0*/  FMUL.FTZ R17, R17, UR6 ;  /* 0x0000000611117c20 */ /* 0x000fe20008410000 */
[----:B------:R1:W-:Y:S01]  /*75c0*/  STS [R193+0xa400], R7 ;  /* 0x00a40007c1007388 */ /* 0x0003e20000000800 */
[----:B------:R-:W-:Y:S01]  /*75d0*/  FMUL.FTZ R66, R132, R66 ;  /* 0x0000004284427220 */ /* 0x000fe20000410000 */
[----:B------:R-:W-:Y:S01]  /*75e0*/  FMUL.FTZ R18, R16, UR6 ;  /* 0x0000000610127c20 */ /* 0x000fe20008410000 */
[----:B------:R-:W-:Y:S01]  /*75f0*/  FFMA.FTZ R16, -R170, R170, 1 ;  /* 0x3f800000aa107423 */ /* 0x000fe200000101aa */
[----:B------:R4:W-:Y:S01]  /*7600*/  STS [R194+0xa400], R6 ;  /* 0x00a40006c2007388 */ /* 0x0009e20000000800 */
[----:B------:R-:W-:Y:S01]  /*7610*/  FMUL.FTZ R38, R17, R38 ;  /* 0x0000002611267220 */ /* 0x000fe20000410000 */
[----:B------:R-:W-:Y:S01]  /*7620*/  FFMA.FTZ R17, -R154, R154, 1 ;  /* 0x3f8000009a117423 */ /* 0x000fe2000001019a */
[----:B------:R-:W-:Y:S01]  /*7630*/  FMUL.FTZ R16, R16, UR6 ;  /* 0x0000000610107c20 */ /* 0x000fe20008410000 */
[----:B------:R-:W-:Y:S01]  /*7640*/  STS [R194+0xa000], R102 ;  /* 0x00a00066c2007388 */ /* 0x000fe20000000800 */
        /* <DEDUP_REMOVED lines=8> */
[----:B------:R-:W-:Y:S01]  /*76d0*/  FMUL.FTZ R20, R18, R35 ;  /* 0x0000002312147220 */ /* 0x000fe20000410000 */
[----:B------:R-:W-:Y:S01]  /*76e0*/  FFMA.FTZ R18, -R150, R150, 1 ;  /* 0x3f80000096127423 */ /* 0x000fe20000010196 */
[----:B------:R-:W-:Y:S01]  /*76f0*/  FMUL.FTZ R17, R17, UR6 ;  /* 0x0000000611117c20 */ /* 0x000fe20008410000 */
[----:B------:R-:W-:Y:S01]  /*7700*/  FMUL.FTZ R51, R16, R51 ;  /* 0x0000003310337220 */ /* 0x000fe20000410000 */
[----:B------:R-:W-:Y:S01]  /*7710*/  FFMA.FTZ R16, -R138, R138, 1 ;  /* 0x3f8000008a107423 */ /* 0x000fe2000001018a */
[C---:B------:R-:W-:Y:S01]  /*7720*/  FADD.FTZ R8, -R4.reuse, R8 ;  /* 0x0000000804087221 */ /* 0x040fe20000010100 */
[----:B------:R-:W-:Y:S01]  /*7730*/  FMUL.FTZ R66, R17, R66 ;  /* 0x0000004211427220 */ /* 0x000fe20000410000 */
[----:B------:R-:W-:Y:S01]  /*7740*/  FADD.FTZ R9, -R4, R9 ;  /* 0x0000000904097221 */ /* 0x000fe20000010100 */
[----:B------:R-:W-:Y:S01]  /*7750*/  FMUL.FTZ R16, R16, UR6 ;  /* 0x0000000610107c20 */ /* 0x000fe20008410000 */
[----:B------:R-:W-:Y:S01]  /*7760*/  FADD.FTZ R12, -R4, R12 ;  /* 0x0000000c040c7221 */ /* 0x000fe20000010100 */
[----:B-1----:R-:W-:Y:S01]  /*7770*/  FFMA.FTZ R7, -R222, R222, 1 ;  /* 0x3f800000de077423 */ /* 0x002fe200000101de */
[----:B------:R-:W-:Y:S01]  /*7780*/  FMUL.FTZ R55, R133, R55 ;  /* 0x0000003785377220 */ /* 0x000fe20000410000 */
[----:B------:R-:W-:Y:S01]  /*7790*/  FMUL.FTZ R5, R16, R5 ;  /* 0x0000000510057220 */ /* 0x000fe20000410000 */
[----:B------:R-:W-:Y:S01]  /*77a0*/  FMUL.FTZ R18, R18, UR6 ;  /* 0x0000000612127c20 */ /* 0x000fe20008410000 */
[----:B------:R-:W-:Y:S01]  /*77b0*/  FMUL.FTZ R17, R207, R8 ;  /* 0x00000008cf117220 */ /* 0x000fe20000410000 */
[----:B------:R-:W-:Y:S01]  /*77c0*/  FMUL.FTZ R16, R206, R9 ;  /* 0x00000009ce107220 */ /* 0x000fe20000410000 */
[----:B------:R-:W-:Y:S01]  /*77d0*/  FMUL.FTZ R7, R7, UR6 ;  /* 0x0000000607077c20 */ /* 0x000fe20008410000 */
[----:B------:R-:W-:Y:S01]  /*77e0*/  F2FP.BF16.F32.PACK_AB R66, R5, R66 ;  /* 0x000000420542723e */ /* 0x000fe200000010ff */
[----:B------:R-:W-:Y:S01]  /*77f0*/  FADD.FTZ R5, -R4, R13 ;  /* 0x0000000d04057221 */ /* 0x000fe20000010100 */
[----:B------:R-:W-:Y:S01]  /*7800*/  FMUL.FTZ R13, R202, R12 ;  /* 0x0000000cca0d7220 */ /* 0x000fe20000410000 */
[----:B------:R-:W-:Y:S01]  /*7810*/  FFMA.FTZ R8, -R225, R225, 1 ;  /* 0x3f800000e1087423 */ /* 0x000fe200000101e1 */
[----:B------:R-:W-:Y:S01]  /*7820*/  FFMA.FTZ R12, -R227, R227, 1 ;  /* 0x3f800000e30c7423 */ /* 0x000fe200000101e3 */
[----:B------:R-:W-:Y:S01]  /*7830*/  FMUL.FTZ R5, R199, R5 ;  /* 0x00000005c7057220 */ /* 0x000fe20000410000 */
[----:B------:R-:W-:Y:S01]  /*7840*/  FFMA.FTZ R9, -R226, R226, 1 ;  /* 0x3f800000e2097423 */ /* 0x000fe200000101e2 */
[----:B------:R-:W-:Y:S01]  /*7850*/  FMUL.FTZ R55, R18, R55 ;  /* 0x0000003712377220 */ /* 0x000fe20000410000 */
[----:B------:R-:W-:Y:S01]  /*7860*/  FMUL.FTZ R8, R8, UR6 ;  /* 0x0000000608087c20 */ /* 0x000fe20008410000 */
[----:B------:R-:W-:Y:S01]  /*7870*/  FMUL.FTZ R18, R7, R5 ;  /* 0x0000000507127220 */ /* 0x000fe20000410000 */
[----:B------:R-:W-:Y:S01]  /*7880*/  FMUL.FTZ R12, R12, UR6 ;  /* 0x000000060c0c7c20 */ /* 0x000fe20008410000 */
[----:B------:R-:W-:Y:S01]  /*7890*/  FMUL.FTZ R9, R9, UR6 ;  /* 0x0000000609097c20 */ /* 0x000fe20008410000 */
[----:B------:R-:W-:Y:S01]  /*78a0*/  FADD.FTZ R5, -R4, R29 ;  /* 0x0000001d04057221 */ /* 0x000fe20000010100 */
[----:B------:R-:W-:Y:S01]  /*78b0*/  FFMA.FTZ R7, -R209, R209, 1 ;  /* 0x3f800000d1077423 */ /* 0x000fe200000101d1 */
[----:B------:R-:W-:Y:S01]  /*78c0*/  FMUL.FTZ R13, R8, R13 ;  /* 0x0000000d080d7220 */ /* 0x000fe20000410000 */
[----:B------:R-:W-:Y:S01]  /*78d0*/  FMUL.FTZ R17, R12, R17 ;  /* 0x000000110c117220 */ /* 0x000fe20000410000 */
[----:B------:R-:W-:Y:S01]  /*78e0*/  FMUL.FTZ R16, R9, R16 ;  /* 0x0000001009107220 */ /* 0x000fe20000410000 */
[----:B------:R-:W-:Y:S01]  /*78f0*/  FMUL.FTZ R5, R172, R5 ;  /* 0x00000005ac057220 */ /* 0x000fe20000410000 */
[----:B------:R-:W-:Y:S01]  /*7900*/  FMUL.FTZ R7, R7, UR6 ;  /* 0x0000000607077c20 */ /* 0x000fe20008410000 */
[----:B------:R-:W-:Y:S01]  /*7910*/  FADD.FTZ R28, -R4, R28 ;  /* 0x0000001c041c7221 */ /* 0x000fe20000010100 */
[----:B------:R-:W-:Y:S01]  /*7920*/  FFMA.FTZ R8, -R210, R210, 1 ;  /* 0x3f800000d2087423 */ /* 0x000fe200000101d2 */
[----:B------:R-:W-:Y:S01]  /*7930*/  FADD.FTZ R25, -R4, R25 ;  /* 0x0000001904197221 */ /* 0x000fe20000010100 */
[----:B------:R-:W-:Y:S01]  /*7940*/  FMUL.FTZ R7, R7, R5 ;  /* 0x0000000507077220 */ /* 0x000fe20000410000 */
[----:B------:R-:W-:Y:S01]  /*7950*/  FMUL.FTZ R28, R173, R28 ;  /* 0x0000001cad1c7220 */ /* 0x000fe20000410000 */
[----:B------:R-:W-:Y:S01]  /*7960*/  FMUL.FTZ R8, R8, UR6 ;  /* 0x0000000608087c20 */ /* 0x000fe20008410000 */
[----:B------:R-:W-:Y:S01]  /*7970*/  F2FP.BF16.F32.PACK_AB R5, R16, R17 ;  /* 0x000000111005723e */ /* 0x000fe200000010ff */
[----:B------:R-:W-:Y:S01]  /*7980*/  FFMA.FTZ R9, -R213, R213, 1 ;  /* 0x3f800000d5097423 */ /* 0x000fe200000101d5 */
[----:B------:R-:W-:Y:S01]  /*7990*/  FMUL.FTZ R15, R220, R15 ;  /* 0x0000000fdc0f7220 */ /* 0x000fe20000410000 */
[----:B------:R-:W-:Y:S01]  /*79a0*/  FMUL.FTZ R28, R8, R28 ;  /* 0x0000001c081c7220 */ /* 0x000fe20000410000 */
[----:B------:R-:W-:Y:S01]  /*79b0*/  F2FP.BF16.F32.PACK_AB R18, R18, R13 ;  /* 0x0000000d1212723e */ /* 0x000fe200000010ff */
[----:B------:R1:W-:Y:S01]  /*79c0*/  STS [R193+0xc000], R5 ;  /* 0x00c00005c1007388 */ /* 0x0003e20000000800 */
[----:B------:R-:W-:Y:S01]  /*79d0*/  FMUL.FTZ R25, R178, R25 ;  /* 0x00000019b2197220 */ /* 0x000fe20000410000 */
[----:B------:R-:W-:Y:S01]  /*79e0*/  FMUL.FTZ R9, R9, UR6 ;  /* 0x0000000609097c20 */ /* 0x000fe20008410000 */
[----:B------:R-:W-:Y:S01]  /*79f0*/  F2FP.BF16.F32.PACK_AB R28, R7, R28 ;  /* 0x0000001c071c723e */ /* 0x000fe200000010ff */
[----:B------:R-:W-:Y:S01]  /*7a00*/  FADD.FTZ R24, -R4, R24 ;  /* 0x0000001804187221 */ /* 0x000fe20000010100 */
[----:B------:R-:W-:Y:S01]  /*7a10*/  FFMA.FTZ R12, -R214, R214, 1 ;  /* 0x3f800000d60c7423 */ /* 0x000fe200000101d6 */
[----:B----4-:R-:W-:Y:S01]  /*7a20*/  FADD.FTZ R6, -R4, R45 ;  /* 0x0000002d04067221 */ /* 0x010fe20000010100 */
[----:B------:R-:W-:Y:S01]  /*7a30*/  FFMA.FTZ R7, -R182, R182, 1 ;  /* 0x3f800000b6077423 */ /* 0x000fe200000101b6 */
[----:B------:R-:W-:Y:S01]  /*7a40*/  FMUL.FTZ R25, R9, R25 ;  /* 0x0000001909197220 */ /* 0x000fe20000410000 */
[----:B------:R-:W-:Y:S01]  /*7a50*/  FMUL.FTZ R24, R179, R24 ;  /* 0x00000018b3187220 */ /* 0x000fe20000410000 */
[----:B------:R-:W-:Y:S01]  /*7a60*/  FMUL.FTZ R12, R12, UR6 ;  /* 0x000000060c0c7c20 */ /* 0x000fe20008410000 */
[----:B------:R-:W-:Y:S01]  /*7a70*/  FMUL.FTZ R6, R148, R6 ;  /* 0x0000000694067220 */ /* 0x000fe20000410000 */
[----:B------:R-:W-:Y:S01]  /*7a80*/  FMUL.FTZ R7, R7, UR6 ;  /* 0x0000000607077c20 */ /* 0x000fe20008410000 */
        /* <DEDUP_REMOVED lines=13> */
[C---:B------:R-:W-:Y:S01]  /*7b60*/  FADD.FTZ R44, -R4.reuse, R44 ;  /* 0x0000002c042c7221 */ /* 0x040fe20000010100 */
[C---:B------:R-:W-:Y:S01]  /*7b70*/  FADD.FTZ R56, -R4.reuse, R56 ;  /* 0x0000003804387221 */ /* 0x040fe20000010100 */
[C---:B------:R-:W-:Y:S01]  /*7b80*/  FADD.FTZ R57, -R4.reuse, R57 ;  /* 0x0000003904397221 */ /* 0x040fe20000010100 */
[C---:B------:R-:W-:Y:S01]  /*7b90*/  FADD.FTZ R60, -R4.reuse, R60 ;  /* 0x0000003c043c7221 */ /* 0x040fe20000010100 */
[----:B------:R-:W-:Y:S01]  /*7ba0*/  FADD.FTZ R4, -R4, R61 ;  /* 0x0000003d04047221 */ /* 0x000fe20000010100 */
[----:B------:R-:W-:Y:S01]  /*7bb0*/  FFMA.FTZ R7, -R163, R163, 1 ;  /* 0x3f800000a3077423 */ /* 0x000fe200000101a3 */
[----:B------:R-:W-:Y:S01]  /*7bc0*/  FFMA.FTZ R6, -R162, R162, 1 ;  /* 0x3f800000a2067423 */ /* 0x000fe200000101a2 */
[----:B------:R-:W-:Y:S01]  /*7bd0*/  FMUL.FTZ R12, R12, R40 ;  /* 0x000000280c0c7220 */ /* 0x000fe20000410000 */
[----:B------:R-:W-:Y:S01]  /*7be0*/  FMUL.FTZ R60, R141, R60 ;  /* 0x0000003c8d3c7220 */ /* 0x000fe20000410000 */
[----:B------:R-:W-:Y:S01]  /*7bf0*/  FMUL.FTZ R4, R140, R4 ;  /* 0x000000048c047220 */ /* 0x000fe20000410000 */
[----:B------:R-:W-:Y:S01]  /*7c00*/  FMUL.FTZ R7, R7, UR6 ;  /* 0x0000000607077c20 */ /* 0x000fe20008410000 */
[----:B------:R-:W-:Y:S01]  /*7c10*/  FMUL.FTZ R6, R6, UR6 ;  /* 0x0000000606067c20 */ /* 0x000fe20008410000 */
[----:B------:R-:W-:Y:S01]  /*7c20*/  F2FP.BF16.F32.PACK_AB R17, R17, R12 ;  /* 0x0000000c1111723e */ /* 0x000fe200000010ff */
[----:B-1----:R-:W-:Y:S01]  /*7c30*/  FFMA.FTZ R5, -R239, R239, 1 ;  /* 0x3f800000ef057423 */ /* 0x002fe200000101ef */
[----:B------:R-:W-:Y:S01]  /*7c40*/  FMUL.FTZ R12, R7, R60 ;  /* 0x0000003c070c7220 */ /* 0x000fe20000410000 */
[----:B------:R-:W-:Y:S01]  /*7c50*/  FMUL.FTZ R4, R6, R4 ;  /* 0x0000000406047220 */ /* 0x000fe20000410000 */
[----:B------:R-:W-:Y:S01]  /*7c60*/  FADD.FTZ R14, -R0, R14 ;  /* 0x0000000e000e7221 */ /* 0x000fe20000010100 */
[----:B------:R-:W-:Y:S01]  /*7c70*/  FMUL.FTZ R7, R5, UR6 ;  /* 0x0000000605077c20 */ /* 0x000fe20008410000 */
[----:B------:R-:W-:Y:S01]  /*7c80*/  FFMA.FTZ R5, -R237, R237, 1 ;  /* 0x3f800000ed057423 */ /* 0x000fe200000101ed */
[----:B------:R-:W-:Y:S01]  /*7c90*/  FFMA.FTZ R8, -R183, R183, 1 ;  /* 0x3f800000b7087423 */ /* 0x000fe200000101b7 */
[----:B------:R-:W-:Y:S01]  /*7ca0*/  F2FP.BF16.F32.PACK_AB R12, R4, R12 ;  /* 0x0000000c040c723e */ /* 0x000fe200000010ff */
[----:B------:R-:W-:Y:S01]  /*7cb0*/  FADD.FTZ R10, -R0, R10 ;  /* 0x0000000a000a7221 */ /* 0x000fe20000010100 */
[----:B------:R-:W-:Y:S01]  /*7cc0*/  FFMA.FTZ R4, -R238, R238, 1 ;  /* 0x3f800000ee047423 */ /* 0x000fe200000101ee */
[----:B------:R-:W-:Y:S01]  /*7cd0*/  FADD.FTZ R11, -R0, R11 ;  /* 0x0000000b000b7221 */ /* 0x000fe20000010100 */
[----:B------:R-:W-:Y:S01]  /*7ce0*/  FMUL.FTZ R14, R221, R14 ;  /* 0x0000000edd0e7220 */ /* 0x000fe20000410000 */
[----:B------:R-:W-:Y:S01]  /*7cf0*/  FMUL.FTZ R5, R5, UR6 ;  /* 0x0000000605057c20 */ /* 0x000fe20008410000 */
[----:B------:R-:W-:Y:S01]  /*7d00*/  FMUL.FTZ R44, R152, R44 ;  /* 0x0000002c982c7220 */ /* 0x000fe20000410000 */
[----:B------:R-:W-:Y:S01]  /*7d10*/  FMUL.FTZ R8, R8, UR6 ;  /* 0x0000000608087c20 */ /* 0x000fe20008410000 */
[----:B------:R-:W-:Y:S01]  /*7d20*/  FMUL.FTZ R10, R224, R10 ;  /* 0x0000000ae00a7220 */ /* 0x000fe20000410000 */
[----:B------:R-:W-:Y:S01]  /*7d30*/  FMUL.FTZ R6, R4, UR6 ;  /* 0x0000000604067c20 */ /* 0x000fe20008410000 */
[----:B------:R-:W-:Y:S01]  /*7d40*/  FMUL.FTZ R11, R223, R11 ;  /* 0x0000000bdf0b7220 */ /* 0x000fe20000410000 */
[----:B------:R-:W-:Y:S01]  /*7d50*/  FFMA.FTZ R4, -R236, R236, 1 ;  /* 0x3f800000ec047423 */ /* 0x000fe200000101ec */
[----:B------:R-:W-:Y:S01]  /*7d60*/  FMUL.FTZ R14, R5, R14 ;  /* 0x0000000e050e7220 */ /* 0x000fe20000410000 */
[----:B------:R-:W-:Y:S01]  /*7d70*/  FADD.FTZ R26, -R0, R26 ;  /* 0x0000001a001a7221 */ /* 0x000fe20000010100 */
[----:B------:R-:W-:Y:S01]  /*7d80*/  FFMA.FTZ R5, -R231, R231, 1 ;  /* 0x3f800000e7057423 */ /* 0x000fe200000101e7 */
[----:B------:R-:W-:Y:S01]  /*7d90*/  FMUL.FTZ R44, R8, R44 ;  /* 0x0000002c082c7220 */ /* 0x000fe20000410000 */
[----:B------:R-:W-:Y:S01]  /*7da0*/  FMUL.FTZ R7, R7, R10 ;  /* 0x0000000a07077220 */ /* 0x000fe20000410000 */
[----:B------:R-:W-:Y:S01]  /*7db0*/  FMUL.FTZ R56, R145, R56 ;  /* 0x0000003891387220 */ /* 0x000fe20000410000 */
[----:B------:R-:W-:Y:S01]  /*7dc0*/  FMUL.FTZ R10, R6, R11 ;  /* 0x0000000b060a7220 */ /* 0x000fe20000410000 */
[----:B------:R-:W-:Y:S01]  /*7dd0*/  FMUL.FTZ R4, R4, UR6 ;  /* 0x0000000604047c20 */ /* 0x000fe20008410000 */
[----:B------:R-:W-:Y:S01]  /*7de0*/  FFMA.FTZ R8, -R167, R167, 1 ;  /* 0x3f800000a7087423 */ /* 0x000fe200000101a7 */
[----:B------:R-:W-:Y:S01]  /*7df0*/  FMUL.FTZ R26, R205, R26 ;  /* 0x0000001acd1a7220 */ /* 0x000fe20000410000 */
[----:B------:R-:W-:Y:S01]  /*7e00*/  FMUL.FTZ R6, R5, UR6 ;  /* 0x0000000605067c20 */ /* 0x000fe20008410000 */
[----:B------:R-:W-:Y:S01]  /*7e10*/  FMUL.FTZ R56, R9, R56 ;  /* 0x0000003809387220 */ /* 0x000fe20000410000 */
[----:B------:R-:W-:Y:S01]  /*7e20*/  FMUL.FTZ R9, R4, R15 ;  /* 0x0000000f04097220 */ /* 0x000fe20000410000 */
[----:B------:R-:W-:Y:S01]  /*7e30*/  FMUL.FTZ R57, R144, R57 ;  /* 0x0000003990397220 */ /* 0x000fe20000410000 */
[----:B------:R-:W-:Y:S01]  /*7e40*/  FMUL.FTZ R8, R8, UR6 ;  /* 0x0000000608087c20 */ /* 0x000fe20008410000 */
[----:B------:R-:W-:Y:S01]  /*7e50*/  F2FP.BF16.F32.PACK_AB R10, R10, R7 ;  /* 0x000000070a0a723e */ /* 0x000fe200000010ff */
[----:B------:R-:W-:Y:S01]  /*7e60*/  FFMA.FTZ R4, -R230, R230, 1 ;  /* 0x3f800000e6047423 */ /* 0x000fe200000101e6 */
[----:B------:R-:W-:Y:S01]  /*7e70*/  FMUL.FTZ R26, R6, R26 ;  /* 0x0000001a061a7220 */ /* 0x000fe20000410000 */
[----:B------:R-:W-:Y:S01]  /*7e80*/  FADD.FTZ R46, -R0, R46 ;  /* 0x0000002e002e7221 */ /* 0x000fe20000010100 */
[----:B------:R-:W-:Y:S01]  /*7e90*/  FFMA.FTZ R6, -R211, R211, 1 ;  /* 0x3f800000d3067423 */ /* 0x000fe200000101d3 */
[----:B------:R-:W-:Y:S01]  /*7ea0*/  STS [R193+0xc400], R10 ;  /* 0x00c4000ac1007388 */ /* 0x000fe20000000800 */
[----:B------:R-:W-:Y:S01]  /*7eb0*/  FMUL.FTZ R13, R8, R57 ;  /* 0x00000039080d7220 */ /* 0x000fe20000410000 */
[----:B------:R-:W-:Y:S01]  /*7ec0*/  FADD.FTZ R27, -R0, R27 ;  /* 0x0000001b001b7221 */ /* 0x000fe20000010100 */
[----:B------:R-:W-:Y:S01]  /*7ed0*/  FMUL.FTZ R34, R147, R34 ;  /* 0x0000002293227220 */ /* 0x000fe20000410000 */
[----:B------:R-:W-:Y:S01]  /*7ee0*/  STS [R194+0xc000], R18 ;  /* 0x00c00012c2007388 */ /* 0x000fe20000000800 */
[----:B------:R-:W-:Y:S01]  /*7ef0*/  F2FP.BF16.F32.PACK_AB R9, R9, R14 ;  /* 0x0000000e0909723e */ /* 0x000fe200000010ff */
[----:B------:R-:W-:Y:S01]  /*7f00*/  FMUL.FTZ R8, R4, UR6 ;  /* 0x0000000604087c20 */ /* 0x000fe20008410000 */
[C---:B------:R-:W-:Y:S01]  /*7f10*/  FADD.FTZ R30, -R0.reuse, R30 ;  /* 0x0000001e001e7221 */ /* 0x040fe20000010100 */
[----:B------:R-:W-:Y:S01]  /*7f20*/  FADD.FTZ R31, -R0, R31 ;  /* 0x0000001f001f7221 */ /* 0x000fe20000010100 */
[----:B------:R-:W-:Y:S01]  /*7f30*/  FFMA.FTZ R5, -R229, R229, 1 ;  /* 0x3f800000e5057423 */ /* 0x000fe200000101e5 */
        /* <DEDUP_REMOVED lines=9> */
[----:B------:R-:W-:Y:S01]  /*7fd0*/  FMUL.FTZ R31, R200, R31 ;  /* 0x0000001fc81f7220 */ /* 0x000fe20000410000 */
[----:B------:R-:W-:Y:S01]  /*7fe0*/  FMUL.FTZ R5, R5, UR6 ;  /* 0x0000000605057c20 */ /* 0x000fe20008410000 */
[----:B------:R-:W-:Y:S01]  /*7ff0*/  FMUL.FTZ R4, R4, UR6 ;  /* 0x0000000604047c20 */ /* 0x000fe20008410000 */
[----:B------:R-:W-:Y:S01]  /*8000*/  STS [R192+0xa000], R100 ;  /* 0x00a00064c0007388 */ /* 0x000fe20000000800 */
[----:B------:R-:W-:Y:S01]  /*8010*/  FMUL.FTZ R46, R6, R46 ;  /* 0x0000002e062e7220 */ /* 0x000fe20000410000 */
[----:B------:R-:W-:Y:S01]  /*8020*/  FMUL.FTZ R8, R8, R27 ;  /* 0x0000001b08087220 */ /* 0x000fe20000410000 */
[----:B------:R-:W-:Y:S01]  /*8030*/  FFMA.FTZ R6, -R184, R184, 1 ;  /* 0x3f800000b8067423 */ /* 0x000fe200000101b8 */
[----:B------:R-:W-:Y:S01]  /*8040*/  FADD.FTZ R59, -R0, R59 ;  /* 0x0000003b003b7221 */ /* 0x000fe20000010100 */
[----:B------:R-:W-:Y:S01]  /*8050*/  F2FP.BF16.F32.PACK_AB R20, R20, R34 ;  /* 0x000000221414723e */ /* 0x000fe200000010ff */
[----:B------:R-:W-:Y:S01]  /*8060*/  FMUL.FTZ R30, R5, R30 ;  /* 0x0000001e051e7220 */ /* 0x000fe20000410000 */
[----:B------:R-:W-:Y:S01]  /*8070*/  FMUL.FTZ R31, R4, R31 ;  /* 0x0000001f041f7220 */ /* 0x000fe20000410000 */
[----:B------:R-:W-:Y:S01]  /*8080*/  FFMA.FTZ R11, -R215, R215, 1 ;  /* 0x3f800000d70b7423 */ /* 0x000fe200000101d7 */
[C---:B------:R-:W-:Y:S01]  /*8090*/  FADD.FTZ R42, -R0.reuse, R42 ;  /* 0x0000002a002a7221 */ /* 0x040fe20000010100 */
[----:B------:R-:W-:Y:S01]  /*80a0*/  STS [R192+0xa400], R20 ;  /* 0x00a40014c0007388 */ /* 0x000fe20000000800 */
[----:B------:R-:W-:Y:S01]  /*80b0*/  FADD.FTZ R4, -R0, R47 ;  /* 0x0000002f00047221 */ /* 0x000fe20000010100 */
[----:B------:R-:W-:Y:S01]  /*80c0*/  FFMA.FTZ R5, -R208, R208, 1 ;  /* 0x3f800000d0057423 */ /* 0x000fe200000101d0 */
[----:B------:R-:W-:Y:S01]  /*80d0*/  FMUL.FTZ R6, R6, UR6 ;  /* 0x0000000606067c20 */ /* 0x000fe20008410000 */
[----:B------:R-:W-:Y:S01]  /*80e0*/  FFMA.FTZ R19, -R151, R151, 1 ;  /* 0x3f80000097137423 */ /* 0x000fe20000010197 */
[----:B------:R-:W-:Y:S01]  /*80f0*/  FMUL.FTZ R59, R160, R59 ;  /* 0x0000003ba03b7220 */ /* 0x000fe20000410000 */
[----:B------:R-:W-:Y:S01]  /*8100*/  F2FP.BF16.F32.PACK_AB R24, R25, R24 ;  /* 0x000000181918723e */ /* 0x000fe200000010ff */
[----:B------:R-:W-:Y:S01]  /*8110*/  FMUL.FTZ R11, R11, UR6 ;  /* 0x000000060b0b7c20 */ /* 0x000fe20008410000 */
[----:B------:R-:W-:Y:S01]  /*8120*/  F2FP.BF16.F32.PACK_AB R8, R8, R26 ;  /* 0x0000001a0808723e */ /* 0x000fe200000010ff */
[----:B------:R-:W-:Y:S01]  /*8130*/  FMUL.FTZ R42, R177, R42 ;  /* 0x0000002ab12a7220 */ /* 0x000fe20000410000 */
[----:B------:R-:W-:Y:S01]  /*8140*/  FADD.FTZ R43, -R0, R43 ;  /* 0x0000002b002b7221 */ /* 0x000fe20000010100 */
[----:B------:R-:W-:Y:S01]  /*8150*/  FFMA.FTZ R7, -R212, R212, 1 ;  /* 0x3f800000d4077423 */ /* 0x000fe200000101d4 */
[----:B------:R-:W-:Y:S01]  /*8160*/  FMUL.FTZ R4, R168, R4 ;  /* 0x00000004a8047220 */ /* 0x000fe20000410000 */
[----:B------:R-:W-:Y:S01]  /*8170*/  FMUL.FTZ R5, R5, UR6 ;  /* 0x0000000605057c20 */ /* 0x000fe20008410000 */
[----:B------:R-:W-:Y:S01]  /*8180*/  FMUL.FTZ R19, R19, UR6 ;  /* 0x0000000613137c20 */ /* 0x000fe20008410000 */
[----:B------:R-:W-:Y:S01]  /*8190*/  FMUL.FTZ R59, R6, R59 ;  /* 0x0000003b063b7220 */ /* 0x000fe20000410000 */
[----:B------:R-:W-:Y:S01]  /*81a0*/  FMUL.FTZ R54, R134, R54 ;  /* 0x0000003686367220 */ /* 0x000fe20000410000 */
[----:B------:R-:W-:Y:S01]  /*81b0*/  F2FP.BF16.F32.PACK_AB R6, R31, R30 ;  /* 0x0000001e1f06723e */ /* 0x000fe200000010ff */
[----:B------:R-:W-:Y:S01]  /*81c0*/  STS [R195+0xc000], R24 ;  /* 0x00c00018c3007388 */ /* 0x000fe20000000800 */
[----:B------:R-:W-:Y:S01]  /*81d0*/  FMUL.FTZ R42, R11, R42 ;  /* 0x0000002a0b2a7220 */ /* 0x000fe20000410000 */
[----:B------:R-:W-:Y:S01]  /*81e0*/  FMUL.FTZ R43, R176, R43 ;  /* 0x0000002bb02b7220 */ /* 0x000fe20000410000 */
[----:B------:R-:W-:Y:S01]  /*81f0*/  FMUL.FTZ R7, R7, UR6 ;  /* 0x0000000607077c20 */ /* 0x000fe20008410000 */
[----:B------:R-:W-:Y:S01]  /*8200*/  STS [R195+0xc400], R8 ;  /* 0x00c40008c3007388 */ /* 0x000fe20000000800 */
[----:B------:R-:W-:Y:S01]  /*8210*/  FMUL.FTZ R11, R5, R4 ;  /* 0x00000004050b7220 */ /* 0x000fe20000410000 */
[----:B------:R-:W-:Y:S01]  /*8220*/  FMUL.FTZ R54, R19, R54 ;  /* 0x0000003613367220 */ /* 0x000fe20000410000 */
[----:B------:R-:W-:Y:S01]  /*8230*/  FFMA.FTZ R5, -R181, R181, 1 ;  /* 0x3f800000b5057423 */ /* 0x000fe200000101b5 */
[C---:B------:R-:W-:Y:S01]  /*8240*/  FADD.FTZ R62, -R0.reuse, R62 ;  /* 0x0000003e003e7221 */ /* 0x040fe20000010100 */
[----:B------:R-:W-:Y:S01]  /*8250*/  F2FP.BF16.F32.PACK_AB R19, R39, R38 ;  /* 0x000000262713723e */ /* 0x000fe200000010ff */
[----:B------:R-:W-:Y:S01]  /*8260*/  STS [R192+0xc000], R28 ;  /* 0x00c0001cc0007388 */ /* 0x000fe20000000800 */
[----:B------:R-:W-:Y:S01]  /*8270*/  FMUL.FTZ R43, R7, R43 ;  /* 0x0000002b072b7220 */ /* 0x000fe20000410000 */
[C---:B------:R-:W-:Y:S01]  /*8280*/  FADD.FTZ R58, -R0.reuse, R58 ;  /* 0x0000003a003a7221 */ /* 0x040fe20000010100 */
[----:B------:R-:W-:Y:S01]  /*8290*/  FFMA.FTZ R7, -R185, R185, 1 ;  /* 0x3f800000b9077423 */ /* 0x000fe200000101b9 */
[----:B------:R-:W-:Y:S01]  /*82a0*/  STS [R192+0xc400], R6 ;  /* 0x00c40006c0007388 */ /* 0x000fe20000000800 */
        /* <DEDUP_REMOVED lines=25> */
[----:B------:R-:W-:Y:S01]  /*8440*/  MOV R55, R248 ;  /* 0x000000f800377202 */ /* 0x000fe20000000f00 */
[----:B------:R-:W-:Y:S04]  /*8450*/  STS [R189+0xc000], R16 ;  /* 0x00c00010bd007388 */ /* 0x000fe80000000800 */
[----:B------:R-:W-:Y:S04]  /*8460*/  STS [R189+0xc400], R4 ;  /* 0x00c40004bd007388 */ /* 0x000fe80000000800 */
[----:B------:R-:W-:Y:S04]  /*8470*/  STS [R191+0xa000], R37 ;  /* 0x00a00025bf007388 */ /* 0x000fe80000000800 */
[----:B------:R1:W-:Y:S04]  /*8480*/  STS [R191+0xa400], R54 ;  /* 0x00a40036bf007388 */ /* 0x0003e80000000800 */
[----:B------:R-:W-:Y:S04]  /*8490*/  STS [R190+0xa000], R36 ;  /* 0x00a00024be007388 */ /* 0x000fe80000000800 */
[----:B------:R-:W-:Y:S04]  /*84a0*/  STS [R190+0xa400], R66 ;  /* 0x00a40042be007388 */ /* 0x000fe80000000800 */
[----:B------:R-:W-:Y:S04]  /*84b0*/  STS [R191+0xc000], R13 ;  /* 0x00c0000dbf007388 */ /* 0x000fe80000000800 */
[----:B------:R4:W-:Y:S04]  /*84c0*/  STS [R191+0xc400], R0 ;  /* 0x00c40000bf007388 */ /* 0x0009e80000000800 */
[----:B------:R-:W-:Y:S04]  /*84d0*/  STS [R190+0xc000], R12 ;  /* 0x00c0000cbe007388 */ /* 0x000fe80000000800 */
[----:B------:R-:W-:Y:S01]  /*84e0*/  STS [R190+0xc400], R7 ;  /* 0x00c40007be007388 */ /* 0x000fe20000000800 */
[----:B-1----:R-:W-:Y:S01]  /*84f0*/  MOV R54, R249 ;  /* 0x000000f900367202 */ /* 0x002fe20000000f00 */
[----:B------:R-:W-:Y:S01]  /*8500*/  BAR.SYNC.DEFER_BLOCKING 0x0 ;  /* 0x0000000000007b1d */ /* 0x000fe20000010000 */
[----:B----4-:R-:W-:Y:S05]  /*8510*/  LEA R0, R124, UR4, 0x1 ;  /* 0x000000047c007c11 */ /* 0x010fea000f8e08ff */
        /* <DEDUP_REMOVED lines=8> */
[C---:B----4-:R-:W-:Y:S06]  /*85a0*/  HMMA.16816.F32.BF16 R72, R12.reuse, R8, R72 ;  /* 0x000000080c48723c */ /* 0x050fec0000041848 */
        /* <DEDUP_REMOVED lines=76> */
.L_x_1139:
        /* <DEDUP_REMOVED lines=137> */
[----:B---3--:R2:W-:Y:S04]  /*9300*/  @P1 STL [R1+0x1c], R57 ;  /* 0x00001c3901001387 */ /* 0x0085e80000100800 */
[----:B----4-:R3:W-:Y:S04]  /*9310*/  @P1 STL [R1+0x10], R56 ;  /* 0x0000103801001387 */ /* 0x0107e80000100800 */
[----:B-----5:R4:W-:Y:S01]  /*9320*/  @P1 STL [R1+0x14], R53 ;  /* 0x0000143501001387 */ /* 0x0209e20000100800 */
        /* <DEDUP_REMOVED lines=15> */
[-C--:B------:R-:W-:Y:S01]  /*9420*/  LEA.HI.X.SX32 R29, R56, R21.reuse, 0x2, P3 ;  /* 0x00000015381d7211 */ /* 0x080fe200018f16ff */
[----:B----4-:R-:W-:Y:S02]  /*9430*/  IMAD.U32 R53, RZ, RZ, UR19 ;  /* 0x00000013ff357e24 */ /* 0x010fe4000f8e00ff */
        /* <DEDUP_REMOVED lines=145> */
.L_x_1141:
        /* <DEDUP_REMOVED lines=19> */
.L_x_1142:
        /* <DEDUP_REMOVED lines=43> */
.L_x_1144:
[----:B------:R-:W-:Y:S05]  /*a130*/  BSYNC B0 ;  /* 0x0000000000007941 */ /* 0x000fea0003800000 */
.L_x_1143:
        /* <DEDUP_REMOVED lines=13> */
.L_x_1146:
[----:B------:R-:W-:Y:S05]  /*a210*/  BSYNC B0 ;  /* 0x0000000000007941 */ /* 0x000fea0003800000 */
.L_x_1145:
        /* <DEDUP_REMOVED lines=27> */
.L_x_1148:
[----:B------:R-:W-:Y:S05]  /*a3d0*/  BSYNC B0 ;  /* 0x0000000000007941 */ /* 0x000fea0003800000 */
.L_x_1147:
        /* <DEDUP_REMOVED lines=14> */
.L_x_1121:
        /* <DEDUP_REMOVED lines=24> */
.L_x_1150:
        /* <DEDUP_REMOVED lines=23> */
.L_x_1151:
        /* <DEDUP_REMOVED lines=35> */
.L_x_1153:
[----:B------:R-:W-:Y:S05]  /*a9e0*/  BSYNC B0 ;  /* 0x0000000000007941 */ /* 0x000fea0003800000 */
.L_x_1152:
        /* <DEDUP_REMOVED lines=14> */
.L_x_1155:
[----:B------:R-:W-:Y:S05]  /*aad0*/  BSYNC B0 ;  /* 0x0000000000007941 */ /* 0x000fea0003800000 */
.L_x_1154:
        /* <DEDUP_REMOVED lines=26> */
.L_x_1157:
[----:B------:R-:W-:Y:S05]  /*ac80*/  BSYNC B0 ;  /* 0x0000000000007941 */ /* 0x000fea0003800000 */
.L_x_1156:
        /* <DEDUP_REMOVED lines=13> */
.L_x_1149:
[----:B------:R-:W-:Y:S05]  /*ad60*/  BSYNC B1 ;  /* 0x0000000000017941 */ /* 0x000fea0003800000 */
.L_x_1116:
        /* <DEDUP_REMOVED lines=11> */
.L_x_1158:
[----:B------:R-:W-:Y:S05]  /*ae20*/  EXIT ;  /* 0x000000000000794d */ /* 0x000fea0003800000 */
.L_x_1160:
        /* <DEDUP_REMOVED lines=13> */
.L_x_1362:


//--------------------- .text._ZN5flash44flash_bwd_dq_dk_dv_loop_seqk_parallel_kernelI23Flash_bwd_kernel_traitsILi32ELi128ELi128ELi8ELi4ELi4ELi4ELb0ELb0EN7cutlass10bfloat16_tE19Flash_kernel_traitsILi32ELi128ELi128ELi8ES3_EELb1ELb0ELb1ELb0ELb0ELb1ELb0EEEvNS_16Flash_bwd_paramsE --------------------------
	.section	.text._ZN5flash44flash_bwd_dq_dk_dv_loop_seqk_parallel_kernelI23Flash_bwd_kernel_traitsILi32ELi128ELi128ELi8ELi4ELi4ELi4ELb0ELb0EN7cutlass10bfloat16_tE19Flash_kernel_traitsILi32ELi128ELi128ELi8ES3_EELb1ELb0ELb1ELb0ELb0ELb1ELb0EEEvNS_16Flash_bwd_paramsE,"ax",@progbits
	.align	128
        .global         _ZN5flash44flash_bwd_dq_dk_dv_loop_seqk_parallel_kernelI23Flash_bwd_kernel_traitsILi32ELi128ELi128ELi8ELi4ELi4ELi4ELb0ELb0EN7cutlass10bfloat16_tE19Flash_kernel_traitsILi32ELi128ELi128ELi8ES3_EELb1ELb0ELb1ELb0ELb0ELb1ELb0EEEvNS_16Flash_bwd_paramsE
        .type           _ZN5flash44flash_bwd_dq_dk_dv_loop_seqk_parallel_kernelI23Flash_bwd_kernel_traitsILi32ELi128ELi128ELi8ELi4ELi4ELi4ELb0ELb0EN7cutlass10bfloat16_tE19Flash_kernel_traitsILi32ELi128ELi128ELi8ES3_EELb1ELb0ELb1ELb0ELb0ELb1ELb0EEEvNS_16Flash_bwd_paramsE,@function
        .size           _ZN5flash44flash_bwd_dq_dk_dv_loop_seqk_parallel_kernelI23Flash_bwd_kernel_traitsILi32ELi128ELi128ELi8ELi4ELi4ELi4ELb0ELb0EN7cutlass10bfloat16_tE19Flash_kernel_traitsILi32ELi128ELi128ELi8ES3_EELb1ELb0ELb1ELb0ELb0ELb1ELb0EEEvNS_16Flash_bwd_paramsE,(.L_x_1363 - _ZN5flash44flash_bwd_dq_dk_dv_loop_seqk_parallel_kernelI23Flash_bwd_kernel_traitsILi32ELi128ELi128ELi8ELi4ELi4ELi4ELb0ELb0EN7cutlass10bfloat16_tE19Flash_kernel_traitsILi32ELi128ELi128ELi8ES3_EELb1ELb0ELb1ELb0ELb0ELb1ELb0EEEvNS_16Flash_bwd_paramsE)
        .other          _ZN5flash44flash_bwd_dq_dk_dv_loop_seqk_parallel_kernelI23Flash_bwd_kernel_traitsILi32ELi128ELi128ELi8ELi4ELi4ELi4ELb0ELb0EN7cutlass10bfloat16_tE19Flash_kernel_traitsILi32ELi128ELi128ELi8ES3_EELb1ELb0ELb1ELb0ELb0ELb1ELb0EEEvNS_16Flash_bwd_paramsE,@"STO_CUDA_ENTRY STV_DEFAULT"
_ZN5flash44flash_bwd_dq_dk_dv_loop_seqk_parallel_kernelI23Flash_bwd_kernel_traitsILi32ELi128ELi128ELi8ELi4ELi4ELi4ELb0ELb0EN7cutlass10bfloat16_tE19Flash_kernel_traitsILi32ELi128ELi128ELi8ES3_EELb1ELb0ELb1ELb0ELb0ELb1ELb0EEEvNS_16Flash_bwd_paramsE:
.text._ZN5flash44flash_bwd_dq_dk_dv_loop_seqk_parallel_kernelI23Flash_bwd_kernel_traitsILi32ELi128ELi128ELi8ELi4ELi4ELi4ELb0ELb0EN7cutlass10bfloat16_tE19Flash_kernel_traitsILi32ELi128ELi128ELi8ES3_EELb1ELb0ELb1ELb0ELb0ELb1ELb0EEEvNS_16Flash_bwd_paramsE:
        /* <DEDUP_REMOVED lines=29> */
[----:B------:R-:W-:Y:S01]  /*01d0*/  LEA.HI R2, R193, R8, RZ, 0x4 ;  /* 0x00000008c1027211 */ /* 0x000fe200078f20ff */
[----:B------:R-:W-:Y:S01]  /*01e0*/  USHF.R.S32.HI UR6, URZ, 0x1f, UR57 ;  /* 0x0000001f3f067899 */ /* 0x000fe20008011439 */
[----:B------:R-:W-:Y:S02]  /*01f0*/  LOP3.LUT R209, R7, 0xfffffffc, RZ, 0xc0, !PT ;  /* 0xfffffffc07d17812 */ /* 0x000fe400078ec0ff */
[----:B------:R-:W-:Y:S01]  /*0200*/  SHF.R.S32.HI R0, RZ, 0x3, R11 ;  /* 0x00000003ff007819 */ /* 0x000fe2000001140b */
[----:B------:R-:W-:Y:S01]  /*0210*/  IMAD.U32 R197, RZ, RZ, UR5 ;  /* 0x00000005ffc57e24 */ /* 0x000fe2000f8e00ff */
[----:B------:R-:W-:Y:S01]  /*0220*/  SHF.R.S32.HI R12, RZ, 0x2, R7 ;  /* 0x00000002ff0c7819 */ /* 0x000fe20000011407 */
[----:B------:R-:W-:Y:S01]  /*0230*/  IMAD.IADD R209, R8, 0x1, -R209 ;  /* 0x0000000108d17824 */ /* 0x000fe200078e0ad1 */
[----:B------:R-:W-:Y:S01]  /*0240*/  LOP3.LUT R9, R194, 0xffffffe0, RZ, 0xc0, !PT ;  /* 0xffffffe0c2097812 */ /* 0x000fe200078ec0ff */
[----:B------:R-:W-:Y:S01]  /*0250*/  IMAD.SHL.U32 R0, R0, 0x40, RZ ;  /* 0x0000004000007824 */ /* 0x000fe200078e00ff */
[--C-:B------:R-:W-:Y:S01]  /*0260*/  SHF.R.S32.HI R195, RZ, 0x5, R194.reuse ;  /* 0x00000005ffc37819 */ /* 0x100fe200000114c2 */
[----:B------:R-:W-:Y:S01]  /*0270*/  USHF.R.S32.HI UR5, URZ, 0x1f, UR56 ;  /* 0x0000001f3f057899 */ /* 0x000fe20008011438 */
[----:B------:R-:W-:Y:S01]  /*0280*/  LOP3.LUT R5, R2, 0xfffffff0, RZ, 0xc0, !PT ;  /* 0xfffffff002057812 */ /* 0x000fe200078ec0ff */
[C---:B------:R-:W-:Y:S01]  /*0290*/  IMAD.IADD R4, R8.reuse, 0x1, -R9 ;  /* 0x0000000108047824 */ /* 0x040fe200078e0a09 */
[----:B------:R-:W-:Y:S01]  /*02a0*/  SHF.R.S32.HI R194, RZ, 0x1f, R194 ;  /* 0x0000001fffc27819 */ /* 0x000fe200000114c2 */
[----:B------:R-:W-:Y:S01]  /*02b0*/  IMAD.U32 R199, RZ, RZ, UR6 ;  /* 0x00000006ffc77e24 */ /* 0x000fe2000f8e00ff */
[----:B------:R-:W-:Y:S01]  /*02c0*/  SHF.R.S32.HI R13, RZ, 0x1f, R7 ;  /* 0x0000001fff0d7819 */ /* 0x000fe20000011407 */
[----:B------:R-:W-:Y:S01]  /*02d0*/  IMAD.IADD R10, R8, 0x1, -R5 ;  /* 0x00000001080a7824 */ /* 0x000fe200078e0a05 */
[----:B------:R-:W-:Y:S01]  /*02e0*/  LOP3.LUT R3, R11, 0xfffffff8, RZ, 0xc0, !PT ;  /* 0xfffffff80b037812 */ /* 0x000fe200078ec0ff */
[----:B------:R-:W-:Y:S01]  /*02f0*/  IMAD.SHL.U32 R5, R209, 0x8, RZ ;  /* 0x00000008d1057824 */ /* 0x000fe200078e00ff */
[----:B------:R-:W-:Y:S01]  /*0300*/  LEA.HI R7, R7, R12, RZ, 0x1 ;  /* 0x0000000c07077211 */ /* 0x000fe200078f08ff */
[----:B------:R-:W-:Y:S01]  /*0310*/  IMAD.SHL.U32 R209, R209, 0x2, RZ ;  /* 0x00000002d1d17824 */ /* 0x000fe200078e00ff */
[----:B------:R-:W-:Y:S01]  /*0320*/  LEA.HI R194, R194, R195, RZ, 0x2 ;  /* 0x000000c3c2c27211 */ /* 0x000fe200078f10ff */
[----:B------:R-:W-:Y:S01]  /*0330*/  UIADD3 UR6, UR4, 0xa000, URZ ;  /* 0x0000a00004067890 */ /* 0x000fe2000fffe03f */
[----:B------:R-:W-:Y:S01]  /*0340*/  LEA.HI R193, R193, R8, RZ, 0x7 ;  /* 0x00000008c1c17211 */ /* 0x000fe200078f38ff */
[----:B------:R-:W-:Y:S01]  /*0350*/  IMAD.IADD R8, R8, 0x1, -R3 ;  /* 0x0000000108087824 */ /* 0x000fe200078e0a03 */
[----:B------:R-:W-:Y:S01]  /*0360*/  LOP3.LUT R7, R7, 0x7fffffe, RZ, 0xc0, !PT ;  /* 0x07fffffe07077812 */ /* 0x000fe200078ec0ff */
[----:B------:R-:W-:Y:S01]  /*0370*/  IMAD.U32 R200, RZ, RZ, UR5 ;  /* 0x00000005ffc87e24 */ /* 0x000fe2000f8e00ff */
[----:B------:R-:W-:Y:S01]  /*0380*/  SHF.R.S32.HI R3, RZ, 0x4, R2 ;  /* 0x00000004ff037819 */ /* 0x000fe20000011402 */
[----:B------:R-:W-:Y:S01]  /*0390*/  UIADD3 UR5, UR4, 0x6000, URZ ;  /* 0x0000600004057890 */ /* 0x000fe2000fffe03f */
[----:B------:R-:W-:Y:S01]  /*03a0*/  LOP3.LUT R0, R0, 0xc0, RZ, 0xc0, !PT ;  /* 0x000000c000007812 */ /* 0x000fe200078ec0ff */
[----:B------:R-:W-:Y:S01]  /*03b0*/  IMAD.IADD R6, R12, 0x1, -R7 ;  /* 0x000000010c067824 */ /* 0x000fe200078e0a07 */
[----:B------:R-:W-:-:S02]  /*03c0*/  LOP3.LUT R194, R194, 0xfffffffc, RZ, 0xc0, !PT ;  /* 0xfffffffcc2c27812 */ /* 0x000fc400078ec0ff */
[----:B------:R-:W-:Y:S02]  /*03d0*/  LEA.HI R13, R13, R12, RZ, 0x3 ;  /* 0x0000000c0d0d7211 */ /* 0x000fe400078f18ff */
[----:B------:R-:W-:Y:S01]  /*03e0*/  LEA.HI R2, R2, R3, RZ, 0x1 ;  /* 0x0000000302027211 */ /* 0x000fe200078f08ff */
[C---:B------:R-:W-:Y:S01]  /*03f0*/  IMAD.IADD R194, R195.reuse, 0x1, -R194 ;  /* 0x00000001c3c27824 */ /* 0x040fe200078e0ac2 */
[----:B------:R-:W-:Y:S01]  /*0400*/  LOP3.LUT R5, R0, 0x18, R5, 0xf8, !PT ;  /* 0x0000001800057812 */ /* 0x000fe200078ef805 */
[----:B------:R-:W-:Y:S01]  /*0410*/  IMAD R195, R195, 0x8, R6 ;  /* 0x00000008c3c37824 */ /* 0x000fe200078e0206 */
[----:B------:R-:W-:Y:S02]  /*0420*/  SHF.R.U32.HI R0, RZ, 0x3, R0 ;  /* 0x00000003ff007819 */ /* 0x000fe40000011600 */
[----:B------:R-:W-:Y:S02]  /*0430*/  LOP3.LUT R13, R13, 0xfffffff8, RZ, 0xc0, !PT ;  /* 0xfffffff80d0d7812 */ /* 0x000fe400078ec0ff */
[----:B------:R-:W-:-:S02]  /*0440*/  LOP3.LUT R2, R2, 0xfffffffe, RZ, 0xc0, !PT ;  /* 0xfffffffe02027812 */ /* 0x000fc400078ec0ff */
[----:B------:R-:W-:Y:S01]  /*0450*/  LEA.HI R6, R8, R8, RZ, 0x1 ;  /* 0x0000000808067211 */ /* 0x000fe200078f08ff */
[----:B------:R-:W-:Y:S01]  /*0460*/  IMAD.IADD R13, R12, 0x1, -R13 ;  /* 0x000000010c0d7824 */ /* 0x000fe200078e0a0d */
[----:B------:R-:W-:Y:S01]  /*0470*/  LOP3.LUT R0, R5, R0, RZ, 0x3c, !PT ;  /* 0x0000000005007212 */ /* 0x000fe200078e3cff */
[----:B------:R-:W-:Y:S01]  /*0480*/  IMAD.IADD R2, R3, 0x1, -R2 ;  /* 0x0000000103027824 */ /* 0x000fe200078e0a02 */
[----:B------:R-:W-:Y:S02]  /*0490*/  SHF.R.S32.HI R5, RZ, 0x1f, R10 ;  /* 0x0000001fff057819 */ /* 0x000fe4000001140a */
[----:B------:R-:W-:Y:S01]  /*04a0*/  LOP3.LUT R7, R6, 0x7fffffe, RZ, 0xc0, !PT ;  /* 0x07fffffe06077812 */ /* 0x000fe200078ec0ff */
[----:B------:R-:W-:Y:S01]  /*04b0*/  IMAD.U32 R195, R195, 0x20, R0 ;  /* 0x00000020c3c37824 */ /* 0x000fe200078e0000 */
[----:B------:R-:W-:Y:S01]  /*04c0*/  SHF.R.S32.HI R9, RZ, 0x1f, R4 ;  /* 0x0000001fff097819 */ /* 0x000fe20000011404 */
[----:B------:R-:W-:Y:S01]  /*04d0*/  IMAD.SHL.U32 R191, R2, 0x8, RZ ;  /* 0x0000000802bf7824 */ /* 0x000fe200078e00ff */
[-C--:B------:R-:W-:Y:S01]  /*04e0*/  LEA.HI R3, R10, R10.reuse, RZ, 0x1 ;  /* 0x0000000a0a037211 */ /* 0x080fe200078f08ff */
[----:B------:R-:W-:Y:S01]  /*04f0*/  IMAD.IADD R12, R8, 0x1, -R7 ;  /* 0x00000001080c7824 */ /* 0x000fe200078e0a07 */
[----:B------:R-:W-:-:S02]  /*0500*/  LEA.HI R0, R5, R10, RZ, 0x3 ;  /* 0x0000000a05007211 */ /* 0x000fc400078f18ff */
[----:B------:R-:W-:Y:S02]  /*0510*/  LEA.HI R9, R9, R4, RZ, 0x2 ;  /* 0x0000000409097211 */ /* 0x000fe400078f10ff */
[----:B------:R-:W-:Y:S02]  /*0520*/  LOP3.LUT R5, R13, 0x1, RZ, 0xc0, !PT ;  /* 0x000000010d057812 */ /* 0x000fe400078ec0ff */
[--C-:B------:R-:W-:Y:S02]  /*0530*/  SHF.R.S32.HI R7, RZ, 0x1, R3.reuse ;  /* 0x00000001ff077819 */ /* 0x100fe40000011403 */
[----:B------:R-:W-:Y:S02]  /*0540*/  SHF.R.S32.HI R4, RZ, 0x1f, R3 ;  /* 0x0000001fff047819 */ /* 0x000fe40000011403 */
[----:B------:R-:W-:Y:S02]  /*0550*/  LOP3.LUT R3, R3, 0x7fffffe, RZ, 0xc0, !PT ;  /* 0x07fffffe03037812 */ /* 0x000fe400078ec0ff */
[----:B------:R-:W-:-:S02]  /*0560*/  LOP3.LUT R185, R0, 0xfffffff8, RZ, 0xc0, !PT ;  /* 0xfffffff800b97812 */ /* 0x000fc400078ec0ff */
[----:B------:R-:W-:Y:S01]  /*0570*/  ISETP.NE.U32.AND P6, PT, R5, 0x1, PT ;  /* 0x000000010500780c */ /* 0x000fe20003fc5070 */
[----:B------:R-:W-:Y:S01]  /*0580*/  IMAD.SHL.U32 R5, R8, 0x40, RZ ;  /* 0x0000004008057824 */ /* 0x000fe200078e00ff */
[----:B------:R-:W-:Y:S01]  /*0590*/  SHF.R.S32.HI R6, RZ, 0x1, R6 ;  /* 0x00000001ff067819 */ /* 0x000fe20000011406 */
[----:B------:R-:W-:Y:S01]  /*05a0*/  IMAD.IADD R3, R10, 0x1, -R3 ;  /* 0x000000010a037824 */ /* 0x000fe200078e0a03 */
[----:B------:R-:W-:Y:S01]  /*05b0*/  LEA.HI R4, R4, R7, RZ, 0x2 ;  /* 0x0000000704047211 */ /* 0x000fe200078f10ff */
[----:B------:R-:W-:Y:S01]  /*05c0*/  IMAD.IADD R185, R10, 0x1, -R185 ;  /* 0x000000010ab97824 */ /* 0x000fe200078e0ab9 */
[----:B------:R-:W-:Y:S01]  /*05d0*/  LOP3.LUT P0, RZ, R6, 0x2, RZ, 0xc0, !PT ;  /* 0x0000000206ff7812 */ /* 0x000fe2000780c0ff */
[----:B------:R-:W-:Y:S01]  /*05e0*/  IMAD.SHL.U32 R10, R194, 0x10, RZ ;  /* 0x00000010c20a7824 */ /* 0x000fe200078e00ff */
[----:B------:R-:W-:Y:S01]  /*05f0*/  LOP3.LUT R5, R5, 0x1c0, RZ, 0xc0, !PT ;  /* 0x000001c005057812 */ /* 0x000fe200078ec0ff */
[----:B------:R-:W-:Y:S01]  /*0600*/  IMAD.SHL.U32 R6, R6, 0x40, RZ ;  /* 0x0000004006067824 */ /* 0x000fe200078e00ff */
[----:B------:R-:W-:-:S02]  /*0610*/  LOP3.LUT R4, R4, 0xfffffffc, RZ, 0xc0, !PT ;  /* 0xfffffffc04047812 */ /* 0x000fc400078ec0ff */
[----:B------:R-:W-:Y:S01]  /*0620*/  LEA.HI.SX32 R192, R9, R10, 0x1e ;  /* 0x0000000a09c07211 */ /* 0x000fe200078ff2ff */
[----:B------:R-:W-:Y:S01]  /*0630*/  IMAD.SHL.U32 R9, R13, 0x40, RZ ;  /* 0x000000400d097824 */ /* 0x000fe200078e00ff */
[----:B------:R-:W-:Y:S01]  /*0640*/  LOP3.LUT R10, R5, 0x30, R10, 0xf8, !PT ;  /* 0x00000030050a7812 */ /* 0x000fe200078ef80a */
[----:B------:R-:W-:Y:S01]  /*0650*/  IMAD.IADD R4, R7, 0x1, -R4 ;  /* 0x0000000107047824 */ /* 0x000fe200078e0a04 */
[----:B------:R-:W-:Y:S02]  /*0660*/  LOP3.LUT R6, R6, 0xc0, RZ, 0xc0, !PT ;  /* 0x000000c006067812 */ /* 0x000fe400078ec0ff */
[----:B------:R-:W-:Y:S02]  /*0670*/  SHF.R.S32.HI R193, RZ, 0x7, R193 ;  /* 0x00000007ffc17819 */ /* 0x000fe400000114c1 */
[--C-:B------:R-:W-:Y:S02]  /*0680*/  LOP3.LUT R10, R10, 0x8, R11.reuse, 0xf8, !PT ;  /* 0x000000080a0a7812 */ /* 0x100fe400078ef80b */
[----:B------:R-:W-:Y:S01]  /*0690*/  LOP3.LUT R11, R6, 0x8, R11, 0xf8, !PT ;  /* 0x00000008060b7812 */ /* 0x000fe200078ef80b */
[C---:B------:R-:W-:Y:S01]  /*06a0*/  IMAD R189, R193.reuse, 0x8, R2 ;  /* 0x00000008c1bd7824 */ /* 0x040fe200078e0202 */
[----:B------:R-:W-:Y:S01]  /*06b0*/  SHF.R.U32.HI R6, RZ, 0x3, R6 ;  /* 0x00000003ff067819 */ /* 0x000fe20000011606 */
[--C-:B------:R-:W-:Y:S01]  /*06c0*/  IMAD R198, R193, 0x2000, R209.reuse ;  /* 0x00002000c1c67824 */ /* 0x100fe200078e02d1 */
[----:B------:R-:W-:Y:S01]  /*06d0*/  LEA.HI R7, R13, R13, RZ, 0x1 ;  /* 0x0000000d0d077211 */ /* 0x000fe200078f08ff */
[----:B------:R-:W-:Y:S01]  /*06e0*/  IMAD R189, R189, 0x8, R12 ;  /* 0x00000008bdbd7824 */ /* 0x000fe200078e020c */
[C---:B------:R-:W-:Y:S01]  /*06f0*/  LOP3.LUT P5, RZ, R13.reuse, 0x2, RZ, 0xc0, !PT ;  /* 0x000000020dff7812 */ /* 0x040fe200078ac0ff */
[----:B------:R-:W-:Y:S01]  /*0700*/  IMAD R209, R194, 0x200, R209 ;  /* 0x00000200c2d17824 */ /* 0x000fe200078e02d1 */
[----:B------:R-:W-:-:S02]  /*0710*/  LOP3.LUT P4, RZ, R13, 0x4, RZ, 0xc0, !PT ;  /* 0x000000040dff7812 */ /* 0x000fc4000788c0ff */
[----:B------:R-:W-:Y:S01]  /*0720*/  LOP3.LUT R6, R11, R6, RZ, 0x3c, !PT ;  /* 0x000000060b067212 */ /* 0x000fe200078e3cff */
[----:B------:R-:W-:Y:S01]  /*0730*/  IMAD.SHL.U32 R11, R194, 0x400, RZ ;  /* 0x00000400c20b7824 */ /* 0x000fe200078e00ff */
[----:B------:R-:W-:Y:S02]  /*0740*/  LOP3.LUT R8, R7, 0x3fffffe, RZ, 0xc0, !PT ;  /* 0x03fffffe07087812 */ /* 0x000fe400078ec0ff */
[----:B------:R-:W-:Y:S01]  /*0750*/  LOP3.LUT R9, R9, 0x1c0, RZ, 0xc0, !PT ;  /* 0x000001c009097812 */ /* 0x000fe200078ec0ff */
[----:B------:R-:W-:Y:S01]  /*0760*/  IMAD.U32 R189, R189, 0x20, R6 ;  /* 0x00000020bdbd7824 */ /* 0x000fe200078e0006 */
[----:B------:R-:W-:Y:S01]  /*0770*/  SHF.R.S32.HI R7, RZ, 0x1, R7 ;  /* 0x00000001ff077819 */ /* 0x000fe20000011407 */
[----:B------:R-:W-:Y:S01]  /*0780*/  IMAD.SHL.U32 R6, R193, 0x8, RZ ;  /* 0x00000008c1067824 */ /* 0x000fe200078e00ff */
[C---:B------:R-:W-:Y:S01]  /*0790*/  R2P PR, R185.reuse, 0x6 ;  /* 0x00000006b9007804 */ /* 0x040fe20000000000 */
[----:B------:R-:W-:Y:S01]  /*07a0*/  IMAD.SHL.U32 R185, R185, 0x40, RZ ;  /* 0x00000040b9b97824 */ /* 0x000fe200078e00ff */
[----:B------:R-:W-:Y:S01]  /*07b0*/  SEL R188, R187, 0xffffffe0, !P0 ;  /* 0xffffffe0bbbc7807 */ /* 0x000fe20004000000 */
[----:B------:R-:W-:Y:S01]  /*07c0*/  IMAD.IADD R8, R13, 0x1, -R8 ;  /* 0x000000010d087824 */ /* 0x000fe200078e0a08 */
[----:B------:R-:W-:Y:S01]  /*07d0*/  SHF.R.U32.HI R5, RZ, 0x3, R5 ;  /* 0x00000003ff057819 */ /* 0x000fe20000011605 */
[----:B------:R-:W-:Y:S01]  /*07e0*/  IMAD.SHL.U32 R189, R189, 0x2, RZ ;  /* 0x00000002bdbd7824 */ /* 0x000fe200078e00ff */
[----:B------:R-:W-:Y:S01]  /*07f0*/  LEA.HI R9, R9, R9, RZ, 0x1d ;  /* 0x0000000909097211 */ /* 0x000fe200078fe8ff */
[----:B------:R-:W-:Y:S01]  /*0800*/  IMAD R209, R8, 0x20, R209 ;  /* 0x0000002008d17824 */ /* 0x000fe200078e02d1 */
[C---:B------:R-:W-:Y:S01]  /*0810*/  LOP3.LUT P0, RZ, R4.reuse, 0x2, RZ, 0xc0, !PT ;  /* 0x0000000204ff7812 */ /* 0x040fe2000780c0ff */
[----:B------:R-:W-:Y:S01]  /*0820*/  IMAD.SHL.U32 R4, R4, 0x40, RZ ;  /* 0x0000004004047824 */ /* 0x000fe200078e00ff */
[C---:B------:R-:W-:Y:S01]  /*0830*/  LOP3.LUT P3, RZ, R7.reuse, 0x2, RZ, 0xc0, !PT ;  /* 0x0000000207ff7812 */ /* 0x040fe2000786c0ff */
[----:B------:R-:W-:Y:S01]  /*0840*/  IMAD.SHL.U32 R7, R7, 0x40, RZ ;  /* 0x0000004007077824 */ /* 0x000fe200078e00ff */
[----:B------:R-:W-:-:S02]  /*0850*/  LOP3.LUT R185, R185, 0x1c0, RZ, 0xc0, !PT ;  /* 0x000001c0b9b97812 */ /* 0x000fc400078ec0ff */
[----:B------:R-:W-:Y:S01]  /*0860*/  IADD3 R198, R9, R198, R11 ;  /* 0x000000c609c67210 */ /* 0x000fe20007ffe00b */
[----:B------:R-:W-:Y:S01]  /*0870*/  IMAD.SHL.U32 R9, R2, 0x10, RZ ;  /* 0x0000001002097824 */ /* 0x000fe200078e00ff */
[----:B------:R-:W-:Y:S02]  /*0880*/  LOP3.LUT R5, R10, R5, RZ, 0x3c, !PT ;  /* 0x000000050a057212 */ /* 0x000fe400078e3cff */
[----:B------:R-:W-:Y:S02]  /*0890*/  SHF.R.S32.HI R0, RZ, 0x3, R0 ;  /* 0x00000003ff007819 */ /* 0x000fe40000011400 */
[----:B------:R-:W-:Y:S01]  /*08a0*/  LOP3.LUT R6, R6, 0x8, RZ, 0xc0, !PT ;  /* 0x0000000806067812 */ /* 0x000fe200078ec0ff */
[----:B------:R-:W-:Y:S01]  /*08b0*/  IMAD R186, R2, 0x200, R5 ;  /* 0x0000020002ba7824 */ /* 0x000fe200078e0205 */
[----:B------:R-:W-:Y:S01]  /*08c0*/  LOP3.LUT R4, R4, 0xc0, RZ, 0xc0, !PT ;  /* 0x000000c004047812 */ /* 0x000fe200078ec0ff */
[C---:B------:R-:W-:Y:S01]  /*08d0*/  IMAD R3, R0.reuse, 0x8, R3 ;  /* 0x0000000800037824 */ /* 0x040fe200078e0203 */
[----:B------:R-:W-:Y:S01]  /*08e0*/  LOP3.LUT R7, R7, 0xc0, RZ, 0xc0, !PT ;  /* 0x000000c007077812 */ /* 0x000fe200078ec0ff */
[----:B------:R-:W-:Y:S01]  /*08f0*/  IMAD R0, R0, 0x200, R11 ;  /* 0x0000020000007824 */ /* 0x000fe200078e020b */
[----:B------:R-:W-:Y:S01]  /*0900*/  LOP3.LUT R191, R191, 0x8, RZ, 0xc0, !PT ;  /* 0x00000008bfbf7812 */ /* 0x000fe200078ec0ff */
[----:B------:R-:W-:Y:S01]  /*0910*/  IMAD.SHL.U32 R3, R3, 0x20, RZ ;  /* 0x0000002003037824 */ /* 0x000fe200078e00ff */
[----:B------:R-:W-:-:S02]  /*0920*/  SHF.R.U32.HI R8, RZ, 0x3, R185 ;  /* 0x00000003ff087819 */ /* 0x000fc400000116b9 */
[--C-:B------:R-:W-:Y:S02]  /*0930*/  SHF.R.U32.HI R5, RZ, 0x3, R4.reuse ;  /* 0x00000003ff057819 */ /* 0x100fe40000011604 */
[----:B------:R-:W-:Y:S02]  /*0940*/  LOP3.LUT R190, R6, 0x10, R9, 0xf8, !PT ;  /* 0x0000001006be7812 */ /* 0x000fe400078ef809 */
[----:B------:R-:W-:Y:S02]  /*0950*/  SHF.R.U32.HI R2, RZ, 0x3, R7 ;  /* 0x00000003ff027819 */ /* 0x000fe40000011607 */
[----:B------:R-:W-:Y:S02]  /*0960*/  LOP3.LUT R185, R8, R185, R191, 0x1e, !PT ;  /* 0x000000b908b97212 */ /* 0x000fe400078e1ebf */
[----:B------:R-:W-:Y:S02]  /*0970*/  LOP3.LUT R190, R5, R190, R4, 0x1e, !PT ;  /* 0x000000be05be7212 */ /* 0x000fe400078e1e04 */
[----:B------:R-:W-:Y:S01]  /*0980*/  LOP3.LUT R2, R2, R7, R6, 0x1e, !PT ;  /* 0x0000000702027212 */ /* 0x000fe200078e1e06 */
[----:B------:R-:W-:Y:S01]  /*0990*/  IMAD.IADD R185, R0, 0x1, R185 ;  /* 0x0000000100b97824 */ /* 0x000fe200078e02b9 */
[----:B------:R-:W-:Y:S01]  /*09a0*/  LEA R198, R198, UR4, 0x1 ;  /* 0x00000004c6c67c11 */ /* 0x000fe2000f8e08ff */
[----:B------:R-:W-:Y:S01]  /*09b0*/  IMAD R0, R194, 0x200, R3 ;  /* 0x00000200c2007824 */ /* 0x000fe200078e0203 */
[----:B------:R-:W-:Y:S01]  /*09c0*/  SEL R207, R207, 0x10, !P6 ;  /* 0x00000010cfcf7807 */ /* 0x000fe20007000000 */
[----:B------:R-:W-:Y:S01]  /*09d0*/  IMAD.IADD R190, R3, 0x1, R190 ;  /* 0x0000000103be7824 */ /* 0x000fe200078e02be */
        /* <DEDUP_REMOVED lines=28> */
.L_x_1191:
        /* <DEDUP_REMOVED lines=16> */
[----:B------:R-:W-:Y:S01]  /*0ca0*/  IMAD.U32 R14, RZ, RZ, UR8 ;  /* 0x00000008ff0e7e24 */ /* 0x000fe2000f8e00ff */
[----:B------:R-:W-:Y:S01]  /*0cb0*/  UISETP.NE.U32.AND UP0, UPT, UR12, URZ, UPT ;  /* 0x0000003f0c00728c */ /* 0x000fe2000bf05070 */
[----:B-12---:R-:W-:Y:S01]  /*0cc0*/  IMAD.U32 R6, RZ, RZ, UR10 ;  /* 0x0000000aff067e24 */ /* 0x006fe2000f8e00ff */
        /* <DEDUP_REMOVED lines=9> */
[----:B------:R-:W2:Y:S01]  /*0d60*/  @P0 LDG.E R4, desc[UR14][R14.64] ;  /* 0x0000000e0e040981 */ /* 0x000ea2000c1e1900 */
[----:B------:R-:W-:Y:S02]  /*0d70*/  PLOP3.LUT P3, PT, PT, PT, UP0, 0x80, 0x0 ;  /* 0x000000000000781c */ /* 0x000fe40003f6f008 */
[----:B------:R-:W-:Y:S01]  /*0d80*/  UISETP.EQ.OR.EX UP4, UPT, UR7, URZ, !UP2, UP4 ;  /* 0x0000003f0700728c */ /* 0x000fe2000d782740 */
[----:B---3--:R-:W3:Y:S01]  /*0d90*/  @P1 LDG.E R6, desc[UR14][R6.64] ;  /* 0x0000000e06061981 */ /* 0x008ee2000c1e1900 */
        /* <DEDUP_REMOVED lines=35> */
.L_x_1161:
        /* <DEDUP_REMOVED lines=21> */
[----:B------:R-:W-:Y:S01]  /*1120*/  ULDC.U8 UR31, c[0x0][0x3d8] ;  /* 0x0000f600001f7ab9 */ /* 0x000fe20000000000 */
[----:B------:R-:W-:Y:S01]  /*1130*/  UIADD3 UR45, UR19, UR21, URZ ;  /* 0x00000015132d7290 */ /* 0x000fe2000fffe03f */
[----:B-1----:R-:W-:Y:S01]  /*1140*/  IABS R7, R4 ;  /* 0x0000000400077213 */ /* 0x002fe20000000000 */
[----:B------:R-:W-:Y:S01]  /*1150*/  UISETP.NE.AND UP3, UPT, UR31, URZ, UPT ;  /* 0x0000003f1f00728c */ /* 0x000fe2000bf65270 */
[----:B------:R-:W-:Y:S01]  /*1160*/  ISETP.NE.AND P3, PT, R4, RZ, PT ;  /* 0x000000ff0400720c */ /* 0x000fe20003f65270 */
[----:B------:R-:W-:Y:S01]  /*1170*/  USHF.L.U32 UR16, UR56, 0x7, URZ ;  /* 0x0000000738107899 */ /* 0x000fe2000800063f */
[----:B------:R-:W1:Y:S01]  /*1180*/  I2F.RP R8, R7 ;  /* 0x0000000700087306 */ /* 0x000e620000209400 */
[----:B------:R-:W-:Y:S01]  /*1190*/  ULDC.64 UR38, c[0x0][0x240] ;  /* 0x0000900000267ab9 */ /* 0x000fe20000000a00 */
[----:B------:R-:W-:-:S02]  /*11a0*/  USHF.L.U64.HI UR22, UR56, 0x7, UR55 ;  /* 0x0000000738167899 */ /* 0x000fc40008010237 */
[----:B--2---:R-:W-:Y:S01]  /*11b0*/  UIMAD.WIDE.U32 UR28, UR6, UR12, URZ ;  /* 0x0000000c061c72a5 */ /* 0x004fe2000f8e003f */
[----:B------:R-:W-:Y:S01]  /*11c0*/  ULDC UR42, c[0x0][0x2c4] ;  /* 0x0000b100002a7ab9 */ /* 0x000fe20000000800 */
[----:B------:R-:W-:Y:S02]  /*11d0*/  ULDC UR43, c[0x0][0x2dc] ;  /* 0x0000b700002b7ab9 */ /* 0x000fe40000000800 */
        /* <DEDUP_REMOVED lines=31> */
[----:B------:R-:W-:-:S02]  /*13d0*/  UIMAD.WIDE.U32 UR16, UR5, UR38, URZ ;  /* 0x00000026051072a5 */ /* 0x000fc4000f8e003f */
[----:B------:R-:W-:Y:S01]  /*13e0*/  IMAD.HI.U32 R6, R9, R6, R8 ;  /* 0x0000000609067227 */ /* 0x000fe200078e0008 */
[----:B------:R-:W-:Y:S02]  /*13f0*/  UIADD3 UR13, UR13, UR6, URZ ;  /* 0x000000060d0d7290 */ /* 0x000fe4000fffe03f */
[----:B------:R-:W-:Y:S02]  /*1400*/  USHF.R.S32.HI UR11, URZ, 0x7, UR27 ;  /* 0x000000073f0b7899 */ /* 0x000fe4000801141b */
[----:B------:R-:W-:Y:S01]  /*1410*/  USHF.R.S32.HI UR6, URZ, 0x7, UR19 ;  /* 0x000000073f067899 */ /* 0x000fe20008011413 */
[----:B------:R-:W-:Y:S01]  /*1420*/  IMAD.HI.U32 R20, R6, R5, RZ ;  /* 0x0000000506147227 */ /* 0x000fe200078e00ff */
[----:B------:R-:W-:Y:S01]  /*1430*/  ULDC UR61, c[0x0][0x270] ;  /* 0x00009c00003d7ab9 */ /* 0x000fe20000000800 */
[----:B------:R-:W-:Y:S02]  /*1440*/  USEL UR52, UR18, UR16, !UP2 ;  /* 0x0000001012347287 */ /* 0x000fe4000d000000 */
[----:B------:R-:W-:Y:S01]  /*1450*/  IMAD.MOV R6, RZ, RZ, -R20 ;  /* 0x000000ffff067224 */ /* 0x000fe200078e0a14 */
[----:B------:R-:W-:Y:S01]  /*1460*/  UIMAD UR20, UR5, UR39, URZ ;  /* 0x00000027051472a4 */ /* 0x000fe2000f8e023f */
[----:B------:R-:W-:-:S02]  /*1470*/  @UP1 UMOV UR47, UR8 ;  /* 0x00000008002f1c82 */ /* 0x000fc40008000000 */
[C---:B------:R-:W-:Y:S01]  /*1480*/  IMAD R6, R7.reuse, R6, R5 ;  /* 0x0000000607067224 */ /* 0x040fe200078e0205 */
[----:B------:R-:W-:Y:S01]  /*1490*/  @UP3 UIMAD UR18, UR56, UR42, URZ ;  /* 0x0000002a381232a4 */ /* 0x000fe2000f8e023f */
[----:B------:R-:W-:Y:S01]  /*14a0*/  LOP3.LUT R5, R4, UR57, RZ, 0x3c, !PT ;  /* 0x0000003904057c12 */ /* 0x000fe2000f8e3cff */
[----:B------:R-:W-:Y:S02]  /*14b0*/  UIMAD.WIDE UR8, UR43, UR61, URZ ;  /* 0x0000003d2b0872a5 */ /* 0x000fe4000f8e023f */
[----:B------:R-:W-:Y:S01]  /*14c0*/  ISETP.GT.U32.AND P1, PT, R7, R6, PT ;  /* 0x000000060700720c */ /* 0x000fe20003f24070 */
[----:B------:R-:W-:Y:S01]  /*14d0*/  USEL UR21, UR22, URZ, UP0 ;  /* 0x0000003f16157287 */ /* 0x000fe20008000000 */
[----:B------:R-:W-:Y:S01]  /*14e0*/  ISETP.GE.AND P2, PT, R5, RZ, PT ;  /* 0x000000ff0500720c */ /* 0x000fe20003f46270 */
[----:B------:R-:W-:Y:S02]  /*14f0*/  UISETP.LT.AND UP0, UPT, UR11, UR6, UPT ;  /* 0x000000060b00728c */ /* 0x000fe4000bf01270 */
[----:B------:R-:W-:-:S02]  /*1500*/  @UP2 UIADD3 UR45, UR17, UR20, URZ ;  /* 0x00000014112d2290 */ /* 0x000fc4000fffe03f */
[----:B------:R-:W-:Y:S02]  /*1510*/  @UP3 USEL UR18, UR18, UR5, !UP2 ;  /* 0x0000000512123287 */ /* 0x000fe4000d000000 */
[----:B------:R-:W-:Y:S02]  /*1520*/  UIMAD.WIDE.U32 UR16, UR8, UR12, URZ ;  /* 0x0000000c081072a5 */ /* 0x000fe4000f8e003f */
[----:B------:R-:W-:Y:S02]  /*1530*/  UIMAD UR20, UR9, UR12, URZ ;  /* 0x0000000c091472a4 */ /* 0x000fe4000f8e023f */
        /* <DEDUP_REMOVED lines=8> */
[----:B------:R-:W-:Y:S01]  /*15c0*/  PLOP3.LUT P1, PT, PT, PT, UP1, 0x80, 0x0 ;  /* 0x000000000000781c */ /* 0x000fe20003f2f018 */
[----:B------:R-:W-:-:S02]  /*15d0*/  ULEA UR20, UR31, 0xffffff80, 0x7 ;  /* 0xffffff801f147891 */ /* 0x000fc4000f8e383f */
[----:B------:R-:W-:Y:S02]  /*15e0*/  UIMAD.WIDE.U32 UR12, UR8, UR5, URZ ;  /* 0x00000005080c72a5 */ /* 0x000fe4000f8e003f */
[----:B------:R-:W-:Y:S02]  /*15f0*/  USHF.R.S32.HI UR22, URZ, 0x1f, UR20 ;  /* 0x0000001f3f167899 */ /* 0x000fe40008011414 */
[----:B------:R-:W-:Y:S02]  /*1600*/  UIADD3 UR6, UP0, UR20, UR29, URZ ;  /* 0x0000001d14067290 */ /* 0x000fe4000ff1e03f */
[----:B------:R-:W-:Y:S02]  /*1610*/  USEL UR51, UR16, UR12, !UP2 ;  /* 0x0000000c10337287 */ /* 0x000fe4000d000000 */
[----:B------:R-:W-:Y:S01]  /*1620*/  UIMAD UR11, UR9, UR5, URZ ;  /* 0x00000005090b72a4 */ /* 0x000fe2000f8e023f */
[----:B------:R-:W-:Y:S01]  /*1630*/  @P0 VIADD R20, R20, 0x1 ;  /* 0x0000000114140836 */ /* 0x000fe20000000000 */
[----:B------:R-:W-:Y:S01]  /*1640*/  UIADD3.X UR12, UR22, UR21, URZ, UP0, !UPT ;  /* 0x00000015160c7290 */ /* 0x000fe200087fe43f */
[----:B------:R-:W-:Y:S01]  /*1650*/  PLOP3.LUT P0, PT, PT, PT, UP3, 0x80, 0x0 ;  /* 0x000000000000781c */ /* 0x000fe20003f0f038 */
[----:B------:R-:W-:-:S02]  /*1660*/  UIMAD UR9, UR9, UR6, URZ ;  /* 0x00000006090972a4 */ /* 0x000fc4000f8e023f */
[----:B------:R-:W-:Y:S01]  /*1670*/  @UP1 UIADD3 UR25, UR53, UR54, URZ ;  /* 0x0000003635191290 */ /* 0x000fe2000fffe03f */
[----:B------:R-:W-:Y:S01]  /*1680*/  @!P2 IADD3 R20, -R20, RZ, RZ ;  /* 0x000000ff1414a210 */ /* 0x000fe20007ffe1ff */
[----:B------:R-:W-:Y:S01]  /*1690*/  @!UP3 UIMAD UR30, UR19, UR42, URZ ;  /* 0x0000002a131eb2a4 */ /* 0x000fe2000f8e023f */
[----:B------:R-:W-:Y:S01]  /*16a0*/  @!P3 LOP3.LUT R20, RZ, R4, RZ, 0x33, !PT ;  /* 0x00000004ff14b212 */ /* 0x000fe200078e33ff */
[----:B------:R-:W-:Y:S02]  /*16b0*/  UIADD3 UR44, UR17, UR18, URZ ;  /* 0x00000012112c7290 */ /* 0x000fe4000fffe03f */
[----:B------:R-:W-:Y:S01]  /*16c0*/  UIMAD.WIDE.U32 UR16, UR8, UR6, URZ ;  /* 0x00000006081072a5 */ /* 0x000fe2000f8e003f */
[----:B------:R-:W-:Y:S01]  /*16d0*/  @UP1 ULDC.64 UR18, c[0x0][0x250] ;  /* 0x0000940000121ab9 */ /* 0x000fe20000000a00 */
[----:B------:R-:W-:Y:S02]  /*16e0*/  UIMAD UR6, UR8, UR12, UR9 ;  /* 0x0000000c080672a4 */ /* 0x000fe4000f8e0209 */
[----:B------:R-:W-:-:S02]  /*16f0*/  @UP1 UIMAD.WIDE.U32 UR8, UR25, UR18, URZ ;  /* 0x00000012190812a5 */ /* 0x000fc4000f8e003f */
[----:B------:R-:W-:Y:S02]  /*1700*/  @UP2 UIADD3 UR44, UR13, UR11, URZ ;  /* 0x0000000b0d2c2290 */ /* 0x000fe4000fffe03f */
[----:B------:R-:W-:Y:S02]  /*1710*/  UIMAD UR43, UR57, UR43, URZ ;  /* 0x0000002b392b72a4 */ /* 0x000fe4000f8e023f */
[----:B------:R-:W-:Y:S02]  /*1720*/  @UP1 UIMAD UR11, UR25, UR19, URZ ;  /* 0x00000013190b12a4 */ /* 0x000fe4000f8e023f */
[----:B------:R-:W-:Y:S02]  /*1730*/  @!UP2 UIADD3 UR46, UR35, UR23, URZ ;  /* 0x00000017232ea290 */ /* 0x000fe4000fffe03f */
[----:B------:R-:W-:Y:S02]  /*1740*/  USEL UR50, UR40, URZ, UP4 ;  /* 0x0000003f28327287 */ /* 0x000fe4000a000000 */
[----:B------:R-:W-:-:S02]  /*1750*/  USHF.R.S32.HI UR41, URZ, 0x1f, UR24 ;  /* 0x0000001f3f297899 */ /* 0x000fc40008011418 */
        /* <DEDUP_REMOVED lines=18> */
.L_x_1163:
        /* <DEDUP_REMOVED lines=13> */
.L_x_1164:
        /* <DEDUP_REMOVED lines=11> */
.L_x_1165:
[----:B------:R-:W-:-:S04]  /*1a00*/  UIMAD UR5, UR56, UR61, UR57 ;  /* 0x0000003d380572a4 */ /* 0x000fc8000f8e0239 */
[----:B------:R-:W-:-:S12]  /*1a10*/  UIMAD UR5, UR5, UR58, URZ ;  /* 0x0000003a050572a4 */ /* 0x000fd8000f8e023f */
.L_x_1166:
[----:B------:R-:W1:Y:S01]  /*1a20*/  S2R R13, SR_TID.X ;  /* 0x00000000000d7919 */ /* 0x000e620000002100 */
[----:B------:R-:W2:Y:S01]  /*1a30*/  LDC.64 R4, c[0x0][0x420] ;  /* 0x00010800ff047b82 */ /* 0x000ea20000000a00 */
[----:B------:R-:W-:Y:S01]  /*1a40*/  ULDC UR8, c[0x0][0x2dc] ;  /* 0x0000b70000087ab9 */ /* 0x000fe20000000800 */
[----:B------:R-:W-:Y:S01]  /*1a50*/  UIADD3 UR27, UR20, UR5, URZ ;  /* 0x00000005141b7290 */ /* 0x000fe2000fffe03f */
[----:B------:R-:W-:Y:S01]  /*1a60*/  BSSY B1, `(.L_x_1162) ;  /* 0x0000880000017945 */ /* 0x000fe20003800000 */
[----:B------:R-:W-:Y:S02]  /*1a70*/  UIMAD UR5, UR8, UR61, URZ ;  /* 0x0000003d080572a4 */ /* 0x000fe4000f8e023f */
[----:B------:R-:W-:Y:S02]  /*1a80*/  USHF.R.S32.HI UR34, URZ, 0x1f, UR57 ;  /* 0x0000001f3f227899 */ /* 0x000fe40008011439 */
[----:B------:R-:W-:Y:S02]  /*1a90*/  USHF.L.U32 UR36, UR5, 0x7, URZ ;  /* 0x0000000705247899 */ /* 0x000fe4000800063f */
[----:B------:R-:W-:-:S02]  /*1aa0*/  UIADD3 UR11, -UR7, UR10, UR24 ;  /* 0x0000000a070b7290 */ /* 0x000fc4000fffe118 */
[----:B------:R-:W-:Y:S01]  /*1ab0*/  UIADD3 UR21, UP2, UP0, UR16, UR36, UR43 ;  /* 0x0000002410157290 */ /* 0x000fe2000f85e02b */
[----:B------:R-:W-:Y:S02]  /*1ac0*/  ULDC.64 UR12, c[0x0][0x428] ;  /* 0x00010a00000c7ab9 */ /* 0x000fe40000000a00 */
[----:B------:R-:W-:Y:S01]  /*1ad0*/  ULDC.64 UR16, c[0x0][0x258] ;  /* 0x0000960000107ab9 */ /* 0x000fe20000000a00 */
[----:B------:R-:W-:Y:S02]  /*1ae0*/  UIMAD UR9, UR34, UR12, URZ ;  /* 0x0000000c220972a4 */ /* 0x000fe4000f8e023f */
[----:B------:R-:W-:Y:S02]  /*1af0*/  UIADD3 UR30, UR20, UR30, URZ ;  /* 0x0000001e141e7290 */ /* 0x000fe4000fffe03f */
[----:B------:R-:W-:Y:S02]  /*1b00*/  UIMAD UR13, UR57, UR13, UR9 ;  /* 0x0000000d390d72a4 */ /* 0x000fe4000f8e0209 */
[----:B------:R-:W-:Y:S01]  /*1b10*/  UIMAD UR9, UR34, UR16, URZ ;  /* 0x00000010220972a4 */ /* 0x000fe2000f8e023f */
        /* <DEDUP_REMOVED lines=23> */
[----:B------:R-:W-:Y:S02]  /*1c90*/  IADD3.X R9, R15, UR45, R7, P0, !PT ;  /* 0x0000002d0f097c10 */ /* 0x000fe400087fe407 */
[----:B------:R-:W-:Y:S01]  /*1ca0*/  IADD3 R22, P0, R10, UR6, RZ ;  /* 0x000000060a167c10 */ /* 0x000fe2000ff1e0ff */
[----:B------:R-:W-:Y:S01]  /*1cb0*/  USHF.R.S32.HI UR6, URZ, 0x1f, UR36 ;  /* 0x0000001f3f067899 */ /* 0x000fe20008011424 */
[----:B------:R-:W-:Y:S02]  /*1cc0*/  IMAD R7, R5, UR20, R14 ;  /* 0x0000001405077c24 */ /* 0x000fe4000f8e020e */
[----:B------:R-:W-:Y:S01]  /*1cd0*/  IADD3.X R23, R11, UR46, RZ, P0, !PT ;  /* 0x0000002e0b177c10 */ /* 0x000fe200087fe4ff */
[----:B------:R-:W-:Y:S01]  /*1ce0*/  UIADD3.X UR25, UR25, UR6, UR23, UP2, UP0 ;  /* 0x0000000619197290 */ /* 0x000fe200097e0417 */
[----:B------:R-:W-:Y:S01]  /*1cf0*/  IMAD.U32 R14, RZ, RZ, UR12 ;  /* 0x0000000cff0e7e24 */ /* 0x000fe2000f8e00ff */
[----:B------:R-:W-:Y:S01]  /*1d00*/  UIADD3 UR6, UR11, -UR52, URZ ;  /* 0x800000340b067290 */ /* 0x000fe2000fffe03f */
[----:B------:R-:W-:Y:S01]  /*1d10*/  IMAD.WIDE.U32 R16, R4, UR20, R22 ;  /* 0x0000001404107c25 */ /* 0x000fe2000f8e0016 */
[----:B------:R-:W-:-:S02]  /*1d20*/  UIMAD UR11, UR57, UR17, UR9 ;  /* 0x00000011390b72a4 */ /* 0x000fc4000f8e0209 */
[----:B------:R-:W-:Y:S01]  /*1d30*/  USHF.R.S32.HI UR34, URZ, 0x1f, UR6 ;  /* 0x0000001f3f227899 */ /* 0x000fe20008011406 */
[----:B------:R-:W-:Y:S01]  /*1d40*/  IMAD.IADD R17, R17, 0x1, R7 ;  /* 0x0000000111117824 */ /* 0x000fe200078e0207 */
[----:B------:R-:W-:Y:S01]  /*1d50*/  UIADD3 UR9, UP3, UP2, UR49, UR21, UR51 ;  /* 0x0000001531097290 */ /* 0x000fe2000fa7e033 */
[----:B------:R-:W-:Y:S01]  /*1d60*/  IMAD.U32 R22, RZ, RZ, UR16 ;  /* 0x00000010ff167e24 */ /* 0x000fe2000f8e00ff */
[----:B------:R-:W-:Y:S01]  /*1d70*/  ULEA.HI UR34, UR34, UR6, URZ, 0x7 ;  /* 0x0000000622227291 */ /* 0x000fe2000f8f383f */
[----:B------:R-:W-:Y:S01]  /*1d80*/  IMAD.WIDE.U32 R14, R14, UR57, R16 ;  /* 0x000000390e0e7c25 */ /* 0x000fe2000f8e0010 */
[----:B------:R-:W-:Y:S02]  /*1d90*/  UIADD3.X UR6, UR50, UR25, UR44, UP3, UP2 ;  /* 0x0000001932067290 */ /* 0x000fe40009fe442c */
[----:B------:R-:W-:Y:S01]  /*1da0*/  USHF.R.S32.HI UR34, URZ, 0x7, UR34 ;  /* 0x000000073f227899 */ /* 0x000fe20008011422 */
[----:B------:R-:W-:Y:S01]  /*1db0*/  IMAD.MOV.U32 R16, RZ, RZ, R14 ;  /* 0x000000ffff107224 */ /* 0x000fe200078e000e */
[----:B------:R-:W-:Y:S01]  /*1dc0*/  IADD3 R14, P0, R225, UR9, RZ ;  /* 0x00000009e10e7c10 */ /* 0x000fe2000ff1e0ff */
[----:B------:R-:W-:Y:S01]  /*1dd0*/  IMAD.WIDE.U32 R22, R22, UR57, R8 ;  /* 0x0000003916167c25 */ /* 0x000fe2000f8e0008 */
[----:B------:R-:W-:-:S02]  /*1de0*/  UISETP.LT.AND UP0, UPT, URZ, UR34, UPT ;  /* 0x000000223f00728c */ /* 0x000fc4000bf01270 */
[----:B------:R-:W-:Y:S01]  /*1df0*/  LEA.HI.X.SX32 R225, R225, UR6, 0x1, P0 ;  /* 0x00000006e1e17c11 */ /* 0x000fe200080f0eff */
[----:B------:R-:W-:Y:S01]  /*1e00*/  VIADD R17, R15, UR13 ;  /* 0x0000000d0f117c36 */ /* 0x000fe20008000000 */
[----:B------:R-:W-:Y:S01]  /*1e10*/  USEL UR34, URZ, UR34, !UP0 ;  /* 0x000000223f227287 */ /* 0x000fe2000c000000 */
[-C--:B------:R-:W-:Y:S01]  /*1e20*/  IMAD R8, R19, R4.reuse, RZ ;  /* 0x0000000413087224 */ /* 0x080fe200078e02ff */
[----:B------:R-:W-:Y:S01]  /*1e30*/  ULDC.64 UR16, c[0x0][0x478] ;  /* 0x00011e0000107ab9 */ /* 0x000fe20000000a00 */
[----:B------:R-:W-:Y:S01]  /*1e40*/  IMAD.WIDE.U32 R16, R12, R4, R16 ;  /* 0x000000040c107225 */ /* 0x000fe200078e0010 */
[----:B------:R-:W-:Y:S01]  /*1e50*/  UISETP.GT.AND UP0, UPT, UR31, UR34, UPT ;  /* 0x000000221f00728c */ /* 0x000fe2000bf04270 */
[----:B------:R-:W-:Y:S01]  /*1e60*/  LEA R222, P4, R22, UR28, 0x1 ;  /* 0x0000001c16de7c11 */ /* 0x000fe2000f8808ff */
[----:B------:R-:W-:Y:S01]  /*1e70*/  UIMAD.WIDE UR16, UR27, 0x4, UR16 ;  /* 0x000000041b1078a5 */ /* 0x000fe2000f8e0210 */
[----:B------:R-:W-:Y:S01]  /*1e80*/  IMAD R8, R12, R5, R8 ;  /* 0x000000050c087224 */ /* 0x000fe200078e0208 */
[----:B------:R-:W-:Y:S01]  /*1e90*/  ULDC.64 UR22, c[0x0][0x3e0] ;  /* 0x0000f80000167ab9 */ /* 0x000fe20000000a00 */
[----:B------:R-:W-:Y:S01]  /*1ea0*/  ULDC.64 UR20, c[0x0][0x400] ;  /* 0x0001000000147ab9 */ /* 0x000fe20000000a00 */
[----:B------:R-:W-:Y:S01]  /*1eb0*/  PLOP3.LUT P0, PT, PT, PT, UP0, 0x80, 0x0 ;  /* 0x000000000000781c */ /* 0x000fe20003f0f008 */
[----:B------:R-:W-:Y:S01]  /*1ec0*/  VIADD R7, R23, UR11 ;  /* 0x0000000b17077c36 */ /* 0x000fe20008000000 */
[----:B------:R-:W-:Y:S01]  /*1ed0*/  LEA R224, P2, R14, UR20, 0x2 ;  /* 0x000000140ee07c11 */ /* 0x000fe2000f8410ff */
[----:B------:R-:W-:Y:S01]  /*1ee0*/  IMAD.IADD R8, R17, 0x1, R8 ;  /* 0x0000000111087824 */ /* 0x000fe200078e0208 */
[----:B------:R-:W-:Y:S01]  /*1ef0*/  LEA R220, P3, R16, UR22, 0x1 ;  /* 0x0000001610dc7c11 */ /* 0x000fe2000f8608ff */
[----:B------:R-:W-:Y:S01]  /*1f00*/  ULDC.64 UR12, c[0x0][0x2b0] ;  /* 0x0000ac00000c7ab9 */ /* 0x000fe20000000a00 */
[----:B------:R-:W-:Y:S01]  /*1f10*/  LEA.HI.X R223, R22, UR29, R7, 0x1, P4 ;  /* 0x0000001d16df7c11 */ /* 0x000fe2000a0f0c07 */
[----:B------:R-:W-:Y:S01]  /*1f20*/  UIMAD.WIDE UR12, UR30, 0x4, UR12 ;  /* 0x000000041e0c78a5 */ /* 0x000fe2000f8e020c */
[----:B------:R-:W-:Y:S01]  /*1f30*/  LEA.HI.X R221, R16, UR23, R8, 0x1, P3 ;  /* 0x0000001710dd7c11 */ /* 0x000fe200098f0c08 */
[----:B------:R-:W-:Y:S01]  /*1f40*/  UMOV UR29, UR17 ;  /* 0x00000011001d7c82 */ /* 0x000fe20008000000 */
[----:B------:R-:W-:Y:S01]  /*1f50*/  LEA.HI.X R225, R14, UR21, R225, 0x2, P2 ;  /* 0x000000150ee17c11 */ /* 0x000fe200090f14e1 */
[----:B------:R-:W-:-:S02]  /*1f60*/  UMOV UR30, UR16 ;  /* 0x00000010001e7c82 */ /* 0x000fc40008000000 */
        /* <DEDUP_REMOVED lines=20> */
.L_x_1168:
        /* <DEDUP_REMOVED lines=19> */
.L_x_1169:
        /* <DEDUP_REMOVED lines=29> */
.L_x_1171:
[----:B------:R-:W-:Y:S05]  /*23b0*/  BSYNC B0 ;  /* 0x0000000000007941 */ /* 0x000fea0003800000 */
.L_x_1170:
        /* <DEDUP_REMOVED lines=13> */
.L_x_1173:
[----:B------:R-:W-:Y:S05]  /*2490*/  BSYNC B0 ;  /* 0x0000000000007941 */ /* 0x000fea0003800000 */
.L_x_1172:
        /* <DEDUP_REMOVED lines=10> */
[----:B-12---:R-:W-:Y:S02]  /*2540*/  MOV R6, UR6 ;  /* 0x0000000600067c02 */ /* 0x006fe40008000f00 */
        /* <DEDUP_REMOVED lines=14> */
.L_x_1175:
[----:B------:R-:W-:Y:S05]  /*2630*/  BSYNC B0 ;  /* 0x0000000000007941 */ /* 0x000fea0003800000 */
.L_x_1174:
        /* <DEDUP_REMOVED lines=13> */
.L_x_1167:
[----:B------:R-:W-:Y:S01]  /*2710*/  UIMAD UR6, UR8, -0x80, UR10 ;  /* 0xffffff80080678a4 */ /* 0x000fe2000f8e020a */
[----:B------:R-:W-:Y:S01]  /*2720*/  VIADD R7, R12, 0x40 ;  /* 0x000000400c077836 */ /* 0x000fe20000000000 */
[----:B------:R-:W-:Y:S01]  /*2730*/  UIMAD UR11, UR41, UR32, URZ ;  /* 0x00000020290b72a4 */ /* 0x000fe2000f8e023f */
[----:B------:R-:W-:Y:S01]  /*2740*/  IMAD.U32 R9, RZ, RZ, UR32 ;  /* 0x00000020ff097e24 */ /* 0x000fe2000f8e00ff */
[----:B------:R-:W-:Y:S01]  /*2750*/  UIMAD UR9, UR26, -0x80, UR7 ;  /* 0xffffff801a0978a4 */ /* 0x000fe2000f8e0207 */
[----:B------:R-:W-:Y:S01]  /*2760*/  IMAD.WIDE.U32 R14, R4, 0x80, RZ ;  /* 0x00000080040e7825 */ /* 0x000fe200078e00ff */
[----:B------:R-:W-:Y:S01]  /*2770*/  ISETP.GE.AND P4, PT, R7, UR6, PT ;  /* 0x0000000607007c0c */ /* 0x000fe2000bf86270 */
[----:B------:R-:W-:Y:S01]  /*2780*/  UIMAD UR16, UR24, UR33, UR11 ;  /* 0x00000021181072a4 */ /* 0x000fe2000f8e020b */
[C---:B------:R-:W-:Y:S01]  /*2790*/  ISETP.GE.AND P5, PT, R12.reuse, UR6, PT ;  /* 0x000000060c007c0c */ /* 0x040fe2000bfa6270 */
[--C-:B------:R-:W-:Y:S01]  /*27a0*/  IMAD.WIDE.U32 R16, R9, UR24, R10.reuse ;  /* 0x0000001809107c25 */ /* 0x100fe2000f8e000a */
[----:B------:R-:W-:Y:S01]  /*27b0*/  ISETP.GE.AND P2, PT, R7, UR9, PT ;  /* 0x0000000907007c0c */ /* 0x000fe2000bf46270 */
[----:B------:R-:W-:Y:S01]  /*27c0*/  UIMAD UR11, UR41, UR18, URZ ;  /* 0x00000012290b72a4 */ /* 0x000fe2000f8e023f */
[----:B------:R-:W-:Y:S01]  /*27d0*/  ISETP.GE.AND P3, PT, R12, UR9, PT ;  /* 0x000000090c007c0c */ /* 0x000fe2000bf66270 */
[----:B------:R-:W-:Y:S01]  /*27e0*/  IMAD.SHL.U32 R7, R5, 0x80, RZ ;  /* 0x0000008005077824 */ /* 0x000fe200078e00ff */
[----:B------:R-:W-:Y:S01]  /*27f0*/  ULDC.64 UR20, c[0x0][0x260] ;  /* 0x0000980000147ab9 */ /* 0x000fe20000000a00 */
[----:B------:R-:W-:Y:S01]  /*2800*/  IMAD.U32 R5, RZ, RZ, UR16 ;  /* 0x00000010ff057e24 */ /* 0x000fe2000f8e00ff */
[----:B------:R-:W-:Y:S01]  /*2810*/  UIMAD UR11, UR24, UR19, UR11 ;  /* 0x00000013180b72a4 */ /* 0x000fe2000f8e020b */
[----:B------:R-:W-:Y:S01]  /*2820*/  IMAD.U32 R4, RZ, RZ, UR18 ;  /* 0x00000012ff047e24 */ /* 0x000fe2000f8e00ff */
[----:B------:R-:W-:Y:S01]  /*2830*/  ULDC.64 UR16, c[0x0][0x268] ;  /* 0x00009a0000107ab9 */ /* 0x000fe20000000a00 */
[----:B------:R-:W-:Y:S01]  /*2840*/  @!P4 IADD3 R8, P1, R220, R14, RZ ;  /* 0x0000000edc08c210 */ /* 0x000fe20007f3e0ff */
[----:B------:R-:W-:Y:S01]  /*2850*/  ULEA.HI UR9, UR8, UR8, URZ, 0x1 ;  /* 0x0000000808097291 */ /* 0x000fe2000f8f083f */
[----:B------:R-:W-:Y:S01]  /*2860*/  IADD3 R14, P0, R16, UR47, RZ ;  /* 0x0000002f100e7c10 */ /* 0x000fe2000ff1e0ff */
[----:B------:R-:W-:Y:S01]  /*2870*/  IMAD.WIDE.U32 R10, R4, UR24, R10 ;  /* 0x00000018040a7c25 */ /* 0x000fe2000f8e000a */
[----:B------:R-:W-:Y:S01]  /*2880*/  @!P4 IADD3.X R9, R221, R15, R7, P1, !PT ;  /* 0x0000000fdd09c210 */ /* 0x000fe20000ffe407 */
[----:B------:R-:W-:Y:S01]  /*2890*/  ULOP3.LUT UR9, UR9, 0xfffffffe, URZ, 0xc0, !UPT ;  /* 0xfffffffe09097892 */ /* 0x000fe2000f8ec03f */
[----:B------:R-:W-:Y:S01]  /*28a0*/  IADD3.X R15, R17, UR48, R5, P0, !PT ;  /* 0x00000030110f7c10 */ /* 0x000fe200087fe405 */
[C---:B------:R-:W-:Y:S01]  /*28b0*/  IMAD R7, R6.reuse, UR20, RZ ;  /* 0x0000001406077c24 */ /* 0x040fe2000f8e02ff */
[----:B------:R-:W-:Y:S01]  /*28c0*/  PLOP3.LUT P0, PT, PT, PT, UP4, 0x80, 0x0 ;  /* 0x000000000000781c */ /* 0x000fe20003f0f048 */
[----:B------:R-:W-:Y:S01]  /*28d0*/  IMAD R5, R6, UR16, RZ ;  /* 0x0000001006057c24 */ /* 0x000fe2000f8e02ff */
[----:B------:R-:W-:Y:S01]  /*28e0*/  IADD3 R10, P1, R10, UR40, RZ ;  /* 0x000000280a0a7c10 */ /* 0x000fe2000ff3e0ff */
[C---:B------:R-:W-:Y:S01]  /*28f0*/  IMAD R26, R20.reuse, UR21, R7 ;  /* 0x00000015141a7c24 */ /* 0x040fe2000f8e0207 */
[----:B------:R-:W-:Y:S01]  /*2900*/  UIADD3 UR9, UR8, -UR9, URZ ;  /* 0x8000000908097290 */ /* 0x000fe2000fffe03f */
[----:B------:R-:W-:Y:S01]  /*2910*/  IMAD.WIDE.U32 R6, R20, UR20, R14 ;  /* 0x0000001414067c25 */ /* 0x000fe2000f8e000e */
[----:B------:R-:W-:-:S03]  /*2920*/  LEA R13, R195, UR4, 0x1 ;  /* 0x00000004c30d7c11 */ /* 0x000fc6000f8e08ff */
[----:B------:R-:W-:Y:S01]  /*2930*/  VIADD R218, R195, 0x1000 ;  /* 0x00001000c3da7836 */ /* 0x000fe20000000000 */
[----:B------:R-:W-:Y:S01]  /*2940*/  UISETP.NE.AND UP0, UPT, UR9, 0x1, UPT ;  /* 0x000000010900788c */ /* 0x000fe2000bf05270 */
[----:B------:R-:W-:Y:S01]  /*2950*/  IMAD.U32 R4, RZ, RZ, UR11 ;  /* 0x0000000bff047e24 */ /* 0x000fe2000f8e00ff */
[----:B------:R-:W-:Y:S01]  /*2960*/  USHF.L.U32 UR11, UR39, 0x7, URZ ;  /* 0x00000007270b7899 */ /* 0x000fe2000800063f */
[----:B------:R-:W-:Y:S01]  /*2970*/  @P0 BAR.SYNC.DEFER_BLOCKING 0x0 ;  /* 0x0000000000000b1d */ /* 0x000fe20000010000 */
[----:B------:R-:W-:Y:S01]  /*2980*/  @!P2 IADD3 R24, P0, R12, 0x40, RZ ;  /* 0x000000400c18a810 */ /* 0x000fe20007f1e0ff */
[----:B------:R-:W-:Y:S01]  /*2990*/  IMAD R22, R20, UR17, R5 ;  /* 0x0000001114167c24 */ /* 0x000fe2000f8e0205 */
[----:B------:R-:W-:Y:S01]  /*29a0*/  IADD3.X R11, R11, UR42, R4, P1, !PT ;  /* 0x0000002a0b0b7c10 */ /* 0x000fe20008ffe404 */
[----:B------:R-:W-:Y:S02]  /*29b0*/  IMAD.IADD R27, R7, 0x1, R26 ;  /* 0x00000001071b7824 */ /* 0x000fe400078e021a */
[----:B------:R-:W-:Y:S01]  /*29c0*/  @!P2 IMAD.X R5, RZ, RZ, R19, P0 ;  /* 0x000000ffff05a224 */ /* 0x000fe200000e0613 */
[----:B------:R-:W-:Y:S01]  /*29d0*/  PLOP3.LUT P0, PT, PT, PT, UP0, 0x80, 0x0 ;  /* 0x000000000000781c */ /* 0x000fe20003f0f008 */
[----:B------:R-:W-:-:S02]  /*29e0*/  @!P2 IMAD.MOV.U32 R7, RZ, RZ, R27 ;  /* 0x000000ffff07a224 */ /* 0x000fc400078e001b */
[----:B------:R-:W-:Y:S01]  /*29f0*/  IMAD.MOV.U32 R216, RZ, RZ, 0x7f800000 ;  /* 0x7f800000ffd87424 */ /* 0x000fe200078e00ff */
[----:B------:R-:W-:Y:S01]  /*2a00*/  SEL R218, R218, R195, !P0 ;  /* 0x000000c3dada7207 */ /* 0x000fe20004000000 */
[----:B------:R-:W-:Y:S02]  /*2a10*/  @!P2 IMAD R5, R5, UR32, RZ ;  /* 0x000000200505ac24 */ /* 0x000fe4000f8e02ff */
[----:B------:R-:W-:Y:S01]  /*2a20*/  IMAD.MOV.U32 R217, RZ, RZ, 0x7f800000 ;  /* 0x7f800000ffd97424 */ /* 0x000fe200078e00ff */
[----:B------:R-:W-:Y:S01]  /*2a30*/  LEA R218, R218, UR4, 0x1 ;  /* 0x00000004dada7c11 */ /* 0x000fe2000f8e08ff */
[----:B------:R-:W-:Y:S02]  /*2a40*/  @!P2 IMAD R16, R24, UR33, R5 ;  /* 0x000000211810ac24 */ /* 0x000fe4000f8e0205 */
[----:B------:R-:W-:Y:S02]  /*2a50*/  IMAD.MOV.U32 R214, RZ, RZ, 0x7f800000 ;  /* 0x7f800000ffd67424 */ /* 0x000fe400078e00ff */
[----:B------:R-:W-:Y:S01]  /*2a60*/  IMAD.MOV.U32 R215, RZ, RZ, 0x7f800000 ;  /* 0x7f800000ffd77424 */ /* 0x000fe200078e00ff */
[----:B------:R-:W-:Y:S01]  /*2a70*/  SHF.R.S32.HI R213, RZ, 0x1f, R212 ;  /* 0x0000001fffd57819 */ /* 0x000fe200000114d4 */
[----:B------:R-:W-:Y:S01]  /*2a80*/  IMAD.WIDE.U32 R20, R20, UR16, R10 ;  /* 0x0000001014147c25 */ /* 0x000fe2000f8e000a */
[----:B------:R-:W-:Y:S01]  /*2a90*/  UIMAD.WIDE.U32 UR16, UR38, 0x80, URZ ;  /* 0x00000080261078a5 */ /* 0x000fe2000f8e003f */
[----:B------:R-:W1:Y:S01]  /*2aa0*/  @!P3 LDC.64 R10, c[0x0][0x218] ;  /* 0x00008600ff0abb82 */ /* 0x000e620000000a00 */
[----:B------:R2:W-:Y:S01]  /*2ab0*/  @P5 STS [R13+0x4000], RZ ;  /* 0x004000ff0d005388 */ /* 0x0005e20000000800 */
[--C-:B------:R-:W-:Y:S01]  /*2ac0*/  @!P3 IMAD.MOV.U32 R26, RZ, RZ, R6.reuse ;  /* 0x000000ffff1ab224 */ /* 0x100fe200078e0006 */
[----:B------:R-:W-:Y:S01]  /*2ad0*/  UIADD3 UR51, UR24, UR10, URZ ;  /* 0x0000000a18337290 */ /* 0x000fe2000fffe03f */
[----:B------:R-:W-:Y:S01]  /*2ae0*/  @!P2 IMAD.WIDE.U32 R24, R24, UR32, R6 ;  /* 0x000000201818ac25 */ /* 0x000fe2000f8e0006 */
[----:B------:R2:W-:Y:S01]  /*2af0*/  @P5 STS [R13+0x4004], RZ ;  /* 0x004004ff0d005388 */ /* 0x0005e20000000800 */
[----:B------:R-:W-:Y:S01]  /*2b00*/  ULDC UR22, c[0x0][0x394] ;  /* 0x0000e50000167ab9 */ /* 0x000fe20000000800 */
[----:B------:R-:W-:Y:S01]  /*2b10*/  USHF.L.U32 UR50, UR5, 0x3, URZ ;  /* 0x0000000305327899 */ /* 0x000fe2000800063f */
[----:B------:R-:W3:Y:S01]  /*2b20*/  @!P2 LDC.64 R6, c[0x0][0x218] ;  /* 0x00008600ff06ab82 */ /* 0x000ee20000000a00 */
[----:B------:R-:W-:Y:S01]  /*2b30*/  IMAD.IADD R23, R21, 0x1, R22 ;  /* 0x0000000115177824 */ /* 0x000fe200078e0216 */
[----:B------:R2:W-:Y:S01]  /*2b40*/  @P5 STS.64 [R13+0x4008], RZ ;  /* 0x004008ff0d005388 */ /* 0x0005e20000000a00 */
[----:B------:R-:W-:Y:S01]  /*2b50*/  @!P3 IMAD.MOV.U32 R22, RZ, RZ, R20 ;  /* 0x000000ffff16b224 */ /* 0x000fe200078e0014 */
[----:B------:R-:W-:Y:S01]  /*2b60*/  USHF.L.U32 UR49, UR5, 0x4, URZ ;  /* 0x0000000405317899 */ /* 0x000fe2000800063f */
[C---:B------:R-:W-:Y:S01]  /*2b70*/  @!P3 IMAD R17, R19.reuse, UR32, RZ ;  /* 0x000000201311bc24 */ /* 0x040fe2000f8e02ff */
[----:B------:R-:W-:Y:S01]  /*2b80*/  @!PT LDS RZ, [RZ] ;  /* 0x00000000fffff984 */ /* 0x000fe20000000800 */
[----:B------:R-:W-:Y:S01]  /*2b90*/  @!PT LDS RZ, [RZ] ;  /* 0x00000000fffff984 */ /* 0x000fe20000000800 */
[----:B------:R-:W-:Y:S01]  /*2ba0*/  @!PT LDS RZ, [RZ] ;  /* 0x00000000fffff984 */ /* 0x000fe20000000800 */
[----:B------:R-:W-:Y:S01]  /*2bb0*/  @!P5 LDGSTS.E.BYPASS.LTC128B.128 [R13+0x4000], desc[UR14][R220.64] ;  /* 0x04000000dc0ddfae */ /* 0x000fe2000b901d4e */
[----:B------:R-:W-:Y:S01]  /*2bc0*/  @!P3 IMAD R15, R19, UR18, RZ ;  /* 0x00000012130fbc24 */ /* 0x000fe2000f8e02ff */
[----:B------:R-:W-:Y:S01]  /*2bd0*/  UIMAD UR46, UR5, 0x28, URZ ;  /* 0x00000028052e78a4 */ /* 0x000fe2000f8e023f */
[----:B------:R-:W-:Y:S01]  /*2be0*/  @!P2 IMAD.MOV.U32 R21, RZ, RZ, R23 ;  /* 0x000000ffff15a224 */ /* 0x000fe200078e0017 */
[----:B------:R2:W-:Y:S01]  /*2bf0*/  @P4 STS.128 [R13+0x5000], RZ ;  /* 0x005000ff0d004388 */ /* 0x0005e20000000c00 */
[C---:B------:R-:W-:Y:S01]  /*2c00*/  @!P3 IMAD R17, R12.reuse, UR33, R17 ;  /* 0x000000210c11bc24 */ /* 0x040fe2000f8e0211 */
[----:B------:R-:W-:Y:S01]  /*2c10*/  UIMAD UR45, UR5, 0x30, URZ ;  /* 0x00000030052d78a4 */ /* 0x000fe2000f8e023f */
[----:B------:R-:W-:Y:S01]  /*2c20*/  @!P3 IMAD.WIDE.U32 R26, R12, UR32, R26 ;  /* 0x000000200c1abc25 */ /* 0x000fe2000f8e001a */
[----:B------:R-:W-:Y:S01]  /*2c30*/  @!PT LDS RZ, [RZ] ;  /* 0x00000000fffff984 */ /* 0x000fe20000000800 */
[----:B------:R-:W-:Y:S01]  /*2c40*/  @!PT LDS RZ, [RZ] ;  /* 0x00000000fffff984 */ /* 0x000fe20000000800 */
[----:B------:R-:W-:Y:S01]  /*2c50*/  @!PT LDS RZ, [RZ] ;  /* 0x00000000fffff984 */ /* 0x000fe20000000800 */
[----:B------:R4:W-:Y:S01]  /*2c60*/  @!P4 LDGSTS.E.BYPASS.LTC128B.128 [R13+0x5000], desc[UR14][R8.64] ;  /* 0x05000000080dcfae */ /* 0x0009e2000b901d4e */
[----:B------:R-:W-:-:S02]  /*2c70*/  UIMAD UR44, UR5, 0x38, URZ ;  /* 0x00000038052c78a4 */ /* 0x000fc4000f8e023f */
[C---:B------:R-:W-:Y:S01]  /*2c80*/  @!P3 IMAD R15, R12.reuse, UR19, R15 ;  /* 0x000000130c0fbc24 */ /* 0x040fe2000f8e020f */
[----:B------:R2:W-:Y:S01]  /*2c90*/  @P5 STS [R218], RZ ;  /* 0x000000ffda005388 */ /* 0x0005e20000000800 */
[C---:B------:R-:W-:Y:S01]  /*2ca0*/  @!P3 IMAD.WIDE.U32 R22, R12.reuse, UR18, R22 ;  /* 0x000000120c16bc25 */ /* 0x040fe2000f8e0016 */
[----:B------:R-:W-:Y:S01]  /*2cb0*/  @!P2 IADD3 R12, P1, R12, 0x40, RZ ;  /* 0x000000400c0ca810 */ /* 0x000fe20007f3e0ff */
[----:B------:R-:W-:Y:S01]  /*2cc0*/  USHF.L.U32 UR43, UR5, 0x6, URZ ;  /* 0x00000006052b7899 */ /* 0x000fe2000800063f */
[----:B------:R2:W-:Y:S01]  /*2cd0*/  @P5 STS [R218+0x4], RZ ;  /* 0x000004ffda005388 */ /* 0x0005e20000000800 */
[----:B------:R-:W-:Y:S01]  /*2ce0*/  IMAD.U32 R5, RZ, RZ, UR11 ;  /* 0x0000000bff057e24 */ /* 0x000fe2000f8e00ff */
[----:B------:R-:W-:Y:S01]  /*2cf0*/  UIMAD UR37, UR5, 0x70, URZ ;  /* 0x00000070052578a4 */ /* 0x000fe2000f8e023f */
[----:B------:R-:W-:Y:S01]  /*2d00*/  @!P2 IMAD.X R19, RZ, RZ, R19, P1 ;  /* 0x000000ffff13a224 */ /* 0x000fe200008e0613 */
[----:B------:R-:W-:Y:S01]  /*2d10*/  @!P4 IADD3 R28, P1, R222, UR16, RZ ;  /* 0x00000010de1ccc10 */ /* 0x000fe2000ff3e0ff */
[----:B------:R2:W-:Y:S01]  /*2d20*/  @P5 STS [R218+0x8], RZ ;  /* 0x000008ffda005388 */ /* 0x0005e20000000800 */
[----:B------:R-:W-:Y:S01]  /*2d30*/  @!P3 IMAD.IADD R17, R27, 0x1, R17 ;  /* 0x000000011b11b824 */ /* 0x000fe200078e0211 */
[----:B------:R-:W-:Y:S01]  /*2d40*/  UIMAD UR35, UR5, 0x78, URZ ;  /* 0x00000078052378a4 */ /* 0x000fe2000f8e023f */
[----:B------:R-:W-:Y:S01]  /*2d50*/  @!P4 IADD3.X R29, R223, UR17, R5, P1, !PT ;  /* 0x00000011df1dcc10 */ /* 0x000fe20008ffe405 */
[----:B------:R2:W-:Y:S01]  /*2d60*/  @P5 STS [R218+0xc], RZ ;  /* 0x00000cffda005388 */ /* 0x0005e20000000800 */
[----:B------:R-:W-:Y:S01]  /*2d70*/  @!P2 IMAD.IADD R16, R25, 0x1, R16 ;  /* 0x000000011910a824 */ /* 0x000fe200078e0210 */
[----:B---3--:R-:W-:Y:S01]  /*2d80*/  @!P2 LEA R6, P1, R24, R6, 0x1 ;  /* 0x000000061806a211 */ /* 0x008fe200078208ff */
[----:B------:R-:W3:Y:S01]  /*2d90*/  @!P2 LDC.64 R4, c[0x0][0x220] ;  /* 0x00008800ff04ab82 */ /* 0x000ee20000000a00 */
[----:B------:R-:W-:Y:S01]  /*2da0*/  @!PT LDS RZ, [RZ] ;  /* 0x00000000fffff984 */ /* 0x000fe20000000800 */
[----:B------:R-:W-:Y:S01]  /*2db0*/  @!PT LDS RZ, [RZ] ;  /* 0x00000000fffff984 */ /* 0x000fe20000000800 */
[----:B------:R-:W-:Y:S01]  /*2dc0*/  @!PT LDS RZ, [RZ] ;  /* 0x00000000fffff984 */ /* 0x000fe20000000800 */
[----:B------:R-:W-:Y:S01]  /*2dd0*/  @!P5 LDGSTS.E.BYPASS.LTC128B.128 [R218], desc[UR14][R222.64] ;  /* 0x00000000dedadfae */ /* 0x000fe2000b901d4e */
[----:B-1----:R-:W-:Y:S01]  /*2de0*/  @!P3 LEA R10, P5, R26, R10, 0x1 ;  /* 0x0000000a1a0ab211 */ /* 0x002fe200078a08ff */
[----:B------:R-:W-:Y:S01]  /*2df0*/  @!P2 IMAD R19, R19, UR18, RZ ;  /* 0x000000121313ac24 */ /* 0x000fe2000f8e02ff */
[----:B------:R-:W-:Y:S01]  /*2e00*/  @!P2 LEA.HI.X R7, R24, R7, R16, 0x1, P1 ;  /* 0x000000071807a211 */ /* 0x000fe200008f0c10 */
[----:B------:R-:W-:Y:S01]  /*2e10*/  @!P2 IMAD.WIDE.U32 R20, R12, UR18, R20 ;  /* 0x000000120c14ac25 */ /* 0x000fe2000f8e0014 */
[----:B------:R-:W-:Y:S01]  /*2e20*/  @!P3 LEA.HI.X R11, R26, R11, R17, 0x1, P5 ;  /* 0x0000000b1a0bb211 */ /* 0x000fe200028f0c11 */
[----:B------:R2:W-:Y:S01]  /*2e30*/  @P4 STS [R218+0x1000], RZ ;  /* 0x001000ffda004388 */ /* 0x0005e20000000800 */
[----:B----4-:R-:W1:Y:S01]  /*2e40*/  @!P3 LDC.64 R8, c[0x0][0x220] ;  /* 0x00008800ff08bb82 */ /* 0x010e620000000a00 */
[----:B------:R-:W-:Y:S01]  /*2e50*/  @!P2 IMAD R14, R12, UR19, R19 ;  /* 0x000000130c0eac24 */ /* 0x000fe2000f8e0213 */
[----:B------:R-:W-:Y:S01]  /*2e60*/  UIADD3 UR36, -UR36, URZ, URZ ;  /* 0x0000003f24247290 */ /* 0x000fe2000fffe13f */
[----:B------:R2:W-:Y:S01]  /*2e70*/  @P4 STS [R218+0x1004], RZ ;  /* 0x001004ffda004388 */ /* 0x0005e20000000800 */
[----:B------:R-:W-:Y:S01]  /*2e80*/  @!P3 IMAD.IADD R15, R23, 0x1, R15 ;  /* 0x00000001170fb824 */ /* 0x000fe200078e020f */
[----:B------:R-:W-:Y:S01]  /*2e90*/  ULDC UR55, c[0x0][0x398] ;  /* 0x0000e60000377ab9 */ /* 0x000fe20000000800 */
[----:B------:R-:W-:Y:S01]  /*2ea0*/  @!P2 IMAD.IADD R14, R21, 0x1, R14 ;  /* 0x00000001150ea824 */ /* 0x000fe200078e020e */
[----:B------:R2:W-:Y:S01]  /*2eb0*/  @P4 STS [R218+0x1008], RZ ;  /* 0x001008ffda004388 */ /* 0x0005e20000000800 */
[----:B------:R-:W4:Y:S03]  /*2ec0*/  LDC.64 R16, c[0x0][0x3b8] ;  /* 0x0000ee00ff107b82 */ /* 0x000f260000000a00 */
[----:B------:R2:W-:Y:S04]  /*2ed0*/  @P4 STS [R218+0x100c], RZ ;  /* 0x00100cffda004388 */ /* 0x0005e80000000800 */
[----:B------:R-:W-:Y:S01]  /*2ee0*/  @!PT LDS RZ, [RZ] ;  /* 0x00000000fffff984 */ /* 0x000fe20000000800 */
[----:B------:R-:W-:Y:S01]  /*2ef0*/  @!PT LDS RZ, [RZ] ;  /* 0x00000000fffff984 */ /* 0x000fe20000000800 */
[----:B------:R-:W-:Y:S01]  /*2f00*/  @!PT LDS RZ, [RZ] ;  /* 0x00000000fffff984 */ /* 0x000fe20000000800 */
[----:B------:R-:W-:Y:S01]  /*2f10*/  @!P4 LDGSTS.E.BYPASS.LTC128B.128 [R218+0x1000], desc[UR14][R28.64] ;  /* 0x010000001cdacfae */ /* 0x000fe2000b901d4e */
[----:B---3--:R-:W-:-:S03]  /*2f20*/  @!P2 LEA R18, P1, R20, R4, 0x1 ;  /* 0x000000041412a211 */ /* 0x008fc600078208ff */
[----:B------:R2:W-:Y:S01]  /*2f30*/  @P3 STS [R13+0x6000], RZ ;  /* 0x006000ff0d003388 */ /* 0x0005e20000000800 */
[----:B------:R-:W-:-:S03]  /*2f40*/  @!P2 LEA.HI.X R19, R20, R5, R14, 0x1, P1 ;  /* 0x000000051413a211 */ /* 0x000fc600008f0c0e */
[----:B------:R2:W-:Y:S01]  /*2f50*/  @P3 STS [R13+0x6004], RZ ;  /* 0x006004ff0d003388 */ /* 0x0005e20000000800 */
[----:B-1----:R-:W-:-:S03]  /*2f60*/  @!P3 LEA R8, P4, R22, R8, 0x1 ;  /* 0x000000081608b211 */ /* 0x002fc600078808ff */
[----:B------:R2:W-:Y:S01]  /*2f70*/  @P3 STS.64 [R13+0x6008], RZ ;  /* 0x006008ff0d003388 */ /* 0x0005e20000000a00 */
[----:B------:R-:W-:-:S03]  /*2f80*/  @!P3 LEA.HI.X R9, R22, R9, R15, 0x1, P4 ;  /* 0x000000091609b211 */ /* 0x000fc600020f0c0f */
[----:B------:R-:W-:Y:S01]  /*2f90*/  @!PT LDS RZ, [RZ] ;  /* 0x00000000fffff984 */ /* 0x000fe20000000800 */
[----:B------:R-:W-:Y:S01]  /*2fa0*/  @!PT LDS RZ, [RZ] ;  /* 0x00000000fffff984 */ /* 0x000fe20000000800 */
[----:B------:R-:W-:Y:S01]  /*2fb0*/  @!PT LDS RZ, [RZ] ;  /* 0x00000000fffff984 */ /* 0x000fe20000000800 */
[----:B------:R-:W-:Y:S04]  /*2fc0*/  @!P3 LDGSTS.E.BYPASS.LTC128B.128 [R13+0x6000], desc[UR14][R10.64] ;  /* 0x060000000a0dbfae */ /* 0x000fe8000b901d4e */
[----:B------:R2:W-:Y:S04]  /*2fd0*/  @P2 STS.128 [R13+0x7000], RZ ;  /* 0x007000ff0d002388 */ /* 0x0005e80000000c00 */
[----:B------:R-:W-:Y:S01]  /*2fe0*/  @!PT LDS RZ, [RZ] ;  /* 0x00000000fffff984 */ /* 0x000fe20000000800 */
[----:B------:R-:W-:Y:S01]  /*2ff0*/  @!PT LDS RZ, [RZ] ;  /* 0x00000000fffff984 */ /* 0x000fe20000000800 */
[----:B------:R-:W-:Y:S01]  /*3000*/  @!PT LDS RZ, [RZ] ;  /* 0x00000000fffff984 */ /* 0x000fe20000000800 */
[----:B------:R1:W-:Y:S04]  /*3010*/  @!P2 LDGSTS.E.BYPASS.LTC128B.128 [R13+0x7000], desc[UR14][R6.64] ;  /* 0x07000000060dafae */ /* 0x0003e8000b901d4e */
[----:B------:R2:W-:Y:S04]  /*3020*/  @P3 STS [R13+0x8000], RZ ;  /* 0x008000ff0d003388 */ /* 0x0005e80000000800 */
[----:B------:R2:W-:Y:S04]  /*3030*/  @P3 STS [R13+0x8004], RZ ;  /* 0x008004ff0d003388 */ /* 0x0005e80000000800 */
[----:B------:R2:W-:Y:S04]  /*3040*/  @P3 STS.64 [R13+0x8008], RZ ;  /* 0x008008ff0d003388 */ /* 0x0005e80000000a00 */
        /* <DEDUP_REMOVED lines=8> */
[----:B------:R2:W-:Y:S01]  /*30d0*/  @!P2 LDGSTS.E.BYPASS.LTC128B.128 [R13+0x9000], desc[UR14][R18.64] ;  /* 0x09000000120dafae */ /* 0x0005e2000b901d4e */
[----:B-1----:R-:W-:-:S03]  /*30e0*/  VIADD R7, R192, 0x8 ;  /* 0x00000008c0077836 */ /* 0x002fc60000000000 */
[----:B------:R-:W0:Y:S01]  /*30f0*/  LDGDEPBAR ;  /* 0x00000000000079af */ /* 0x000e220000000000 */
[----:B------:R-:W-:-:S03]  /*3100*/  ISETP.GE.AND P4, PT, R192, UR6, PT ;  /* 0x00000006c0007c0c */ /* 0x000fc6000bf86270 */
[----:B----4-:R-:W4:Y:S01]  /*3110*/  LDG.E.64 R10, desc[UR14][R16.64+0x8] ;  /* 0x0000080e100a7981 */ /* 0x010f22000c1e1b00 */
[----:B------:R-:W-:-:S03]  /*3120*/  ISETP.GE.AND P3, PT, R7, UR6, PT ;  /* 0x0000000607007c0c */ /* 0x000fc6000bf66270 */
[----:B------:R-:W2:Y:S01]  /*3130*/  LDG.E.64 R4, desc[UR14][R16.64] ;  /* 0x0000000e10047981 */ /* 0x000ea2000c1e1b00 */
[----:B------:R-:W-:Y:S02]  /*3140*/  IMAD.MOV.U32 R7, RZ, RZ, 0x4 ;  /* 0x00000004ff077424 */ /* 0x000fe400078e00ff */
[C---:B------:R-:W-:Y:S02]  /*3150*/  VIADD R15, R192.reuse, 0x48 ;  /* 0x00000048c00f7836 */ /* 0x040fe40000000000 */
[C---:B------:R-:W-:Y:S02]  /*3160*/  VIADD R6, R192.reuse, 0x40 ;  /* 0x00000040c0067836 */ /* 0x040fe40000000000 */
[----:B---3--:R-:W-:Y:S01]  /*3170*/  IMAD.WIDE R8, R192, R7, UR12 ;  /* 0x0000000cc0087e25 */ /* 0x008fe2000f8e0207 */
[----:B------:R-:W-:Y:S02]  /*3180*/  ISETP.GE.AND P1, PT, R15, UR6, PT ;  /* 0x000000060f007c0c */ /* 0x000fe4000bf26270 */
[----:B------:R-:W-:Y:S01]  /*3190*/  ISETP.GE.AND P2, PT, R6, UR6, PT ;  /* 0x0000000606007c0c */ /* 0x000fe2000bf46270 */
[----:B------:R-:W-:Y:S01]  /*31a0*/  IMAD.MOV.U32 R6, RZ, RZ, 0x4 ;  /* 0x00000004ff067424 */ /* 0x000fe200078e00ff */
[----:B------:R1:W5:Y:S04]  /*31b0*/  @!P4 LDG.E R216, desc[UR14][R8.64] ;  /* 0x0000000e08d8c981 */ /* 0x000368000c1e1900 */
[----:B------:R1:W5:Y:S01]  /*31c0*/  @!P3 LDG.E R217, desc[UR14][R8.64+0x20] ;  /* 0x0000200e08d9b981 */ /* 0x000362000c1e1900 */
[----:B------:R-:W-:-:S04]  /*31d0*/  UIMAD UR6, UR56, UR61, UR57 ;  /* 0x0000003d380672a4 */ /* 0x000fc8000f8e0239 */
[----:B------:R-:W-:Y:S01]  /*31e0*/  @!P1 IMAD.WIDE R6, R15, R6, UR12 ;  /* 0x0000000c0f069e25 */ /* 0x000fe2000f8e0206 */
[----:B------:R-:W-:Y:S01]  /*31f0*/  USHF.L.U32 UR6, UR6, 0x5, URZ ;  /* 0x0000000506067899 */ /* 0x000fe2000800063f */
[----:B------:R1:W5:Y:S03]  /*3200*/  @!P2 LDG.E R214, desc[UR14][R8.64+0x100] ;  /* 0x0001000e08d6a981 */ /* 0x000366000c1e1900 */
[----:B------:R-:W-:Y:S01]  /*3210*/  USHF.R.S32.HI UR9, URZ, 0x1f, UR6 ;  /* 0x0000001f3f097899 */ /* 0x000fe20008011406 */
[----:B------:R1:W5:Y:S01]  /*3220*/  @!P1 LDG.E R215, desc[UR14][R6.64] ;  /* 0x0000000e06d79981 */ /* 0x000362000c1e1900 */
[----:B------:R-:W-:Y:S02]  /*3230*/  VIADD R182, R191, 0x1000 ;  /* 0x00001000bfb67836 */ /* 0x000fe40000000000 */
[----:B------:R-:W-:Y:S01]  /*3240*/  VIADD R181, R190, 0x1000 ;  /* 0x00001000beb57836 */ /* 0x000fe20000000000 */
[----:B------:R-:W-:-:S02]  /*3250*/  UIADD3 UR51, -UR7, 0x80, UR51 ;  /* 0x0000008007337890 */ /* 0x000fc4000fffe133 */
[----:B------:R-:W-:Y:S02]  /*3260*/  SEL R182, R182, R191, !P0 ;  /* 0x000000bfb6b67207 */ /* 0x000fe40004000000 */
[----:B------:R-:W-:Y:S01]  /*3270*/  SEL R181, R181, R190, !P0 ;  /* 0x000000beb5b57207 */ /* 0x000fe20004000000 */
[----:B------:R-:W-:Y:S01]  /*3280*/  IMAD.MOV.U32 R211, RZ, RZ, 0x4 ;  /* 0x00000004ffd37424 */ /* 0x000fe200078e00ff */
        /* <DEDUP_REMOVED lines=16> */
[----:B------:R-:W-:Y:S02]  /*3390*/  LEA R182, R182, UR4, 0x1 ;  /* 0x00000004b6b67c11 */ /* 0x000fe4000f8e08ff */
[----:B------:R-:W-:Y:S01]  /*33a0*/  LEA R181, R181, UR4, 0x1 ;  /* 0x00000004b5b57c11 */ /* 0x000fe2000f8e08ff */
[----:B------:R-:W-:Y:S01]  /*33b0*/  UMOV UR28, UR22 ;  /* 0x00000016001c7c82 */ /* 0x000fe20008000000 */
[----:B------:R-:W-:Y:S02]  /*33c0*/  UIMAD UR48, UR5, 0x18, URZ ;  /* 0x00000018053078a4 */ /* 0x000fe4000f8e023f */
        /* <DEDUP_REMOVED lines=8> */
[----:B----4-:R-:W-:Y:S02]  /*3450*/  IADD3 R212, P2, P1, R10, UR6, R212 ;  /* 0x000000060ad47c10 */ /* 0x010fe4000f95e0d4 */
        /* <DEDUP_REMOVED lines=17> */
.L_x_1181:
        /* <DEDUP_REMOVED lines=75> */
.L_x_1177:
        /* <DEDUP_REMOVED lines=236> */
.L_x_1178:
[C---:B------:R-:W-:Y:S01]  /*48e0*/  FSETP.NEU.FTZ.AND P0, PT, R217.reuse, -INF , PT ;  /* 0xff800000d900780b */ /* 0x040fe20003f1d000 */
[----:B------:R-:W-:Y:S01]  /*48f0*/  FMUL.FTZ R75, R214, 1.4426950216293334961 ;  /* 0x3fb8aa3bd64b7820 */ /* 0x000fe20000410000 */
[----:B------:R-:W-:Y:S01]  /*4900*/  FSETP.NEU.FTZ.AND P1, PT, R216, -INF , PT ;  /* 0xff800000d800780b */ /* 0x000fe20003f3d000 */
[----:B------:R-:W-:Y:S04]  /*4910*/  IMAD.WIDE.U32 R104, R212, -0x2daee0ad, RZ ;  /* 0xd2511f53d4687825 */ /* 0x000fe800078e00ff */
[----:B------:R-:W-:Y:S01]  /*4920*/  FMUL.FTZ R243, R217, 1.4426950216293334961 ;  /* 0x3fb8aa3bd9f37820 */ /* 0x000fe20000410000 */
[----:B------:R-:W-:Y:S01]  /*4930*/  UISETP.GT.AND UP2, UPT, UR8, UR34, UPT ;  /* 0x000000220800728c */ /* 0x000fe2000bf44270 */
[----:B------:R-:W-:Y:S01]  /*4940*/  FMUL.FTZ R70, R215, 1.4426950216293334961 ;  /* 0x3fb8aa3bd7467820 */ /* 0x000fe20000410000 */
[----:B------:R-:W-:Y:S01]  /*4950*/  FMUL.FTZ R244, R216, 1.4426950216293334961 ;  /* 0x3fb8aa3bd8f47820 */ /* 0x000fe20000410000 */
[----:B------:R-:W-:Y:S01]  /*4960*/  IMAD.U32 R106, RZ, RZ, UR26 ;  /* 0x0000001aff6a7e24 */ /* 0x000fe2000f8e00ff */
[----:B------:R-:W-:Y:S02]  /*4970*/  FSEL R243, R243, RZ, P0 ;  /* 0x000000fff3f37208 */ /* 0x000fe40000000000 */
[----:B------:R-:W-:Y:S01]  /*4980*/  FSETP.NEU.FTZ.AND P0, PT, R215, -INF , PT ;  /* 0xff800000d700780b */ /* 0x000fe20003f1d000 */
[----:B------:R-:W-:Y:S01]  /*4990*/  IMAD R106, R106, 0x2, R193 ;  /* 0x000000026a6a7824 */ /* 0x000fe200078e02c1 */
[----:B------:R-:W-:Y:S01]  /*49a0*/  FSEL R244, R244, RZ, P1 ;  /* 0x000000fff4f47208 */ /* 0x000fe20000800000 */
[--C-:B------:R-:W-:Y:S01]  /*49b0*/  FFMA.FTZ R86, R39, UR5, -R243.reuse ;  /* 0x0000000527567c23 */ /* 0x100fe200080108f3 */
[----:B------:R-:W-:Y:S01]  /*49c0*/  FSEL R70, R70, RZ, P0 ;  /* 0x000000ff46467208 */ /* 0x000fe20000000000 */
[----:B------:R-:W-:Y:S01]  /*49d0*/  FFMA.FTZ R74, R38, UR5, -R243 ;  /* 0x00000005264a7c23 */ /* 0x000fe200080108f3 */
[----:B------:R-:W-:Y:S01]  /*49e0*/  FSETP.NEU.FTZ.AND P1, PT, R214, -INF , PT ;  /* 0xff800000d600780b */ /* 0x000fe20003f3d000 */
[--C-:B------:R-:W-:Y:S01]  /*49f0*/  FFMA.FTZ R83, R33, UR5, -R244.reuse ;  /* 0x0000000521537c23 */ /* 0x100fe200080108f4 */
[--C-:B------:R-:W-:Y:S01]  /*4a00*/  FFMA.FTZ R72, R21, UR5, -R244.reuse ;  /* 0x0000000515487c23 */ /* 0x100fe200080108f4 */
[--C-:B------:R-:W-:Y:S01]  /*4a10*/  FFMA.FTZ R71, R37, UR5, -R244.reuse ;  /* 0x0000000525477c23 */ /* 0x100fe200080108f4 */
[----:B------:R-:W-:Y:S01]  /*4a20*/  FSEL R75, R75, RZ, P1 ;  /* 0x000000ff4b4b7208 */ /* 0x000fe20000800000 */
        /* <DEDUP_REMOVED lines=8> */
[----:B------:R-:W-:Y:S01]  /*4ab0*/  FFMA.FTZ R85, R25, UR5, -R75 ;  /* 0x0000000519557c23 */ /* 0x000fe2000801084b */
[--C-:B------:R-:W-:Y:S03]  /*4ac0*/  FFMA.FTZ R94, R26, UR5, -R70.reuse ;  /* 0x000000051a5e7c23 */ /* 0x100fe60008010846 */
[----:B------:R-:W-:Y:S01]  /*4ad0*/  MUFU.EX2 R39, R80 ;  /* 0x0000005000277308 */ /* 0x000fe20000000800 */
[--C-:B------:R-:W-:Y:S01]  /*4ae0*/  FFMA.FTZ R234, R31, UR5, -R70.reuse ;  /* 0x000000051fea7c23 */ /* 0x100fe20008010846 */
[--C-:B------:R-:W-:Y:S01]  /*4af0*/  FFMA.FTZ R241, R15, UR5, -R70.reuse ;  /* 0x000000050ff17c23 */ /* 0x100fe20008010846 */
[--C-:B------:R-:W-:Y:S01]  /*4b00*/  FFMA.FTZ R14, R14, UR5, -R70.reuse ;  /* 0x000000050e0e7c23 */ /* 0x100fe20008010846 */
[----:B------:R-:W-:Y:S01]  /*4b10*/  FFMA.FTZ R26, R63, UR5, -R70 ;  /* 0x000000053f1a7c23 */ /* 0x000fe20008010846 */
[--C-:B------:R-:W-:Y:S01]  /*4b20*/  FFMA.FTZ R88, R17, UR5, -R244.reuse ;  /* 0x0000000511587c23 */ /* 0x100fe200080108f4 */
[--C-:B------:R-:W-:Y:S01]  /*4b30*/  FFMA.FTZ R251, R50, UR5, -R243.reuse ;  /* 0x0000000532fb7c23 */ /* 0x100fe200080108f3 */
[--C-:B------:R-:W-:Y:S03]  /*4b40*/  FFMA.FTZ R250, R49, UR5, -R244.reuse ;  /* 0x0000000531fa7c23 */ /* 0x100fe600080108f4 */
[----:B------:R-:W-:Y:S01]  /*4b50*/  MUFU.EX2 R50, R90 ;  /* 0x0000005a00327308 */ /* 0x000fe20000000800 */
[----:B------:R-:W-:Y:S01]  /*4b60*/  FFMA.FTZ R248, R23, UR5, -R243 ;  /* 0x0000000517f87c23 */ /* 0x000fe200080108f3 */
[----:B------:R-:W-:Y:S02]  /*4b70*/  IMAD.U32 R47, RZ, RZ, UR8 ;  /* 0x00000008ff2f7e24 */ /* 0x000fe4000f8e00ff */
[----:B------:R-:W-:Y:S01]  /*4b80*/  FFMA.FTZ R91, R24, UR5, -R75 ;  /* 0x00000005185b7c23 */ /* 0x000fe2000801084b */
[----:B------:R-:W-:Y:S01]  /*4b90*/  FFMA.FTZ R236, R19, UR5, -R243 ;  /* 0x0000000513ec7c23 */ /* 0x000fe200080108f3 */
[----:B------:R-:W-:Y:S01]  /*4ba0*/  FFMA.FTZ R96, R36, UR5, -R244 ;  /* 0x0000000524607c23 */ /* 0x000fe200080108f4 */
[----:B------:R-:W-:Y:S02]  /*4bb0*/  IMAD R114, R47, 0x8, R194 ;  /* 0x000000082f727824 */ /* 0x000fe400078e02c2 */
[--C-:B------:R-:W-:Y:S01]  /*4bc0*/  FFMA.FTZ R47, R58, UR5, -R70.reuse ;  /* 0x000000053a2f7c23 */ /* 0x100fe20008010846 */
[----:B------:R-:W-:Y:S01]  /*4bd0*/  MUFU.EX2 R49, R73 ;  /* 0x0000004900317308 */ /* 0x000fe20000000800 */
[--C-:B------:R-:W-:Y:S01]  /*4be0*/  FFMA.FTZ R87, R13, UR5, -R75.reuse ;  /* 0x000000050d577c23 */ /* 0x100fe2000801084b */
[----:B------:R-:W-:Y:S01]  /*4bf0*/  FFMA.FTZ R97, R44, UR5, -R75 ;  /* 0x000000052c617c23 */ /* 0x000fe2000801084b */
[----:B------:R-:W-:Y:S01]  /*4c00*/  FFMA.FTZ R246, R7, UR5, -R243 ;  /* 0x0000000507f67c23 */ /* 0x000fe200080108f3 */
        /* <DEDUP_REMOVED lines=29> */
[----:B------:R-:W-:Y:S01]  /*4de0*/  FFMA.FTZ R243, R54, UR5, -R243 ;  /* 0x0000000536f37c23 */ /* 0x000fe200080108f3 */
[--C-:B------:R-:W-:Y:S01]  /*4df0*/  FFMA.FTZ R247, R52, UR5, -R244.reuse ;  /* 0x0000000534f77c23 */ /* 0x100fe200080108f4 */
[--C-:B------:R-:W-:Y:S01]  /*4e00*/  FFMA.FTZ R245, R65, UR5, -R244.reuse ;  /* 0x0000000541f57c23 */ /* 0x100fe200080108f4 */
[----:B------:R-:W-:Y:S01]  /*4e10*/  FFMA.FTZ R244, R53, UR5, -R244 ;  /* 0x0000000535f47c23 */ /* 0x000fe200080108f4 */
[C---:B------:R-:W-:Y:S02]  /*4e20*/  VIADD R112, R114.reuse, 0x4 ;  /* 0x0000000472707836 */ /* 0x040fe40000000000 */
[----:B------:R-:W-:Y:S03]  /*4e30*/  IMAD.WIDE.U32 R114, R114, -0x326172a9, RZ ;  /* 0xcd9e8d5772727825 */ /* 0x000fe600078e00ff */
[----:B------:R2:W-:Y:S01]  /*4e40*/  MUFU.EX2 R19, R91 ;  /* 0x0000005b00137308 */ /* 0x0005e20000000800 */
[----:B------:R-:W-:Y:S01]  /*4e50*/  IMAD.WIDE.U32 R112, R112, -0x326172a9, RZ ;  /* 0xcd9e8d5770707825 */ /* 0x000fe200078e00ff */
[-C--:B------:R-:W-:Y:S03]  /*4e60*/  LOP3.LUT R102, R115, R213.reuse, RZ, 0x3c, !PT ;  /* 0x000000d573667212 */ /* 0x080fe600078e3cff */
[----:B------:R-:W-:Y:S01]  /*4e70*/  IMAD.SHL.U32 R106, R106, 0x2, RZ ;  /* 0x000000026a6a7824 */ /* 0x000fe200078e00ff */
[----:B------:R-:W-:Y:S01]  /*4e80*/  LOP3.LUT R100, R113, R213, RZ, 0x3c, !PT ;  /* 0x000000d571647212 */ /* 0x000fe200078e3cff */
[--C-:B-1----:R-:W-:Y:S01]  /*4e90*/  FFMA.FTZ R93, R43, UR5, -R70.reuse ;  /* 0x000000052b5d7c23 */ /* 0x102fe20008010846 */
[----:B------:R-:W-:Y:S01]  /*4ea0*/  LOP3.LUT R43, R104, UR52, RZ, 0x3c, !PT ;  /* 0x00000034682b7c12 */ /* 0x000fe2000f8e3cff */
[----:B------:R-:W-:Y:S01]  /*4eb0*/  IMAD.WIDE.U32 R102, R102, -0x2daee0ad, RZ ;  /* 0xd2511f5366667825 */ /* 0x000fe200078e00ff */
[----:B------:R1:W-:Y:S03]  /*4ec0*/  MUFU.EX2 R13, R96 ;  /* 0x00000060000d7308 */ /* 0x0003e60000000800 */
[----:B------:R-:W-:Y:S01]  /*4ed0*/  IMAD.WIDE.U32 R100, R100, -0x2daee0ad, RZ ;  /* 0xd2511f5364647825 */ /* 0x000fe200078e00ff */
[----:B------:R-:W-:Y:S03]  /*4ee0*/  LOP3.LUT R110, R43, R103, RZ, 0x3c, !PT ;  /* 0x000000672b6e7212 */ /* 0x000fe600078e3cff */
[--C-:B--2---:R-:W-:Y:S01]  /*4ef0*/  FFMA.FTZ R91, R46, UR5, -R70.reuse ;  /* 0x000000052e5b7c23 */ /* 0x104fe20008010846 */
[--C-:B------:R-:W-:Y:S01]  /*4f00*/  FFMA.FTZ R46, R11, UR5, -R70.reuse ;  /* 0x000000050b2e7c23 */ /* 0x100fe20008010846 */
[----:B------:R-:W-:Y:S01]  /*4f10*/  LOP3.LUT R116, R43, R101, RZ, 0x3c, !PT ;  /* 0x000000652b747212 */ /* 0x000fe200078e3cff */
[----:B------:R2:W-:Y:S01]  /*4f20*/  MUFU.EX2 R7, R97 ;  /* 0x0000006100077308 */ /* 0x0005e20000000800 */
[--C-:B------:R-:W-:Y:S01]  /*4f30*/  FFMA.FTZ R11, R10, UR5, -R70.reuse ;  /* 0x000000050a0b7c23 */ /* 0x100fe20008010846 */
[--C-:B------:R-:W-:Y:S01]  /*4f40*/  FFMA.FTZ R10, R42, UR5, -R70.reuse ;  /* 0x000000052a0a7c23 */ /* 0x100fe20008010846 */
[----:B------:R-:W-:Y:S01]  /*4f50*/  FFMA.FTZ R70, R62, UR5, -R70 ;  /* 0x000000053e467c23 */ /* 0x000fe20008010846 */
[----:B------:R-:W-:Y:S06]  /*4f60*/  IMAD.WIDE.U32 R116, R116, -0x326172a9, RZ ;  /* 0xcd9e8d5774747825 */ /* 0x000fec00078e00ff */
[----:B------:R3:W-:Y:S01]  /*4f70*/  MUFU.EX2 R41, R92 ;  /* 0x0000005c00297308 */ /* 0x0007e20000000800 */
[----:B------:R-:W-:Y:S04]  /*4f80*/  IMAD.WIDE.U32 R110, R110, -0x326172a9, RZ ;  /* 0xcd9e8d576e6e7825 */ /* 0x000fe800078e00ff */
[----:B------:R-:W-:Y:S01]  /*4f90*/  VIADD R104, R106, 0x1 ;  /* 0x000000016a687836 */ /* 0x000fe20000000000 */
[C---:B------:R-:W-:Y:S04]  /*4fa0*/  LOP3.LUT R106, R105.reuse, UR33, R106, 0x96, !PT ;  /* 0x00000021696a7c12 */ /* 0x040fe8000f8e966a */
[----:B------:R4:W-:Y:S01]  /*4fb0*/  MUFU.EX2 R35, R46 ;  /* 0x0000002e00237308 */ /* 0x0009e20000000800 */
[----:B------:R-:W-:Y:S01]  /*4fc0*/  LOP3.LUT R104, R105, UR33, R104, 0x96, !PT ;  /* 0x0000002169687c12 */ /* 0x000fe2000f8e9668 */
[----:B------:R-:W-:Y:S04]  /*4fd0*/  IMAD.WIDE.U32 R106, R106, -0x326172a9, RZ ;  /* 0xcd9e8d576a6a7825 */ /* 0x000fe800078e00ff */
[----:B------:R-:W-:Y:S01]  /*4fe0*/  IMAD.WIDE.U32 R104, R104, -0x326172a9, RZ ;  /* 0xcd9e8d5768687825 */ /* 0x000fe200078e00ff */
[C---:B------:R-:W-:Y:S03]  /*4ff0*/  LOP3.LUT R120, R107.reuse, UR27, R114, 0x96, !PT ;  /* 0x0000001b6b787c12 */ /* 0x040fe6000f8e9672 */
[----:B------:R4:W-:Y:S01]  /*5000*/  MUFU.EX2 R27, R76 ;  /* 0x0000004c001b7308 */ /* 0x0009e20000000800 */
[----:B------:R-:W-:Y:S02]  /*5010*/  LOP3.LUT R118, R107, UR27, R112, 0x96, !PT ;  /* 0x0000001b6b767c12 */ /* 0x000fe4000f8e9670 */
[----:B------:R-:W-:Y:S01]  /*5020*/  LOP3.LUT R114, R105, UR27, R114, 0x96, !PT ;  /* 0x0000001b69727c12 */ /* 0x000fe2000f8e9672 */
[----:B------:R-:W-:Y:S01]  /*5030*/  IMAD.WIDE.U32 R120, R120, -0x2daee0ad, RZ ;  /* 0xd2511f5378787825 */ /* 0x000fe200078e00ff */
[C---:B------:R-:W-:Y:S02]  /*5040*/  LOP3.LUT R122, R111.reuse, UR25, R106, 0x96, !PT ;  /* 0x000000196f7a7c12 */ /* 0x040fe4000f8e966a */
[----:B------:R-:W-:Y:S01]  /*5050*/  LOP3.LUT R62, R111, UR25, R104, 0x96, !PT ;  /* 0x000000196f3e7c12 */ /* 0x000fe2000f8e9668 */
[----:B------:R-:W-:Y:S01]  /*5060*/  IMAD.WIDE.U32 R114, R114, -0x2daee0ad, RZ ;  /* 0xd2511f5372727825 */ /* 0x000fe200078e00ff */
[----:B------:R-:W-:Y:S01]  /*5070*/  LOP3.LUT R98, R121, UR24, R102, 0x96, !PT ;  /* 0x0000001879627c12 */ /* 0x000fe2000f8e9666 */
[----:B------:R-:W-:Y:S01]  /*5080*/  MUFU.EX2 R21, R61 ;  /* 0x0000003d00157308 */ /* 0x000fe20000000800 */
[----:B------:R-:W-:Y:S01]  /*5090*/  LOP3.LUT R106, R117, UR25, R106, 0x96, !PT ;  /* 0x00000019756a7c12 */ /* 0x000fe2000f8e966a */
[----:B------:R-:W-:Y:S01]  /*50a0*/  IMAD.WIDE.U32 R118, R118, -0x2daee0ad, RZ ;  /* 0xd2511f5376767825 */ /* 0x000fe200078e00ff */
[----:B------:R-:W-:Y:S02]  /*50b0*/  LOP3.LUT R102, R115, UR24, R102, 0x96, !PT ;  /* 0x0000001873667c12 */ /* 0x000fe4000f8e9666 */
[----:B------:R-:W-:Y:S01]  /*50c0*/  LOP3.LUT R112, R105, UR27, R112, 0x96, !PT ;  /* 0x0000001b69707c12 */ /* 0x000fe2000f8e9670 */
[----:B------:R-:W-:Y:S01]  /*50d0*/  IMAD.WIDE.U32 R106, R106, -0x2daee0ad, RZ ;  /* 0xd2511f536a6a7825 */ /* 0x000fe200078e00ff */
[----:B------:R-:W-:Y:S03]  /*50e0*/  LOP3.LUT R108, R119, UR24, R100, 0x96, !PT ;  /* 0x00000018776c7c12 */ /* 0x000fe6000f8e9664 */
[----:B------:R4:W-:Y:S01]  /*50f0*/  MUFU.EX2 R33, R88 ;  /* 0x0000005800217308 */ /* 0x0009e20000000800 */
[----:B------:R-:W-:Y:S01]  /*5100*/  LOP3.LUT R104, R117, UR25, R104, 0x96, !PT ;  /* 0x0000001975687c12 */ /* 0x000fe2000f8e9668 */
[----:B------:R-:W-:Y:S01]  /*5110*/  IMAD.WIDE.U32 R102, R102, -0x326172a9, RZ ;  /* 0xcd9e8d5766667825 */ /* 0x000fe200078e00ff */
[----:B------:R-:W-:Y:S03]  /*5120*/  LOP3.LUT R118, R107, UR22, R118, 0x96, !PT ;  /* 0x000000166b767c12 */ /* 0x000fe6000f8e9676 */
[----:B------:R-:W-:Y:S04]  /*5130*/  IMAD.WIDE.U32 R108, R108, -0x326172a9, RZ ;  /* 0xcd9e8d576c6c7825 */ /* 0x000fe800078e00ff */
[----:B------:R4:W-:Y:S01]  /*5140*/  MUFU.EX2 R66, R14 ;  /* 0x0000000e00427308 */ /* 0x0009e20000000800 */
[----:B------:R-:W-:Y:S01]  /*5150*/  IMAD.WIDE.U32 R112, R112, -0x2daee0ad, RZ ;  /* 0xd2511f5370707825 */ /* 0x000fe200078e00ff */
[----:B------:R-:W-:Y:S03]  /*5160*/  LOP3.LUT R124, R109, UR23, R116, 0x96, !PT ;  /* 0x000000176d7c7c12 */ /* 0x000fe6000f8e9674 */
[----:B------:R-:W-:Y:S01]  /*5170*/  IMAD.WIDE.U32 R104, R104, -0x2daee0ad, RZ ;  /* 0xd2511f5368687825 */ /* 0x000fe200078e00ff */
[----:B------:R-:W-:Y:S04]  /*5180*/  LOP3.LUT R100, R113, UR24, R100, 0x96, !PT ;  /* 0x0000001871647c12 */ /* 0x000fe8000f8e9664 */
[----:B------:R-:W4:Y:S01]  /*5190*/  MUFU.EX2 R235, R235 ;  /* 0x000000eb00eb7308 */ /* 0x000f220000000800 */
        /* <DEDUP_REMOVED lines=10> */
[----:B------:R-:W-:Y:S04]  /*5240*/  IMAD.WIDE.U32 R116, R116, -0x2daee0ad, RZ ;  /* 0xd2511f5374747825 */ /* 0x000fe800078e00ff */
        /* <DEDUP_REMOVED lines=11> */
[----:B------:R4:W-:Y:S01]  /*5300*/  MUFU.EX2 R15, R86 ;  /* 0x00000056000f7308 */ /* 0x0009e20000000800 */
[----:B------:R-:W-:Y:S01]  /*5310*/  IMAD.WIDE.U32 R112, R112, -0x2daee0ad, RZ ;  /* 0xd2511f5370707825 */ /* 0x000fe200078e00ff */
[--C-:B-1----:R-:W-:Y:S02]  /*5320*/  LOP3.LUT R96, R99, UR23, R110.reuse, 0x96, !PT ;  /* 0x0000001763607c12 */ /* 0x102fe4000f8e966e */
[----:B------:R-:W-:Y:S01]  /*5330*/  LOP3.LUT R110, R103, UR23, R110, 0x96, !PT ;  /* 0x00000017676e7c12 */ /* 0x000fe2000f8e966e */
[----:B------:R-:W-:Y:S01]  /*5340*/  IMAD.WIDE.U32 R62, R62, -0x2daee0ad, RZ ;  /* 0xd2511f533e3e7825 */ /* 0x000fe200078e00ff */
[----:B------:R-:W-:Y:S04]  /*5350*/  SHF.R.U32.HI R101, RZ, 0x18, R112 ;  /* 0x00000018ff657819 */ /* 0x000fe80000011670 */
[----:B------:R-:W1:Y:S01]  /*5360*/  MUFU.EX2 R232, R232 ;  /* 0x000000e800e87308 */ /* 0x000e620000000800 */
[----:B------:R-:W-:Y:S01]  /*5370*/  IMAD.WIDE.U32 R120, R120, -0x326172a9, RZ ;  /* 0xcd9e8d5778787825 */ /* 0x000fe200078e00ff */
[----:B------:R-:W-:Y:S03]  /*5380*/  LOP3.LUT R114, R63, UR22, R114, 0x96, !PT ;  /* 0x000000163f727c12 */ /* 0x000fe6000f8e9672 */
[----:B--2---:R-:W-:Y:S01]  /*5390*/  IMAD.WIDE.U32 R96, R96, -0x2daee0ad, RZ ;  /* 0xd2511f5360607825 */ /* 0x004fe200078e00ff */
[----:B------:R-:W-:Y:S04]  /*53a0*/  LOP3.LUT R98, R121, UR21, R98, 0x96, !PT ;  /* 0x0000001579627c12 */ /* 0x000fe8000f8e9662 */
[----:B------:R-:W2:Y:S01]  /*53b0*/  MUFU.EX2 R236, R236 ;  /* 0x000000ec00ec7308 */ /* 0x000ea20000000800 */
[----:B------:R-:W-:Y:S01]  /*53c0*/  IMAD.WIDE.U32 R114, R114, -0x326172a9, RZ ;  /* 0xcd9e8d5772727825 */ /* 0x000fe200078e00ff */
[----:B------:R-:W-:Y:S03]  /*53d0*/  LOP3.LUT R122, R97, UR20, R122, 0x96, !PT ;  /* 0x00000014617a7c12 */ /* 0x000fe6000f8e967a */
[----:B------:R-:W-:Y:S01]  /*53e0*/  IMAD.WIDE.U32 R98, R98, -0x2daee0ad, RZ ;  /* 0xd2511f5362627825 */ /* 0x000fe200078e00ff */
[----:B------:R-:W-:Y:S04]  /*53f0*/  LOP3.LUT R102, R115, UR21, R102, 0x96, !PT ;  /* 0x0000001573667c12 */ /* 0x000fe8000f8e9666 */
[----:B------:R-:W2:Y:S01]  /*5400*/  MUFU.EX2 R229, R229 ;  /* 0x000000e500e57308 */ /* 0x000ea20000000800 */
[----:B------:R-:W-:Y:S01]  /*5410*/  IMAD.WIDE.U32 R122, R122, -0x326172a9, RZ ;  /* 0xcd9e8d577a7a7825 */ /* 0x000fe200078e00ff */
[----:B------:R-:W-:Y:S03]  /*5420*/  LOP3.LUT R96, R99, UR18, R96, 0x96, !PT ;  /* 0x0000001263607c12 */ /* 0x000fe6000f8e9660 */
[----:B------:R-:W-:Y:S01]  /*5430*/  IMAD.WIDE.U32 R102, R102, -0x2daee0ad, RZ ;  /* 0xd2511f5366667825 */ /* 0x000fe200078e00ff */
[----:B------:R-:W-:Y:S04]  /*5440*/  LOP3.LUT R120, R123, UR19, R120, 0x96, !PT ;  /* 0x000000137b787c12 */ /* 0x000fe8000f8e9678 */
[----:B------:R-:W2:Y:S01]  /*5450*/  MUFU.EX2 R231, R231 ;  /* 0x000000e700e77308 */ /* 0x000ea20000000800 */
[----:B------:R-:W-:Y:S04]  /*5460*/  IMAD.WIDE.U32 R96, R96, -0x326172a9, RZ ;  /* 0xcd9e8d5760607825 */ /* 0x000fe800078e00ff */
[----:B------:R-:W-:Y:S01]  /*5470*/  IMAD.WIDE.U32 R120, R120, -0x2daee0ad, RZ ;  /* 0xd2511f5378787825 */ /* 0x000fe200078e00ff */
[----:B---3--:R-:W-:Y:S04]  /*5480*/  LOP3.LUT R92, R97, UR17, R122, 0x96, !PT ;  /* 0x00000011615c7c12 */ /* 0x008fe8000f8e967a */
[----:B------:R-:W3:Y:S01]  /*5490*/  MUFU.EX2 R233, R233 ;  /* 0x000000e900e97308 */ /* 0x000ee20000000800 */
[----:B------:R-:W-:Y:S01]  /*54a0*/  LOP3.LUT R99, R96, 0xffff, RZ, 0xc0, !PT ;  /* 0x0000ffff60637812 */ /* 0x000fe200078ec0ff */
[----:B------:R-:W-:Y:S01]  /*54b0*/  IMAD.WIDE.U32 R110, R110, -0x2daee0ad, RZ ;  /* 0xd2511f536e6e7825 */ /* 0x000fe200078e00ff */
[----:B------:R-:W-:Y:S02]  /*54c0*/  LOP3.LUT R97, R120, 0xff, RZ, 0xc0, !PT ;  /* 0x000000ff78617812 */ /* 0x000fe400078ec0ff */
[----:B----4-:R-:W-:Y:S01]  /*54d0*/  SHF.R.U32.HI R46, RZ, 0x18, R96 ;  /* 0x00000018ff2e7819 */ /* 0x010fe20000011660 */
[----:B------:R-:W-:Y:S01]  /*54e0*/  IMAD.WIDE.U32 R118, R118, -0x326172a9, RZ ;  /* 0xcd9e8d5776767825 */ /* 0x000fe200078e00ff */
[----:B------:R-:W-:Y:S03]  /*54f0*/  LOP3.LUT R62, R111, UR20, R62, 0x96, !PT ;  /* 0x000000146f3e7c12 */ /* 0x000fe6000f8e963e */
[----:B------:R-:W-:Y:S01]  /*5500*/  MUFU.EX2 R230, R230 ;  /* 0x000000e600e67308 */ /* 0x000fe20000000800 */
[----:B------:R-:W-:Y:S02]  /*5510*/  LOP3.LUT R110, R103, UR18, R110, 0x96, !PT ;  /* 0x00000012676e7c12 */ /* 0x000fe4000f8e966e */
[----:B------:R-:W-:Y:S01]  /*5520*/  LOP3.LUT R118, R107, UR19, R118, 0x96, !PT ;  /* 0x000000136b767c12 */ /* 0x000fe2000f8e9676 */
[----:B------:R-:W-:Y:S01]  /*5530*/  IMAD.WIDE.U32 R62, R62, -0x326172a9, RZ ;  /* 0xcd9e8d573e3e7825 */ /* 0x000fe200078e00ff */
[----:B------:R-:W-:Y:S02]  /*5540*/  LOP3.LUT R108, R119, UR21, R108, 0x96, !PT ;  /* 0x00000015776c7c12 */ /* 0x000fe4000f8e966c */
[----:B------:R-:W-:Y:S01]  /*5550*/  ISETP.LE.U32.AND P2, PT, R97, UR6, PT ;  /* 0x0000000661007c0c */ /* 0x000fe2000bf43070 */
[----:B------:R-:W-:Y:S01]  /*5560*/  IMAD.WIDE.U32 R110, R110, -0x326172a9, RZ ;  /* 0xcd9e8d576e6e7825 */ /* 0x000fe200078e00ff */
[----:B------:R-:W-:Y:S01]  /*5570*/  LOP3.LUT R114, R63, UR19, R114, 0x96, !PT ;  /* 0x000000133f727c12 */ /* 0x000fe2000f8e9672 */
[----:B------:R-:W4:Y:S01]  /*5580*/  MUFU.EX2 R234, R234 ;  /* 0x000000ea00ea7308 */ /* 0x000f220000000800 */
[----:B------:R-:W-:Y:S01]  /*5590*/  LOP3.LUT R63, R96, 0xff, RZ, 0xc0, !PT ;  /* 0x000000ff603f7812 */ /* 0x000fe200078ec0ff */
[----:B------:R-:W-:Y:S01]  /*55a0*/  IMAD.WIDE.U32 R108, R108, -0x2daee0ad, RZ ;  /* 0xd2511f536c6c7825 */ /* 0x000fe200078e00ff */
[----:B------:R-:W-:Y:S02]  /*55b0*/  LOP3.LUT R76, R110, 0xff, RZ, 0xc0, !PT ;  /* 0x000000ff6e4c7812 */ /* 0x000fe400078ec0ff */
[----:B------:R-:W-:Y:S01]  /*55c0*/  ISETP.LE.U32.AND P3, PT, R63, UR6, PT ;  /* 0x000000063f007c0c */ /* 0x000fe2000bf63070 */
[----:B------:R-:W-:Y:S01]  /*55d0*/  IMAD.WIDE.U32 R114, R114, -0x2daee0ad, RZ ;  /* 0xd2511f5372727825 */ /* 0x000fe200078e00ff */
[----:B------:R-:W-:Y:S03]  /*55e0*/  SHF.R.U32.HI R88, RZ, 0x18, R120 ;  /* 0x00000018ff587819 */ /* 0x000fe60000011678 */
[----:B------:R-:W4:Y:S01]  /*55f0*/  MUFU.EX2 R249, R249 ;  /* 0x000000f900f97308 */ /* 0x000f220000000800 */
[----:B------:R-:W-:Y:S01]  /*5600*/  ISETP.LE.U32.AND P4, PT, R46, UR6, PT ;  /* 0x000000062e007c0c */ /* 0x000fe2000bf83070 */
[----:B------:R-:W-:Y:S01]  /*5610*/  IMAD.WIDE.U32 R118, R118, -0x2daee0ad, RZ ;  /* 0xd2511f5376767825 */ /* 0x000fe200078e00ff */
[----:B------:R-:W-:Y:S02]  /*5620*/  ISETP.LE.U32.AND P0, PT, R76, UR6, PT ;  /* 0x000000064c007c0c */ /* 0x000fe4000bf03070 */
[----:B------:R-:W-:Y:S02]  /*5630*/  LOP3.LUT R43, R109, UR18, R124, 0x96, !PT ;  /* 0x000000126d2b7c12 */ /* 0x000fe4000f8e967c */
[----:B------:R-:W-:Y:S03]  /*5640*/  LOP3.LUT R61, R118, 0xff, RZ, 0xc0, !PT ;  /* 0x000000ff763d7812 */ /* 0x000fe600078ec0ff */
[----:B------:R-:W4:Y:S01]  /*5650*/  MUFU.EX2 R246, R246 ;  /* 0x000000f600f67308 */ /* 0x000f220000000800 */
[----:B------:R-:W-:Y:S02]  /*5660*/  SHF.R.U32.HI R14, RZ, 0x18, R110 ;  /* 0x00000018ff0e7819 */ /* 0x000fe4000001166e */
[----:B------:R-:W-:Y:S02]  /*5670*/  ISETP.LE.U32.AND P1, PT, R88, UR6, PT ;  /* 0x0000000658007c0c */ /* 0x000fe4000bf23070 */
[----:B------:R-:W-:Y:S02]  /*5680*/  ISETP.LE.U32.AND P6, PT, R61, UR6, PT ;  /* 0x000000063d007c0c */ /* 0x000fe4000bfc3070 */
[----:B------:R-:W-:Y:S03]  /*5690*/  LOP3.LUT R82, R111, UR17, R62, 0x96, !PT ;  /* 0x000000116f527c12 */ /* 0x000fe6000f8e963e */
[----:B------:R-:W-:Y:S01]  /*56a0*/  MUFU.EX2 R237, R237 ;  /* 0x000000ed00ed7308 */ /* 0x000fe20000000800 */
[----:B------:R-:W-:Y:S02]  /*56b0*/  LOP3.LUT R81, R119, UR16, R108, 0x96, !PT ;  /* 0x0000001077517c12 */ /* 0x000fe4000f8e966c */
[--C-:B------:R-:W-:Y:S02]  /*56c0*/  SHF.R.U32.HI R59, RZ, 0x18, R118.reuse ;  /* 0x00000018ff3b7819 */ /* 0x100fe40000011676 */
[----:B------:R-:W-:Y:S02]  /*56d0*/  SHF.R.U32.HI R62, RZ, 0x10, R118 ;  /* 0x00000010ff3e7819 */ /* 0x000fe40000011676 */
[----:B------:R-:W-:Y:S01]  /*56e0*/  LOP3.LUT R95, R118, 0xffff, RZ, 0xc0, !PT ;  /* 0x0000ffff765f7812 */ /* 0x000fe200078ec0ff */
[----:B------:R-:W-:Y:S01]  /*56f0*/  IMAD.WIDE.U32 R118, R43, -0x326172a9, RZ ;  /* 0xcd9e8d572b767825 */ /* 0x000fe200078e00ff */
[----:B------:R-:W-:Y:S01]  /*5700*/  LOP3.LUT R74, R92, 0xff, RZ, 0xc0, !PT ;  /* 0x000000ff5c4a7812 */ /* 0x000fe200078ec0ff */
[----:B------:R-:W-:Y:S01]  /*5710*/  MUFU.EX2 R239, R239 ;  /* 0x000000ef00ef7308 */ /* 0x000fe20000000800 */
[----:B------:R-:W-:Y:S02]  /*5720*/  LOP3.LUT R86, R121, UR16, R98, 0x96, !PT ;  /* 0x0000001079567c12 */ /* 0x000fe4000f8e9662 */
[----:B------:R-:W-:Y:S02]  /*5730*/  SHF.R.U32.HI R108, RZ, 0x10, R96 ;  /* 0x00000010ff6c7819 */ /* 0x000fe40000011660 */
[----:B------:R-:W-:Y:S02]  /*5740*/  LOP3.LUT R96, R110, 0xffff, RZ, 0xc0, !PT ;  /* 0x0000ffff6e607812 */ /* 0x000fe400078ec0ff */
[----:B------:R-:W-:Y:S03]  /*5750*/  SHF.R.U32.HI R63, RZ, 0x10, R110 ;  /* 0x00000010ff3f7819 */ /* 0x000fe6000001166e */
[----:B------:R-:W4:Y:S01]  /*5760*/  MUFU.EX2 R238, R238 ;  /* 0x000000ee00ee7308 */ /* 0x000f220000000800 */
[----:B------:R-:W-:Y:S02]  /*5770*/  ISETP.LE.U32.AND P5, PT, R59, UR6, PT ;  /* 0x000000063b007c0c */ /* 0x000fe4000bfa3070 */
[----:B------:R-:W-:Y:S02]  /*5780*/  SHF.R.U32.HI R111, RZ, 0x18, R92 ;  /* 0x00000018ff6f7819 */ /* 0x000fe4000001165c */
[----:B------:R-:W-:Y:S02]  /*5790*/  LOP3.LUT R110, R118, 0xff, RZ, 0xc0, !PT ;  /* 0x000000ff766e7812 */ /* 0x000fe400078ec0ff */
[----:B------:R-:W-:Y:S03]  /*57a0*/  LOP3.LUT R108, R108, 0xff, RZ, 0xc0, !PT ;  /* 0x000000ff6c6c7812 */ /* 0x000fe600078ec0ff */
[----:B------:R-:W-:Y:S01]  /*57b0*/  MUFU.EX2 R248, R248 ;  /* 0x000000f800f87308 */ /* 0x000fe20000000800 */
[----:B------:R-:W-:Y:S02]  /*57c0*/  SHF.R.U32.HI R107, RZ, 0x10, R120 ;  /* 0x00000010ff6b7819 */ /* 0x000fe40000011678 */
[----:B------:R-:W-:Y:S02]  /*57d0*/  SHF.R.U32.HI R109, RZ, 0x18, R118 ;  /* 0x00000018ff6d7819 */ /* 0x000fe40000011676 */
[----:B------:R-:W-:Y:S02]  /*57e0*/  LOP3.LUT R107, R107, 0xff, RZ, 0xc0, !PT ;  /* 0x000000ff6b6b7812 */ /* 0x000fe400078ec0ff */
[----:B------:R-:W-:Y:S03]  /*57f0*/  LOP3.LUT R62, R62, 0xff, RZ, 0xc0, !PT ;  /* 0x000000ff3e3e7812 */ /* 0x000fe600078ec0ff */
[----:B------:R-:W4:Y:S01]  /*5800*/  MUFU.EX2 R241, R241 ;  /* 0x000000f100f17308 */ /* 0x000f220000000800 */
[----:B------:R-:W-:Y:S02]  /*5810*/  LOP3.LUT R63, R63, 0xff, RZ, 0xc0, !PT ;  /* 0x000000ff3f3f7812 */ /* 0x000fe400078ec0ff */
[----:B------:R-:W-:Y:S02]  /*5820*/  LOP3.LUT R59, R117, UR17, R104, 0x96, !PT ;  /* 0x00000011753b7c12 */ /* 0x000fe4000f8e9668 */
[----:B------:R-:W-:Y:S02]  /*5830*/  LOP3.LUT R61, R119, UR17, R106, 0x96, !PT ;  /* 0x00000011773d7c12 */ /* 0x000fe4000f8e966a */
[----:B------:R-:W-:Y:S03]  /*5840*/  LOP3.LUT R104, R116, 0xff, RZ, 0xc0, !PT ;  /* 0x000000ff74687812 */ /* 0x000fe600078ec0ff */
[----:B------:R-:W4:Y:S01]  /*5850*/  MUFU.EX2 R240, R240 ;  /* 0x000000f000f07308 */ /* 0x000f220000000800 */
[----:B------:R-:W-:Y:S02]  /*5860*/  SHF.R.U32.HI R103, RZ, 0x18, R116 ;  /* 0x00000018ff677819 */ /* 0x000fe40000011674 */
[----:B------:R-:W-:Y:S02]  /*5870*/  LOP3.LUT R106, R114, 0xff, RZ, 0xc0, !PT ;  /* 0x000000ff726a7812 */ /* 0x000fe400078ec0ff */
[----:B------:R-:W-:Y:S02]  /*5880*/  LOP3.LUT R43, R115, UR16, R102, 0x96, !PT ;  /* 0x00000010732b7c12 */ /* 0x000fe4000f8e9666 */
[----:B------:R-:W-:Y:S03]  /*5890*/  SHF.R.U32.HI R105, RZ, 0x18, R114 ;  /* 0x00000018ff697819 */ /* 0x000fe60000011672 */
[----:B------:R-:W-:Y:S01]  /*58a0*/  MUFU.EX2 R252, R252 ;  /* 0x000000fc00fc7308 */ /* 0x000fe20000000800 */
[----:B------:R-:W-:Y:S02]  /*58b0*/  LOP3.LUT R102, R112, 0xff, RZ, 0xc0, !PT ;  /* 0x000000ff70667812 */ /* 0x000fe400078ec0ff */
[----:B------:R-:W-:Y:S02]  /*58c0*/  SHF.R.U32.HI R99, RZ, 0x8, R99 ;  /* 0x00000008ff637819 */ /* 0x000fe40000011663 */
[----:B------:R-:W-:Y:S02]  /*58d0*/  SHF.R.U32.HI R95, RZ, 0x8, R95 ;  /* 0x00000008ff5f7819 */ /* 0x000fe4000001165f */
[----:B------:R-:W-:Y:S03]  /*58e0*/  LOP3.LUT R99, R99, 0xffff, RZ, 0xc0, !PT ;  /* 0x0000ffff63637812 */ /* 0x000fe600078ec0ff */
[----:B------:R-:W-:Y:S01]  /*58f0*/  MUFU.EX2 R242, R242 ;  /* 0x000000f200f27308 */ /* 0x000fe20000000800 */
[----:B------:R-:W-:Y:S02]  /*5900*/  LOP3.LUT R95, R95, 0xffff, RZ, 0xc0, !PT ;  /* 0x0000ffff5f5f7812 */ /* 0x000fe400078ec0ff */
[----:B------:R-:W-:Y:S02]  /*5910*/  SHF.R.U32.HI R96, RZ, 0x8, R96 ;  /* 0x00000008ff607819 */ /* 0x000fe40000011660 */
[----:B------:R-:W-:Y:S02]  /*5920*/  SHF.R.U32.HI R97, RZ, 0x10, R116 ;  /* 0x00000010ff617819 */ /* 0x000fe40000011674 */
[----:B------:R-:W-:Y:S03]  /*5930*/  LOP3.LUT R96, R96, 0xffff, RZ, 0xc0, !PT ;  /* 0x0000ffff60607812 */ /* 0x000fe600078ec0ff */
[----:B------:R1:W-:Y:S01]  /*5940*/  MUFU.EX2 R37, R11 ;  /* 0x0000000b00257308 */ /* 0x0003e20000000800 */
[----:B------:R-:W-:Y:S02]  /*5950*/  LOP3.LUT R97, R97, 0xff, RZ, 0xc0, !PT ;  /* 0x000000ff61617812 */ /* 0x000fe400078ec0ff */
[----:B------:R-:W-:Y:S02]  /*5960*/  SHF.R.U32.HI R90, RZ, 0x10, R114 ;  /* 0x00000010ff5a7819 */ /* 0x000fe40000011672 */
[----:B------:R-:W-:Y:S02]  /*5970*/  LOP3.LUT R98, R120, 0xffff, RZ, 0xc0, !PT ;  /* 0x0000ffff78627812 */ /* 0x000fe400078ec0ff */
[----:B------:R-:W-:Y:S03]  /*5980*/  LOP3.LUT R90, R90, 0xff, RZ, 0xc0, !PT ;  /* 0x000000ff5a5a7812 */ /* 0x000fe600078ec0ff */
[----:B------:R2:W-:Y:S01]  /*5990*/  MUFU.EX2 R54, R94 ;  /* 0x0000005e00367308 */ /* 0x0005e20000000800 */
[----:B------:R-:W-:Y:S02]  /*59a0*/  SHF.R.U32.HI R98, RZ, 0x8, R98 ;  /* 0x00000008ff627819 */ /* 0x000fe40000011662 */
[----:B------:R-:W-:Y:S02]  /*59b0*/  LOP3.LUT R76, R116, 0xffff, RZ, 0xc0, !PT ;  /* 0x0000ffff744c7812 */ /* 0x000fe400078ec0ff */
[----:B------:R-:W-:Y:S02]  /*59c0*/  LOP3.LUT R83, R114, 0xffff, RZ, 0xc0, !PT ;  /* 0x0000ffff72537812 */ /* 0x000fe400078ec0ff */
[----:B------:R-:W-:Y:S03]  /*59d0*/  SHF.R.U32.HI R76, RZ, 0x8, R76 ;  /* 0x00000008ff4c7819 */ /* 0x000fe6000001164c */
[----:B------:R-:W-:Y:S01]  /*59e0*/  MUFU.EX2 R250, R250 ;  /* 0x000000fa00fa7308 */ /* 0x000fe20000000800 */
[----:B-1----:R-:W-:Y:S02]  /*59f0*/  SHF.R.U32.HI R11, RZ, 0x10, R82 ;  /* 0x00000010ff0b7819 */ /* 0x002fe40000011652 */
[----:B------:R-:W-:Y:S02]  /*5a00*/  LOP3.LUT R76, R76, 0xffff, RZ, 0xc0, !PT ;  /* 0x0000ffff4c4c7812 */ /* 0x000fe400078ec0ff */
[----:B------:R-:W-:Y:S02]  /*5a10*/  LOP3.LUT R11, R11, 0xff, RZ, 0xc0, !PT ;  /* 0x000000ff0b0b7812 */ /* 0x000fe400078ec0ff */
[----:B------:R-:W-:Y:S03]  /*5a20*/  SHF.R.U32.HI R83, RZ, 0x8, R83 ;  /* 0x00000008ff537819 */ /* 0x000fe60000011653 */
[----:B------:R1:W-:Y:S01]  /*5a30*/  MUFU.EX2 R18, R10 ;  /* 0x0000000a00127308 */ /* 0x0003e20000000800 */
[----:B--2---:R-:W-:Y:S02]  /*5a40*/  LOP3.LUT R94, R118, 0xffff, RZ, 0xc0, !PT ;  /* 0x0000ffff765e7812 */ /* 0x004fe400078ec0ff */
[----:B------:R-:W-:Y:S02]  /*5a50*/  LOP3.LUT R83, R83, 0xffff, RZ, 0xc0, !PT ;  /* 0x0000ffff53537812 */ /* 0x000fe400078ec0ff */
[----:B------:R-:W-:Y:S02]  /*5a60*/  SHF.R.U32.HI R94, RZ, 0x8, R94 ;  /* 0x00000008ff5e7819 */ /* 0x000fe4000001165e */
[----:B------:R-:W-:Y:S03]  /*5a70*/  LOP3.LUT R46, R112, 0xffff, RZ, 0xc0, !PT ;  /* 0x0000ffff702e7812 */ /* 0x000fe600078ec0ff */
[----:B------:R-:W2:Y:S01]  /*5a80*/  MUFU.EX2 R251, R251 ;  /* 0x000000fb00fb7308 */ /* 0x000ea20000000800 */
[----:B------:R-:W-:Y:S02]  /*5a90*/  LOP3.LUT R94, R94, 0xffff, RZ, 0xc0, !PT ;  /* 0x0000ffff5e5e7812 */ /* 0x000fe400078ec0ff */
[----:B------:R-:W-:Y:S02]  /*5aa0*/  SHF.R.U32.HI R46, RZ, 0x8, R46 ;  /* 0x00000008ff2e7819 */ /* 0x000fe4000001162e */
[----:B------:R-:W-:Y:S02]  /*5ab0*/  SHF.R.U32.HI R88, RZ, 0x10, R112 ;  /* 0x00000010ff587819 */ /* 0x000fe40000011670 */
[----:B------:R-:W-:Y:S03]  /*5ac0*/  LOP3.LUT R46, R46, 0xffff, RZ, 0xc0, !PT ;  /* 0x0000ffff2e2e7812 */ /* 0x000fe600078ec0ff */
[----:B------:R-:W-:Y:S01]  /*5ad0*/  MUFU.EX2 R5, R91 ;  /* 0x0000005b00057308 */ /* 0x000fe20000000800 */
[----:B-1----:R-:W-:Y:S02]  /*5ae0*/  SHF.R.U32.HI R10, RZ, 0x10, R61 ;  /* 0x00000010ff0a7819 */ /* 0x002fe4000001163d */
[----:B------:R-:W-:Y:S02]  /*5af0*/  LOP3.LUT R88, R88, 0xff, RZ, 0xc0, !PT ;  /* 0x000000ff58587812 */ /* 0x000fe400078ec0ff */
[----:B------:R-:W-:Y:S05]  /*5b00*/  LOP3.LUT R10, R10, 0xff, RZ, 0xc0, !PT ;  /* 0x000000ff0a0a7812 */ /* 0x000fea00078ec0ff */
[----:B------:R-:W-:Y:S10]  /*5b10*/  MUFU.EX2 R247, R247 ;  /* 0x000000f700f77308 */ /* 0x000ff40000000800 */
        /* <DEDUP_REMOVED lines=21> */
[----:B---3--:R-:W-:Y:S01]  /*5c70*/  @!P6 FADD.FTZ R233, -R233, -RZ ;  /* 0x800000ffe9e9e221 */ /* 0x008fe20000010100 */
[----:B------:R-:W-:Y:S01]  /*5c80*/  ISETP.LE.U32.AND P1, PT, R108, UR6, PT ;  /* 0x000000066c007c0c */ /* 0x000fe2000bf23070 */
[----:B----4-:R-:W-:Y:S01]  /*5c90*/  @!P5 FADD.FTZ R234, -R234, -RZ ;  /* 0x800000ffeaead221 */ /* 0x010fe20000010100 */
[----:B------:R-:W-:Y:S01]  /*5ca0*/  ISETP.LE.U32.AND P6, PT, R110, UR6, PT ;  /* 0x000000066e007c0c */ /* 0x000fe2000bfc3070 */
[----:B------:R-:W-:Y:S01]  /*5cb0*/  @!P3 FADD.FTZ R230, -R230, -RZ ;  /* 0x800000ffe6e6b221 */ /* 0x000fe20000010100 */
        /* <DEDUP_REMOVED lines=22> */
[----:B------:R3:W-:Y:S01]  /*5e20*/  MUFU.EX2 R62, R69 ;  /* 0x00000045003e7308 */ /* 0x0007e20000000800 */
[----:B------:R-:W-:Y:S01]  /*5e30*/  ISETP.LE.U32.AND P5, PT, R74, UR6, PT ;  /* 0x000000064a007c0c */ /* 0x000fe2000bfa3070 */
[----:B------:R-:W-:Y:S01]  /*5e40*/  @!P6 FADD.FTZ R21, -R21, -RZ ;  /* 0x800000ff1515e221 */ /* 0x000fe20000010100 */
[----:B------:R-:W-:Y:S01]  /*5e50*/  ISETP.LE.U32.AND P4, PT, R104, UR6, PT ;  /* 0x0000000668007c0c */ /* 0x000fe2000bf83070 */
[----:B------:R-:W-:Y:S01]  /*5e60*/  @!P1 FADD.FTZ R23, -R23, -RZ ;  /* 0x800000ff17179221 */ /* 0x000fe20000010100 */
[----:B------:R-:W-:Y:S02]  /*5e70*/  ISETP.LE.U32.AND P2, PT, R103, UR6, PT ;  /* 0x0000000667007c0c */ /* 0x000fe4000bf43070 */
[----:B------:R-:W-:Y:S03]  /*5e80*/  ISETP.LE.U32.AND P1, PT, R106, UR6, PT ;  /* 0x000000066a007c0c */ /* 0x000fe6000bf23070 */
[----:B------:R4:W1:Y:S01]  /*5e90*/  MUFU.EX2 R63, R68 ;  /* 0x00000044003f7308 */ /* 0x0008620000000800 */
[----:B------:R-:W-:Y:S01]  /*5ea0*/  ISETP.LE.U32.AND P6, PT, R105, UR6, PT ;  /* 0x0000000669007c0c */ /* 0x000fe2000bfc3070 */
[----:B------:R-:W-:Y:S01]  /*5eb0*/  @!P0 FADD.FTZ R15, -R15, -RZ ;  /* 0x800000ff0f0f8221 */ /* 0x000fe20000010100 */
[----:B------:R-:W-:Y:S01]  /*5ec0*/  LOP3.LUT R14, R113, UR16, R100, 0x96, !PT ;  /* 0x00000010710e7c12 */ /* 0x000fe2000f8e9664 */
[----:B--2---:R-:W-:Y:S01]  /*5ed0*/  @!P3 FADD.FTZ R251, -R251, -RZ ;  /* 0x800000fffbfbb221 */ /* 0x004fe20000010100 */
[----:B------:R-:W-:Y:S01]  /*5ee0*/  SHF.R.U32.HI R100, RZ, 0x10, R118 ;  /* 0x00000010ff647819 */ /* 0x000fe20000011676 */
[----:B------:R-:W-:Y:S01]  /*5ef0*/  @!P5 FADD.FTZ R13, -R13, -RZ ;  /* 0x800000ff0d0dd221 */ /* 0x000fe20000010100 */
[----:B------:R-:W-:Y:S01]  /*5f00*/  ISETP.LE.U32.AND P5, PT, R102, UR6, PT ;  /* 0x0000000666007c0c */ /* 0x000fe2000bfa3070 */
[----:B------:R-:W-:Y:S01]  /*5f10*/  @!P4 FADD.FTZ R7, -R7, -RZ ;  /* 0x800000ff0707c221 */ /* 0x000fe20000010100 */
[----:B---3--:R-:W-:Y:S01]  /*5f20*/  LOP3.LUT R69, R61, 0xff, RZ, 0xc0, !PT ;  /* 0x000000ff3d457812 */ /* 0x008fe200078ec0ff */
[----:B------:R-:W-:Y:S01]  /*5f30*/  @!P2 FADD.FTZ R252, -R252, -RZ ;  /* 0x800000fffcfca221 */ /* 0x000fe20000010100 */
[----:B------:R-:W-:Y:S01]  /*5f40*/  ISETP.LE.U32.AND P4, PT, R99, UR6, PT ;  /* 0x0000000663007c0c */ /* 0x000fe2000bf83070 */
[----:B------:R-:W-:Y:S01]  /*5f50*/  @!P1 FADD.FTZ R242, -R242, -RZ ;  /* 0x800000fff2f29221 */ /* 0x000fe20000010100 */
[----:B------:R-:W-:Y:S01]  /*5f60*/  ISETP.LE.U32.AND P2, PT, R69, UR6, PT ;  /* 0x0000000645007c0c */ /* 0x000fe2000bf43070 */
[----:B------:R-:W-:Y:S01]  /*5f70*/  @!P6 FADD.FTZ R58, -R58, -RZ ;  /* 0x800000ff3a3ae221 */ /* 0x000fe20000010100 */
[----:B------:R-:W-:Y:S02]  /*5f80*/  LOP3.LUT R100, R100, 0xff, RZ, 0xc0, !PT ;  /* 0x000000ff64647812 */ /* 0x000fe400078ec0ff */
[----:B----4-:R-:W-:Y:S02]  /*5f90*/  SHF.R.U32.HI R68, RZ, 0x18, R61 ;  /* 0x00000018ff447819 */ /* 0x010fe4000001163d */
[----:B------:R-:W-:Y:S01]  /*5fa0*/  SHF.R.U32.HI R69, RZ, 0x10, R81 ;  /* 0x00000010ff457819 */ /* 0x000fe20000011651 */
[----:B------:R-:W-:Y:S01]  /*5fb0*/  @!P5 FADD.FTZ R42, -R42, -RZ ;  /* 0x800000ff2a2ad221 */ /* 0x000fe20000010100 */
[----:B------:R-:W-:Y:S02]  /*5fc0*/  ISETP.LE.U32.AND P1, PT, R68, UR6, PT ;  /* 0x0000000644007c0c */ /* 0x000fe4000bf23070 */
[----:B------:R-:W-:Y:S01]  /*5fd0*/  SHF.R.U32.HI R68, RZ, 0x10, R86 ;  /* 0x00000010ff447819 */ /* 0x000fe20000011656 */
[----:B------:R-:W-:Y:S01]  /*5fe0*/  @!P4 FADD.FTZ R33, -R33, -RZ ;  /* 0x800000ff2121c221 */ /* 0x000fe20000010100 */
[----:B------:R-:W-:Y:S01]  /*5ff0*/  ISETP.LE.U32.AND P6, PT, R100, UR6, PT ;  /* 0x0000000664007c0c */ /* 0x000fe2000bfc3070 */
[----:B------:R-:W-:Y:S01]  /*6000*/  @!P2 FADD.FTZ R41, -R41, -RZ ;  /* 0x800000ff2929a221 */ /* 0x000fe20000010100 */
[----:B------:R-:W-:Y:S02]  /*6010*/  LOP3.LUT R68, R68, 0xff, RZ, 0xc0, !PT ;  /* 0x000000ff44447812 */ /* 0x000fe400078ec0ff */
[----:B------:R-:W-:Y:S02]  /*6020*/  LOP3.LUT R69, R69, 0xff, RZ, 0xc0, !PT ;  /* 0x000000ff45457812 */ /* 0x000fe400078ec0ff */
[----:B------:R-:W-:Y:S02]  /*6030*/  ISETP.LE.U32.AND P5, PT, R68, UR6, PT ;  /* 0x0000000644007c0c */ /* 0x000fe4000bfa3070 */
[----:B------:R-:W-:Y:S01]  /*6040*/  ISETP.LE.U32.AND P4, PT, R69, UR6, PT ;  /* 0x0000000645007c0c */ /* 0x000fe2000bf83070 */
[----:B------:R-:W-:Y:S01]  /*6050*/  @!P1 FADD.FTZ R35, -R35, -RZ ;  /* 0x800000ff23239221 */ /* 0x000fe20000010100 */
[----:B------:R-:W-:Y:S02]  /*6060*/  ISETP.LE.U32.AND P2, PT, R95, UR6, PT ;  /* 0x000000065f007c0c */ /* 0x000fe4000bf43070 */
[----:B------:R-:W-:Y:S01]  /*6070*/  ISETP.LE.U32.AND P1, PT, R11, UR6, PT ;  /* 0x000000060b007c0c */ /* 0x000fe2000bf23070 */
[----:B------:R-:W-:Y:S01]  /*6080*/  @!P6 FADD.FTZ R66, -R66, -RZ ;  /* 0x800000ff4242e221 */ /* 0x000fe20000010100 */
[----:B------:R-:W-:Y:S02]  /*6090*/  LOP3.LUT R11, R59, 0xff, RZ, 0xc0, !PT ;  /* 0x000000ff3b0b7812 */ /* 0x000fe400078ec0ff */
[----:B------:R-:W-:Y:S02]  /*60a0*/  ISETP.LE.U32.AND P6, PT, R96, UR6, PT ;  /* 0x0000000660007c0c */ /* 0x000fe4000bfc3070 */
[----:B------:R-:W-:Y:S01]  /*60b0*/  SHF.R.U32.HI R74, RZ, 0x10, R92 ;  /* 0x00000010ff4a7819 */ /* 0x000fe2000001165c */
[----:B------:R-:W-:Y:S01]  /*60c0*/  @!P5 FADD.FTZ R27, -R27, -RZ ;  /* 0x800000ff1b1bd221 */ /* 0x000fe20000010100 */
[----:B------:R-:W-:Y:S01]  /*60d0*/  ISETP.LE.U32.AND P5, PT, R11, UR6, PT ;  /* 0x000000060b007c0c */ /* 0x000fe2000bfa3070 */
        /* <DEDUP_REMOVED lines=8> */
[----:B------:R-:W-:Y:S02]  /*6160*/  LOP3.LUT R74, R74, 0xff, RZ, 0xc0, !PT ;  /* 0x000000ff4a4a7812 */ /* 0x000fe400078ec0ff */
[----:B------:R-:W-:Y:S01]  /*6170*/  SHF.R.U32.HI R11, RZ, 0x8, R11 ;  /* 0x00000008ff0b7819 */ /* 0x000fe2000001160b */
[----:B-1----:R-:W-:Y:S01]  /*6180*/  @!P5 FADD.FTZ R22, -R22, -RZ ;  /* 0x800000ff1616d221 */ /* 0x002fe20000010100 */
[----:B------:R-:W-:Y:S02]  /*6190*/  ISETP.LE.U32.AND P6, PT, R90, UR6, PT ;  /* 0x000000065a007c0c */ /* 0x000fe4000bfc3070 */
[----:B------:R-:W-:Y:S01]  /*61a0*/  LOP3.LUT R11, R11, 0xffff, RZ, 0xc0, !PT ;  /* 0x0000ffff0b0b7812 */ /* 0x000fe200078ec0ff */
[----:B------:R-:W-:Y:S01]  /*61b0*/  @!P4 FADD.FTZ R5, -R5, -RZ ;  /* 0x800000ff0505c221 */ /* 0x000fe20000010100 */
[----:B------:R-:W-:Y:S01]  /*61c0*/  LOP3.LUT R86, R86, 0xffff, RZ, 0xc0, !PT ;  /* 0x0000ffff56567812 */ /* 0x000fe200078ec0ff */
[----:B------:R-:W-:Y:S01]  /*61d0*/  @!P2 FADD.FTZ R247, -R247, -RZ ;  /* 0x800000fff7f7a221 */ /* 0x000fe20000010100 */
[----:B------:R-:W-:Y:S02]  /*61e0*/  ISETP.LE.U32.AND P3, PT, R74, UR6, PT ;  /* 0x000000064a007c0c */ /* 0x000fe4000bf63070 */
[----:B------:R-:W-:Y:S02]  /*61f0*/  ISETP.LE.U32.AND P4, PT, R11, UR6, PT ;  /* 0x000000060b007c0c */ /* 0x000fe4000bf83070 */
[----:B------:R-:W-:Y:S02]  /*6200*/  LOP3.LUT R81, R81, 0xffff, RZ, 0xc0, !PT ;  /* 0x0000ffff51517812 */ /* 0x000fe400078ec0ff */
[----:B------:R-:W-:Y:S01]  /*6210*/  SHF.R.U32.HI R86, RZ, 0x8, R86 ;  /* 0x00000008ff567819 */ /* 0x000fe20000011656 */
[----:B------:R-:W-:Y:S01]  /*6220*/  @!P6 FADD.FTZ R63, -R63, -RZ ;  /* 0x800000ff3f3fe221 */ /* 0x000fe20000010100 */
[----:B------:R-:W-:Y:S02]  /*6230*/  ISETP.LE.U32.AND P2, PT, R10, UR6, PT ;  /* 0x000000060a007c0c */ /* 0x000fe4000bf43070 */
[----:B------:R-:W-:Y:S02]  /*6240*/  SHF.R.U32.HI R81, RZ, 0x8, R81 ;  /* 0x00000008ff517819 */ /* 0x000fe40000011651 */
[----:B------:R-:W-:Y:S01]  /*6250*/  LOP3.LUT R86, R86, 0xffff, RZ, 0xc0, !PT ;  /* 0x0000ffff56567812 */ /* 0x000fe200078ec0ff */
[----:B------:R-:W-:Y:S01]  /*6260*/  @!P3 FADD.FTZ R45, -R45, -RZ ;  /* 0x800000ff2d2db221 */ /* 0x000fe20000010100 */
[----:B------:R-:W-:Y:S01]  /*6270*/  LOP3.LUT R82, R82, 0xffff, RZ, 0xc0, !PT ;  /* 0x0000ffff52527812 */ /* 0x000fe200078ec0ff */
[----:B------:R-:W-:Y:S01]  /*6280*/  @!P4 FADD.FTZ R49, -R49, -RZ ;  /* 0x800000ff3131c221 */ /* 0x000fe20000010100 */
[----:B------:R-:W-:Y:S02]  /*6290*/  LOP3.LUT R68, R98, 0xffff, RZ, 0xc0, !PT ;  /* 0x0000ffff62447812 */ /* 0x000fe400078ec0ff */
[----:B------:R-:W-:Y:S02]  /*62a0*/  LOP3.LUT R81, R81, 0xffff, RZ, 0xc0, !PT ;  /* 0x0000ffff51517812 */ /* 0x000fe400078ec0ff */
[----:B------:R-:W-:Y:S01]  /*62b0*/  ISETP.LE.U32.AND P6, PT, R86, UR6, PT ;  /* 0x0000000656007c0c */ /* 0x000fe2000bfc3070 */
[----:B------:R-:W-:Y:S01]  /*62c0*/  @!P2 FADD.FTZ R37, -R37, -RZ ;  /* 0x800000ff2525a221 */ /* 0x000fe20000010100 */
[----:B------:R-:W-:Y:S02]  /*62d0*/  SHF.R.U32.HI R82, RZ, 0x8, R82 ;  /* 0x00000008ff527819 */ /* 0x000fe40000011652 */
[----:B------:R-:W-:Y:S02]  /*62e0*/  ISETP.LE.U32.AND P3, PT, R68, UR6, PT ;  /* 0x0000000644007c0c */ /* 0x000fe4000bf63070 */
[----:B------:R-:W-:Y:S02]  /*62f0*/  ISETP.LE.U32.AND P4, PT, R81, UR6, PT ;  /* 0x0000000651007c0c */ /* 0x000fe4000bf83070 */
[----:B------:R-:W-:Y:S02]  /*6300*/  LOP3.LUT R82, R82, 0xffff, RZ, 0xc0, !PT ;  /* 0x0000ffff52527812 */ /* 0x000fe400078ec0ff */
[--C-:B------:R-:W-:Y:S02]  /*6310*/  SHF.R.U32.HI R10, RZ, 0x10, R59.reuse ;  /* 0x00000010ff0a7819 */ /* 0x100fe4000001163b */
[----:B------:R-:W-:Y:S01]  /*6320*/  ISETP.LE.U32.AND P2, PT, R82, UR6, PT ;  /* 0x0000000652007c0c */ /* 0x000fe2000bf43070 */
[----:B------:R-:W-:Y:S01]  /*6330*/  @!P6 FADD.FTZ R29, -R29, -RZ ;  /* 0x800000ff1d1de221 */ /* 0x000fe20000010100 */
[----:B------:R-:W-:Y:S02]  /*6340*/  LOP3.LUT R10, R10, 0xff, RZ, 0xc0, !PT ;  /* 0x000000ff0a0a7812 */ /* 0x000fe400078ec0ff */
[----:B------:R-:W-:Y:S01]  /*6350*/  SHF.R.U32.HI R68, RZ, 0x18, R59 ;  /* 0x00000018ff447819 */ /* 0x000fe2000001163b */
[----:B------:R-:W-:Y:S01]  /*6360*/  @!P3 FADD.FTZ R25, -R25, -RZ ;  /* 0x800000ff1919b221 */ /* 0x000fe20000010100 */
[----:B------:R-:W-:Y:S01]  /*6370*/  ISETP.LE.U32.AND P6, PT, R10, UR6, PT ;  /* 0x000000060a007c0c */ /* 0x000fe2000bfc3070 */
[----:B------:R-:W-:Y:S01]  /*6380*/  @!P4 FADD.FTZ R60, -R60, -RZ ;  /* 0x800000ff3c3cc221 */ /* 0x000fe20000010100 */
[--C-:B------:R-:W-:Y:S02]  /*6390*/  SHF.R.U32.HI R10, RZ, 0x10, R43.reuse ;  /* 0x00000010ff0a7819 */ /* 0x100fe4000001162b */
[----:B------:R-:W-:Y:S02]  /*63a0*/  ISETP.LE.U32.AND P3, PT, R68, UR6, PT ;  /* 0x0000000644007c0c */ /* 0x000fe4000bf63070 */
[----:B------:R-:W-:Y:S01]  /*63b0*/  SHF.R.U32.HI R68, RZ, 0x18, R43 ;  /* 0x00000018ff447819 */ /* 0x000fe2000001162b */
[----:B------:R-:W-:Y:S01]  /*63c0*/  @!P2 FADD.FTZ R38, -R38, -RZ ;  /* 0x800000ff2626a221 */ /* 0x000fe20000010100 */
[----:B------:R-:W-:Y:S02]  /*63d0*/  ISETP.LE.U32.AND P4, PT, R76, UR6, PT ;  /* 0x000000064c007c0c */ /* 0x000fe4000bf83070 */
[----:B------:R-:W-:Y:S02]  /*63e0*/  LOP3.LUT R10, R10, 0xff, RZ, 0xc0, !PT ;  /* 0x000000ff0a0a7812 */ /* 0x000fe400078ec0ff */
[----:B------:R-:W-:Y:S01]  /*63f0*/  LOP3.LUT R61, R61, 0xffff, RZ, 0xc0, !PT ;  /* 0x0000ffff3d3d7812 */ /* 0x000fe200078ec0ff */
[----:B------:R-:W-:Y:S01]  /*6400*/  @!P6 FADD.FTZ R18, -R18, -RZ ;  /* 0x800000ff1212e221 */ /* 0x000fe20000010100 */
[----:B------:R-:W-:Y:S02]  /*6410*/  ISETP.LE.U32.AND P1, PT, R68, UR6, PT ;  /* 0x0000000644007c0c */ /* 0x000fe4000bf23070 */
[----:B------:R-:W-:Y:S01]  /*6420*/  ISETP.LE.U32.AND P2, PT, R10, UR6, PT ;  /* 0x000000060a007c0c */ /* 0x000fe2000bf43070 */
[----:B------:R-:W-:Y:S01]  /*6430*/  @!P3 FADD.FTZ R9, -R9, -RZ ;  /* 0x800000ff0909b221 */ /* 0x000fe20000010100 */
[----:B------:R-:W-:Y:S02]  /*6440*/  SHF.R.U32.HI R61, RZ, 0x8, R61 ;  /* 0x00000008ff3d7819 */ /* 0x000fe4000001163d */
[----:B------:R-:W-:Y:S01]  /*6450*/  LOP3.LUT R59, R59, 0xffff, RZ, 0xc0, !PT ;  /* 0x0000ffff3b3b7812 */ /* 0x000fe200078ec0ff */
[----:B------:R-:W-:Y:S01]  /*6460*/  @!P4 FADD.FTZ R6, -R6, -RZ ;  /* 0x800000ff0606c221 */ /* 0x000fe20000010100 */
[----:B------:R-:W-:Y:S02]  /*6470*/  LOP3.LUT R61, R61, 0xffff, RZ, 0xc0, !PT ;  /* 0x0000ffff3d3d7812 */ /* 0x000fe400078ec0ff */
[----:B------:R-:W-:Y:S02]  /*6480*/  SHF.R.U32.HI R59, RZ, 0x8, R59 ;  /* 0x00000008ff3b7819 */ /* 0x000fe4000001163b */
[----:B------:R-:W-:Y:S01]  /*6490*/  ISETP.LE.U32.AND P6, PT, R83, UR6, PT ;  /* 0x0000000653007c0c */ /* 0x000fe2000bfc3070 */
[----:B------:R-:W-:Y:S01]  /*64a0*/  @!P1 FADD.FTZ R62, -R62, -RZ ;  /* 0x800000ff3e3e9221 */ /* 0x000fe20000010100 */
[----:B------:R-:W-:Y:S01]  /*64b0*/  ISETP.LE.U32.AND P4, PT, R61, UR6, PT ;  /* 0x000000063d007c0c */ /* 0x000fe2000bf83070 */
[----:B------:R-:W-:Y:S01]  /*64c0*/  @!P2 FADD.FTZ R243, -R243, -RZ ;  /* 0x800000fff3f3a221 */ /* 0x000fe20000010100 */
[----:B------:R-:W-:Y:S01]  /*64d0*/  LOP3.LUT R43, R43, 0xffff, RZ, 0xc0, !PT ;  /* 0x0000ffff2b2b7812 */ /* 0x000fe200078ec0ff */
[----:B------:R-:W1:Y:S01]  /*64e0*/  MUFU.EX2 R61, R78 ;  /* 0x0000004e003d7308 */ /* 0x000e620000000800 */
[----:B------:R-:W-:Y:S02]  /*64f0*/  LOP3.LUT R59, R59, 0xffff, RZ, 0xc0, !PT ;  /* 0x0000ffff3b3b7812 */ /* 0x000fe400078ec0ff */
[----:B------:R-:W-:Y:S02]  /*6500*/  ISETP.LE.U32.AND P1, PT, R94, UR6, PT ;  /* 0x000000065e007c0c */ /* 0x000fe4000bf23070 */
[----:B------:R-:W-:Y:S02]  /*6510*/  SHF.R.U32.HI R43, RZ, 0x8, R43 ;  /* 0x00000008ff2b7819 */ /* 0x000fe4000001162b */
[----:B------:R-:W-:Y:S01]  /*6520*/  ISETP.LE.U32.AND P2, PT, R59, UR6, PT ;  /* 0x000000063b007c0c */ /* 0x000fe2000bf43070 */
[----:B------:R-:W-:Y:S01]  /*6530*/  @!P6 FADD.FTZ R245, -R245, -RZ ;  /* 0x800000fff5f5e221 */ /* 0x000fe20000010100 */
[----:B------:R-:W-:Y:S01]  /*6540*/  F2FP.RELU.BF16.F32.PACK_AB R59, R246, R45 ;  /* 0x0000002df63b723e */ /* 0x000fe200000018ff */
[----:B------:R-:W-:Y:S01]  /*6550*/  @!P4 FADD.FTZ R39, -R39, -RZ ;  /* 0x800000ff2727c221 */ /* 0x000fe20000010100 */
[----:B------:R-:W-:Y:S02]  /*6560*/  F2FP.RELU.BF16.F32.PACK_AB R71, R49, R249 ;  /* 0x000000f93147723e */ /* 0x000fe400000018ff */
[----:B------:R-:W-:Y:S01]  /*6570*/  LOP3.LUT R43, R43, 0xffff, RZ, 0xc0, !PT ;  /* 0x0000ffff2b2b7812 */ /* 0x000fe200078ec0ff */
[----:B------:R-:W-:Y:S01]  /*6580*/  STS [R198+0x12400], R59 ;  /* 0x0124003bc6007388 */ /* 0x000fe20000000800 */
[----:B------:R-:W-:Y:S01]  /*6590*/  F2FP.RELU.BF16.F32.PACK_AB R69, R33, R235 ;  /* 0x000000eb2145723e */ /* 0x000fe200000018ff */
[----:B------:R-:W-:Y:S01]  /*65a0*/  @!P1 FADD.FTZ R31, -R31, -RZ ;  /* 0x800000ff1f1f9221 */ /* 0x000fe20000010100 */
[----:B------:R-:W-:Y:S01]  /*65b0*/  ISETP.LE.U32.AND P6, PT, R43, UR6, PT ;  /* 0x000000062b007c0c */ /* 0x000fe2000bfc3070 */
[----:B------:R2:W-:Y:S01]  /*65c0*/  STS [R198+0x12000], R71 ;  /* 0x01200047c6007388 */ /* 0x0005e20000000800 */
[----:B------:R-:W-:Y:S01]  /*65d0*/  F2FP.RELU.BF16.F32.PACK_AB R43, R236, R237 ;  /* 0x000000edec2b723e */ /* 0x000fe200000018ff */
[----:B------:R-:W-:Y:S01]  /*65e0*/  @!P2 FADD.FTZ R17, -R17, -RZ ;  /* 0x800000ff1111a221 */ /* 0x000fe20000010100 */
[----:B------:R-:W-:Y:S01]  /*65f0*/  F2FP.RELU.BF16.F32.PACK_AB R81, R39, R41 ;  /* 0x000000292751723e */ /* 0x000fe200000018ff */
[----:B------:R3:W-:Y:S01]  /*6600*/  STS [R204+0x12000], R69 ;  /* 0x01200045cc007388 */ /* 0x0007e20000000800 */
[----:B------:R-:W-:Y:S02]  /*6610*/  F2FP.RELU.BF16.F32.PACK_AB R79, R35, R37 ;  /* 0x00000025234f723e */ /* 0x000fe400000018ff */
[----:B------:R-:W-:Y:S01]  /*6620*/  LOP3.LUT R68, R14, 0xff, RZ, 0xc0, !PT ;  /* 0x000000ff0e447812 */ /* 0x000fe200078ec0ff */
[----:B------:R4:W-:Y:S01]  /*6630*/  STS [R204+0x12400], R43 ;  /* 0x0124002bcc007388 */ /* 0x0009e20000000800 */
[----:B------:R-:W-:Y:S02]  /*6640*/  F2FP.RELU.BF16.F32.PACK_AB R11, R31, R239 ;  /* 0x000000ef1f0b723e */ /* 0x000fe400000018ff */
[----:B------:R-:W-:Y:S01]  /*6650*/  ISETP.LE.U32.AND P5, PT, R68, UR6, PT ;  /* 0x0000000644007c0c */ /* 0x000fe2000bfa3070 */
[----:B------:R-:W-:Y:S01]  /*6660*/  STS [R198+0x14000], R81 ;  /* 0x01400051c6007388 */ /* 0x000fe20000000800 */
[--C-:B------:R-:W-:Y:S01]  /*6670*/  SHF.R.U32.HI R68, RZ, 0x18, R14.reuse ;  /* 0x00000018ff447819 */ /* 0x100fe2000001160e */
[----:B------:R-:W-:Y:S01]  /*6680*/  @!P6 FADD.FTZ R244, -R244, -RZ ;  /* 0x800000fff4f4e221 */ /* 0x000fe20000010100 */
[----:B------:R-:W-:Y:S01]  /*6690*/  SHF.R.U32.HI R10, RZ, 0x10, R14 ;  /* 0x00000010ff0a7819 */ /* 0x000fe2000001160e */
[----:B------:R-:W-:Y:S01]  /*66a0*/  STS [R198+0x14400], R79 ;  /* 0x0144004fc6007388 */ /* 0x000fe20000000800 */
[----:B------:R-:W-:Y:S02]  /*66b0*/  LOP3.LUT R14, R14, 0xffff, RZ, 0xc0, !PT ;  /* 0x0000ffff0e0e7812 */ /* 0x000fe400078ec0ff */
[----:B------:R-:W-:Y:S01]  /*66c0*/  F2FP.RELU.BF16.F32.PACK_AB R73, R241, R66 ;  /* 0x00000042f149723e */ /* 0x000fe200000018ff */
[----:B------:R4:W-:Y:S01]  /*66d0*/  STS [R204+0x14000], R11 ;  /* 0x0140000bcc007388 */ /* 0x0009e20000000800 */
[----:B------:R-:W-:Y:S02]  /*66e0*/  ISETP.LE.U32.AND P3, PT, R68, UR6, PT ;  /* 0x0000000644007c0c */ /* 0x000fe4000bf63070 */
[----:B------:R-:W-:Y:S01]  /*66f0*/  SHF.R.U32.HI R14, RZ, 0x8, R14 ;  /* 0x00000008ff0e7819 */ /* 0x000fe2000001160e */
[----:B------:R-:W-:Y:S01]  /*6700*/  STS [R204+0x14400], R73 ;  /* 0x01440049cc007388 */ /* 0x000fe20000000800 */
[----:B------:R-:W-:Y:S01]  /*6710*/  F2FP.RELU.BF16.F32.PACK_AB R72, R29, R238 ;  /* 0x000000ee1d48723e */ /* 0x000fe200000018ff */
[----:B-1----:R-:W-:Y:S01]  /*6720*/  @!P5 FADD.FTZ R61, -R61, -RZ ;  /* 0x800000ff3d3dd221 */ /* 0x002fe20000010100 */
[----:B------:R-:W-:Y:S02]  /*6730*/  F2FP.RELU.BF16.F32.PACK_AB R68, R248, R27 ;  /* 0x0000001bf844723e */ /* 0x000fe400000018ff */
[----:B------:R-:W-:Y:S01]  /*6740*/  LOP3.LUT R10, R10, 0xff, RZ, 0xc0, !PT ;  /* 0x000000ff0a0a7812 */ /* 0x000fe200078ec0ff */
[----:B------:R1:W-:Y:S01]  /*6750*/  STS [R203+0x12000], R72 ;  /* 0x01200048cb007388 */ /* 0x0003e20000000800 */
[----:B------:R-:W-:Y:S02]  /*6760*/  LOP3.LUT R14, R14, 0xffff, RZ, 0xc0, !PT ;  /* 0x0000ffff0e0e7812 */ /* 0x000fe400078ec0ff */
[----:B--2---:R-:W-:Y:S01]  /*6770*/  F2FP.RELU.BF16.F32.PACK_AB R71, R25, R232 ;  /* 0x000000e81947723e */ /* 0x004fe200000018ff */
[----:B------:R2:W-:Y:S01]  /*6780*/  STS [R203+0x12400], R68 ;  /* 0x01240044cb007388 */ /* 0x0005e20000000800 */
[----:B------:R-:W-:Y:S01]  /*6790*/  F2FP.RELU.BF16.F32.PACK_AB R59, R231, R240 ;  /* 0x000000f0e73b723e */ /* 0x000fe200000018ff */
[----:B------:R-:W-:Y:S01]  /*67a0*/  @!P3 FADD.FTZ R30, -R30, -RZ ;  /* 0x800000ff1e1eb221 */ /* 0x000fe20000010100 */
[----:B------:R-:W-:Y:S01]  /*67b0*/  ISETP.LE.U32.AND P4, PT, R10, UR6, PT ;  /* 0x000000060a007c0c */ /* 0x000fe2000bf83070 */
[----:B------:R2:W-:Y:S01]  /*67c0*/  STS [R210+0x12000], R71 ;  /* 0x01200047d2007388 */ /* 0x0005e20000000800 */
[----:B------:R-:W-:Y:S02]  /*67d0*/  ISETP.LE.U32.AND P2, PT, R46, UR6, PT ;  /* 0x000000062e007c0c */ /* 0x000fe4000bf43070 */
[----:B------:R-:W-:Y:S01]  /*67e0*/  ISETP.LE.U32.AND P6, PT, R14, UR6, PT ;  /* 0x000000060e007c0c */ /* 0x000fe2000bfc3070 */
[----:B------:R2:W-:Y:S01]  /*67f0*/  STS [R210+0x12400], R59 ;  /* 0x0124003bd2007388 */ /* 0x0005e20000000800 */
[----:B------:R-:W-:Y:S01]  /*6800*/  F2FP.RELU.BF16.F32.PACK_AB R14, R60, R19 ;  /* 0x000000133c0e723e */ /* 0x000fe200000018ff */
[----:B------:R2:W2:Y:S01]  /*6810*/  MUFU.EX2 R46, R77 ;  /* 0x0000004d002e7308 */ /* 0x0004a20000000800 */
[----:B------:R-:W-:Y:S02]  /*6820*/  F2FP.RELU.BF16.F32.PACK_AB R10, R23, R54 ;  /* 0x00000036170a723e */ /* 0x000fe400000018ff */
[----:B---3--:R-:W-:Y:S01]  /*6830*/  F2FP.RELU.BF16.F32.PACK_AB R69, R50, R233 ;  /* 0x000000e93245723e */ /* 0x008fe200000018ff */
[----:B------:R3:W-:Y:S01]  /*6840*/  STS [R203+0x14000], R14 ;  /* 0x0140000ecb007388 */ /* 0x0007e20000000800 */
[----:B----4-:R-:W-:Y:S01]  /*6850*/  F2FP.RELU.BF16.F32.PACK_AB R43, R234, R21 ;  /* 0x00000015ea2b723e */ /* 0x010fe200000018ff */
[----:B------:R-:W-:Y:S01]  /*6860*/  @!P4 FADD.FTZ R47, -R47, -RZ ;  /* 0x800000ff2f2fc221 */ /* 0x000fe20000010100 */
[----:B------:R-:W-:Y:S01]  /*6870*/  F2FP.RELU.BF16.F32.PACK_AB R11, R38, R13 ;  /* 0x0000000d260b723e */ /* 0x000fe200000018ff */
[----:B------:R4:W-:Y:S01]  /*6880*/  STS [R203+0x14400], R10 ;  /* 0x0144000acb007388 */ /* 0x0009e20000000800 */
[----:B------:R-:W-:Y:S02]  /*6890*/  F2FP.RELU.BF16.F32.PACK_AB R74, R250, R229 ;  /* 0x000000e5fa4a723e */ /* 0x000fe400000018ff */
[----:B-1----:R-:W-:Y:S01]  /*68a0*/  F2FP.RELU.BF16.F32.PACK_AB R72, R230, R251 ;  /* 0x000000fbe648723e */ /* 0x002fe200000018ff */
[----:B------:R1:W-:Y:S01]  /*68b0*/  STS [R210+0x14000], R69 ;  /* 0x01400045d2007388 */ /* 0x0003e20000000800 */
[----:B------:R-:W-:Y:S02]  /*68c0*/  F2FP.RELU.BF16.F32.PACK_AB R73, R17, R22 ;  /* 0x000000161149723e */ /* 0x000fe400000018ff */
[----:B--2---:R-:W-:Y:S01]  /*68d0*/  F2FP.RELU.BF16.F32.PACK_AB R68, R6, R7 ;  /* 0x000000070644723e */ /* 0x004fe200000018ff */
[----:B------:R2:W-:Y:S01]  /*68e0*/  STS [R210+0x14400], R43 ;  /* 0x0144002bd2007388 */ /* 0x0005e20000000800 */
[----:B------:R-:W-:Y:S01]  /*68f0*/  F2FP.RELU.BF16.F32.PACK_AB R77, R15, R34 ;  /* 0x000000220f4d723e */ /* 0x000fe200000018ff */
[----:B------:R-:W-:Y:S01]  /*6900*/  @!P6 FADD.FTZ R46, -R46, -RZ ;  /* 0x800000ff2e2ee221 */ /* 0x000fe20000010100 */
[----:B------:R-:W-:Y:S01]  /*6910*/  F2FP.RELU.BF16.F32.PACK_AB R71, R9, R18 ;  /* 0x000000120947723e */ /* 0x000fe200000018ff */
[----:B------:R2:W-:Y:S01]  /*6920*/  STS [R202+0x12000], R11 ;  /* 0x0120000bca007388 */ /* 0x0005e20000000800 */
[----:B------:R-:W-:Y:S02]  /*6930*/  ISETP.LE.U32.AND P0, PT, R101, UR6, PT ;  /* 0x0000000665007c0c */ /* 0x000fe4000bf03070 */
[----:B------:R-:W-:Y:S01]  /*6940*/  ISETP.LE.U32.AND P1, PT, R88, UR6, PT ;  /* 0x0000000658007c0c */ /* 0x000fe2000bf23070 */
[----:B------:R-:W-:Y:S01]  /*6950*/  STS [R202+0x12400], R77 ;  /* 0x0124004dca007388 */ /* 0x000fe20000000800 */
[----:B------:R-:W-:Y:S01]  /*6960*/  FSETP.GE.FTZ.AND P3, PT, R249, RZ, PT ;  /* 0x000000fff900720b */ /* 0x000fe20003f76000 */
[----:B------:R-:W2:Y:S02]  /*6970*/  MUFU.EX2 R59, R75 ;  /* 0x0000004b003b7308 */ /* 0x000ea40000000800 */
[----:B------:R-:W-:Y:S01]  /*6980*/  STS [R207+0x12000], R74 ;  /* 0x0120004acf007388 */ /* 0x000fe20000000800 */
[----:B---3--:R-:W-:Y:S03]  /*6990*/  F2FP.RELU.BF16.F32.PACK_AB R14, R252, R5 ;  /* 0x00000005fc0e723e */ /* 0x008fe600000018ff */
[----:B------:R3:W-:Y:S01]  /*69a0*/  STS [R207+0x12400], R72 ;  /* 0x01240048cf007388 */ /* 0x0007e20000000800 */
[----:B----4-:R-:W-:Y:S01]  /*69b0*/  F2FP.RELU.BF16.F32.PACK_AB R10, R245, R242 ;  /* 0x000000f2f50a723e */ /* 0x010fe200000018ff */
[----:B------:R-:W-:Y:S01]  /*69c0*/  @!P0 FADD.FTZ R26, -R26, -RZ ;  /* 0x800000ff1a1a8221 */ /* 0x000fe20000010100 */
[----:B------:R-:W-:Y:S01]  /*69d0*/  FSETP.GE.FTZ.AND P0, PT, R246, RZ, PT ;  /* 0x000000fff600720b */ /* 0x000fe20003f16000 */
[----:B------:R-:W-:Y:S01]  /*69e0*/  STS [R202+0x14000], R73 ;  /* 0x01400049ca007388 */ /* 0x000fe20000000800 */
[----:B-1----:R-:W-:Y:S03]  /*69f0*/  F2FP.RELU.BF16.F32.PACK_AB R69, R244, R247 ;  /* 0x000000f7f445723e */ /* 0x002fe600000018ff */
[----:B------:R1:W-:Y:S01]  /*6a00*/  STS [R202+0x14400], R71 ;  /* 0x01440047ca007388 */ /* 0x0003e20000000800 */
[----:B--2---:R2:W4:Y:S01]  /*6a10*/  MUFU.EX2 R43, R70 ;  /* 0x00000046002b7308 */ /* 0x0045220000000800 */
[----:B------:R-:W-:Y:S01]  /*6a20*/  @!P2 FADD.FTZ R59, -R59, -RZ ;  /* 0x800000ff3b3ba221 */ /* 0x000fe20000010100 */
[----:B------:R-:W-:Y:S01]  /*6a30*/  FSETP.GE.FTZ.AND P2, PT, R49, RZ, PT ;  /* 0x000000ff3100720b */ /* 0x000fe20003f56000 */
[----:B------:R1:W-:Y:S01]  /*6a40*/  STS [R207+0x14000], R68 ;  /* 0x01400044cf007388 */ /* 0x0003e20000000800 */
[----:B------:R-:W-:Y:S03]  /*6a50*/  F2FP.RELU.BF16.F32.PACK_AB R11, R62, R243 ;  /* 0x000000f33e0b723e */ /* 0x000fe600000018ff */
[----:B------:R1:W-:Y:S04]  /*6a60*/  STS [R207+0x14400], R14 ;  /* 0x0144000ecf007388 */ /* 0x0003e80000000800 */
[----:B------:R1:W-:Y:S01]  /*6a70*/  STS [R206+0x12000], R69 ;  /* 0x01200045ce007388 */ /* 0x0003e20000000800 */
[----:B---3--:R-:W-:Y:S03]  /*6a80*/  F2FP.RELU.BF16.F32.PACK_AB R72, R58, R63 ;  /* 0x0000003f3a48723e */ /* 0x008fe600000018ff */
[----:B------:R3:W-:Y:S01]  /*6a90*/  STS [R206+0x12400], R11 ;  /* 0x0124000bce007388 */ /* 0x0007e20000000800 */
[----:B--2---:R-:W-:Y:S01]  /*6aa0*/  F2FP.RELU.BF16.F32.PACK_AB R70, R59, R42 ;  /* 0x0000002a3b46723e */ /* 0x004fe200000018ff */
[----:B----4-:R-:W-:Y:S01]  /*6ab0*/  @!P1 FADD.FTZ R43, -R43, -RZ ;  /* 0x800000ff2b2b9221 */ /* 0x010fe20000010100 */
[----:B------:R-:W-:Y:S01]  /*6ac0*/  FSETP.GE.FTZ.AND P1, PT, R45, RZ, PT ;  /* 0x000000ff2d00720b */ /* 0x000fe20003f36000 */
[----:B------:R2:W-:Y:S01]  /*6ad0*/  STS [R205+0x12000], R10 ;  /* 0x0120000acd007388 */ /* 0x0005e20000000800 */
[----:B-1----:R-:W-:Y:S03]  /*6ae0*/  F2FP.RELU.BF16.F32.PACK_AB R71, R46, R61 ;  /* 0x0000003d2e47723e */ /* 0x002fe600000018ff */
[----:B------:R-:W-:Y:S01]  /*6af0*/  STS [R205+0x12400], R72 ;  /* 0x01240048cd007388 */ /* 0x000fe20000000800 */
[----:B------:R-:W-:Y:S03]  /*6b00*/  F2FP.RELU.BF16.F32.PACK_AB R68, R26, R43 ;  /* 0x0000002b1a44723e */ /* 0x000fe600000018ff */
[----:B------:R-:W-:Y:S01]  /*6b10*/  STS [R206+0x14000], R71 ;  /* 0x01400047ce007388 */ /* 0x000fe20000000800 */
[----:B------:R-:W-:Y:S01]  /*6b20*/  IMAD.U32 R14, RZ, RZ, UR4 ;  /* 0x00000004ff0e7e24 */ /* 0x000fe2000f8e00ff */
[----:B------:R-:W-:Y:S05]  /*6b30*/  F2FP.RELU.BF16.F32.PACK_AB R69, R30, R47 ;  /* 0x0000002f1e45723e */ /* 0x000fea00000018ff */
[----:B------:R-:W-:Y:S01]  /*6b40*/  STS [R206+0x14400], R69 ;  /* 0x01440045ce007388 */ /* 0x000fe20000000800 */
[----:B---3--:R-:W-:Y:S03]  /*6b50*/  IMAD.SHL.U32 R11, R191, 0x2, RZ ;  /* 0x00000002bf0b7824 */ /* 0x008fe600078e00ff */
[----:B------:R-:W-:Y:S02]  /*6b60*/  STS [R205+0x14000], R70 ;  /* 0x01400046cd007388 */ /* 0x000fe40000000800 */
[----:B------:R-:W-:Y:S02]  /*6b70*/  IADD3 R14, R11, 0x4000, R14 ;  /* 0x000040000b0e7810 */ /* 0x000fe40007ffe00e */
[----:B------:R-:W-:Y:S03]  /*6b80*/  STS [R205+0x14400], R68 ;  /* 0x01440044cd007388 */ /* 0x000fe60000000800 */
[----:B--2---:R-:W-:Y:S01]  /*6b90*/  IMAD.IADD R10, R14, 0x1, R187 ;  /* 0x000000010e0a7824 */ /* 0x004fe200078e02bb */
        /* <DEDUP_REMOVED lines=34> */
[----:B------:R-:W-:Y:S01]  /*6dc0*/  FSEL R166, R165, R228, P2 ;  /* 0x000000e4a5a67208 */ /* 0x000fe20001000000 */
[----:B------:R-:W1:Y:S01]  /*6dd0*/  LDSM.16.M88.4 R68, [R188+0x2400] ;  /* 0x00240000bc44783b */ /* 0x000e620000000200 */
[-C--:B------:R-:W-:Y:S01]  /*6de0*/  FSEL R10, R10, R227.reuse, P1 ;  /* 0x000000e30a0a7208 */ /* 0x080fe20000800000 */
[----:B------:R-:W-:Y:S01]  /*6df0*/  FADD.FTZ R73, -R226, R73 ;  /* 0x00000049e2497221 */ /* 0x000fe20000010100 */
[----:B------:R-:W-:Y:S01]  /*6e00*/  FSEL R11, R14, R227, P0 ;  /* 0x000000e30e0b7208 */ /* 0x000fe20000000000 */
[----:B------:R-:W-:Y:S01]  /*6e10*/  FADD.FTZ R78, -R219, R78 ;  /* 0x0000004edb4e7221 */ /* 0x000fe20000010100 */
[----:B------:R-:W-:Y:S01]  /*6e20*/  FSETP.GE.FTZ.AND P2, PT, R39, RZ, PT ;  /* 0x000000ff2700720b */ /* 0x000fe20003f56000 */
[----:B------:R-:W-:Y:S01]  /*6e30*/  FMUL.FTZ R10, R45, R10 ;  /* 0x0000000a2d0a7220 */ /* 0x000fe20000410000 */
[----:B------:R-:W-:Y:S01]  /*6e40*/  FSETP.GE.FTZ.AND P1, PT, R37, RZ, PT ;  /* 0x000000ff2500720b */ /* 0x000fe20003f36000 */
[----:B------:R-:W-:Y:S01]  /*6e50*/  FADD.FTZ R74, -R219, R74 ;  /* 0x0000004adb4a7221 */ /* 0x000fe20000010100 */
[----:B------:R-:W-:Y:S01]  /*6e60*/  FSETP.GE.FTZ.AND P0, PT, R35, RZ, PT ;  /* 0x000000ff2300720b */ /* 0x000fe20003f16000 */
[----:B------:R-:W-:Y:S01]  /*6e70*/  FADD.FTZ R14, -R219, R75 ;  /* 0x0000004bdb0e7221 */ /* 0x000fe20000010100 */
[----:B------:R-:W-:Y:S01]  /*6e80*/  FSETP.GE.FTZ.AND P3, PT, R41, RZ, PT ;  /* 0x000000ff2900720b */ /* 0x000fe20003f76000 */
[----:B------:R-:W-:Y:S01]  /*6e90*/  FMUL.FTZ R75, R49, R166 ;  /* 0x000000a6314b7220 */ /* 0x000fe20000410000 */
[----:B------:R-:W-:Y:S01]  /*6ea0*/  FSEL R172, R73, R226, P2 ;  /* 0x000000e249ac7208 */ /* 0x000fe20001000000 */
        /* <DEDUP_REMOVED lines=13> */
[-C--:B------:R-:W-:Y:S01]  /*6f80*/  FSEL R74, R74, R219.reuse, P0 ;  /* 0x000000db4a4a7208 */ /* 0x080fe20000000000 */
[----:B------:R-:W-:Y:S01]  /*6f90*/  FADD.FTZ R167, -R226, R77 ;  /* 0x0000004de2a77221 */ /* 0x000fe20000010100 */
[----:B------:R-:W-:Y:S01]  /*6fa0*/  F2FP.BF16.F32.PACK_AB R77, R75, R164 ;  /* 0x000000a44b4d723e */ /* 0x000fe200000010ff */
[----:B------:R-:W-:Y:S01]  /*6fb0*/  FADD.FTZ R75, -R228, R80 ;  /* 0x00000050e44b7221 */ /* 0x000fe20000010100 */
[----:B------:R-:W-:Y:S01]  /*6fc0*/  F2FP.BF16.F32.PACK_AB R11, R11, R10 ;  /* 0x0000000a0b0b723e */ /* 0x000fe200000010ff */
[----:B------:R-:W-:Y:S01]  /*6fd0*/  FMUL.FTZ R74, R241, R74 ;  /* 0x0000004af14a7220 */ /* 0x000fe20000410000 */
        /* <DEDUP_REMOVED lines=8> */
[----:B------:R-:W-:Y:S01]  /*7060*/  F2FP.BF16.F32.PACK_AB R79, R72, R79 ;  /* 0x0000004f484f723e */ /* 0x000fe200000010ff */
[-C--:B-1----:R-:W-:Y:S03]  /*7070*/  HMMA.16816.F32.BF16 R84, R168, R68.reuse, R84 ;  /* 0x00000044a854723c */ /* 0x082fe60000041854 */
[----:B------:R-:W-:Y:S01]  /*7080*/  FSEL R72, R75, R228, P3 ;  /* 0x000000e44b487208 */ /* 0x000fe20001800000 */
[----:B------:R-:W-:Y:S01]  /*7090*/  FMUL.FTZ R14, R41, R174 ;  /* 0x000000ae290e7220 */ /* 0x000fe20000410000 */
[----:B------:R-:W-:Y:S01]  /*70a0*/  FSEL R75, R10, R227, P0 ;  /* 0x000000e30a4b7208 */ /* 0x000fe20000000000 */
[C---:B------:R-:W-:Y:S04]  /*70b0*/  HMMA.16816.F32.BF16 R88, R176.reuse, R68, R88 ;  /* 0x00000044b058723c */ /* 0x040fe80000041858 */
[----:B------:R-:W-:Y:S01]  /*70c0*/  FSETP.GE.FTZ.AND P2, PT, R31, RZ, PT ;  /* 0x000000ff1f00720b */ /* 0x000fe20003f56000 */
[----:B------:R-:W-:Y:S01]  /*70d0*/  FMUL.FTZ R235, R235, R72 ;  /* 0x00000048ebeb7220 */ /* 0x000fe20000410000 */
[----:B------:R-:W-:Y:S01]  /*70e0*/  F2FP.BF16.F32.PACK_AB R83, R74, R73 ;  /* 0x000000494a53723e */ /* 0x000fe200000010ff */
[----:B------:R-:W-:Y:S01]  /*70f0*/  FMUL.FTZ R236, R236, R75 ;  /* 0x0000004becec7220 */ /* 0x000fe20000410000 */
[----:B------:R-:W-:Y:S01]  /*7100*/  FSEL R80, R167, R226, P2 ;  /* 0x000000e2a7507208 */ /* 0x000fe20001000000 */
[----:B------:R-:W1:Y:S01]  /*7110*/  LDSM.16.M88.4 R72, [R188+0x2800] ;  /* 0x00280000bc48783b */ /* 0x000e620000000200 */
[----:B------:R-:W-:Y:S01]  /*7120*/  FSETP.GE.FTZ.AND P2, PT, R33, RZ, PT ;  /* 0x000000ff2100720b */ /* 0x000fe20003f56000 */
[-C--:B------:R-:W-:Y:S03]  /*7130*/  HMMA.16816.F32.BF16 R92, R176, R70.reuse, R92 ;  /* 0x00000046b05c723c */ /* 0x080fe6000004185c */
[----:B------:R-:W-:Y:S01]  /*7140*/  FSEL R68, R173, R228, P2 ;  /* 0x000000e4ad447208 */ /* 0x000fe20001000000 */
[----:B------:R-:W-:Y:S01]  /*7150*/  FMUL.FTZ R69, R31, R80 ;  /* 0x000000501f457220 */ /* 0x000fe20000410000 */
[----:B------:R-:W-:Y:S01]  /*7160*/  FSETP.GE.FTZ.AND P3, PT, R238, RZ, PT ;  /* 0x000000ffee00720b */ /* 0x000fe20003f76000 */
[C---:B------:R-:W-:Y:S04]  /*7170*/  HMMA.16816.F32.BF16 R96, R168.reuse, R70, R96 ;  /* 0x00000046a860723c */ /* 0x040fe80000041860 */
[----:B------:R-:W-:Y:S01]  /*7180*/  FSETP.GE.FTZ.AND P2, PT, R29, RZ, PT ;  /* 0x000000ff1d00720b */ /* 0x000fe20003f56000 */
[----:B------:R-:W-:Y:S01]  /*7190*/  FADD.FTZ R167, -R228, R85 ;  /* 0x00000055e4a77221 */ /* 0x000fe20000010100 */
[----:B------:R-:W-:Y:S01]  /*71a0*/  FSETP.GE.FTZ.AND P1, PT, R237, RZ, PT ;  /* 0x000000ffed00720b */ /* 0x000fe20003f36000 */
[----:B------:R-:W-:Y:S01]  /*71b0*/  FMUL.FTZ R10, R33, R68 ;  /* 0x00000044210a7220 */ /* 0x000fe20000410000 */
[----:B------:R-:W-:Y:S02]  /*71c0*/  F2FP.BF16.F32.PACK_AB R85, R69, R76 ;  /* 0x0000004c4555723e */ /* 0x000fe400000010ff */
[----:B------:R-:W-:Y:S01]  /*71d0*/  FSETP.GE.FTZ.AND P0, PT, R248, RZ, PT ;  /* 0x000000fff800720b */ /* 0x000fe20003f16000 */
[----:B------:R-:W-:Y:S01]  /*71e0*/  FADD.FTZ R68, -R219, R91 ;  /* 0x0000005bdb447221 */ /* 0x000fe20000010100 */
[----:B------:R-:W-:Y:S01]  /*71f0*/  FSEL R76, R167, R228, P2 ;  /* 0x000000e4a74c7208 */ /* 0x000fe20001000000 */
[----:B------:R-:W-:Y:S01]  /*7200*/  FADD.FTZ R69, -R226, R88 ;  /* 0x00000058e2457221 */ /* 0x000fe20000010100 */
[----:B------:R-:W-:Y:S01]  /*7210*/  FSETP.GE.FTZ.AND P2, PT, R60, RZ, PT ;  /* 0x000000ff3c00720b */ /* 0x000fe20003f56000 */
[----:B------:R-:W-:Y:S01]  /*7220*/  FADD.FTZ R90, -R219, R90 ;  /* 0x0000005adb5a7221 */ /* 0x000fe20000010100 */
[----:B------:R-:W-:Y:S01]  /*7230*/  FADD.FTZ R173, -R226, R89 ;  /* 0x00000059e2ad7221 */ /* 0x000fe20000010100 */
[----:B------:R-:W-:Y:S01]  /*7240*/  FMUL.FTZ R71, R29, R76 ;  /* 0x0000004c1d477220 */ /* 0x000fe20000410000 */
[----:B------:R-:W-:Y:S01]  /*7250*/  FADD.FTZ R76, -R219, R95 ;  /* 0x0000005fdb4c7221 */ /* 0x000fe20000010100 */
[----:B------:R-:W-:Y:S01]  /*7260*/  FADD.FTZ R86, -R227, R86 ;  /* 0x00000056e3567221 */ /* 0x000fe20000010100 */
        /* <DEDUP_REMOVED lines=9> */
[----:B------:R-:W-:Y:S01]  /*7300*/  FSETP.GE.FTZ.AND P1, PT, R27, RZ, PT ;  /* 0x000000ff1b00720b */ /* 0x000fe20003f36000 */
[----:B------:R-:W-:Y:S01]  /*7310*/  FADD.FTZ R97, -R228, R97 ;  /* 0x00000061e4617221 */ /* 0x000fe20000010100 */
[----:B------:R-:W-:Y:S01]  /*7320*/  FSEL R165, R165, R228, P3 ;  /* 0x000000e4a5a57208 */ /* 0x000fe20001800000 */
[-C--:B-1----:R-:W-:Y:S03]  /*7330*/  HMMA.16816.F32.BF16 R100, R168, R72.reuse, R100 ;  /* 0x00000048a864723c */ /* 0x082fe60000041864 */
[----:B------:R-:W-:Y:S01]  /*7340*/  FSETP.GE.FTZ.AND P3, PT, R19, RZ, PT ;  /* 0x000000ff1300720b */ /* 0x000fe20003f76000 */
[----:B------:R-:W-:Y:S01]  /*7350*/  FADD.FTZ R98, -R227, R98 ;  /* 0x00000062e3627221 */ /* 0x000fe20000010100 */
[----:B------:R-:W-:Y:S01]  /*7360*/  FSEL R89, R14, R227, P0 ;  /* 0x000000e30e597208 */ /* 0x000fe20000000000 */
[C---:B------:R-:W-:Y:S04]  /*7370*/  HMMA.16816.F32.BF16 R104, R176.reuse, R72, R104 ;  /* 0x00000048b068723c */ /* 0x040fe80000041868 */
[----:B------:R-:W-:Y:S01]  /*7380*/  FSETP.GE.FTZ.AND P0, PT, R23, RZ, PT ;  /* 0x000000ff1700720b */ /* 0x000fe20003f16000 */
[----:B------:R-:W-:Y:S01]  /*7390*/  FMUL.FTZ R14, R238, R165 ;  /* 0x000000a5ee0e7220 */ /* 0x000fe20000410000 */
[----:B------:R-:W-:Y:S01]  /*73a0*/  FSEL R70, R69, R226, P3 ;  /* 0x000000e245467208 */ /* 0x000fe20001800000 */
[----:B------:R-:W-:Y:S01]  /*73b0*/  FADD.FTZ R69, -R226, R92 ;  /* 0x0000005ce2457221 */ /* 0x000fe20000010100 */
[----:B------:R-:W-:Y:S01]  /*73c0*/  FSEL R86, R86, R227, P1 ;  /* 0x000000e356567208 */ /* 0x000fe20000800000 */
[-C--:B------:R-:W-:Y:S03]  /*73d0*/  HMMA.16816.F32.BF16 R108, R176, R74.reuse, R108 ;  /* 0x0000004ab06c723c */ /* 0x080fe6000004186c */
[----:B------:R-:W-:Y:S01]  /*73e0*/  FSETP.GE.FTZ.AND P1, PT, R54, RZ, PT ;  /* 0x000000ff3600720b */ /* 0x000fe20003f36000 */
[----:B------:R-:W-:Y:S01]  /*73f0*/  FADD.FTZ R165, -R226, R93 ;  /* 0x0000005de2a57221 */ /* 0x000fe20000010100 */
[----:B------:R-:W-:Y:S01]  /*7400*/  FSETP.GE.FTZ.AND P3, PT, R233, RZ, PT ;  /* 0x000000ffe900720b */ /* 0x000fe20003f76000 */
[----:B------:R-:W-:Y:S01]  /*7410*/  FMUL.FTZ R93, R60, R173 ;  /* 0x000000ad3c5d7220 */ /* 0x000fe20000410000 */
[----:B------:R-:W-:Y:S01]  /*7420*/  F2FP.BF16.F32.PACK_AB R14, R71, R14 ;  /* 0x0000000e470e723e */ /* 0x000fe200000010ff */
[----:B------:R-:W-:Y:S01]  /*7430*/  FADD.FTZ R71, -R228, R96 ;  /* 0x00000060e4477221 */ /* 0x000fe20000010100 */
[C---:B------:R-:W-:Y:S04]  /*7440*/  HMMA.16816.F32.BF16 R112, R168.reuse, R74, R112 ;  /* 0x0000004aa870723c */ /* 0x040fe80000041870 */
[----:B------:R-:W-:Y:S01]  /*7450*/  FSEL R167, R90, R219, P1 ;  /* 0x000000db5aa77208 */ /* 0x000fe20000800000 */
[----:B------:R-:W-:Y:S01]  /*7460*/  FMUL.FTZ R91, R248, R89 ;  /* 0x00000059f85b7220 */ /* 0x000fe20000410000 */
[----:B------:R-:W-:Y:S01]  /*7470*/  F2FP.BF16.F32.PACK_AB R89, R10, R235 ;  /* 0x000000eb0a59723e */ /* 0x000fe200000010ff */
[----:B------:R-:W-:Y:S01]  /*7480*/  FMUL.FTZ R86, R27, R86 ;  /* 0x000000561b567220 */ /* 0x000fe20000410000 */
[----:B------:R-:W-:Y:S02]  /*7490*/  FSEL R10, R68, R219, P0 ;  /* 0x000000db440a7208 */ /* 0x000fe40000000000 */
[----:B------:R-:W-:Y:S01]  /*74a0*/  FSETP.GE.FTZ.AND P0, PT, R234, RZ, PT ;  /* 0x000000ffea00720b */ /* 0x000fe20003f16000 */
[----:B------:R-:W-:Y:S01]  /*74b0*/  FMUL.FTZ R68, R19, R70 ;  /* 0x0000004613447220 */ /* 0x000fe20000410000 */
[----:B------:R-:W-:Y:S01]  /*74c0*/  FSEL R80, R69, R226, P3 ;  /* 0x000000e245507208 */ /* 0x000fe20001800000 */
[----:B------:R-:W-:Y:S01]  /*74d0*/  FMUL.FTZ R70, R54, R167 ;  /* 0x000000a736467220 */ /* 0x000fe20000410000 */
[----:B------:R-:W-:Y:S01]  /*74e0*/  FSETP.GE.FTZ.AND P3, PT, R232, RZ, PT ;  /* 0x000000ffe800720b */ /* 0x000fe20003f76000 */
[----:B------:R-:W-:Y:S01]  /*74f0*/  FMUL.FTZ R95, R23, R10 ;  /* 0x0000000a175f7220 */ /* 0x000fe20000410000 */
[----:B------:R-:W-:Y:S01]  /*7500*/  FSEL R69, R76, R219, P0 ;  /* 0x000000db4c457208 */ /* 0x000fe20000000000 */
[----:B------:R-:W-:Y:S01]  /*7510*/  FADD.FTZ R78, -R227, R99 ;  /* 0x00000063e34e7221 */ /* 0x000fe20000010100 */
[----:B------:R-:W-:Y:S01]  /*7520*/  FSEL R71, R71, R228, P3 ;  /* 0x000000e447477208 */ /* 0x000fe20001800000 */
[----:B------:R-:W-:Y:S01]  /*7530*/  FMUL.FTZ R80, R233, R80 ;  /* 0x00000050e9507220 */ /* 0x000fe20000410000 */
[----:B------:R-:W-:Y:S01]  /*7540*/  F2FP.BF16.F32.PACK_AB R72, R93, R68 ;  /* 0x000000445d48723e */ /* 0x000fe200000010ff */
[----:B------:R-:W-:Y:S01]  /*7550*/  FMUL.FTZ R234, R234, R69 ;  /* 0x00000045eaea7220 */ /* 0x000fe20000410000 */
[----:B------:R-:W-:Y:S01]  /*7560*/  F2FP.BF16.F32.PACK_AB R76, R95, R70 ;  /* 0x000000465f4c723e */ /* 0x000fe200000010ff */
[----:B------:R-:W-:Y:S01]  /*7570*/  FMUL.FTZ R232, R232, R71 ;  /* 0x00000047e8e87220 */ /* 0x000fe20000410000 */
[----:B------:R-:W-:Y:S01]  /*7580*/  FSETP.GE.FTZ.AND P1, PT, R21, RZ, PT ;  /* 0x000000ff1500720b */ /* 0x000fe20003f36000 */
[----:B------:R-:W1:Y:S01]  /*7590*/  LDSM.16.M88.4 R68, [R188+0x2c00] ;  /* 0x002c0000bc44783b */ /* 0x000e620000000200 */
[----:B------:R-:W-:Y:S01]  /*75a0*/  FSEL R165, R165, R226, P2 ;  /* 0x000000e2a5a57208 */ /* 0x000fe20001000000 */
[----:B------:R-:W-:Y:S01]  /*75b0*/  FADD.FTZ R93, -R228, R100 ;  /* 0x00000064e45d7221 */ /* 0x000fe20000010100 */
[----:B------:R-:W-:Y:S01]  /*75c0*/  FSEL R94, R94, R219, P1 ;  /* 0x000000db5e5e7208 */ /* 0x000fe20000800000 */
[----:B------:R-:W-:Y:S01]  /*75d0*/  FMUL.FTZ R87, R237, R82 ;  /* 0x00000052ed577220 */ /* 0x000fe20000410000 */
[----:B------:R-:W-:Y:S01]  /*75e0*/  FSETP.GE.FTZ.AND P2, PT, R25, RZ, PT ;  /* 0x000000ff1900720b */ /* 0x000fe20003f56000 */
[----:B------:R-:W-:Y:S01]  /*75f0*/  FADD.FTZ R102, -R227, R102 ;  /* 0x00000066e3667221 */ /* 0x000fe20000010100 */
[----:B------:R-:W-:Y:S01]  /*7600*/  FSETP.GE.FTZ.AND P1, PT, R240, RZ, PT ;  /* 0x000000fff000720b */ /* 0x000fe20003f36000 */
[----:B------:R-:W-:Y:S01]  /*7610*/  FADD.FTZ R101, -R228, R101 ;  /* 0x00000065e4657221 */ /* 0x000fe20000010100 */
[----:B------:R-:W-:Y:S01]  /*7620*/  F2FP.BF16.F32.PACK_AB R10, R91, R86 ;  /* 0x000000565b0a723e */ /* 0x000fe200000010ff */
[----:B------:R-:W-:Y:S01]  /*7630*/  FMUL.FTZ R91, R50, R165 ;  /* 0x000000a5325b7220 */ /* 0x000fe20000410000 */
[----:B------:R-:W-:Y:S01]  /*7640*/  FSETP.GE.FTZ.AND P0, PT, R231, RZ, PT ;  /* 0x000000ffe700720b */ /* 0x000fe20003f16000 */
[----:B------:R-:W-:Y:S01]  /*7650*/  FADD.FTZ R82, -R227, R103 ;  /* 0x00000067e3527221 */ /* 0x000fe20000010100 */
        /* <DEDUP_REMOVED lines=13> */
[----:B------:R-:W-:Y:S01]  /*7730*/  FADD.FTZ R78, -R219, R107 ;  /* 0x0000006bdb4e7221 */ /* 0x000fe20000010100 */
[----:B------:R-:W-:Y:S01]  /*7740*/  F2FP.BF16.F32.PACK_AB R91, R91, R80 ;  /* 0x000000505b5b723e */ /* 0x000fe200000010ff */
        /* <DEDUP_REMOVED lines=12> */
[-C--:B-1----:R-:W-:Y:S03]  /*7810*/  HMMA.16816.F32.BF16 R116, R168, R68.reuse, R116 ;  /* 0x00000044a874723c */ /* 0x082fe60000041874 */
[----:B------:R-:W-:Y:S01]  /*7820*/  FSETP.GE.FTZ.AND P2, PT, R17, RZ, PT ;  /* 0x000000ff1100720b */ /* 0x000fe20003f56000 */
[----:B------:R-:W-:Y:S01]  /*7830*/  FMUL.FTZ R82, R15, R82 ;  /* 0x000000520f527220 */ /* 0x000fe20000410000 */
[----:B------:R-:W-:Y:S01]  /*7840*/  FSETP.GE.FTZ.AND P0, PT, R9, RZ, PT ;  /* 0x000000ff0900720b */ /* 0x000fe20003f16000 */
[C---:B------:R-:W-:Y:S05]  /*7850*/  HMMA.16816.F32.BF16 R120, R176.reuse, R68, R120 ;  /* 0x00000044b078723c */ /* 0x040fea0000041878 */
[-C--:B------:R-:W-:Y:S01]  /*7860*/  FSEL R97, R97, R226.reuse, P3 ;  /* 0x000000e261617208 */ /* 0x080fe20001800000 */
[-C--:B------:R-:W-:Y:S03]  /*7870*/  HMMA.16816.F32.BF16 R124, R176, R70.reuse, R124 ;  /* 0x00000046b07c723c */ /* 0x080fe6000004187c */
[----:B------:R-:W-:Y:S02]  /*7880*/  FSETP.GE.FTZ.AND P3, PT, R7, RZ, PT ;  /* 0x000000ff0700720b */ /* 0x000fe40003f76000 */
[----:B------:R-:W-:Y:S01]  /*7890*/  FSEL R99, R106, R219, P1 ;  /* 0x000000db6a637208 */ /* 0x000fe20000800000 */
[----:B------:R-:W-:Y:S01]  /*78a0*/  FMUL.FTZ R74, R22, R97 ;  /* 0x00000061164a7220 */ /* 0x000fe20000410000 */
[----:B------:R-:W-:Y:S01]  /*78b0*/  FSEL R86, R105, R226, P2 ;  /* 0x000000e269567208 */ /* 0x000fe20001000000 */
[----:B------:R-:W-:Y:S01]  /*78c0*/  FADD.FTZ R114, -R227, R114 ;  /* 0x00000072e3727221 */ /* 0x000fe20000010100 */
[----:B------:R-:W-:Y:S01]  /*78d0*/  FSETP.GE.FTZ.AND P1, PT, R5, RZ, PT ;  /* 0x000000ff0500720b */ /* 0x000fe20003f36000 */
[----:B------:R-:W-:Y:S04]  /*78e0*/  HMMA.16816.F32.BF16 R128, R168, R70, R128 ;  /* 0x00000046a880723c */ /* 0x000fe80000041880 */
[-C--:B------:R-:W-:Y:S01]  /*78f0*/  FSEL R78, R78, R219.reuse, P0 ;  /* 0x000000db4e4e7208 */ /* 0x080fe20000000000 */
[----:B------:R-:W-:Y:S01]  /*7900*/  FMUL.FTZ R97, R17, R86 ;  /* 0x0000005611617220 */ /* 0x000fe20000410000 */
[----:B------:R-:W-:Y:S01]  /*7910*/  FSETP.GE.FTZ.AND P0, PT, R252, RZ, PT ;  /* 0x000000fffc00720b */ /* 0x000fe20003f16000 */
[----:B------:R-:W-:Y:S01]  /*7920*/  FADD.FTZ R103, -R228, R112 ;  /* 0x00000070e4677221 */ /* 0x000fe20000010100 */
[----:B------:R-:W-:Y:S02]  /*7930*/  FSEL R110, R110, R219, P1 ;  /* 0x000000db6e6e7208 */ /* 0x000fe40000800000 */
        /* <DEDUP_REMOVED lines=10> */
[----:B------:R-:W-:Y:S01]  /*79e0*/  FSETP.GE.FTZ.AND P3, PT, R229, RZ, PT ;  /* 0x000000ffe500720b */ /* 0x000fe20003f76000 */
[----:B------:R-:W-:Y:S01]  /*79f0*/  FADD.FTZ R69, -R228, R116 ;  /* 0x00000074e4457221 */ /* 0x000fe20000010100 */
[----:B------:R-:W-:Y:S01]  /*7a00*/  FSETP.GE.FTZ.AND P0, PT, R230, RZ, PT ;  /* 0x000000ffe600720b */ /* 0x000fe20003f16000 */
[----:B------:R-:W-:Y:S01]  /*7a10*/  FADD.FTZ R68, -R227, R119 ;  /* 0x00000077e3447221 */ /* 0x000fe20000010100 */
[----:B------:R-:W-:Y:S01]  /*7a20*/  FSEL R114, R114, R227, P1 ;  /* 0x000000e372727208 */ /* 0x000fe20000800000 */
[----:B------:R-:W-:Y:S01]  /*7a30*/  FADD.FTZ R122, -R219, R122 ;  /* 0x0000007adb7a7221 */ /* 0x000fe20000010100 */
[----:B------:R-:W-:Y:S01]  /*7a40*/  F2FP.BF16.F32.PACK_AB R97, R97, R74 ;  /* 0x0000004a6161723e */ /* 0x000fe200000010ff */
[----:B------:R-:W-:Y:S01]  /*7a50*/  FADD.FTZ R113, -R228, R113 ;  /* 0x00000071e4717221 */ /* 0x000fe20000010100 */
[----:B------:R-:W-:Y:S01]  /*7a60*/  FSETP.GE.FTZ.AND P1, PT, R243, RZ, PT ;  /* 0x000000fff300720b */ /* 0x000fe20003f36000 */
[----:B------:R-:W-:Y:S01]  /*7a70*/  FMUL.FTZ R110, R5, R110 ;  /* 0x0000006e056e7220 */ /* 0x000fe20000410000 */
        /* <DEDUP_REMOVED lines=35> */
[----:B------:R-:W-:Y:S01]  /*7cb0*/  FADD.FTZ R47, -R226, R124 ;  /* 0x0000007ce22f7221 */ /* 0x000fe20000010100 */
[----:B------:R-:W-:Y:S01]  /*7cc0*/  FSEL R71, R78, R219, P0 ;  /* 0x000000db4e477208 */ /* 0x000fe20000000000 */
[----:B------:R-:W-:Y:S01]  /*7cd0*/  FMUL.FTZ R113, R250, R113 ;  /* 0x00000071fa717220 */ /* 0x000fe20000410000 */
[----:B------:R-:W-:Y:S02]  /*7ce0*/  FSETP.GE.FTZ.AND P3, PT, R61, RZ, PT ;  /* 0x000000ff3d00720b */ /* 0x000fe40003f76000 */
[----:B------:R-:W-:Y:S01]  /*7cf0*/  FSETP.GE.FTZ.AND P0, PT, R26, RZ, PT ;  /* 0x000000ff1a00720b */ /* 0x000fe20003f16000 */
[----:B------:R-:W-:Y:S01]  /*7d00*/  FMUL.FTZ R71, R30, R71 ;  /* 0x000000471e477220 */ /* 0x000fe20000410000 */
[----:B------:R-:W-:Y:S02]  /*7d10*/  FSEL R126, R126, R219, P1 ;  /* 0x000000db7e7e7208 */ /* 0x000fe40000800000 */
[----:B------:R-:W-:Y:S02]  /*7d20*/  FSEL R117, R117, R228, P2 ;  /* 0x000000e475757208 */ /* 0x000fe40001000000 */
[----:B------:R-:W-:Y:S01]  /*7d30*/  FSETP.GE.FTZ.AND P1, PT, R245, RZ, PT ;  /* 0x000000fff500720b */ /* 0x000fe20003f36000 */
[----:B------:R-:W-:Y:S01]  /*7d40*/  FMUL.FTZ R126, R43, R126 ;  /* 0x0000007e2b7e7220 */ /* 0x000fe20000410000 */
[----:B------:R-:W-:Y:S01]  /*7d50*/  FSETP.GE.FTZ.AND P2, PT, R46, RZ, PT ;  /* 0x000000ff2e00720b */ /* 0x000fe20003f56000 */
[----:B------:R-:W-:Y:S01]  /*7d60*/  FADD.FTZ R43, -R228, R128 ;  /* 0x00000080e42b7221 */ /* 0x000fe20000010100 */
        /* <DEDUP_REMOVED lines=57> */
.L_x_1179:
[----:B------:R-:W-:Y:S01]  /*8100*/  STS [R198+0xa000], R77 ;  /* 0x00a0004dc6007388 */ /* 0x000fe20000000800 */
[----:B------:R-:W-:Y:S02]  /*8110*/  LEA R52, R190, UR4, 0x1 ;  /* 0x00000004be347c11 */ /* 0x000fe4000f8e08ff */
        /* <DEDUP_REMOVED lines=36> */
[----:B------:R-:W2:Y:S04]  /*8360*/  LDSM.16.MT88.4 R8, [R52+0x4000] ;  /* 0x004000003408783b */ /* 0x000ea80000004200 */
[----:B-1----:R-:W1:Y:S04]  /*8370*/  LDSM.16.MT88.4 R12, [R186+0x16000] ;  /* 0x01600000ba0c783b */ /* 0x002e680000004200 */
[----:B------:R-:W-:Y:S04]  /*8380*/  LDSM.16.MT88.4 R16, [R186+0x12800] ;  /* 0x01280000ba10783b */ /* 0x000fe80000004200 */
[----:B------:R-:W3:Y:S04]  /*8390*/  LDSM.16.MT88.4 R20, [R52+0x4400] ;  /* 0x004400003414783b */ /* 0x000ee80000004200 */
[----:B------:R-:W4:Y:S01]  /*83a0*/  LDSM.16.MT88.4 R24, [R186+0x16800] ;  /* 0x01680000ba18783b */ /* 0x000f220000004200 */
[-C--:B--2---:R-:W-:Y:S06]  /*83b0*/  HMMA.16816.F32.BF16 R132, R4, R8.reuse, R132 ;  /* 0x000000080484723c */ /* 0x084fec0000041884 */
[C---:B-1----:R-:W-:Y:S06]  /*83c0*/  HMMA.16816.F32.BF16 R136, R12.reuse, R8, R136 ;  /* 0x000000080c88723c */ /* 0x042fec0000041888 */
        /* <DEDUP_REMOVED lines=65> */
.L_x_1180:
        /* <DEDUP_REMOVED lines=309> */
.L_x_1182:
        /* <DEDUP_REMOVED lines=21> */
.L_x_1183:
        /* <DEDUP_REMOVED lines=39> */
.L_x_1185:
[----:B------:R-:W-:Y:S05]  /*9ef0*/  BSYNC B0 ;  /* 0x0000000000007941 */ /* 0x000fea0003800000 */
.L_x_1184:
[----:B------:R-:W-:Y:S04]  /*9f00*/  BSSY B0, `(.L_x_1186) ;  /* 0x000000d000007945 */ /* 0x000fe80003800000 */
[----:B------:R-:W-:Y:S05]  /*9f10*/  @P1 BRA `(.L_x_1187) ;  /* 0x00000000002c1947 */ /* 0x000fea0003800000 */
[----:B--2---:R-:W-:Y:S01]  /*9f20*/  IADD3 R5, P0, R17, 0x40, RZ ;  /* 0x0000004011057810 */ /* 0x004fe20007f1e0ff */
        /* <DEDUP_REMOVED lines=10> */
.L_x_1187:
[----:B------:R-:W-:Y:S05]  /*9fd0*/  BSYNC B0 ;  /* 0x0000000000007941 */ /* 0x000fea0003800000 */
.L_x_1186:
        /* <DEDUP_REMOVED lines=27> */
.L_x_1189:
[----:B------:R-:W-:Y:S05]  /*a190*/  BSYNC B0 ;  /* 0x0000000000007941 */ /* 0x000fea0003800000 */
.L_x_1188:
[----:B------:R-:W-:Y:S05]  /*a1a0*/  @P1 BRA `(.L_x_1176) ;  /* 0x00000000002c1947 */ /* 0x000fea0003800000 */
[----:B------:R-:W-:Y:S01]  /*a1b0*/  IADD3 R17, P0, R17, 0x40, RZ ;  /* 0x0000004011117810 */ /* 0x000fe20007f1e0ff */
[----:B------:R-:W-:Y:S01]  /*a1c0*/  ULDC.64 UR6, c[0x0][0x3f8] ;  /* 0x0000fe0000067ab9 */ /* 0x000fe20000000a00 */
[----:B------:R-:W-:Y:S02]  /*a1d0*/  MOV R12, R14 ;  /* 0x0000000e000c7202 */ /* 0x000fe40000000f00 */
[----:B-12---:R-:W-:-:S03]  /*a1e0*/  IADD3.X R4, RZ, R16, RZ, P0, !PT ;  /* 0x00000010ff047210 */ /* 0x006fc600007fe4ff */
[----:B------:R-:W-:-:S04]  /*a1f0*/  IMAD.WIDE.U32 R6, R17, UR10, R12 ;  /* 0x0000000a11067c25 */ /* 0x000fc8000f8e000c */
[----:B------:R-:W-:Y:S01]  /*a200*/  IMAD R4, R4, UR10, RZ ;  /* 0x0000000a04047c24 */ /* 0x000fe2000f8e02ff */
[----:B------:R-:W-:-:S03]  /*a210*/  LEA R12, P0, R6, UR6, 0x1 ;  /* 0x00000006060c7c11 */ /* 0x000fc6000f8008ff */
[----:B------:R-:W-:-:S05]  /*a220*/  IMAD R4, R17, UR11, R4 ;  /* 0x0000000b11047c24 */ /* 0x000fca000f8e0204 */
[----:B------:R-:W-:-:S04]  /*a230*/  IADD3 R5, R4, R7, RZ ;  /* 0x0000000704057210 */ /* 0x000fc80007ffe0ff */
[----:B------:R-:W-:-:S05]  /*a240*/  LEA.HI.X R13, R6, UR7, R5, 0x1, P0 ;  /* 0x00000007060d7c11 */ /* 0x000fca00080f0c05 */
[----:B----4-:R3:W-:Y:S02]  /*a250*/  STG.E.128 desc[UR14][R12.64], R8 ;  /* 0x000000080c007986 */ /* 0x0107e4000c101d0e */
.L_x_1176:
[----:B------:R-:W-:Y:S05]  /*a260*/  BSYNC B1 ;  /* 0x0000000000017941 */ /* 0x000fea0003800000 */
.L_x_1162:
[----:B------:R-:W-:Y:S01]  /*a270*/  R2UR UR6, R196 ;  /* 0x00000000c40672ca */ /* 0x000fe200000e0000 */
[----:B------:R-:W-:Y:S02]  /*a280*/  ULDC UR5, c[0x0][0xc] ;  /* 0x0000030000057ab9 */ /* 0x000fe40000000800 */
[----:B------:R-:W-:-:S10]  /*a290*/  UIADD3 UR26, UR5, UR26, URZ ;  /* 0x0000001a051a7290 */ /* 0x000fd4000fffe03f */
[----:B------:R-:W-:-:S06]  /*a2a0*/  UISETP.GE.AND UP0, UPT, UR26, UR6, UPT ;  /* 0x000000061a00728c */ /* 0x000fcc000bf06270 */
[----:B------:R-:W-:-:S13]  /*a2b0*/  PLOP3.LUT P0, PT, PT, PT, UP0, 0x80, 0x0 ;  /* 0x000000000000781c */ /* 0x000fda0003f0f008 */
[----:B------:R-:W-:Y:S05]  /*a2c0*/  @P0 BRA `(.L_x_1190) ;  /* 0x0000000000040947 */ /* 0x000fea0003800000 */
[----:B------:R-:W-:Y:S05]  /*a2d0*/  BRA `(.L_x_1191) ;  /* 0xffffff6800307947 */ /* 0x000fea000383ffff */
.L_x_1190:
[----:B------:R-:W-:Y:S05]  /*a2e0*/  EXIT ;  /* 0x000000000000794d */ /* 0x000fea0003800000 */
.L_x_1192:
        /* <DEDUP_REMOVED lines=9> */
.L_x_1363:


//--------------------- .text._ZN5flash44flash_bwd_dq_dk_dv_loop_seqk_parallel_kernelI23Flash_bwd_kernel_traitsILi32ELi128ELi128ELi8ELi4ELi4ELi4ELb0ELb0EN7cutlass10bfloat16_tE19Flash_kernel_traitsILi32ELi128ELi128ELi8ES3_EELb0ELb0ELb1ELb0ELb0ELb1ELb1EEEvNS_16Flash_bwd_paramsE --------------------------
	.section	.text._ZN5flash44flash_bwd_dq_dk_dv_loop_seqk_parallel_kernelI23Flash_bwd_kernel_traitsILi32ELi128ELi128ELi8ELi4ELi4ELi4ELb0ELb0EN7cutlass10bfloat16_tE19Flash_kernel_traitsILi32ELi128ELi128ELi8ES3_EELb0ELb0ELb1ELb0ELb0ELb1ELb1EEEvNS_16Flash_bwd_paramsE,"ax",@progbits
	.align	128
        .global         _ZN5flash44flash_bwd_dq_dk_dv_loop_seqk_parallel_kernelI23Flash_bwd_kernel_traitsILi32ELi128ELi128ELi8ELi4ELi4ELi4ELb0ELb0EN7cutlass10bfloat16_tE19Flash_kernel_traitsILi32ELi128ELi128ELi8ES3_EELb0ELb0ELb1ELb0ELb0ELb1ELb1EEEvNS_16Flash_bwd_paramsE
        .type           _ZN5flash44flash_bwd_dq_dk_dv_loop_seqk_parallel_kernelI23Flash_bwd_kernel_traitsILi32ELi128ELi128ELi8ELi4ELi4ELi4ELb0ELb0EN7cutlass10bfloat16_tE19Flash_kernel_traitsILi32ELi128ELi128ELi8ES3_EELb0ELb0ELb1ELb0ELb0ELb1ELb1EEEvNS_16Flash_bwd_paramsE,@function
        .size           _ZN5flash44flash_bwd_dq_dk_dv_loop_seqk_parallel_kernelI23Flash_bwd_kernel_traitsILi32ELi128ELi128ELi8ELi4ELi4ELi4ELb0ELb0EN7cutlass10bfloat16_tE19Flash_kernel_traitsILi32ELi128ELi128ELi8ES3_EELb0ELb0ELb1ELb0ELb0ELb1ELb1EEEvNS_16Flash_bwd_paramsE,(.L_x_1364 - _ZN5flash44flash_bwd_dq_dk_dv_loop_seqk_parallel_kernelI23Flash_bwd_kernel_traitsILi32ELi128ELi128ELi8ELi4ELi4ELi4ELb0ELb0EN7cutlass10bfloat16_tE19Flash_kernel_traitsILi32ELi128ELi128ELi8ES3_EELb0ELb0ELb1ELb0ELb0ELb1ELb1EEEvNS_16Flash_bwd_paramsE)
        .other          _ZN5flash44flash_bwd_dq_dk_dv_loop_seqk_parallel_kernelI23Flash_bwd_kernel_traitsILi32ELi128ELi128ELi8ELi4ELi4ELi4ELb0ELb0EN7cutlass10bfloat16_tE19Flash_kernel_traitsILi32ELi128ELi128ELi8ES3_EELb0ELb0ELb1ELb0ELb0ELb1ELb1EEEvNS_16Flash_bwd_paramsE,@"STO_CUDA_ENTRY STV_DEFAULT"
_ZN5flash44flash_bwd_dq_dk_dv_loop_seqk_parallel_kernelI23Flash_bwd_kernel_traitsILi32ELi128ELi128ELi8ELi4ELi4ELi4ELb0ELb0EN7cutlass10bfloat16_tE19Flash_kernel_traitsILi32ELi128ELi128ELi8ES3_EELb0ELb0ELb1ELb0ELb0ELb1ELb1EEEvNS_16Flash_bwd_paramsE:
.text._ZN5flash44flash_bwd_dq_dk_dv_loop_seqk_parallel_kernelI23Flash_bwd_kernel_traitsILi32ELi128ELi128ELi8ELi4ELi4ELi4ELb0ELb0EN7cutlass10bfloat16_tE19Flash_kernel_traitsILi32ELi128ELi128ELi8ES3_EELb0ELb0ELb1ELb0ELb0ELb1ELb1EEEvNS_16Flash_bwd_paramsE:
        /* <DEDUP_REMOVED lines=20> */
[----:B------:R-:W3:Y:S08]  /*0140*/  S2UR UR46, SR_CTAID.Y ;  /* 0x00000000002e79c3 */ /* 0x000ef00000002600 */
[----:B------:R-:W4:Y:S01]  /*0150*/  S2UR UR56, SR_CTAID.Z ;  /* 0x00000000003879c3 */ /* 0x000f220000002700 */
[----:B--2---:R-:W-:-:S06]  /*0160*/  ULEA UR4, UR4, UR5, 0x18 ;  /* 0x0000000504047291 */ /* 0x004fcc000f8ec03f */
[----:B------:R-:W-:Y:S01]  /*0170*/  IMAD.U32 R125, RZ, RZ, UR4 ;  /* 0x00000004ff7d7e24 */ /* 0x000fe2000f8e00ff */
[----:B-1----:R-:W-:Y:S01]  /*0180*/  SHF.R.S32.HI R7, RZ, 0x1f, R8 ;  /* 0x0000001fff077819 */ /* 0x002fe20000011408 */
[----:B---3--:R-:W-:-:S03]  /*0190*/  USHF.L.U32 UR5, UR46, 0x7, URZ ;  /* 0x000000072e057899 */ /* 0x008fc6000800063f */
[CC--:B------:R-:W-:Y:S02]  /*01a0*/  LEA.HI R11, R7.reuse, R8.reuse, RZ, 0x2 ;  /* 0x00000008070b7211 */ /* 0x0c0fe400078f10ff */
[----:B------:R-:W-:Y:S01]  /*01b0*/  LEA.HI R3, R7, R8, RZ, 0x5 ;  /* 0x0000000807037211 */ /* 0x000fe200078f28ff */
[----:B------:R-:W-:Y:S01]  /*01c0*/  IMAD.U32 R138, RZ, RZ, UR5 ;  /* 0x00000005ff8a7e24 */ /* 0x000fe2000f8e00ff */
[--C-:B------:R-:W-:Y:S01]  /*01d0*/  SHF.R.S32.HI R4, RZ, 0x2, R11.reuse ;  /* 0x00000002ff047819 */ /* 0x100fe2000001140b */
[----:B----4-:R-:W-:Y:S01]  /*01e0*/  USHF.R.S32.HI UR6, URZ, 0x1f, UR56 ;  /* 0x0000001f3f067899 */ /* 0x010fe20008011438 */
        /* <DEDUP_REMOVED lines=15> */
[----:B------:R-:W-:Y:S01]  /*02e0*/  SHF.R.S32.HI R132, RZ, 0x5, R3 ;  /* 0x00000005ff847819 */ /* 0x000fe20000011403 */
        /* <DEDUP_REMOVED lines=10> */
[C---:B------:R-:W-:Y:S01]  /*0390*/  IMAD.IADD R11, R8.reuse, 0x1, -R11 ;  /* 0x00000001080b7824 */ /* 0x040fe200078e0a0b */
        /* <DEDUP_REMOVED lines=19> */
[----:B------:R-:W-:Y:S02]  /*04d0*/  LOP3.LUT R128, R128, 0xfffffffe, RZ, 0xc0, !PT ;  /* 0xfffffffe80807812 */ /* 0x000fe400078ec0ff */
[----:B------:R-:W-:Y:S01]  /*04e0*/  LEA.HI R7, R7, R8, RZ, 0x7 ;  /* 0x0000000807077211 */ /* 0x000fe200078f38ff */
[----:B------:R-:W-:Y:S01]  /*04f0*/  IMAD.U32 R132, R132, 0x20, R5 ;  /* 0x0000002084847824 */ /* 0x000fe200078e0005 */
[----:B------:R-:W-:Y:S01]  /*0500*/  LEA.HI R6, R6, R9, RZ, 0x2 ;  /* 0x0000000906067211 */ /* 0x000fe200078f10ff */
[----:B------:R-:W-:Y:S01]  /*0510*/  IMAD.IADD R128, R4, 0x1, -R128 ;  /* 0x0000000104807824 */ /* 0x000fe200078e0a80 */
[----:B------:R-:W-:Y:S01]  /*0520*/  LOP3.LUT R2, R12, 0x3fffffe, RZ, 0xc0, !PT ;  /* 0x03fffffe0c027812 */ /* 0x000fe200078ec0ff */
[----:B------:R-:W-:Y:S01]  /*0530*/  IMAD.SHL.U32 R8, R8, 0x2, RZ ;  /* 0x0000000208087824 */ /* 0x000fe200078e00ff */
[----:B------:R-:W-:Y:S01]  /*0540*/  SHF.R.S32.HI R7, RZ, 0x7, R7 ;  /* 0x00000007ff077819 */ /* 0x000fe20000011407 */
[----:B------:R-:W-:Y:S01]  /*0550*/  IMAD.SHL.U32 R129, R128, 0x8, RZ ;  /* 0x0000000880817824 */ /* 0x000fe200078e00ff */
[----:B------:R-:W-:Y:S01]  /*0560*/  LOP3.LUT R5, R14, 0x1, RZ, 0xc0, !PT ;  /* 0x000000010e057812 */ /* 0x000fe200078ec0ff */
[----:B------:R-:W-:Y:S01]  /*0570*/  IMAD.IADD R2, R10, 0x1, -R2 ;  /* 0x000000010a027824 */ /* 0x000fe200078e0a02 */
[----:B------:R-:W-:Y:S01]  /*0580*/  LOP3.LUT R6, R6, 0xfffffffc, RZ, 0xc0, !PT ;  /* 0xfffffffc06067812 */ /* 0x000fe200078ec0ff */
[----:B------:R-:W-:Y:S01]  /*0590*/  IMAD.SHL.U32 R10, R10, 0x40, RZ ;  /* 0x000000400a0a7824 */ /* 0x000fe200078e00ff */
[----:B------:R-:W-:Y:S01]  /*05a0*/  SHF.R.S32.HI R4, RZ, 0x1f, R15 ;  /* 0x0000001fff047819 */ /* 0x000fe2000001140f */
[----:B------:R-:W-:Y:S01]  /*05b0*/  IMAD R118, R7, 0x8, R128 ;  /* 0x0000000807767824 */ /* 0x000fe200078e0280 */
[----:B------:R-:W-:Y:S01]  /*05c0*/  ISETP.NE.U32.AND P6, PT, R5, 0x1, PT ;  /* 0x000000010500780c */ /* 0x000fe20003fc5070 */
[----:B------:R-:W-:Y:S01]  /*05d0*/  IMAD.IADD R5, R9, 0x1, -R6 ;  /* 0x0000000109057824 */ /* 0x000fe200078e0a06 */
[----:B------:R-:W-:Y:S01]  /*05e0*/  LEA.HI R4, R4, R15, RZ, 0x3 ;  /* 0x0000000f04047211 */ /* 0x000fe200078f18ff */
[----:B------:R-:W-:Y:S01]  /*05f0*/  IMAD.SHL.U32 R9, R3, 0x10, RZ ;  /* 0x0000001003097824 */ /* 0x000fe200078e00ff */
[----:B------:R-:W-:Y:S01]  /*0600*/  LOP3.LUT R10, R10, 0x1c0, RZ, 0xc0, !PT ;  /* 0x000001c00a0a7812 */ /* 0x000fe200078ec0ff */
[----:B------:R-:W-:Y:S01]  /*0610*/  IMAD R118, R118, 0x8, R2 ;  /* 0x0000000876767824 */ /* 0x000fe200078e0202 */
[----:B------:R-:W-:Y:S01]  /*0620*/  LOP3.LUT R2, R4, 0xfffffff8, RZ, 0xc0, !PT ;  /* 0xfffffff804027812 */ /* 0x000fe200078ec0ff */
[--C-:B------:R-:W-:Y:S01]  /*0630*/  IMAD R135, R7, 0x2000, R11.reuse ;  /* 0x0000200007877824 */ /* 0x100fe200078e020b */
[----:B------:R-:W-:Y:S01]  /*0640*/  LEA.HI R6, R14, R14, RZ, 0x1 ;  /* 0x0000000e0e067211 */ /* 0x000fe200078f08ff */
[----:B------:R-:W-:Y:S01]  /*0650*/  IMAD R11, R3, 0x200, R11 ;  /* 0x00000200030b7824 */ /* 0x000fe200078e020b */
        /* <DEDUP_REMOVED lines=64> */
[----:B------:R-:W-:Y:S01]  /*0a60*/  VIADD R139, R135, 0x40 ;  /* 0x00000040878b7836 */ /* 0x000fe20000000000 */
[----:B------:R-:W-:Y:S01]  /*0a70*/  LOP3.LUT R128, R5, R128, R6, 0x1e, !PT ;  /* 0x0000008005807212 */ /* 0x000fe200078e1e06 */
[C---:B------:R-:W-:Y:S01]  /*0a80*/  @P4 VIADD R139, R135.reuse, 0xffffffc0 ;  /* 0xffffffc0878b4836 */ /* 0x040fe20000000000 */
[C---:B------:R-:W-:Y:S01]  /*0a90*/  SEL R143, R126.reuse, 0xffffffe0, !P5 ;  /* 0xffffffe07e8f7807 */ /* 0x040fe20006800000 */
[----:B------:R-:W-:Y:S01]  /*0aa0*/  IMAD.IADD R141, R135, 0x1, R145 ;  /* 0x00000001878d7824 */ /* 0x000fe200078e0291 */
[----:B------:R-:W-:Y:S01]  /*0ab0*/  SEL R3, R3, 0xffffffc0, !P2 ;  /* 0xffffffc003037807 */ /* 0x000fe20005000000 */
[----:B------:R-:W-:Y:S01]  /*0ac0*/  VIADD R122, R123, 0x20 ;  /* 0x000000207b7a7836 */ /* 0x000fe20000000000 */
        /* <DEDUP_REMOVED lines=21> */
.L_x_1223:
        /* <DEDUP_REMOVED lines=55> */
[----:B------:R-:W-:Y:S01]  /*0f90*/  ULDC UR5, c[0x0][0x2c8] ;  /* 0x0000b20000057ab9 */ /* 0x000fe20000000800 */
[----:B----4-:R-:W-:-:S05]  /*0fa0*/  @P3 R2UR UR13, R8 ;  /* 0x00000000080d32ca */ /* 0x010fca00000e0000 */
        /* <DEDUP_REMOVED lines=10> */
.L_x_1193:
        /* <DEDUP_REMOVED lines=19> */
[----:B------:R-:W-:Y:S02]  /*1180*/  USHF.R.S32.HI UR27, URZ, 0x1f, UR59 ;  /* 0x0000001f3f1b7899 */ /* 0x000fe4000801143b */
[----:B------:R-:W-:Y:S01]  /*1190*/  @UP0 ULDC.64 UR28, c[0x0][0x248] ;  /* 0x00009200001c0ab9 */ /* 0x000fe20000000a00 */
[----:B------:R-:W-:Y:S01]  /*11a0*/  UIADD3 UR50, UR19, UR20, URZ ;  /* 0x0000001413327290 */ /* 0x000fe2000fffe03f */
[----:B-1----:R-:W-:Y:S01]  /*11b0*/  IABS R7, R4 ;  /* 0x0000000400077213 */ /* 0x002fe20000000000 */
[----:B------:R-:W-:Y:S01]  /*11c0*/  ULDC.U8 UR32, c[0x0][0x3d8] ;  /* 0x0000f60000207ab9 */ /* 0x000fe20000000000 */
[----:B------:R-:W-:Y:S01]  /*11d0*/  USHF.L.U32 UR16, UR46, 0x7, URZ ;  /* 0x000000072e107899 */ /* 0x000fe2000800063f */
[----:B------:R-:W-:Y:S01]  /*11e0*/  ISETP.NE.AND P3, PT, R4, RZ, PT ;  /* 0x000000ff0400720c */ /* 0x000fe20003f65270 */
[----:B------:R-:W1:Y:S01]  /*11f0*/  I2F.RP R8, R7 ;  /* 0x0000000700087306 */ /* 0x000e620000209400 */
[----:B------:R-:W-:Y:S01]  /*1200*/  UISETP.NE.AND UP3, UPT, UR32, URZ, UPT ;  /* 0x0000003f2000728c */ /* 0x000fe2000bf65270 */
[----:B------:R-:W-:Y:S01]  /*1210*/  ULDC.64 UR42, c[0x0][0x240] ;  /* 0x00009000002a7ab9 */ /* 0x000fe20000000a00 */
[----:B--2---:R-:W-:-:S02]  /*1220*/  UIMAD.WIDE.U32 UR30, UR5, UR10, URZ ;  /* 0x0000000a051e72a5 */ /* 0x004fc4000f8e003f */
[----:B------:R-:W-:Y:S02]  /*1230*/  USEL UR26, UR16, URZ, UP1 ;  /* 0x0000003f101a7287 */ /* 0x000fe40008800000 */
[----:B------:R-:W-:Y:S02]  /*1240*/  UIMAD UR49, UR5, UR11, UR31 ;  /* 0x0000000b053172a4 */ /* 0x000fe4000f8e021f */
[----:B------:R-:W-:Y:S01]  /*1250*/  @!UP2 UIMAD UR5, UR58, UR8, URZ ;  /* 0x000000083a05a2a4 */ /* 0x000fe2000f8e023f */
[----:B------:R-:W-:Y:S02]  /*1260*/  @UP2 ULDC.64 UR10, c[0x0][0x420] ;  /* 0x00010800000a2ab9 */ /* 0x000fe40000000a00 */
[----:B------:R-:W-:Y:S01]  /*1270*/  ULDC UR8, c[0x0][0x394] ;  /* 0x0000e50000087ab9 */ /* 0x000fe20000000800 */
        /* <DEDUP_REMOVED lines=11> */
[----:B------:R-:W-:Y:S02]  /*1330*/  @UP2 UIMAD.WIDE.U32 UR44, UR13, UR10, URZ ;  /* 0x0000000a0d2c22a5 */ /* 0x000fe4000f8e003f */
[----:B------:R-:W-:Y:S01]  /*1340*/  @UP0 UIADD3 UR54, UR9, UR6, URZ ;  /* 0x0000000609360290 */ /* 0x000fe2000fffe03f */
[----:B------:R-:W1:Y:S01]  /*1350*/  F2I.FTZ.U32.TRUNC.NTZ R9, R8 ;  /* 0x0000000800097305 */ /* 0x000e62000021f000 */
[----:B------:R-:W-:Y:S01]  /*1360*/  USHF.R.S32.HI UR6, URZ, 0x1f, UR5 ;  /* 0x0000001f3f067899 */ /* 0x000fe20008011405 */
[----:B------:R-:W-:Y:S01]  /*1370*/  ULDC.U8 UR10, c[0x0][0x480] ;  /* 0x00012000000a7ab9 */ /* 0x000fe20000000000 */
[----:B------:R-:W-:Y:S02]  /*1380*/  @UP2 UIMAD UR53, UR13, UR11, UR45 ;  /* 0x0000000b0d3522a4 */ /* 0x000fe4000f8e022d */
[----:B------:R-:W-:-:S02]  /*1390*/  ULEA.HI UR20, UR6, UR5, URZ, 0x7 ;  /* 0x0000000506147291 */ /* 0x000fc4000f8f383f */
[----:B------:R-:W-:Y:S02]  /*13a0*/  UIMAD UR5, UR27, UR46, URZ ;  /* 0x0000002e1b0572a4 */ /* 0x000fe4000f8e023f */
[----:B------:R-:W-:Y:S02]  /*13b0*/  UISETP.NE.AND UP5, UPT, UR10, URZ, UPT ;  /* 0x0000003f0a00728c */ /* 0x000fe4000bfa5270 */
[----:B------:R-:W-:Y:S02]  /*13c0*/  UIMAD.WIDE.U32 UR10, UR46, UR59, URZ ;  /* 0x0000003b2e0a72a5 */ /* 0x000fe4000f8e003f */
[----:B------:R-:W-:Y:S01]  /*13d0*/  UIMAD UR5, UR58, UR59, UR5 ;  /* 0x0000003b3a0572a4 */ /* 0x000fe2000f8e0205 */
[----:B-1----:R-:W-:Y:S01]  /*13e0*/  IMAD.MOV R5, RZ, RZ, -R9 ;  /* 0x000000ffff057224 */ /* 0x002fe200078e0a09 */
[----:B------:R-:W-:Y:S01]  /*13f0*/  UIMAD.WIDE.U32 UR16, UR13, UR42, URZ ;  /* 0x0000002a0d1072a5 */ /* 0x000fe2000f8e003f */
[----:B------:R-:W-:Y:S01]  /*1400*/  IMAD.MOV.U32 R8, RZ, RZ, RZ ;  /* 0x000000ffff087224 */ /* 0x000fe200078e00ff */
[----:B------:R-:W-:Y:S01]  /*1410*/  USHF.L.U64.HI UR23, UR46, 0x7, UR58 ;  /* 0x000000072e177899 */ /* 0x000fe2000801023a */
[----:B------:R-:W-:Y:S01]  /*1420*/  IMAD R6, R5, R7, RZ ;  /* 0x0000000705067224 */ /* 0x000fe200078e02ff */
[----:B------:R-:W-:Y:S01]  /*1430*/  IABS R5, UR56 ;  /* 0x0000003800057c13 */ /* 0x000fe20008000000 */
[----:B------:R-:W-:-:S02]  /*1440*/  UIADD3 UR11, UR11, UR5, URZ ;  /* 0x000000050b0b7290 */ /* 0x000fc4000fffe03f */
[----:B------:R-:W-:Y:S01]  /*1450*/  IMAD.HI.U32 R8, R9, R6, R8 ;  /* 0x0000000609087227 */ /* 0x000fe200078e0008 */
[----:B------:R-:W-:Y:S01]  /*1460*/  MOV R6, R5 ;  /* 0x0000000500067202 */ /* 0x000fe20000000f00 */
[----:B------:R-:W-:Y:S02]  /*1470*/  USHF.R.S32.HI UR6, URZ, 0x7, UR25 ;  /* 0x000000073f067899 */ /* 0x000fe40008011419 */
[----:B------:R-:W-:Y:S02]  /*1480*/  USHF.R.S32.HI UR5, URZ, 0x7, UR20 ;  /* 0x000000073f057899 */ /* 0x000fe40008011414 */
[----:B------:R-:W-:Y:S01]  /*1490*/  IMAD.HI.U32 R8, R8, R6, RZ ;  /* 0x0000000608087227 */ /* 0x000fe200078e00ff */
[----:B------:R-:W-:Y:S01]  /*14a0*/  ULDC UR38, c[0x0][0x2dc] ;  /* 0x0000b70000267ab9 */ /* 0x000fe20000000800 */
[----:B------:R-:W-:Y:S01]  /*14b0*/  ULDC UR41, c[0x0][0x270] ;  /* 0x00009c0000297ab9 */ /* 0x000fe20000000800 */
[----:B------:R-:W-:Y:S01]  /*14c0*/  ULDC UR36, c[0x0][0x2c4] ;  /* 0x0000b10000247ab9 */ /* 0x000fe20000000800 */
[----:B------:R-:W-:Y:S01]  /*14d0*/  IMAD.MOV R5, RZ, RZ, -R8 ;  /* 0x000000ffff057224 */ /* 0x000fe200078e0a08 */
[----:B------:R-:W-:Y:S01]  /*14e0*/  USEL UR57, UR18, UR16, !UP2 ;  /* 0x0000001012397287 */ /* 0x000fe2000d000000 */
[----:B------:R-:W-:-:S02]  /*14f0*/  @UP0 UMOV UR52, UR8 ;  /* 0x0000000800340c82 */ /* 0x000fc40008000000 */
[C---:B------:R-:W-:Y:S01]  /*1500*/  IMAD R5, R7.reuse, R5, R6 ;  /* 0x0000000507057224 */ /* 0x040fe200078e0206 */
[----:B------:R-:W-:Y:S02]  /*1510*/  UIMAD UR22, UR13, UR43, URZ ;  /* 0x0000002b0d1672a4 */ /* 0x000fe4000f8e023f */
[----:B------:R-:W-:Y:S02]  /*1520*/  UIMAD.WIDE UR8, UR38, UR41, URZ ;  /* 0x00000029260872a5 */ /* 0x000fe4000f8e023f */
[----:B------:R-:W-:Y:S01]  /*1530*/  ISETP.GT.U32.AND P1, PT, R7, R5, PT ;  /* 0x000000050700720c */ /* 0x000fe20003f24070 */
[----:B------:R-:W-:Y:S02]  /*1540*/  USEL UR23, UR23, URZ, UP1 ;  /* 0x0000003f17177287 */ /* 0x000fe40008800000 */
[----:B------:R-:W-:Y:S02]  /*1550*/  @UP3 UIMAD UR18, UR46, UR36, URZ ;  /* 0x000000242e1232a4 */ /* 0x000fe4000f8e023f */
[----:B------:R-:W-:-:S02]  /*1560*/  UISETP.LT.AND UP1, UPT, UR6, UR5, UPT ;  /* 0x000000050600728c */ /* 0x000fc4000bf21270 */
[----:B------:R-:W-:Y:S02]  /*1570*/  @UP2 UIADD3 UR50, UR17, UR22, URZ ;  /* 0x0000001611322290 */ /* 0x000fe4000fffe03f */
[----:B------:R-:W-:Y:S02]  /*1580*/  UIMAD UR19, UR9, UR10, URZ ;  /* 0x0000000a091372a4 */ /* 0x000fe4000f8e023f */
[----:B------:R-:W-:Y:S02]  /*1590*/  @UP3 USEL UR18, UR18, UR13, !UP2 ;  /* 0x0000000d12123287 */ /* 0x000fe4000d000000 */
[----:B------:R-:W-:Y:S01]  /*15a0*/  @!P1 IMAD.IADD R5, R5, 0x1, -R7 ;  /* 0x0000000105059824 */ /* 0x000fe200078e0a07 */
[----:B------:R-:W-:Y:S01]  /*15b0*/  UIMAD.WIDE.U32 UR16, UR8, UR10, URZ ;  /* 0x0000000a081072a5 */ /* 0x000fe2000f8e003f */
[----:B------:R-:W-:Y:S01]  /*15c0*/  @!P1 IADD3 R8, R8, 0x1, RZ ;  /* 0x0000000108089810 */ /* 0x000fe20007ffe0ff */
[----:B------:R-:W-:Y:S01]  /*15d0*/  USEL UR32, UR6, UR5, UP1 ;  /* 0x0000000506207287 */ /* 0x000fe20008800000 */
[----:B------:R-:W-:Y:S01]  /*15e0*/  PLOP3.LUT P1, PT, PT, PT, UP0, 0x80, 0x0 ;  /* 0x000000000000781c */ /* 0x000fe20003f2f008 */
[----:B------:R-:W-:Y:S01]  /*15f0*/  @UP3 ULDC UR10, c[0x0][0x2e4] ;  /* 0x0000b900000a3ab9 */ /* 0x000fe20000000800 */
[----:B------:R-:W-:Y:S01]  /*1600*/  @!UP3 UIMAD UR20, UR46, UR41, UR56 ;  /* 0x000000292e14b2a4 */ /* 0x000fe2000f8e0238 */
[----:B------:R-:W-:Y:S01]  /*1610*/  ISETP.GE.U32.AND P0, PT, R5, R7, PT ;  /* 0x000000070500720c */ /* 0x000fe20003f06070 */
[----:B------:R-:W-:Y:S01]  /*1620*/  @UP3 UIMAD UR41, UR56, UR10, UR18 ;  /* 0x0000000a382932a4 */ /* 0x000fe2000f8e0212 */
[----:B------:R-:W-:Y:S01]  /*1630*/  LOP3.LUT R5, R4, UR56, RZ, 0x3c, !PT ;  /* 0x0000003804057c12 */ /* 0x000fe2000f8e3cff */
[----:B------:R-:W-:-:S02]  /*1640*/  UIMAD UR19, UR8, UR11, UR19 ;  /* 0x0000000b081372a4 */ /* 0x000fc4000f8e0213 */
[----:B------:R-:W-:Y:S01]  /*1650*/  ULEA UR18, UR32, 0xffffff80, 0x7 ;  /* 0xffffff8020127891 */ /* 0x000fe2000f8e383f */
[----:B------:R-:W-:Y:S01]  /*1660*/  ISETP.GE.AND P2, PT, R5, RZ, PT ;  /* 0x000000ff0500720c */ /* 0x000fe20003f46270 */
[----:B------:R-:W-:Y:S02]  /*1670*/  @!UP3 UIMAD UR41, UR20, UR36, URZ ;  /* 0x000000241429b2a4 */ /* 0x000fe4000f8e023f */
[----:B------:R-:W-:Y:S02]  /*1680*/  UIMAD.WIDE.U32 UR10, UR8, UR13, URZ ;  /* 0x0000000d080a72a5 */ /* 0x000fe4000f8e003f */
[----:B------:R-:W-:Y:S02]  /*1690*/  UIADD3 UR20, UR17, UR19, URZ ;  /* 0x0000001311147290 */ /* 0x000fe4000fffe03f */
[----:B------:R-:W-:Y:S01]  /*16a0*/  USHF.R.S32.HI UR19, URZ, 0x1f, UR18 ;  /* 0x0000001f3f137899 */ /* 0x000fe20008011412 */
[----:B------:R-:W-:Y:S01]  /*16b0*/  @P0 VIADD R8, R8, 0x1 ;  /* 0x0000000108080836 */ /* 0x000fe20000000000 */
[----:B------:R-:W-:Y:S01]  /*16c0*/  UIADD3 UR5, UP1, UR18, UR26, URZ ;  /* 0x0000001a12057290 */ /* 0x000fe2000ff3e03f */
[----:B------:R-:W-:Y:S01]  /*16d0*/  PLOP3.LUT P0, PT, PT, PT, UP3, 0x80, 0x0 ;  /* 0x000000000000781c */ /* 0x000fe20003f0f038 */
[----:B------:R-:W-:Y:S01]  /*16e0*/  USEL UR55, UR16, UR10, !UP2 ;  /* 0x0000000a10377287 */ /* 0x000fe2000d000000 */
[----:B------:R-:W-:Y:S01]  /*16f0*/  IMAD.MOV.U32 R6, RZ, RZ, R8 ;  /* 0x000000ffff067224 */ /* 0x000fe200078e0008 */
[----:B------:R-:W-:-:S02]  /*1700*/  UIADD3.X UR16, UR19, UR23, URZ, UP1, !UPT ;  /* 0x0000001713107290 */ /* 0x000fc40008ffe43f */
[----:B------:R-:W-:Y:S02]  /*1710*/  UIMAD UR6, UR9, UR5, URZ ;  /* 0x00000005090672a4 */ /* 0x000fe4000f8e023f */
[----:B------:R-:W-:Y:S01]  /*1720*/  @UP0 UIADD3 UR31, UR39, UR40, URZ ;  /* 0x00000028271f0290 */ /* 0x000fe2000fffe03f */
[----:B------:R-:W-:Y:S01]  /*1730*/  @!P2 IADD3 R6, -R6, RZ, RZ ;  /* 0x000000ff0606a210 */ /* 0x000fe20007ffe1ff */
[----:B------:R-:W-:Y:S01]  /*1740*/  @!UP2 UIADD3 UR53, UR35, UR24, URZ ;  /* 0x000000182335a290 */ /* 0x000fe2000fffe03f */
[----:B------:R-:W-:Y:S01]  /*1750*/  @!P3 LOP3.LUT R6, RZ, R4, RZ, 0x33, !PT ;  /* 0x00000004ff06b212 */ /* 0x000fe200078e33ff */
[----:B------:R-:W-:Y:S01]  /*1760*/  @UP0 ULDC.64 UR26, c[0x0][0x250] ;  /* 0x00009400001a0ab9 */ /* 0x000fe20000000a00 */
[----:B------:R-:W-:Y:S02]  /*1770*/  UIMAD.WIDE.U32 UR24, UR8, UR5, URZ ;  /* 0x00000005081872a5 */ /* 0x000fe4000f8e003f */
[----:B------:R-:W-:Y:S02]  /*1780*/  UIMAD UR10, UR9, UR13, URZ ;  /* 0x0000000d090a72a4 */ /* 0x000fe4000f8e023f */
[----:B------:R-:W-:-:S02]  /*1790*/  UIMAD UR5, UR8, UR16, UR6 ;  /* 0x00000010080572a4 */ /* 0x000fc4000f8e0206 */
[----:B------:R-:W-:Y:S02]  /*17a0*/  @UP0 UIMAD.WIDE.U32 UR8, UR31, UR26, URZ ;  /* 0x0000001a1f0802a5 */ /* 0x000fe4000f8e003f */
[----:B------:R-:W-:Y:S02]  /*17b0*/  UIMAD UR38, UR56, UR38, URZ ;  /* 0x00000026382672a4 */ /* 0x000fe4000f8e023f */
[----:B------:R-:W-:Y:S02]  /*17c0*/  @UP0 UIMAD UR6, UR31, UR27, URZ ;  /* 0x0000001b1f0602a4 */ /* 0x000fe4000f8e023f */
[----:B------:R-:W-:Y:S02]  /*17d0*/  USHF.R.S32.HI UR33, URZ, 0x1f, UR21 ;  /* 0x0000001f3f217899 */ /* 0x000fe40008011415 */
[----:B------:R-:W-:Y:S02]  /*17e0*/  @UP2 UIADD3 UR20, UR11, UR10, URZ ;  /* 0x0000000a0b142290 */ /* 0x000fe4000fffe03f */
[----:B------:R-:W-:-:S02]  /*17f0*/  USHF.R.S32.HI UR51, URZ, 0x1f, UR38 ;  /* 0x0000001f3f337899 */ /* 0x000fc40008011426 */
        /* <DEDUP_REMOVED lines=18> */
.L_x_1195:
        /* <DEDUP_REMOVED lines=13> */
.L_x_1196:
        /* <DEDUP_REMOVED lines=11> */
.L_x_1197:
[----:B------:R-:W-:Y:S02]  /*1aa0*/  ULDC UR5, c[0x0][0x270] ;  /* 0x00009c0000057ab9 */ /* 0x000fe40000000800 */
[----:B------:R-:W-:-:S04]  /*1ab0*/  UIMAD UR5, UR46, UR5, UR56 ;  /* 0x000000052e0572a4 */ /* 0x000fc8000f8e0238 */
[----:B------:R-:W-:-:S12]  /*1ac0*/  UIMAD UR5, UR5, UR59, URZ ;  /* 0x0000003b050572a4 */ /* 0x000fd8000f8e023f */
.L_x_1198:
        /* <DEDUP_REMOVED lines=19> */
[----:B------:R-:W-:Y:S01]  /*1c00*/  USHF.R.S32.HI UR20, URZ, 0x1f, UR5 ;  /* 0x0000001f3f147899 */ /* 0x000fe20008011405 */
[----:B------:R-:W-:Y:S02]  /*1c10*/  ULDC.64 UR10, c[0x0][0x428] ;  /* 0x00010a00000a7ab9 */ /* 0x000fe40000000a00 */
[----:B------:R-:W-:Y:S01]  /*1c20*/  IMAD R9, R5, UR18, R9 ;  /* 0x0000001205097c24 */ /* 0x000fe2000f8e0209 */
[----:B-1----:R-:W-:Y:S01]  /*1c30*/  SHF.R.S32.HI R162, RZ, 0x1f, R8 ;  /* 0x0000001fffa27819 */ /* 0x002fe20000011408 */
[----:B------:R-:W-:Y:S01]  /*1c40*/  ULEA.HI UR20, UR20, UR5, URZ, 0x7 ;  /* 0x0000000514147291 */ /* 0x000fe2000f8f383f */
[----:B------:R-:W-:-:S02]  /*1c50*/  ULDC.64 UR16, c[0x0][0x258] ;  /* 0x0000960000107ab9 */ /* 0x000fc40000000a00 */
[CC--:B------:R-:W-:Y:S01]  /*1c60*/  LEA.HI R13, R162.reuse, R8.reuse, RZ, 0x2 ;  /* 0x00000008a20d7211 */ /* 0x0c0fe200078f10ff */
[----:B------:R-:W-:Y:S01]  /*1c70*/  UIMAD UR13, UR34, UR10, URZ ;  /* 0x0000000a220d72a4 */ /* 0x000fe2000f8e023f */
[----:B------:R-:W-:Y:S01]  /*1c80*/  LEA.HI R162, R162, R8, RZ, 0x5 ;  /* 0x00000008a2a27211 */ /* 0x000fe200078f28ff */
[----:B------:R-:W-:Y:S01]  /*1c90*/  USHF.R.S32.HI UR20, URZ, 0x7, UR20 ;  /* 0x000000073f147899 */ /* 0x000fe20008011414 */
[----:B------:R-:W-:Y:S02]  /*1ca0*/  LOP3.LUT R16, R13, 0xfffffffc, RZ, 0xc0, !PT ;  /* 0xfffffffc0d107812 */ /* 0x000fe400078ec0ff */
[----:B------:R-:W-:Y:S01]  /*1cb0*/  LOP3.LUT R7, R162, 0xffffffe0, RZ, 0xc0, !PT ;  /* 0xffffffe0a2077812 */ /* 0x000fe200078ec0ff */
[----:B------:R-:W-:Y:S01]  /*1cc0*/  UISETP.LT.AND UP1, UPT, URZ, UR20, UPT ;  /* 0x000000143f00728c */ /* 0x000fe2000bf21270 */
[----:B------:R-:W-:Y:S01]  /*1cd0*/  SHF.R.S32.HI R13, RZ, 0x2, R13 ;  /* 0x00000002ff0d7819 */ /* 0x000fe2000001140d */
[C---:B------:R-:W-:Y:S01]  /*1ce0*/  IMAD.IADD R16, R8.reuse, 0x1, -R16 ;  /* 0x0000000108107824 */ /* 0x040fe200078e0a10 */
[----:B------:R-:W-:Y:S01]  /*1cf0*/  SHF.R.S32.HI R162, RZ, 0x5, R162 ;  /* 0x00000005ffa27819 */ /* 0x000fe200000114a2 */
[----:B------:R-:W-:Y:S01]  /*1d00*/  IMAD.IADD R7, R8, 0x1, -R7 ;  /* 0x0000000108077824 */ /* 0x000fe200078e0a07 */
[----:B------:R-:W-:Y:S01]  /*1d10*/  SHF.R.S32.HI R14, RZ, 0x1f, R13 ;  /* 0x0000001fff0e7819 */ /* 0x000fe2000001140d */
[----:B------:R-:W-:Y:S01]  /*1d20*/  IMAD.SHL.U32 R16, R16, 0x8, RZ ;  /* 0x0000000810107824 */ /* 0x000fe200078e00ff */
[----:B------:R-:W-:Y:S01]  /*1d30*/  IADD3 R18, P0, R13, UR18, RZ ;  /* 0x000000120d127c10 */ /* 0x000fe2000ff1e0ff */
[----:B------:R-:W-:Y:S01]  /*1d40*/  IMAD R162, R162, UR22, R7 ;  /* 0x00000016a2a27c24 */ /* 0x000fe2000f8e0207 */
[----:B------:R-:W-:-:S02]  /*1d50*/  USEL UR20, URZ, UR20, !UP1 ;  /* 0x000000143f147287 */ /* 0x000fc4000c800000 */
[----:B------:R-:W-:Y:S02]  /*1d60*/  IADD3.X R7, R14, UR19, RZ, P0, !PT ;  /* 0x000000130e077c10 */ /* 0x000fe400087fe4ff */
[--C-:B------:R-:W-:Y:S01]  /*1d70*/  SHF.R.S32.HI R17, RZ, 0x1f, R16.reuse ;  /* 0x0000001fff117819 */ /* 0x100fe20000011410 */
[----:B------:R-:W-:Y:S01]  /*1d80*/  UISETP.GT.AND UP1, UPT, UR32, UR20, UPT ;  /* 0x000000142000728c */ /* 0x000fe2000bf24270 */
[----:B------:R-:W-:Y:S01]  /*1d90*/  IADD3 R20, P0, R16, UR8, RZ ;  /* 0x0000000810147c10 */ /* 0x000fe2000ff1e0ff */
[----:B------:R-:W-:Y:S01]  /*1da0*/  IMAD R7, R7, UR42, RZ ;  /* 0x0000002a07077c24 */ /* 0x000fe2000f8e02ff */
[----:B------:R-:W-:Y:S02]  /*1db0*/  UIMAD UR8, UR56, UR11, UR13 ;  /* 0x0000000b380872a4 */ /* 0x000fe4000f8e020d */
[----:B------:R-:W-:Y:S01]  /*1dc0*/  IADD3.X R21, R17, UR53, RZ, P0, !PT ;  /* 0x0000003511157c10 */ /* 0x000fe200087fe4ff */
[----:B------:R-:W-:Y:S01]  /*1dd0*/  IMAD R7, R18, UR43, R7 ;  /* 0x0000002b12077c24 */ /* 0x000fe2000f8e0207 */
[----:B------:R-:W-:Y:S01]  /*1de0*/  IADD3 R8, P0, R162, UR9, RZ ;  /* 0x00000009a2087c10 */ /* 0x000fe2000ff1e0ff */
[----:B------:R-:W-:-:S03]  /*1df0*/  IMAD.WIDE.U32 R18, R18, UR42, R16 ;  /* 0x0000002a12127c25 */ /* 0x000fc6000f8e0010 */
[----:B------:R-:W-:Y:S01]  /*1e00*/  LEA.HI.X.SX32 R162, R162, UR6, 0x1, P0 ;  /* 0x00000006a2a27c11 */ /* 0x000fe200080f0eff */
[----:B------:R-:W-:Y:S01]  /*1e10*/  IMAD.WIDE.U32 R20, R4, UR18, R20 ;  /* 0x0000001204147c25 */ /* 0x000fe2000f8e0014 */
[----:B------:R-:W-:Y:S01]  /*1e20*/  LEA R157, P0, R8, UR24, 0x2 ;  /* 0x00000018089d7c11 */ /* 0x000fe2000f8010ff */
[----:B------:R-:W-:Y:S01]  /*1e30*/  UIMAD UR6, UR34, UR16, URZ ;  /* 0x00000010220672a4 */ /* 0x000fe2000f8e023f */
[----:B------:R-:W-:Y:S01]  /*1e40*/  IADD3 R18, P2, R18, UR57, RZ ;  /* 0x0000003912127c10 */ /* 0x000fe2000ff5e0ff */
[----:B------:R-:W-:Y:S01]  /*1e50*/  IMAD.IADD R9, R21, 0x1, R9 ;  /* 0x0000000115097824 */ /* 0x000fe200078e0209 */
[----:B------:R-:W-:Y:S01]  /*1e60*/  LEA.HI.X R162, R8, UR25, R162, 0x2, P0 ;  /* 0x0000001908a27c11 */ /* 0x000fe200080f14a2 */
[----:B------:R-:W-:Y:S01]  /*1e70*/  IMAD.MOV.U32 R8, RZ, RZ, R20 ;  /* 0x000000ffff087224 */ /* 0x000fe200078e0014 */
[----:B------:R-:W-:Y:S01]  /*1e80*/  IADD3.X R19, R19, UR50, R7, P2, !PT ;  /* 0x0000003213137c10 */ /* 0x000fe200097fe407 */
[----:B------:R-:W-:Y:S01]  /*1e90*/  IMAD.U32 R7, RZ, RZ, UR10 ;  /* 0x0000000aff077e24 */ /* 0x000fe2000f8e00ff */
[----:B------:R-:W-:Y:S01]  /*1ea0*/  UIMAD UR6, UR56, UR17, UR6 ;  /* 0x00000011380672a4 */ /* 0x000fe2000f8e0206 */
[----:B------:R-:W-:Y:S01]  /*1eb0*/  IMAD.U32 R20, RZ, RZ, UR16 ;  /* 0x00000010ff147e24 */ /* 0x000fe2000f8e00ff */
[----:B------:R-:W-:Y:S01]  /*1ec0*/  UIADD3 UR10, UR18, UR41, URZ ;  /* 0x00000029120a7290 */ /* 0x000fe2000fffe03f */
[----:B------:R-:W-:Y:S01]  /*1ed0*/  IMAD.WIDE.U32 R22, R7, UR56, R8 ;  /* 0x0000003807167c25 */ /* 0x000fe2000f8e0008 */
[----:B------:R-:W-:Y:S01]  /*1ee0*/  ULDC.64 UR24, c[0x0][0x478] ;  /* 0x00011e0000187ab9 */ /* 0x000fe20000000a00 */
[----:B------:R-:W-:Y:S01]  /*1ef0*/  ULDC.64 UR18, c[0x0][0x2b0] ;  /* 0x0000ac0000127ab9 */ /* 0x000fe20000000a00 */
[----:B------:R-:W-:Y:S01]  /*1f00*/  ULDC.64 UR16, c[0x0][0x3e0] ;  /* 0x0000f80000107ab9 */ /* 0x000fe20000000a00 */
[----:B------:R-:W-:Y:S01]  /*1f10*/  IMAD.WIDE.U32 R20, R20, UR56, R18 ;  /* 0x0000003814147c25 */ /* 0x000fe2000f8e0012 */
[----:B------:R-:W-:-:S02]  /*1f20*/  UIMAD.WIDE UR10, UR10, 0x4, UR18 ;  /* 0x000000040a0a78a5 */ /* 0x000fc4000f8e0212 */
[----:B------:R-:W-:Y:S01]  /*1f30*/  UIMAD.WIDE UR24, UR30, 0x4, UR24 ;  /* 0x000000041e1878a5 */ /* 0x000fe2000f8e0218 */
[----:B------:R-:W-:Y:S01]  /*1f40*/  VIADD R19, R23, UR8 ;  /* 0x0000000817137c36 */ /* 0x000fe20008000000 */
[----:B------:R-:W-:Y:S01]  /*1f50*/  ULDC.64 UR8, c[0x0][0x210] ;  /* 0x0000840000087ab9 */ /* 0x000fe20000000a00 */
[----:B------:R-:W-:Y:S01]  /*1f60*/  VIADD R7, R21, UR6 ;  /* 0x0000000615077c36 */ /* 0x000fe20008000000 */
[----:B------:R-:W-:Y:S01]  /*1f70*/  LEA R160, P0, R20, UR8, 0x1 ;  /* 0x0000000814a07c11 */ /* 0x000fe2000f8008ff */
[-C--:B------:R-:W-:Y:S01]  /*1f80*/  IMAD R8, R14, R4.reuse, RZ ;  /* 0x000000040e087224 */ /* 0x080fe200078e02ff */
[----:B------:R-:W-:Y:S01]  /*1f90*/  UIADD3 UR8, UR32, -0x1, URZ ;  /* 0xffffffff20087890 */ /* 0x000fe2000fffe03f */
[----:B------:R-:W-:Y:S01]  /*1fa0*/  IMAD.MOV.U32 R18, RZ, RZ, R22 ;  /* 0x000000ffff127224 */ /* 0x000fe200078e0016 */
[----:B------:R-:W-:Y:S01]  /*1fb0*/  LEA.HI.X R161, R20, UR9, R7, 0x1, P0 ;  /* 0x0000000914a17c11 */ /* 0x000fe200080f0c07 */
[C---:B------:R-:W-:Y:S01]  /*1fc0*/  IMAD R8, R13.reuse, R5, R8 ;  /* 0x000000050d087224 */ /* 0x040fe200078e0208 */
[----:B------:R-:W-:Y:S01]  /*1fd0*/  PLOP3.LUT P0, PT, PT, PT, UP1, 0x80, 0x0 ;  /* 0x000000000000781c */ /* 0x000fe20003f0f018 */
[----:B------:R-:W-:Y:S01]  /*1fe0*/  IMAD.WIDE.U32 R18, R13, R4, R18 ;  /* 0x000000040d127225 */ /* 0x000fe200078e0012 */
[----:B------:R-:W-:Y:S01]  /*1ff0*/  UMOV UR19, UR24 ;  /* 0x0000001800137c82 */ /* 0x000fe20008000000 */
[----:B------:R-:W-:-:S02]  /*2000*/  UMOV UR18, UR25 ;  /* 0x0000001900127c82 */ /* 0x000fc40008000000 */
[----:B------:R-:W-:Y:S01]  /*2010*/  IMAD.IADD R8, R19, 0x1, R8 ;  /* 0x0000000113087824 */ /* 0x000fe200078e0208 */
[----:B------:R-:W-:Y:S01]  /*2020*/  LEA R158, P2, R18, UR16, 0x1 ;  /* 0x00000010129e7c11 */ /* 0x000fe2000f8408ff */
[----:B------:R-:W-:-:S03]  /*2030*/  UMOV UR16, UR11 ;  /* 0x0000000b00107c82 */ /* 0x000fc60008000000 */
[----:B------:R-:W-:Y:S01]  /*2040*/  LEA.HI.X R159, R18, UR17, R8, 0x1, P2 ;  /* 0x00000011129f7c11 */ /* 0x000fe200090f0c08 */
[----:B------:R-:W-:Y:S02]  /*2050*/  UMOV UR17, UR10 ;  /* 0x0000000a00117c82 */ /* 0x000fe40008000000 */
        /* <DEDUP_REMOVED lines=20> */
.L_x_1200:
        /* <DEDUP_REMOVED lines=19> */
.L_x_1201:
        /* <DEDUP_REMOVED lines=30> */
.L_x_1203:
[----:B------:R-:W-:Y:S05]  /*24b0*/  BSYNC B0 ;  /* 0x0000000000007941 */ /* 0x000fea0003800000 */
.L_x_1202:
        /* <DEDUP_REMOVED lines=14> */
.L_x_1205:
[----:B------:R-:W-:Y:S05]  /*25a0*/  BSYNC B0 ;  /* 0x0000000000007941 */ /* 0x000fea0003800000 */
.L_x_1204:
        /* <DEDUP_REMOVED lines=26> */
.L_x_1207:
[----:B------:R-:W-:Y:S05]  /*2750*/  BSYNC B0 ;  /* 0x0000000000007941 */ /* 0x000fea0003800000 */
.L_x_1206:
        /* <DEDUP_REMOVED lines=14> */
.L_x_1199:
[----:B------:R-:W-:Y:S01]  /*2840*/  UIMAD UR5, UR8, -0x80, UR12 ;  /* 0xffffff80080578a4 */ /* 0x000fe2000f8e020c */
[----:B------:R-:W-:Y:S01]  /*2850*/  VIADD R7, R131, 0x40 ;  /* 0x0000004083077836 */ /* 0x000fe20000000000 */
[----:B------:R-:W-:Y:S01]  /*2860*/  UIMAD UR9, UR33, UR28, URZ ;  /* 0x0000001c210972a4 */ /* 0x000fe2000f8e023f */
[----:B------:R-:W-:Y:S01]  /*2870*/  VIADD R9, R13, 0x40 ;  /* 0x000000400d097836 */ /* 0x000fe20000000000 */
[----:B------:R-:W-:Y:S01]  /*2880*/  UIMAD UR6, UR37, -0x80, UR7 ;  /* 0xffffff80250678a4 */ /* 0x000fe2000f8e0207 */
[----:B------:R-:W-:Y:S01]  /*2890*/  VIADD R8, R131, 0x8 ;  /* 0x0000000883087836 */ /* 0x000fe20000000000 */
[----:B------:R-:W-:Y:S01]  /*28a0*/  ISETP.GE.AND P5, PT, R7, UR5, PT ;  /* 0x0000000507007c0c */ /* 0x000fe2000bfa6270 */
[----:B------:R-:W-:Y:S01]  /*28b0*/  IMAD.U32 R7, RZ, RZ, UR28 ;  /* 0x0000001cff077e24 */ /* 0x000fe2000f8e00ff */
[----:B------:R-:W-:Y:S01]  /*28c0*/  ISETP.GE.AND P3, PT, R9, UR5, PT ;  /* 0x0000000509007c0c */ /* 0x000fe2000bf66270 */
[----:B------:R-:W-:Y:S01]  /*28d0*/  UIMAD UR10, UR21, UR29, UR9 ;  /* 0x0000001d150a72a4 */ /* 0x000fe2000f8e0209 */
[----:B------:R-:W-:Y:S01]  /*28e0*/  ISETP.GE.AND P6, PT, R8, UR5, PT ;  /* 0x0000000508007c0c */ /* 0x000fe2000bfc6270 */
[----:B------:R-:W-:Y:S01]  /*28f0*/  IMAD.WIDE.U32 R18, R7, UR21, R16 ;  /* 0x0000001507127c25 */ /* 0x000fe2000f8e0010 */
[----:B------:R-:W-:Y:S01]  /*2900*/  ISETP.GE.AND P1, PT, R9, UR6, PT ;  /* 0x0000000609007c0c */ /* 0x000fe2000bf26270 */
[----:B------:R-:W-:Y:S01]  /*2910*/  UIMAD UR9, UR33, UR26, URZ ;  /* 0x0000001a210972a4 */ /* 0x000fe2000f8e023f */
[----:B------:R-:W-:Y:S01]  /*2920*/  ISETP.GE.AND P4, PT, R13, UR5, PT ;  /* 0x000000050d007c0c */ /* 0x000fe2000bf86270 */
[----:B------:R-:W-:Y:S01]  /*2930*/  IMAD.U32 R7, RZ, RZ, UR10 ;  /* 0x0000000aff077e24 */ /* 0x000fe2000f8e00ff */
[----:B------:R-:W-:Y:S01]  /*2940*/  IADD3 R18, P0, R18, UR52, RZ ;  /* 0x0000003412127c10 */ /* 0x000fe2000ff1e0ff */
[----:B------:R-:W-:Y:S01]  /*2950*/  IMAD.WIDE.U32 R8, R4, 0x80, RZ ;  /* 0x0000008004087825 */ /* 0x000fe200078e00ff */
[----:B------:R-:W-:Y:S01]  /*2960*/  UIMAD UR9, UR21, UR27, UR9 ;  /* 0x0000001b150972a4 */ /* 0x000fe2000f8e0209 */
[----:B------:R-:W-:Y:S01]  /*2970*/  LEA R12, R132, UR4, 0x1 ;  /* 0x00000004840c7c11 */ /* 0x000fe2000f8e08ff */
[----:B------:R-:W-:Y:S01]  /*2980*/  ULDC.64 UR24, c[0x0][0x260] ;  /* 0x0000980000187ab9 */ /* 0x000fe20000000a00 */
[----:B------:R-:W-:Y:S01]  /*2990*/  IMAD.U32 R4, RZ, RZ, UR26 ;  /* 0x0000001aff047e24 */ /* 0x000fe2000f8e00ff */
[----:B------:R-:W-:Y:S01]  /*29a0*/  IADD3.X R19, R19, UR54, R7, P0, !PT ;  /* 0x0000003613137c10 */ /* 0x000fe200087fe407 */
[----:B------:R-:W-:Y:S01]  /*29b0*/  IMAD.SHL.U32 R5, R5, 0x80, RZ ;  /* 0x0000008005057824 */ /* 0x000fe200078e00ff */
[----:B------:R-:W-:Y:S01]  /*29c0*/  PLOP3.LUT P0, PT, PT, PT, UP5, 0x80, 0x0 ;  /* 0x000000000000781c */ /* 0x000fe20003f0f058 */
[----:B------:R-:W-:Y:S01]  /*29d0*/  IMAD.WIDE.U32 R16, R4, UR21, R16 ;  /* 0x0000001504107c25 */ /* 0x000fe2000f8e0010 */
[----:B------:R-:W-:Y:S01]  /*29e0*/  @!P3 IADD3 R8, P2, R158, R8, RZ ;  /* 0x000000089e08b210 */ /* 0x000fe20007f5e0ff */
[----:B------:R-:W-:Y:S01]  /*29f0*/  ULDC.64 UR10, c[0x0][0x268] ;  /* 0x00009a00000a7ab9 */ /* 0x000fe20000000a00 */
[----:B------:R-:W-:Y:S01]  /*2a00*/  SHF.R.S32.HI R151, RZ, 0x1f, R131 ;  /* 0x0000001fff977819 */ /* 0x000fe20000011483 */
[----:B------:R-:W-:Y:S01]  /*2a10*/  IMAD.U32 R4, RZ, RZ, UR9 ;  /* 0x00000009ff047e24 */ /* 0x000fe2000f8e00ff */
[----:B------:R-:W-:Y:S01]  /*2a20*/  @!P3 IADD3.X R9, R159, R9, R5, P2, !PT ;  /* 0x000000099f09b210 */ /* 0x000fe200017fe405 */
[----:B------:R-:W-:Y:S01]  /*2a30*/  IMAD R20, R10, UR24, RZ ;  /* 0x000000180a147c24 */ /* 0x000fe2000f8e02ff */
[----:B------:R-:W-:Y:S01]  /*2a40*/  IADD3 R16, P2, R16, UR31, RZ ;  /* 0x0000001f10107c10 */ /* 0x000fe2000ff5e0ff */
[----:B------:R-:W-:Y:S01]  /*2a50*/  IMAD R26, R10, UR10, RZ ;  /* 0x0000000a0a1a7c24 */ /* 0x000fe2000f8e02ff */
[----:B------:R-:W-:Y:S01]  /*2a60*/  USHF.L.U32 UR9, UR43, 0x7, URZ ;  /* 0x000000072b097899 */ /* 0x000fe2000800063f */
[C---:B------:R-:W-:Y:S01]  /*2a70*/  IMAD R20, R6.reuse, UR25, R20 ;  /* 0x0000001906147c24 */ /* 0x040fe2000f8e0214 */
[----:B------:R-:W-:Y:S01]  /*2a80*/  IADD3.X R17, R17, UR36, R4, P2, !PT ;  /* 0x0000002411117c10 */ /* 0x000fe200097fe404 */
[----:B------:R-:W-:Y:S01]  /*2a90*/  @P0 BAR.SYNC.DEFER_BLOCKING 0x0 ;  /* 0x0000000000000b1d */ /* 0x000fe20000010000 */
[C---:B------:R-:W-:Y:S01]  /*2aa0*/  ISETP.GE.AND P2, PT, R13.reuse, UR6, PT ;  /* 0x000000060d007c0c */ /* 0x040fe2000bf46270 */
[----:B------:R-:W-:Y:S01]  /*2ab0*/  IMAD.WIDE.U32 R4, R6, UR24, R18 ;  /* 0x0000001806047c25 */ /* 0x000fe2000f8e0012 */
[----:B------:R-:W-:Y:S01]  /*2ac0*/  @!P1 IADD3 R18, P0, R13, 0x40, RZ ;  /* 0x000000400d129810 */ /* 0x000fe20007f1e0ff */
[----:B------:R-:W-:-:S02]  /*2ad0*/  ULEA.HI UR6, UR8, UR8, URZ, 0x1 ;  /* 0x0000000808067291 */ /* 0x000fc4000f8f083f */
[----:B------:R-:W-:Y:S02]  /*2ae0*/  IMAD R26, R6, UR11, R26 ;  /* 0x0000000b061a7c24 */ /* 0x000fe4000f8e021a */
[----:B------:R-:W-:Y:S01]  /*2af0*/  VIADD R156, R132, 0x1000 ;  /* 0x00001000849c7836 */ /* 0x000fe20000000000 */
[----:B------:R-:W-:Y:S01]  /*2b00*/  ULOP3.LUT UR6, UR6, 0xfffffffe, URZ, 0xc0, !UPT ;  /* 0xfffffffe06067892 */ /* 0x000fe2000f8ec03f */
[----:B------:R-:W-:Y:S01]  /*2b10*/  IMAD.WIDE.U32 R16, R6, UR10, R16 ;  /* 0x0000000a06107c25 */ /* 0x000fe2000f8e0010 */
[----:B------:R-:W-:Y:S02]  /*2b20*/  UIMAD.WIDE.U32 UR10, UR42, 0x80, URZ ;  /* 0x000000802a0a78a5 */ /* 0x000fe4000f8e003f */
[----:B------:R-:W-:Y:S01]  /*2b30*/  UIADD3 UR6, UR8, -UR6, URZ ;  /* 0x8000000608067290 */ /* 0x000fe2000fffe03f */
[----:B------:R-:W-:Y:S01]  /*2b40*/  IMAD.IADD R21, R5, 0x1, R20 ;  /* 0x0000000105157824 */ /* 0x000fe200078e0214 */
[----:B------:R-:W1:Y:S01]  /*2b50*/  @!P2 LDC.64 R10, c[0x0][0x218] ;  /* 0x00008600ff0aab82 */ /* 0x000e620000000a00 */
[--C-:B------:R-:W-:Y:S01]  /*2b60*/  @!P2 IMAD.MOV.U32 R20, RZ, RZ, R4.reuse ;  /* 0x000000ffff14a224 */ /* 0x100fe200078e0004 */
[----:B------:R-:W-:Y:S01]  /*2b70*/  UISETP.NE.AND UP0, UPT, UR6, 0x1, UPT ;  /* 0x000000010600788c */ /* 0x000fe2000bf05270 */
[----:B------:R-:W-:-:S02]  /*2b80*/  @!P1 IMAD.MOV.U32 R6, RZ, RZ, R4 ;  /* 0x000000ffff069224 */ /* 0x000fc400078e0004 */
[----:B------:R-:W-:Y:S02]  /*2b90*/  IMAD.MOV.U32 R154, RZ, RZ, 0x7f800000 ;  /* 0x7f800000ff9a7424 */ /* 0x000fe400078e00ff */
[----:B------:R-:W-:Y:S02]  /*2ba0*/  IMAD.MOV.U32 R155, RZ, RZ, 0x7f800000 ;  /* 0x7f800000ff9b7424 */ /* 0x000fe400078e00ff */
[----:B------:R-:W-:Y:S01]  /*2bb0*/  IMAD.MOV.U32 R152, RZ, RZ, 0x7f800000 ;  /* 0x7f800000ff987424 */ /* 0x000fe200078e00ff */
[----:B------:R2:W-:Y:S01]  /*2bc0*/  @P4 STS [R12+0x4000], RZ ;  /* 0x004000ff0c004388 */ /* 0x0005e20000000800 */
[----:B------:R-:W-:Y:S01]  /*2bd0*/  @!P1 IMAD.X R15, RZ, RZ, R14, P0 ;  /* 0x000000ffff0f9224 */ /* 0x000fe200000e060e */
[----:B------:R-:W-:Y:S01]  /*2be0*/  @!P3 IADD3 R22, P0, R160, UR10, RZ ;  /* 0x0000000aa016bc10 */ /* 0x000fe2000ff1e0ff */
[----:B------:R-:W-:Y:S01]  /*2bf0*/  IMAD.U32 R4, RZ, RZ, UR9 ;  /* 0x00000009ff047e24 */ /* 0x000fe2000f8e00ff */
[----:B------:R2:W-:Y:S01]  /*2c00*/  @P4 STS [R12+0x4004], RZ ;  /* 0x004004ff0c004388 */ /* 0x0005e20000000800 */
[----:B------:R-:W-:-:S02]  /*2c10*/  IMAD.IADD R27, R17, 0x1, R26 ;  /* 0x00000001111b7824 */ /* 0x000fc400078e021a */
[----:B------:R-:W-:Y:S01]  /*2c20*/  IMAD.MOV.U32 R153, RZ, RZ, 0x7f800000 ;  /* 0x7f800000ff997424 */ /* 0x000fe200078e00ff */
[----:B------:R-:W-:Y:S01]  /*2c30*/  @!P3 IADD3.X R23, R161, UR11, R4, P0, !PT ;  /* 0x0000000ba117bc10 */ /* 0x000fe200087fe404 */
[----:B------:R2:W-:Y:S01]  /*2c40*/  @P4 STS.64 [R12+0x4008], RZ ;  /* 0x004008ff0c004388 */ /* 0x0005e20000000a00 */
[----:B------:R-:W-:Y:S01]  /*2c50*/  @!P1 IADD3 R4, P0, R13, 0x40, RZ ;  /* 0x000000400d049810 */ /* 0x000fe20007f1e0ff */
[--C-:B------:R-:W-:Y:S01]  /*2c60*/  @!P2 IMAD.MOV.U32 R26, RZ, RZ, R16.reuse ;  /* 0x000000ffff1aa224 */ /* 0x100fe200078e0010 */
[----:B------:R-:W-:Y:S01]  /*2c70*/  UIADD3 UR38, UR21, UR12, URZ ;  /* 0x0000000c15267290 */ /* 0x000fe2000fffe03f */
[----:B------:R-:W-:Y:S01]  /*2c80*/  @!PT LDS RZ, [RZ] ;  /* 0x00000000fffff984 */ /* 0x000fe20000000800 */
[----:B------:R-:W-:Y:S01]  /*2c90*/  @!PT LDS RZ, [RZ] ;  /* 0x00000000fffff984 */ /* 0x000fe20000000800 */
[----:B------:R-:W-:Y:S01]  /*2ca0*/  @!PT LDS RZ, [RZ] ;  /* 0x00000000fffff984 */ /* 0x000fe20000000800 */
[----:B------:R-:W-:Y:S01]  /*2cb0*/  @!P4 LDGSTS.E.BYPASS.LTC128B.128 [R12+0x4000], desc[UR14][R158.64] ;  /* 0x040000009e0ccfae */ /* 0x000fe2000b901d4e */
[----:B------:R-:W-:Y:S01]  /*2cc0*/  @!P1 IMAD.MOV.U32 R24, RZ, RZ, R16 ;  /* 0x000000ffff189224 */ /* 0x000fe200078e0010 */
[----:B------:R-:W-:Y:S01]  /*2cd0*/  USHF.L.U32 UR35, UR22, 0x4, URZ ;  /* 0x0000000416237899 */ /* 0x000fe2000800063f */
[----:B------:R-:W-:Y:S01]  /*2ce0*/  @!P1 IMAD.X R5, RZ, RZ, R14, P0 ;  /* 0x000000ffff059224 */ /* 0x000fe200000e060e */
[----:B------:R2:W-:Y:S01]  /*2cf0*/  @P3 STS.128 [R12+0x5000], RZ ;  /* 0x005000ff0c003388 */ /* 0x0005e20000000c00 */
[C---:B------:R-:W-:Y:S01]  /*2d00*/  @!P2 IMAD R16, R14.reuse, UR28, RZ ;  /* 0x0000001c0e10ac24 */ /* 0x040fe2000f8e02ff */
[----:B------:R-:W-:Y:S01]  /*2d10*/  PLOP3.LUT P0, PT, PT, PT, UP0, 0x80, 0x0 ;  /* 0x000000000000781c */ /* 0x000fe20003f0f008 */
[----:B------:R-:W-:Y:S01]  /*2d20*/  @!P2 IMAD R14, R14, UR26, RZ ;  /* 0x0000001a0e0eac24 */ /* 0x000fe2000f8e02ff */
[----:B------:R-:W-:Y:S01]  /*2d30*/  @!PT LDS RZ, [RZ] ;  /* 0x00000000fffff984 */ /* 0x000fe20000000800 */
[----:B------:R-:W-:Y:S01]  /*2d40*/  @!PT LDS RZ, [RZ] ;  /* 0x00000000fffff984 */ /* 0x000fe20000000800 */
[----:B------:R-:W-:Y:S01]  /*2d50*/  @!PT LDS RZ, [RZ] ;  /* 0x00000000fffff984 */ /* 0x000fe20000000800 */
[----:B------:R3:W-:Y:S01]  /*2d60*/  @!P3 LDGSTS.E.BYPASS.LTC128B.128 [R12+0x5000], desc[UR14][R8.64] ;  /* 0x05000000080cbfae */ /* 0x0007e2000b901d4e */
[----:B------:R-:W-:Y:S01]  /*2d70*/  @!P1 IMAD R5, R5, UR26, RZ ;  /* 0x0000001a05059c24 */ /* 0x000fe2000f8e02ff */
[----:B------:R-:W-:Y:S01]  /*2d80*/  SEL R156, R156, R132, !P0 ;  /* 0x000000849c9c7207 */ /* 0x000fe20004000000 */
[----:B------:R-:W-:Y:S01]  /*2d90*/  @!P1 IMAD.MOV.U32 R25, RZ, RZ, R27 ;  /* 0x000000ffff199224 */ /* 0x000fe200078e001b */
[----:B------:R-:W-:Y:S01]  /*2da0*/  UIMAD UR34, UR22, 0x18, URZ ;  /* 0x00000018162278a4 */ /* 0x000fe2000f8e023f */
[--C-:B------:R-:W-:Y:S01]  /*2db0*/  @!P1 IMAD.MOV.U32 R7, RZ, RZ, R21.reuse ;  /* 0x000000ffff079224 */ /* 0x100fe200078e0015 */
[----:B------:R-:W-:Y:S01]  /*2dc0*/  LEA R156, R156, UR4, 0x1 ;  /* 0x000000049c9c7c11 */ /* 0x000fe2000f8e08ff */
[----:B------:R-:W-:Y:S01]  /*2dd0*/  @!P1 IMAD R15, R15, UR28, RZ ;  /* 0x0000001c0f0f9c24 */ /* 0x000fe2000f8e02ff */
[----:B------:R-:W-:Y:S01]  /*2de0*/  UIMAD UR32, UR22, 0x28, URZ ;  /* 0x00000028162078a4 */ /* 0x000fe2000f8e023f */
[C---:B------:R-:W-:Y:S01]  /*2df0*/  @!P2 IMAD R16, R13.reuse, UR29, R16 ;  /* 0x0000001d0d10ac24 */ /* 0x040fe2000f8e0210 */
[----:B------:R-:W-:Y:S01]  /*2e00*/  UIMAD UR30, UR22, 0x38, URZ ;  /* 0x00000038161e78a4 */ /* 0x000fe2000f8e023f */
[C---:B------:R-:W-:Y:S01]  /*2e10*/  @!P2 IMAD.WIDE.U32 R20, R13.reuse, UR28, R20 ;  /* 0x0000001c0d14ac25 */ /* 0x040fe2000f8e0014 */
[----:B------:R2:W-:Y:S01]  /*2e20*/  @P4 STS [R156], RZ ;  /* 0x000000ff9c004388 */ /* 0x0005e20000000800 */
[----:B------:R-:W-:Y:S01]  /*2e30*/  ULDC UR13, c[0x0][0x394] ;  /* 0x0000e500000d7ab9 */ /* 0x000fe20000000800 */
[----:B------:R-:W-:Y:S01]  /*2e40*/  ULDC UR41, c[0x0][0x398] ;  /* 0x0000e60000297ab9 */ /* 0x000fe20000000800 */
[C---:B------:R-:W-:Y:S01]  /*2e50*/  @!P2 IMAD R14, R13.reuse, UR27, R14 ;  /* 0x0000001b0d0eac24 */ /* 0x040fe2000f8e020e */
[----:B------:R2:W-:Y:S01]  /*2e60*/  @P4 STS [R156+0x4], RZ ;  /* 0x000004ff9c004388 */ /* 0x0005e20000000800 */
[----:B------:R-:W-:-:S04]  /*2e70*/  @!P2 IMAD.WIDE.U32 R26, R13, UR26, R26 ;  /* 0x0000001a0d1aac25 */ /* 0x000fc8000f8e001a */
[----:B------:R-:W-:Y:S01]  /*2e80*/  VIADD R149, R131, 0xffffff80 ;  /* 0xffffff8083957836 */ /* 0x000fe20000000000 */
[----:B------:R2:W-:Y:S01]  /*2e90*/  @P4 STS [R156+0x8], RZ ;  /* 0x000008ff9c004388 */ /* 0x0005e20000000800 */
[C---:B------:R-:W-:Y:S02]  /*2ea0*/  @!P1 IMAD R13, R4.reuse, UR27, R5 ;  /* 0x0000001b040d9c24 */ /* 0x040fe4000f8e0205 */
[----:B------:R-:W-:Y:S01]  /*2eb0*/  VIADD R120, R129, 0x1000 ;  /* 0x0000100081787836 */ /* 0x000fe20000000000 */
[----:B------:R2:W-:Y:S01]  /*2ec0*/  @P4 STS [R156+0xc], RZ ;  /* 0x00000cff9c004388 */ /* 0x0005e20000000800 */
[----:B---3--:R-:W3:Y:S01]  /*2ed0*/  @!P2 LDC.64 R8, c[0x0][0x220] ;  /* 0x00008800ff08ab82 */ /* 0x008ee20000000a00 */
[----:B------:R-:W-:-:S04]  /*2ee0*/  @!P1 IMAD.WIDE.U32 R24, R4, UR26, R24 ;  /* 0x0000001a04189c25 */ /* 0x000fc8000f8e0018 */
[----:B------:R-:W-:Y:S01]  /*2ef0*/  VIADD R119, R128, 0x1000 ;  /* 0x0000100080777836 */ /* 0x000fe20000000000 */
[----:B------:R-:W-:Y:S01]  /*2f00*/  @!PT LDS RZ, [RZ] ;  /* 0x00000000fffff984 */ /* 0x000fe20000000800 */
[----:B------:R-:W-:Y:S01]  /*2f10*/  @!PT LDS RZ, [RZ] ;  /* 0x00000000fffff984 */ /* 0x000fe20000000800 */
[----:B------:R-:W-:Y:S01]  /*2f20*/  @!PT LDS RZ, [RZ] ;  /* 0x00000000fffff984 */ /* 0x000fe20000000800 */
[----:B------:R-:W-:Y:S01]  /*2f30*/  @!P4 LDGSTS.E.BYPASS.LTC128B.128 [R156], desc[UR14][R160.64] ;  /* 0x00000000a09ccfae */ /* 0x000fe2000b901d4e */
[C---:B------:R-:W-:Y:S01]  /*2f40*/  @!P1 IMAD R15, R18.reuse, UR29, R15 ;  /* 0x0000001d120f9c24 */ /* 0x040fe2000f8e020f */
[----:B------:R-:W4:Y:S01]  /*2f50*/  @!P1 LDC.64 R4, c[0x0][0x220] ;  /* 0x00008800ff049b82 */ /* 0x000f220000000a00 */
[----:B------:R-:W-:Y:S01]  /*2f60*/  @!P1 IMAD.WIDE.U32 R18, R18, UR28, R6 ;  /* 0x0000001c12129c25 */ /* 0x000fe2000f8e0006 */
[C---:B-1----:R-:W-:Y:S01]  /*2f70*/  @!P2 LEA R10, P4, R20.reuse, R10, 0x1 ;  /* 0x0000000a140aa211 */ /* 0x042fe200078808ff */
[----:B------:R2:W-:Y:S01]  /*2f80*/  @P3 STS [R156+0x1000], RZ ;  /* 0x001000ff9c003388 */ /* 0x0005e20000000800 */
[----:B------:R-:W-:Y:S01]  /*2f90*/  CS2R R94, SRZ ;  /* 0x00000000005e7805 */ /* 0x000fe2000001ff00 */
[----:B------:R-:W-:Y:S01]  /*2fa0*/  @!P2 IMAD.IADD R16, R21, 0x1, R16 ;  /* 0x000000011510a824 */ /* 0x000fe200078e0210 */
[----:B------:R-:W-:Y:S01]  /*2fb0*/  CS2R R92, SRZ ;  /* 0x00000000005c7805 */ /* 0x000fe2000001ff00 */
[----:B------:R2:W-:Y:S01]  /*2fc0*/  @P3 STS [R156+0x1004], RZ ;  /* 0x001004ff9c003388 */ /* 0x0005e20000000800 */
[----:B------:R-:W1:Y:S01]  /*2fd0*/  @!P1 LDC.64 R6, c[0x0][0x218] ;  /* 0x00008600ff069b82 */ /* 0x000e620000000a00 */
[----:B------:R-:W-:Y:S01]  /*2fe0*/  @!P2 IMAD.IADD R14, R27, 0x1, R14 ;  /* 0x000000011b0ea824 */ /* 0x000fe200078e020e */
[----:B------:R-:W-:Y:S01]  /*2ff0*/  @!P2 LEA.HI.X R11, R20, R11, R16, 0x1, P4 ;  /* 0x0000000b140ba211 */ /* 0x000fe200020f0c10 */
[----:B------:R2:W-:Y:S01]  /*3000*/  @P3 STS [R156+0x1008], RZ ;  /* 0x001008ff9c003388 */ /* 0x0005e20000000800 */
[----:B------:R-:W-:Y:S01]  /*3010*/  @!P1 IMAD.IADD R13, R25, 0x1, R13 ;  /* 0x00000001190d9824 */ /* 0x000fe200078e020d */
[----:B------:R-:W-:Y:S01]  /*3020*/  CS2R R98, SRZ ;  /* 0x0000000000627805 */ /* 0x000fe2000001ff00 */
[----:B------:R-:W-:Y:S01]  /*3030*/  @!P1 IMAD.IADD R15, R19, 0x1, R15 ;  /* 0x00000001130f9824 */ /* 0x000fe200078e020f */
[----:B------:R2:W-:Y:S01]  /*3040*/  @P3 STS [R156+0x100c], RZ ;  /* 0x00100cff9c003388 */ /* 0x0005e20000000800 */
[----:B------:R-:W-:Y:S01]  /*3050*/  IMAD.SHL.U32 R150, R131, 0x4, RZ ;  /* 0x0000000483967824 */ /* 0x000fe200078e00ff */
[----:B------:R-:W-:-:S02]  /*3060*/  CS2R R96, SRZ ;  /* 0x0000000000607805 */ /* 0x000fc4000001ff00 */
[----:B------:R-:W-:Y:S01]  /*3070*/  CS2R R90, SRZ ;  /* 0x00000000005a7805 */ /* 0x000fe2000001ff00 */
[----:B------:R-:W-:Y:S01]  /*3080*/  @!PT LDS RZ, [RZ] ;  /* 0x00000000fffff984 */ /* 0x000fe20000000800 */
[----:B------:R-:W-:Y:S01]  /*3090*/  @!PT LDS RZ, [RZ] ;  /* 0x00000000fffff984 */ /* 0x000fe20000000800 */
[----:B------:R-:W-:Y:S01]  /*30a0*/  @!PT LDS RZ, [RZ] ;  /* 0x00000000fffff984 */ /* 0x000fe20000000800 */
[----:B------:R-:W-:Y:S01]  /*30b0*/  @!P3 LDGSTS.E.BYPASS.LTC128B.128 [R156+0x1000], desc[UR14][R22.64] ;  /* 0x01000000169cbfae */ /* 0x000fe2000b901d4e */
[C---:B---3--:R-:W-:Y:S02]  /*30c0*/  @!P2 LEA R8, P3, R26.reuse, R8, 0x1 ;  /* 0x000000081a08a211 */ /* 0x048fe400078608ff */
[----:B------:R-:W-:Y:S02]  /*30d0*/  CS2R R88, SRZ ;  /* 0x0000000000587805 */ /* 0x000fe4000001ff00 */
[----:B------:R-:W-:Y:S01]  /*30e0*/  CS2R R86, SRZ ;  /* 0x0000000000567805 */ /* 0x000fe2000001ff00 */
[----:B------:R2:W-:Y:S01]  /*30f0*/  @P2 STS [R12+0x6000], RZ ;  /* 0x006000ff0c002388 */ /* 0x0005e20000000800 */
[----:B------:R-:W-:Y:S02]  /*3100*/  @!P2 LEA.HI.X R9, R26, R9, R14, 0x1, P3 ;  /* 0x000000091a09a211 */ /* 0x000fe400018f0c0e */
[----:B------:R-:W-:-:S02]  /*3110*/  CS2R R84, SRZ ;  /* 0x0000000000547805 */ /* 0x000fc4000001ff00 */
[C---:B----4-:R-:W-:Y:S01]  /*3120*/  @!P1 LEA R4, P3, R24.reuse, R4, 0x1 ;  /* 0x0000000418049211 */ /* 0x050fe200078608ff */
[----:B------:R2:W-:Y:S01]  /*3130*/  @P2 STS [R12+0x6004], RZ ;  /* 0x006004ff0c002388 */ /* 0x0005e20000000800 */
[----:B------:R-:W-:Y:S02]  /*3140*/  CS2R R78, SRZ ;  /* 0x00000000004e7805 */ /* 0x000fe4000001ff00 */
[----:B------:R-:W-:Y:S02]  /*3150*/  CS2R R76, SRZ ;  /* 0x00000000004c7805 */ /* 0x000fe4000001ff00 */
[----:B------:R-:W-:Y:S01]  /*3160*/  @!P1 LEA.HI.X R5, R24, R5, R13, 0x1, P3 ;  /* 0x0000000518059211 */ /* 0x000fe200018f0c0d */
[----:B------:R2:W-:Y:S01]  /*3170*/  @P2 STS.64 [R12+0x6008], RZ ;  /* 0x006008ff0c002388 */ /* 0x0005e20000000a00 */
[----:B-1----:R-:W-:Y:S02]  /*3180*/  @!P1 LEA R6, P4, R18, R6, 0x1 ;  /* 0x0000000612069211 */ /* 0x002fe400078808ff */
[----:B------:R-:W-:-:S02]  /*3190*/  CS2R R82, SRZ ;  /* 0x0000000000527805 */ /* 0x000fc4000001ff00 */
[----:B------:R-:W-:Y:S01]  /*31a0*/  CS2R R80, SRZ ;  /* 0x0000000000507805 */ /* 0x000fe2000001ff00 */
[----:B------:R-:W-:Y:S01]  /*31b0*/  @!PT LDS RZ, [RZ] ;  /* 0x00000000fffff984 */ /* 0x000fe20000000800 */
[----:B------:R-:W-:Y:S01]  /*31c0*/  @!PT LDS RZ, [RZ] ;  /* 0x00000000fffff984 */ /* 0x000fe20000000800 */
[----:B------:R-:W-:Y:S01]  /*31d0*/  @!PT LDS RZ, [RZ] ;  /* 0x00000000fffff984 */ /* 0x000fe20000000800 */
[----:B------:R1:W-:Y:S01]  /*31e0*/  @!P2 LDGSTS.E.BYPASS.LTC128B.128 [R12+0x6000], desc[UR14][R10.64] ;  /* 0x060000000a0cafae */ /* 0x0003e2000b901d4e */
[----:B------:R-:W-:Y:S02]  /*31f0*/  @!P1 LEA.HI.X R7, R18, R7, R15, 0x1, P4 ;  /* 0x0000000712079211 */ /* 0x000fe400020f0c0f */
[----:B------:R-:W-:Y:S02]  /*3200*/  CS2R R74, SRZ ;  /* 0x00000000004a7805 */ /* 0x000fe4000001ff00 */
[----:B------:R-:W-:Y:S01]  /*3210*/  ISETP.GE.AND P4, PT, R131, UR5, PT ;  /* 0x0000000583007c0c */ /* 0x000fe2000bf86270 */
[----:B------:R2:W-:Y:S01]  /*3220*/  @P1 STS.128 [R12+0x7000], RZ ;  /* 0x007000ff0c001388 */ /* 0x0005e20000000c00 */
[----:B------:R-:W-:Y:S02]  /*3230*/  CS2R R72, SRZ ;  /* 0x0000000000487805 */ /* 0x000fe4000001ff00 */
[----:B------:R-:W-:-:S02]  /*3240*/  CS2R R70, SRZ ;  /* 0x0000000000467805 */ /* 0x000fc4000001ff00 */
[----:B------:R-:W-:Y:S01]  /*3250*/  CS2R R68, SRZ ;  /* 0x0000000000447805 */ /* 0x000fe2000001ff00 */
[----:B------:R-:W-:Y:S01]  /*3260*/  @!PT LDS RZ, [RZ] ;  /* 0x00000000fffff984 */ /* 0x000fe20000000800 */
[----:B------:R-:W-:Y:S01]  /*3270*/  @!PT LDS RZ, [RZ] ;  /* 0x00000000fffff984 */ /* 0x000fe20000000800 */
[----:B------:R-:W-:Y:S01]  /*3280*/  @!PT LDS RZ, [RZ] ;  /* 0x00000000fffff984 */ /* 0x000fe20000000800 */
[----:B------:R3:W-:Y:S01]  /*3290*/  @!P1 LDGSTS.E.BYPASS.LTC128B.128 [R12+0x7000], desc[UR14][R6.64] ;  /* 0x07000000060c9fae */ /* 0x0007e2000b901d4e */
[----:B------:R-:W-:Y:S02]  /*32a0*/  USHF.L.U32 UR36, UR22, 0x3, URZ ;  /* 0x0000000316247899 */ /* 0x000fe4000800063f */
[----:B------:R-:W-:Y:S01]  /*32b0*/  USHF.L.U32 UR33, UR22, 0x5, URZ ;  /* 0x0000000516217899 */ /* 0x000fe2000800063f */
[----:B------:R2:W-:Y:S01]  /*32c0*/  @P2 STS [R12+0x8000], RZ ;  /* 0x008000ff0c002388 */ /* 0x0005e20000000800 */
[----:B------:R-:W-:Y:S02]  /*32d0*/  UIMAD UR31, UR22, 0x30, URZ ;  /* 0x00000030161f78a4 */ /* 0x000fe4000f8e023f */
[----:B------:R-:W-:Y:S01]  /*32e0*/  UIMAD UR25, UR22, 0x60, URZ ;  /* 0x00000060161978a4 */ /* 0x000fe2000f8e023f */
[----:B------:R2:W-:Y:S01]  /*32f0*/  @P2 STS [R12+0x8004], RZ ;  /* 0x008004ff0c002388 */ /* 0x0005e20000000800 */
[----:B------:R-:W-:Y:S01]  /*3300*/  UIMAD UR24, UR22, 0x68, URZ ;  /* 0x00000068161878a4 */ /* 0x000fe2000f8e023f */
[----:B------:R-:W-:-:S02]  /*3310*/  ULDC UR6, c[0x0][0x2ec] ;  /* 0x0000bb0000067ab9 */ /* 0x000fc40000000800 */
[----:B------:R2:W-:Y:S04]  /*3320*/  @P2 STS.64 [R12+0x8008], RZ ;  /* 0x008008ff0c002388 */ /* 0x0005e80000000a00 */
[----:B------:R-:W-:Y:S01]  /*3330*/  @!PT LDS RZ, [RZ] ;  /* 0x00000000fffff984 */ /* 0x000fe20000000800 */
[----:B------:R-:W-:Y:S01]  /*3340*/  @!PT LDS RZ, [RZ] ;  /* 0x00000000fffff984 */ /* 0x000fe20000000800 */
[----:B------:R-:W-:Y:S01]  /*3350*/  @!PT LDS RZ, [RZ] ;  /* 0x00000000fffff984 */ /* 0x000fe20000000800 */
[----:B------:R4:W-:Y:S01]  /*3360*/  @!P2 LDGSTS.E.BYPASS.LTC128B.128 [R12+0x8000], desc[UR14][R8.64] ;  /* 0x08000000080cafae */ /* 0x0009e2000b901d4e */
[----:B-1----:R-:W-:-:S03]  /*3370*/  VIADD R10, R131, 0x48 ;  /* 0x00000048830a7836 */ /* 0x002fc60000000000 */
[----:B------:R2:W-:Y:S02]  /*3380*/  @P1 STS.128 [R12+0x9000], RZ ;  /* 0x009000ff0c001388 */ /* 0x0005e40000000c00 */
[----:B------:R-:W-:Y:S02]  /*3390*/  ISETP.GE.AND P3, PT, R10, UR5, PT ;  /* 0x000000050a007c0c */ /* 0x000fe4000bf66270 */
[----:B------:R-:W-:Y:S01]  /*33a0*/  @!PT LDS RZ, [RZ] ;  /* 0x00000000fffff984 */ /* 0x000fe20000000800 */
[----:B------:R-:W-:Y:S01]  /*33b0*/  @!PT LDS RZ, [RZ] ;  /* 0x00000000fffff984 */ /* 0x000fe20000000800 */
[----:B------:R-:W-:Y:S01]  /*33c0*/  @!PT LDS RZ, [RZ] ;  /* 0x00000000fffff984 */ /* 0x000fe20000000800 */
[----:B------:R1:W-:Y:S01]  /*33d0*/  @!P1 LDGSTS.E.BYPASS.LTC128B.128 [R12+0x9000], desc[UR14][R4.64] ;  /* 0x09000000040c9fae */ /* 0x0003e2000b901d4e */
[----:B------:R-:W-:Y:S01]  /*33e0*/  SHF.R.S32.HI R148, RZ, 0x1f, R149 ;  /* 0x0000001fff947819 */ /* 0x000fe20000011495 */
[----:B---3--:R-:W-:Y:S01]  /*33f0*/  IMAD.SHL.U32 R6, R131, 0x4, RZ ;  /* 0x0000000483067824 */ /* 0x008fe200078e00ff */
[----:B------:R-:W-:Y:S01]  /*3400*/  SEL R120, R120, R129, !P0 ;  /* 0x0000008178787207 */ /* 0x000fe20004000000 */
[----:B------:R-:W0:Y:S01]  /*3410*/  LDGDEPBAR ;  /* 0x00000000000079af */ /* 0x000e220000000000 */
[----:B------:R-:W-:Y:S01]  /*3420*/  SEL R119, R119, R128, !P0 ;  /* 0x0000008077777207 */ /* 0x000fe20004000000 */
[----:B------:R-:W-:-:S02]  /*3430*/  UIADD3 UR38, -UR7, 0x80, UR38 ;  /* 0x0000008007267890 */ /* 0x000fc4000fffe126 */
[----:B------:R-:W-:Y:S02]  /*3440*/  UIADD3 UR21, -UR23, URZ, URZ ;  /* 0x0000003f17157290 */ /* 0x000fe4000fffe13f */
[----:B------:R-:W-:Y:S02]  /*3450*/  USHF.L.U32 UR29, UR22, 0x6, URZ ;  /* 0x00000006161d7899 */ /* 0x000fe4000800063f */
[----:B------:R-:W-:Y:S02]  /*3460*/  UIMAD UR28, UR22, 0x48, URZ ;  /* 0x00000048161c78a4 */ /* 0x000fe4000f8e023f */
[----:B------:R-:W-:Y:S02]  /*3470*/  UIMAD UR27, UR22, 0x50, URZ ;  /* 0x00000050161b78a4 */ /* 0x000fe4000f8e023f */
[----:B------:R-:W-:Y:S01]  /*3480*/  UIMAD UR26, UR22, 0x58, URZ ;  /* 0x00000058161a78a4 */ /* 0x000fe2000f8e023f */
[----:B----4-:R-:W-:Y:S01]  /*3490*/  SHF.L.U64.HI R8, R131, 0x2, R151 ;  /* 0x0000000283087819 */ /* 0x010fe20000010297 */
[----:B------:R-:W-:Y:S01]  /*34a0*/  ULDC UR5, c[0x0][0x39c] ;  /* 0x0000e70000057ab9 */ /* 0x000fe20000000800 */
[----:B-1----:R-:W-:-:S02]  /*34b0*/  IADD3 R4, P2, R6, UR17, RZ ;  /* 0x0000001106047c10 */ /* 0x002fc4000ff5e0ff */
[----:B------:R-:W-:Y:S02]  /*34c0*/  SHF.R.S32.HI R5, RZ, 0x1f, R10 ;  /* 0x0000001fff057819 */ /* 0x000fe4000001140a */
[----:B------:R-:W-:-:S04]  /*34d0*/  @!P3 LEA R6, P1, R10, UR17, 0x2 ;  /* 0x000000110a06bc11 */ /* 0x000fc8000f8210ff */
[----:B------:R-:W-:Y:S02]  /*34e0*/  @!P3 LEA.HI.X R7, R10, UR16, R5, 0x2, P1 ;  /* 0x000000100a07bc11 */ /* 0x000fe400088f1405 */
[----:B------:R-:W-:-:S03]  /*34f0*/  IADD3.X R5, R8, UR16, RZ, P2, !PT ;  /* 0x0000001008057c10 */ /* 0x000fc600097fe4ff */
[----:B------:R2:W5:Y:S04]  /*3500*/  @!P3 LDG.E R153, desc[UR14][R6.64] ;  /* 0x0000000e0699b981 */ /* 0x000568000c1e1900 */
[----:B------:R2:W5:Y:S04]  /*3510*/  @!P4 LDG.E R154, desc[UR14][R4.64] ;  /* 0x0000000e049ac981 */ /* 0x000568000c1e1900 */
[----:B------:R2:W5:Y:S04]  /*3520*/  @!P6 LDG.E R155, desc[UR14][R4.64+0x20] ;  /* 0x0000200e049be981 */ /* 0x000568000c1e1900 */
[----:B------:R2:W5:Y:S01]  /*3530*/  @!P5 LDG.E R152, desc[UR14][R4.64+0x100] ;  /* 0x0001000e0498d981 */ /* 0x000562000c1e1900 */
[C---:B------:R-:W-:Y:S01]  /*3540*/  SHF.L.U64.HI R148, R149.reuse, 0x2, R148 ;  /* 0x0000000295947819 */ /* 0x040fe20000010294 */
[----:B------:R-:W-:Y:S01]  /*3550*/  IMAD.SHL.U32 R149, R149, 0x4, RZ ;  /* 0x0000000495957824 */ /* 0x000fe200078e00ff */
[----:B------:R-:W-:-:S02]  /*3560*/  SHF.L.U64.HI R151, R131, 0x2, R151 ;  /* 0x0000000283977819 */ /* 0x000fc40000010297 */
[----:B------:R-:W-:Y:S02]  /*3570*/  LEA R120, R120, UR4, 0x1 ;  /* 0x0000000478787c11 */ /* 0x000fe4000f8e08ff */
[----:B------:R-:W-:Y:S01]  /*3580*/  LEA R119, R119, UR4, 0x1 ;  /* 0x0000000477777c11 */ /* 0x000fe2000f8e08ff */
[----:B------:R-:W-:Y:S02]  /*3590*/  UIMAD UR23, UR22, 0x70, URZ ;  /* 0x00000070161778a4 */ /* 0x000fe4000f8e023f */
[----:B------:R-:W-:Y:S02]  /*35a0*/  UIMAD UR22, UR22, 0x78, URZ ;  /* 0x00000078161678a4 */ /* 0x000fe4000f8e023f */
[----:B------:R-:W-:-:S12]  /*35b0*/  UIADD3 UR38, UR38, -UR44, URZ ;  /* 0x8000002c26267290 */ /* 0x000fd8000fffe03f */
.L_x_1213:
        /* <DEDUP_REMOVED lines=10> */
[----:B------:R-:W3:Y:S08]  /*3660*/  LDSM.16.M88.4 R32, [R118+0x6400] ;  /* 0x006400007620783b */ /* 0x000ef00000000200 */
[----:B------:R-:W4:Y:S08]  /*3670*/  LDSM.16.M88.4 R48, [R118+0x6800] ;  /* 0x006800007630783b */ /* 0x000f300000000200 */
[----:B------:R-:W4:Y:S08]  /*3680*/  LDSM.16.M88.4 R100, [R118+0x6c00] ;  /* 0x006c00007664783b */ /* 0x000f300000000200 */
[----:B------:R-:W-:Y:S01]  /*3690*/  LDSM.16.M88.4 R104, [R112] ;  /* 0x000000007068783b */ /* 0x000fe20000000200 */
[-C--:B--2---:R-:W-:Y:S07]  /*36a0*/  HMMA.16816.F32.BF16 R4, R64, R16.reuse, RZ ;  /* 0x000000104004723c */ /* 0x084fee00000418ff */
[----:B------:R-:W2:Y:S01]  /*36b0*/  LDSM.16.M88.4 R108, [R117+0x6000] ;  /* 0x00600000756c783b */ /* 0x000ea20000000200 */
[C---:B-1----:R-:W-:Y:S06]  /*36c0*/  HMMA.16816.F32.BF16 R8, R60.reuse, R16, RZ ;  /* 0x000000103c08723c */ /* 0x042fec00000418ff */
[-C--:B------:R-:W-:Y:S01]  /*36d0*/  HMMA.16816.F32.BF16 R12, R60, R18.reuse, RZ ;  /* 0x000000123c0c723c */ /* 0x080fe200000418ff */
[----:B------:R-:W1:Y:S05]  /*36e0*/  LDSM.16.M88.4 R112, [R112+0x1000] ;  /* 0x001000007070783b */ /* 0x000e6a0000000200 */
        /* <DEDUP_REMOVED lines=246> */
.L_x_1209:
        /* <DEDUP_REMOVED lines=232> */
.L_x_1210:
        /* <DEDUP_REMOVED lines=67> */
[----:B------:R-:W-:Y:S01]  /*5900*/  FFMA.FTZ R28, R28, UR6, -R231 ;  /* 0x000000061c1c7c23 */ /* 0x000fe200080108e7 */
[----:B------:R3:W-:Y:S01]  /*5910*/  STL [R1+0x50], R85 ;  /* 0x0000505501007387 */ /* 0x0007e20000100800 */
[--C-:B------:R-:W-:Y:S01]  /*5920*/  FFMA.FTZ R59, R59, UR6, -R157.reuse ;  /* 0x000000063b3b7c23 */ /* 0x100fe2000801089d */
[--C-:B------:R-:W-:Y:S01]  /*5930*/  FFMA.FTZ R58, R58, UR6, -R157.reuse ;  /* 0x000000063a3a7c23 */ /* 0x100fe2000801089d */
        /* <DEDUP_REMOVED lines=12> */
[----:B------:R-:W-:Y:S01]  /*5a00*/  FFMA.FTZ R162, R7, UR6, -R157 ;  /* 0x0000000607a27c23 */ /* 0x000fe2000801089d */
[----:B------:R-:W-:Y:S01]  /*5a10*/  STL [R1+0x40], R81 ;  /* 0x0000405101007387 */ /* 0x000fe20000100800 */
[--C-:B------:R-:W-:Y:S01]  /*5a20*/  FFMA.FTZ R47, R47, UR6, -R12.reuse ;  /* 0x000000062f2f7c23 */ /* 0x100fe2000801080c */
[--C-:B------:R-:W-:Y:S01]  /*5a30*/  FFMA.FTZ R46, R46, UR6, -R12.reuse ;  /* 0x000000062e2e7c23 */ /* 0x100fe2000801080c */
[--C-:B------:R-:W-:Y:S01]  /*5a40*/  FFMA.FTZ R37, R37, UR6, -R15.reuse ;  /* 0x0000000625257c23 */ /* 0x100fe2000801080f */
[----:B------:R-:W-:Y:S03]  /*5a50*/  STL [R1+0x3c], R80 ;  /* 0x00003c5001007387 */ /* 0x000fe60000100800 */
[----:B-1----:R-:W-:Y:S01]  /*5a60*/  MUFU.EX2 R88, R63 ;  /* 0x0000003f00587308 */ /* 0x002fe20000000800 */
[--C-:B------:R-:W-:Y:S01]  /*5a70*/  FFMA.FTZ R36, R36, UR6, -R15.reuse ;  /* 0x0000000624247c23 */ /* 0x100fe2000801080f */
[--C-:B------:R-:W-:Y:S01]  /*5a80*/  FFMA.FTZ R242, R21, UR6, -R15.reuse ;  /* 0x0000000615f27c23 */ /* 0x100fe2000801080f */
[----:B------:R-:W-:Y:S01]  /*5a90*/  STL [R1+0x38], R79 ;  /* 0x0000384f01007387 */ /* 0x000fe20000100800 */
[--C-:B------:R-:W-:Y:S01]  /*5aa0*/  FFMA.FTZ R241, R20, UR6, -R15.reuse ;  /* 0x0000000614f17c23 */ /* 0x100fe2000801080f */
[----:B------:R-:W-:Y:S01]  /*5ab0*/  FFMA.FTZ R15, R16, UR6, -R15 ;  /* 0x00000006100f7c23 */ /* 0x000fe2000801080f */
[--C-:B------:R-:W-:Y:S01]  /*5ac0*/  FFMA.FTZ R252, R25, UR6, -R231.reuse ;  /* 0x0000000619fc7c23 */ /* 0x100fe200080108e7 */
[----:B------:R-:W-:Y:S03]  /*5ad0*/  STL [R1+0x34], R78 ;  /* 0x0000344e01007387 */ /* 0x000fe60000100800 */
[----:B---3--:R-:W-:Y:S01]  /*5ae0*/  MUFU.EX2 R87, R62 ;  /* 0x0000003e00577308 */ /* 0x008fe20000000800 */
[--C-:B------:R-:W-:Y:S01]  /*5af0*/  FFMA.FTZ R251, R24, UR6, -R231.reuse ;  /* 0x0000000618fb7c23 */ /* 0x100fe200080108e7 */
[--C-:B------:R-:W-:Y:S01]  /*5b00*/  FFMA.FTZ R234, R11, UR6, -R231.reuse ;  /* 0x000000060bea7c23 */ /* 0x100fe200080108e7 */
[----:B------:R-:W-:Y:S01]  /*5b10*/  STL [R1+0x30], R77 ;  /* 0x0000304d01007387 */ /* 0x000fe20000100800 */
[--C-:B------:R-:W-:Y:S01]  /*5b20*/  FFMA.FTZ R233, R10, UR6, -R231.reuse ;  /* 0x000000060ae97c23 */ /* 0x100fe200080108e7 */
        /* <DEDUP_REMOVED lines=46> */
[----:B------:R3:W-:Y:S01]  /*5e10*/  STL [R1], R0 ;  /* 0x0000000001007387 */ /* 0x0007e20000100800 */
[----:B------:R-:W-:Y:S01]  /*5e20*/  FMUL.FTZ R175, R175, UR5 ;  /* 0x00000005afaf7c20 */ /* 0x000fe20008410000 */
[----:B------:R-:W-:Y:S01]  /*5e30*/  FFMA.FTZ R178, -R178, R178, 1 ;  /* 0x3f800000b2b27423 */ /* 0x000fe200000101b2 */
[----:B------:R-:W-:Y:S01]  /*5e40*/  FFMA.FTZ R182, -R182, R182, 1 ;  /* 0x3f800000b6b67423 */ /* 0x000fe200000101b6 */
[----:B------:R-:W-:Y:S03]  /*5e50*/  FFMA.FTZ R183, -R183, R183, 1 ;  /* 0x3f800000b7b77423 */ /* 0x000fe600000101b7 */
[----:B------:R-:W-:Y:S01]  /*5e60*/  MUFU.EX2 R86, R53 ;  /* 0x0000003500567308 */ /* 0x000fe20000000800 */
[----:B------:R-:W-:Y:S01]  /*5e70*/  FMUL.FTZ R178, R178, UR5 ;  /* 0x00000005b2b27c20 */ /* 0x000fe20008410000 */
[----:B------:R-:W-:Y:S01]  /*5e80*/  FMUL.FTZ R182, R182, UR5 ;  /* 0x00000005b6b67c20 */ /* 0x000fe20008410000 */
[----:B------:R-:W-:Y:S01]  /*5e90*/  FMUL.FTZ R183, R183, UR5 ;  /* 0x00000005b7b77c20 */ /* 0x000fe20008410000 */
[----:B------:R-:W-:Y:S01]  /*5ea0*/  FFMA.FTZ R176, -R176, R176, 1 ;  /* 0x3f800000b0b07423 */ /* 0x000fe200000101b0 */
[----:B------:R-:W-:Y:S01]  /*5eb0*/  FFMA.FTZ R173, -R173, R173, 1 ;  /* 0x3f800000adad7423 */ /* 0x000fe200000101ad */
[----:B------:R-:W-:Y:S01]  /*5ec0*/  UISETP.GT.AND UP3, UPT, UR8, UR20, UPT ;  /* 0x000000140800728c */ /* 0x000fe2000bf64270 */
[----:B------:R-:W-:Y:S03]  /*5ed0*/  FFMA.FTZ R174, -R174, R174, 1 ;  /* 0x3f800000aeae7423 */ /* 0x000fe600000101ae */
[----:B------:R-:W-:Y:S01]  /*5ee0*/  MUFU.EX2 R85, R52 ;  /* 0x0000003400557308 */ /* 0x000fe20000000800 */
[----:B------:R-:W-:Y:S01]  /*5ef0*/  FMUL.FTZ R176, R176, UR5 ;  /* 0x00000005b0b07c20 */ /* 0x000fe20008410000 */
[----:B------:R-:W-:Y:S01]  /*5f00*/  FFMA.FTZ R195, -R195, R195, 1 ;  /* 0x3f800000c3c37423 */ /* 0x000fe200000101c3 */
[----:B------:R-:W-:Y:S01]  /*5f10*/  FFMA.FTZ R196, -R196, R196, 1 ;  /* 0x3f800000c4c47423 */ /* 0x000fe200000101c4 */
[----:B------:R-:W-:Y:S01]  /*5f20*/  PLOP3.LUT P1, PT, PT, PT, UP3, 0x80, 0x0 ;  /* 0x000000000000781c */ /* 0x000fe20003f2f038 */
[----:B------:R-:W-:Y:S01]  /*5f30*/  FFMA.FTZ R197, -R197, R197, 1 ;  /* 0x3f800000c5c57423 */ /* 0x000fe200000101c5 */
        /* <DEDUP_REMOVED lines=29> */
[----:B------:R-:W-:Y:S01]  /*6110*/  FMUL.FTZ R173, R173, UR5 ;  /* 0x00000005adad7c20 */ /* 0x000fe20008410000 */
[----:B------:R-:W-:Y:S01]  /*6120*/  FMUL.FTZ R174, R174, UR5 ;  /* 0x00000005aeae7c20 */ /* 0x000fe20008410000 */
        /* <DEDUP_REMOVED lines=31> */
[----:B------:R-:W-:Y:S06]  /*6320*/  FMUL.FTZ R228, R228, UR5 ;  /* 0x00000005e4e47c20 */ /* 0x000fec0008410000 */
        /* <DEDUP_REMOVED lines=102> */
[----:B------:R-:W-:Y:S08]  /*6990*/  LDSM.16.M88.4 R64, [R127+UR4+0x4000] ;  /* 0x004000047f40783b */ /* 0x000ff00008000200 */
[----:B------:R-:W1:Y:S08]  /*69a0*/  LDSM.16.M88.4 R16, [R118+0x8000] ;  /* 0x008000007610783b */ /* 0x000e700000000200 */
[----:B------:R-:W2:Y:S08]  /*69b0*/  LDSM.16.M88.4 R60, [R127+UR4+0x5000] ;  /* 0x005000047f3c783b */ /* 0x000eb00008000200 */
[----:B------:R-:W3:Y:S08]  /*69c0*/  LDSM.16.M88.4 R32, [R118+0x8400] ;  /* 0x008400007620783b */ /* 0x000ef00000000200 */
[----:B------:R-:W4:Y:S08]  /*69d0*/  LDSM.16.M88.4 R48, [R118+0x8800] ;  /* 0x008800007630783b */ /* 0x000f300000000200 */
[----:B------:R-:W4:Y:S01]  /*69e0*/  LDSM.16.M88.4 R100, [R118+0x8c00] ;  /* 0x008c00007664783b */ /* 0x000f220000000200 */
[-C--:B-1----:R-:W-:Y:S07]  /*69f0*/  HMMA.16816.F32.BF16 R4, R64, R16.reuse, RZ ;  /* 0x000000104004723c */ /* 0x082fee00000418ff */
[----:B------:R-:W-:Y:S01]  /*6a00*/  LDSM.16.M88.4 R104, [R125] ;  /* 0x000000007d68783b */ /* 0x000fe20000000200 */
[C---:B--2---:R-:W-:Y:S07]  /*6a10*/  HMMA.16816.F32.BF16 R8, R60.reuse, R16, RZ ;  /* 0x000000103c08723c */ /* 0x044fee00000418ff */
[----:B------:R-:W-:Y:S01]  /*6a20*/  LDSM.16.M88.4 R108, [R125+0x1000] ;  /* 0x001000007d6c783b */ /* 0x000fe20000000200 */
        /* <DEDUP_REMOVED lines=101> */
[----:B------:R-:W-:Y:S01]  /*7080*/  FADD.FTZ R24, -R164, R24 ;  /* 0x00000018a4187221 */ /* 0x000fe20000010100 */
[----:B------:R-:W-:Y:S01]  /*7090*/  FMUL.FTZ R27, R79, R27 ;  /* 0x0000001b4f1b7220 */ /* 0x000fe20000410000 */
[----:B------:R-:W-:Y:S01]  /*70a0*/  FMUL.FTZ R22, R84, R22 ;  /* 0x0000001654167220 */ /* 0x000fe20000410000 */
[----:B------:R-:W-:Y:S01]  /*70b0*/  FMUL.FTZ R23, R83, R23 ;  /* 0x0000001753177220 */ /* 0x000fe20000410000 */
[----:B------:R2:W5:Y:S01]  /*70c0*/  LDL.LU R85, [R1+0x50] ;  /* 0x0000500001557983 */ /* 0x0005620000300800 */
[----:B------:R-:W-:Y:S01]  /*70d0*/  FMUL.FTZ R24, R82, R24 ;  /* 0x0000001852187220 */ /* 0x000fe20000410000 */
[----:B------:R-:W-:Y:S01]  /*70e0*/  FADD.FTZ R35, -R165, R35 ;  /* 0x00000023a5237221 */ /* 0x000fe20000010100 */
[----:B------:R-:W-:Y:S01]  /*70f0*/  FADD.FTZ R25, -R164, R25 ;  /* 0x00000019a4197221 */ /* 0x000fe20000010100 */
        /* <DEDUP_REMOVED lines=74> */
[----:B------:R-:W-:Y:S01]  /*75a0*/  FMUL.FTZ R27, R27, R16 ;  /* 0x000000101b1b7220 */ /* 0x000fe20000410000 */
[----:B------:R-:W-:Y:S01]  /*75b0*/  F2FP.BF16.F32.PACK_AB R16, R21, R20 ;  /* 0x000000141510723e */ /* 0x000fe200000010ff */
[----:B------:R-:W-:Y:S01]  /*75c0*/  FFMA.FTZ R21, -R189, R189, 1 ;  /* 0x3f800000bd157423 */ /* 0x000fe200000101bd */
[----:B------:R-:W-:Y:S01]  /*75d0*/  FMUL.FTZ R22, R3, R22 ;  /* 0x0000001603167220 */ /* 0x000fe20000410000 */
[----:B------:R-:W-:Y:S01]  /*75e0*/  FFMA.FTZ R20, -R193, R193, 1 ;  /* 0x3f800000c1147423 */ /* 0x000fe200000101c1 */
[----:B------:R-:W-:Y:S01]  /*75f0*/  F2FP.BF16.F32.PACK_AB R26, R27, R26 ;  /* 0x0000001a1b1a723e */ /* 0x000fe200000010ff */
[----:B------:R-:W-:Y:S01]  /*7600*/  FMUL.FTZ R21, R21, UR5 ;  /* 0x0000000515157c20 */ /* 0x000fe20008410000 */
[----:B------:R-:W-:Y:S01]  /*7610*/  FFMA.FTZ R31, -R187, R187, 1 ;  /* 0x3f800000bb1f7423 */ /* 0x000fe200000101bb */
[----:B------:R-:W-:Y:S01]  /*7620*/  FMUL.FTZ R20, R20, UR5 ;  /* 0x0000000514147c20 */ /* 0x000fe20008410000 */
[----:B------:R-:W-:Y:S01]  /*7630*/  FFMA.FTZ R30, -R188, R188, 1 ;  /* 0x3f800000bc1e7423 */ /* 0x000fe200000101bc */
[----:B------:R-:W-:Y:S01]  /*7640*/  FMUL.FTZ R18, R18, R21 ;  /* 0x0000001512127220 */ /* 0x000fe20000410000 */
[----:B------:R-:W-:Y:S01]  /*7650*/  FADD.FTZ R21, -R165, R38 ;  /* 0x00000026a5157221 */ /* 0x000fe20000010100 */
[----:B------:R-:W-:Y:S01]  /*7660*/  FMUL.FTZ R28, R28, R20 ;  /* 0x000000141c1c7220 */ /* 0x000fe20000410000 */
[----:B------:R-:W-:Y:S01]  /*7670*/  FADD.FTZ R20, -R166, R37 ;  /* 0x00000025a6147221 */ /* 0x000fe20000010100 */
[----:B------:R-:W-:Y:S01]  /*7680*/  FMUL.FTZ R31, R31, UR5 ;  /* 0x000000051f1f7c20 */ /* 0x000fe20008410000 */
[----:B------:R-:W-:Y:S01]  /*7690*/  F2FP.BF16.F32.PACK_AB R18, R4, R18 ;  /* 0x000000120412723e */ /* 0x000fe200000010ff */
[----:B------:R-:W-:Y:S01]  /*76a0*/  FMUL.FTZ R21, R68, R21 ;  /* 0x0000001544157220 */ /* 0x000fe20000410000 */
[----:B------:R-:W1:Y:S01]  /*76b0*/  LDSM.16.M88.4 R4, [R117+0x8c00] ;  /* 0x008c00007504783b */ /* 0x000e620000000200 */
[----:B------:R-:W-:Y:S01]  /*76c0*/  FMUL.FTZ R20, R69, R20 ;  /* 0x0000001445147220 */ /* 0x000fe20000410000 */
[----:B------:R-:W-:Y:S01]  /*76d0*/  F2FP.BF16.F32.PACK_AB R28, R29, R28 ;  /* 0x0000001c1d1c723e */ /* 0x000fe200000010ff */
[----:B------:R-:W-:Y:S01]  /*76e0*/  FMUL.FTZ R30, R30, UR5 ;  /* 0x000000051e1e7c20 */ /* 0x000fe20008410000 */
[----:B------:R-:W-:Y:S01]  /*76f0*/  FMUL.FTZ R24, R24, R31 ;  /* 0x0000001f18187220 */ /* 0x000fe20000410000 */
[----:B------:R-:W-:Y:S01]  /*7700*/  FFMA.FTZ R27, -R198, R198, 1 ;  /* 0x3f800000c61b7423 */ /* 0x000fe200000101c6 */
[----:B------:R-:W-:Y:S01]  /*7710*/  FFMA.FTZ R23, -R200, R200, 1 ;  /* 0x3f800000c8177423 */ /* 0x000fe200000101c8 */
[----:B------:R-:W-:Y:S01]  /*7720*/  FMUL.FTZ R25, R25, R30 ;  /* 0x0000001e19197220 */ /* 0x000fe20000410000 */
[----:B------:R2:W5:Y:S01]  /*7730*/  LDL.LU R69, [R1+0x10] ;  /* 0x0000100001457983 */ /* 0x0005620000300800 */
[----:B------:R-:W-:Y:S01]  /*7740*/  FMUL.FTZ R27, R27, UR5 ;  /* 0x000000051b1b7c20 */ /* 0x000fe20008410000 */
[----:B------:R-:W-:Y:S01]  /*7750*/  FMUL.FTZ R23, R23, UR5 ;  /* 0x0000000517177c20 */ /* 0x000fe20008410000 */
[----:B------:R-:W-:Y:S01]  /*7760*/  FADD.FTZ R42, -R163, R42 ;  /* 0x0000002aa32a7221 */ /* 0x000fe20000010100 */
[----:B------:R2:W5:Y:S01]  /*7770*/  LDL.LU R68, [R1+0xc] ;  /* 0x00000c0001447983 */ /* 0x0005620000300800 */
[----:B------:R-:W-:Y:S01]  /*7780*/  F2FP.BF16.F32.PACK_AB R24, R25, R24 ;  /* 0x000000181918723e */ /* 0x000fe200000010ff */
[----:B------:R-:W-:Y:S01]  /*7790*/  FFMA.FTZ R25, -R199, R199, 1 ;  /* 0x3f800000c7197423 */ /* 0x000fe200000101c7 */
[----:B------:R-:W-:Y:S01]  /*77a0*/  FMUL.FTZ R32, R32, R27 ;  /* 0x0000001b20207220 */ /* 0x000fe20000410000 */
[----:B------:R2:W5:Y:S01]  /*77b0*/  LDL.LU R3, [R1+0x8] ;  /* 0x0000080001037983 */ /* 0x0005620000300800 */
[----:B------:R-:W-:Y:S01]  /*77c0*/  FMUL.FTZ R34, R34, R23 ;  /* 0x0000001722227220 */ /* 0x000fe20000410000 */
[----:B------:R-:W-:Y:S01]  /*77d0*/  FMUL.FTZ R25, R25, UR5 ;  /* 0x0000000519197c20 */ /* 0x000fe20008410000 */
[----:B------:R-:W-:Y:S01]  /*77e0*/  FADD.FTZ R43, -R163, R43 ;  /* 0x0000002ba32b7221 */ /* 0x000fe20000010100 */
[----:B------:R2:W5:Y:S01]  /*77f0*/  LDL.LU R2, [R1+0x4] ;  /* 0x0000040001027983 */ /* 0x0005620000300800 */
[C---:B------:R-:W-:Y:S01]  /*7800*/  FADD.FTZ R44, -R164.reuse, R44 ;  /* 0x0000002ca42c7221 */ /* 0x040fe20000010100 */
[----:B------:R-:W-:Y:S01]  /*7810*/  FMUL.FTZ R33, R33, R25 ;  /* 0x0000001921217220 */ /* 0x000fe20000410000 */
[----:B------:R-:W-:Y:S01]  /*7820*/  FADD.FTZ R45, -R164, R45 ;  /* 0x0000002da42d7221 */ /* 0x000fe20000010100 */
[----:B------:R2:W5:Y:S01]  /*7830*/  LDL.LU R0, [R1] ;  /* 0x0000000001007983 */ /* 0x0005620000300800 */
[C---:B------:R-:W-:Y:S01]  /*7840*/  FADD.FTZ R46, -R163.reuse, R46 ;  /* 0x0000002ea32e7221 */ /* 0x040fe20000010100 */
[----:B------:R-:W-:Y:S01]  /*7850*/  FADD.FTZ R47, -R163, R47 ;  /* 0x0000002fa32f7221 */ /* 0x000fe20000010100 */
[----:B------:R-:W-:Y:S01]  /*7860*/  FFMA.FTZ R29, -R203, R203, 1 ;  /* 0x3f800000cb1d7423 */ /* 0x000fe200000101cb */
[----:B------:R-:W-:Y:S01]  /*7870*/  FFMA.FTZ R27, -R204, R204, 1 ;  /* 0x3f800000cc1b7423 */ /* 0x000fe200000101cc */
[----:B------:R-:W-:Y:S01]  /*7880*/  FFMA.FTZ R25, -R206, R206, 1 ;  /* 0x3f800000ce197423 */ /* 0x000fe200000101ce */
[----:B------:R-:W-:Y:S01]  /*7890*/  FFMA.FTZ R23, -R213, R213, 1 ;  /* 0x3f800000d5177423 */ /* 0x000fe200000101d5 */
        /* <DEDUP_REMOVED lines=9> */
[-C--:B-1----:R-:W-:Y:S03]  /*7930*/  HMMA.16816.F32.BF16 R52, R104, R4.reuse, R52 ;  /* 0x000000046834723c */ /* 0x082fe60000041834 */
[----:B------:R-:W-:Y:S01]  /*7940*/  FMUL.FTZ R247, R247, R47 ;  /* 0x0000002ff7f77220 */ /* 0x000fe20000410000 */
[----:B------:R-:W-:Y:S01]  /*7950*/  FMUL.FTZ R29, R29, UR5 ;  /* 0x000000051d1d7c20 */ /* 0x000fe20008410000 */
[----:B------:R-:W-:Y:S01]  /*7960*/  FMUL.FTZ R27, R27, UR5 ;  /* 0x000000051b1b7c20 */ /* 0x000fe20008410000 */
[C---:B------:R-:W-:Y:S05]  /*7970*/  HMMA.16816.F32.BF16 R56, R108.reuse, R4, R56 ;  /* 0x000000046c38723c */ /* 0x040fea0000041838 */
[----:B------:R-:W-:Y:S01]  /*7980*/  FMUL.FTZ R25, R25, UR5 ;  /* 0x0000000519197c20 */ /* 0x000fe20008410000 */
[-C--:B------:R-:W-:Y:S05]  /*7990*/  HMMA.16816.F32.BF16 R60, R108, R6.reuse, R60 ;  /* 0x000000066c3c723c */ /* 0x080fea000004183c */
[----:B------:R-:W-:Y:S01]  /*79a0*/  FMUL.FTZ R23, R23, UR5 ;  /* 0x0000000517177c20 */ /* 0x000fe20008410000 */
        /* <DEDUP_REMOVED lines=107> */
.L_x_1211:
        /* <DEDUP_REMOVED lines=35> */
[----:B-1----:R-:W-:Y:S04]  /*8290*/  LDSM.16.MT88.4 R4, [R124+0x12000] ;  /* 0x012000007c04783b */ /* 0x002fe80000004200 */
        /* <DEDUP_REMOVED lines=72> */
.L_x_1212:
        /* <DEDUP_REMOVED lines=292> */
.L_x_1214:
        /* <DEDUP_REMOVED lines=21> */
.L_x_1215:
        /* <DEDUP_REMOVED lines=39> */
.L_x_1217:
[----:B------:R-:W-:Y:S05]  /*9d20*/  BSYNC B0 ;  /* 0x0000000000007941 */ /* 0x000fea0003800000 */
.L_x_1216:
        /* <DEDUP_REMOVED lines=14> */
.L_x_1219:
[----:B------:R-:W-:Y:S05]  /*9e10*/  BSYNC B0 ;  /* 0x0000000000007941 */ /* 0x000fea0003800000 */
.L_x_1218:
        /* <DEDUP_REMOVED lines=27> */
.L_x_1221:
[----:B------:R-:W-:Y:S05]  /*9fd0*/  BSYNC B0 ;  /* 0x0000000000007941 */ /* 0x000fea0003800000 */
.L_x_1220:
        /* <DEDUP_REMOVED lines=13> */
.L_x_1208:
[----:B------:R-:W-:Y:S05]  /*a0b0*/  BSYNC B1 ;  /* 0x0000000000017941 */ /* 0x000fea0003800000 */
.L_x_1194:
[----:B------:R-:W-:Y:S01]  /*a0c0*/  R2UR UR6, R134 ;  /* 0x00000000860672ca */ /* 0x000fe200000e0000 */
[----:B------:R-:W-:Y:S02]  /*a0d0*/  ULDC UR5, c[0x0][0xc] ;  /* 0x0000030000057ab9 */ /* 0x000fe40000000800 */
[----:B------:R-:W-:-:S10]  /*a0e0*/  UIADD3 UR37, UR5, UR37, URZ ;  /* 0x0000002505257290 */ /* 0x000fd4000fffe03f */
[----:B------:R-:W-:-:S06]  /*a0f0*/  UISETP.GE.AND UP0, UPT, UR37, UR6, UPT ;  /* 0x000000062500728c */ /* 0x000fcc000bf06270 */
[----:B------:R-:W-:-:S13]  /*a100*/  PLOP3.LUT P0, PT, PT, PT, UP0, 0x80, 0x0 ;  /* 0x000000000000781c */ /* 0x000fda0003f0f008 */
[----:B------:R-:W-:Y:S05]  /*a110*/  @P0 BRA `(.L_x_1222) ;  /* 0x0000000000040947 */ /* 0x000fea0003800000 */
[----:B------:R-:W-:Y:S05]  /*a120*/  BRA `(.L_x_1223) ;  /* 0xffffff6800bc7947 */ /* 0x000fea000383ffff */
.L_x_1222:
[----:B------:R-:W-:Y:S05]  /*a130*/  EXIT ;  /* 0x000000000000794d */ /* 0x000fea0003800000 */
.L_x_1224:
        /* <DEDUP_REMOVED lines=12> */
.L_x_1364:


//--------------------- .text._ZN5flash44flash_bwd_dq_dk_dv_loop_seqk_parallel_kernelI23Flash_bwd_kernel_traitsILi32ELi128ELi128ELi8ELi4ELi4ELi4ELb0ELb0EN7cutlass10bfloat16_tE19Flash_kernel_traitsILi32ELi128ELi128ELi8ES3_EELb1ELb0ELb1ELb1ELb0ELb0ELb0EEEvNS_16Flash_bwd_paramsE --------------------------
	.section	.text._ZN5flash44flash_bwd_dq_dk_dv_loop_seqk_parallel_kernelI23Flash_bwd_kernel_traitsILi32ELi128ELi128ELi8ELi4ELi4ELi4ELb0ELb0EN7cutlass10bfloat16_tE19Flash_kernel_traitsILi32ELi128ELi128ELi8ES3_EELb1ELb0ELb1ELb1ELb0ELb0ELb0EEEvNS_16Flash_bwd_paramsE,"ax",@progbits
	.align	128
        .global         _ZN5flash44flash_bwd_dq_dk_dv_loop_seqk_parallel_kernelI23Flash_bwd_kernel_traitsILi32ELi128ELi128ELi8ELi4ELi4ELi4ELb0ELb0EN7cutlass10bfloat16_tE19Flash_kernel_traitsILi32ELi128ELi128ELi8ES3_EELb1ELb0ELb1ELb1ELb0ELb0ELb0EEEvNS_16Flash_bwd_paramsE
        .type           _ZN5flash44flash_bwd_dq_dk_dv_loop_seqk_parallel_kernelI23Flash_bwd_kernel_traitsILi32ELi128ELi128ELi8ELi4ELi4ELi4ELb0ELb0EN7cutlass10bfloat16_tE19Flash_kernel_traitsILi32ELi128ELi128ELi8ES3_EELb1ELb0ELb1ELb1ELb0ELb0ELb0EEEvNS_16Flash_bwd_paramsE,@function
        .size           _ZN5flash44flash_bwd_dq_dk_dv_loop_seqk_parallel_kernelI23Flash_bwd_kernel_traitsILi32ELi128ELi128ELi8ELi4ELi4ELi4ELb0ELb0EN7cutlass10bfloat16_tE19Flash_kernel_traitsILi32ELi128ELi128ELi8ES3_EELb1ELb0ELb1ELb1ELb0ELb0ELb0EEEvNS_16Flash_bwd_paramsE,(.L_x_1365 - _ZN5flash44flash_bwd_dq_dk_dv_loop_seqk_parallel_kernelI23Flash_bwd_kernel_traitsILi32ELi128ELi128ELi8ELi4ELi4ELi4ELb0ELb0EN7cutlass10bfloat16_tE19Flash_kernel_traitsILi32ELi128ELi128ELi8ES3_EELb1ELb0ELb1ELb1ELb0ELb0ELb0EEEvNS_16Flash_bwd_paramsE)
        .other          _ZN5flash44flash_bwd_dq_dk_dv_loop_seqk_parallel_kernelI23Flash_bwd_kernel_traitsILi32ELi128ELi128ELi8ELi4ELi4ELi4ELb0ELb0EN7cutlass10bfloat16_tE19Flash_kernel_traitsILi32ELi128ELi128ELi8ES3_EELb1ELb0ELb1ELb1ELb0ELb0ELb0EEEvNS_16Flash_bwd_paramsE,@"STO_CUDA_ENTRY STV_DEFAULT"
_ZN5flash44flash_bwd_dq_dk_dv_loop_seqk_parallel_kernelI23Flash_bwd_kernel_traitsILi32ELi128ELi128ELi8ELi4ELi4ELi4ELb0ELb0EN7cutlass10bfloat16_tE19Flash_kernel_traitsILi32ELi128ELi128ELi8ES3_EELb1ELb0ELb1ELb1ELb0ELb0ELb0EEEvNS_16Flash_bwd_paramsE:
.text._ZN5flash44flash_bwd_dq_dk_dv_loop_seqk_parallel_kernelI23Flash_bwd_kernel_traitsILi32ELi128ELi128ELi8ELi4ELi4ELi4ELb0ELb0EN7cutlass10bfloat16_tE19Flash_kernel_traitsILi32ELi128ELi128ELi8ES3_EELb1ELb0ELb1ELb1ELb0ELb0ELb0EEEvNS_16Flash_bwd_paramsE:
        /* <DEDUP_REMOVED lines=26> */
[--C-:B------:R-:W-:Y:S01]  /*01a0*/  SHF.R.S32.HI R4, RZ, 0x2, R5.reuse ;  /* 0x00000002ff047819 */ /* 0x100fe20000011405 */
[----:B----4-:R-:W-:Y:S01]  /*01b0*/  USHF.R.S32.HI UR5, URZ, 0x1f, UR59 ;  /* 0x0000001f3f057899 */ /* 0x010fe2000801143b */
[CC--:B------:R-:W-:Y:S01]  /*01c0*/  LEA.HI R142, R9.reuse, R134.reuse, RZ, 0x7 ;  /* 0x00000086098e7211 */ /* 0x0c0fe200078f38ff */
[----:B------:R-:W-:Y:S01]  /*01d0*/  USHF.R.S32.HI UR6, URZ, 0x1f, UR59 ;  /* 0x0000001f3f067899 */ /* 0x000fe2000801143b */
[CC--:B------:R-:W-:Y:S02]  /*01e0*/  LEA.HI R3, R9.reuse, R134.reuse, RZ, 0x3 ;  /* 0x0000008609037211 */ /* 0x0c0fe400078f18ff */
[----:B------:R-:W-:Y:S01]  /*01f0*/  LEA.HI R9, R9, R134, RZ, 0x4 ;  /* 0x0000008609097211 */ /* 0x000fe200078f20ff */
[----:B------:R-:W-:Y:S01]  /*0200*/  IMAD.U32 R145, RZ, RZ, UR5 ;  /* 0x00000005ff917e24 */ /* 0x000fe2000f8e00ff */
[C---:B------:R-:W-:Y:S01]  /*0210*/  LOP3.LUT R159, R5.reuse, 0xfffffffc, RZ, 0xc0, !PT ;  /* 0xfffffffc059f7812 */ /* 0x040fe200078ec0ff */
[----:B------:R-:W-:Y:S01]  /*0220*/  USHF.R.S32.HI UR5, URZ, 0x1f, UR58 ;  /* 0x0000001f3f057899 */ /* 0x000fe2000801143a */
[----:B------:R-:W-:Y:S01]  /*0230*/  SHF.R.S32.HI R15, RZ, 0x1f, R5 ;  /* 0x0000001fff0f7819 */ /* 0x000fe20000011405 */
[----:B------:R-:W-:Y:S01]  /*0240*/  IMAD.U32 R149, RZ, RZ, UR6 ;  /* 0x00000006ff957e24 */ /* 0x000fe2000f8e00ff */
[----:B------:R-:W-:Y:S01]  /*0250*/  LEA.HI R5, R5, R4, RZ, 0x1 ;  /* 0x0000000405057211 */ /* 0x000fe200078f08ff */
[----:B------:R-:W-:Y:S01]  /*0260*/  IMAD.IADD R159, R134, 0x1, -R159 ;  /* 0x00000001869f7824 */ /* 0x000fe200078e0a9f */
[----:B------:R-:W-:Y:S01]  /*0270*/  SHF.R.S32.HI R0, RZ, 0x4, R9 ;  /* 0x00000004ff007819 */ /* 0x000fe20000011409 */
[----:B------:R-:W-:Y:S01]  /*0280*/  UIADD3 UR6, UR4, 0xa000, URZ ;  /* 0x0000a00004067890 */ /* 0x000fe2000fffe03f */
[----:B------:R-:W-:Y:S01]  /*0290*/  LOP3.LUT R5, R5, 0x7fffffe, RZ, 0xc0, !PT ;  /* 0x07fffffe05057812 */ /* 0x000fe200078ec0ff */
[C---:B------:R-:W-:Y:S01]  /*02a0*/  IMAD.SHL.U32 R146, R159.reuse, 0x8, RZ ;  /* 0x000000089f927824 */ /* 0x040fe200078e00ff */
[----:B------:R-:W-:Y:S01]  /*02b0*/  LOP3.LUT R7, R144, 0xffffffe0, RZ, 0xc0, !PT ;  /* 0xffffffe090077812 */ /* 0x000fe200078ec0ff */
[----:B------:R-:W-:Y:S01]  /*02c0*/  IMAD.SHL.U32 R159, R159, 0x2, RZ ;  /* 0x000000029f9f7824 */ /* 0x000fe200078e00ff */
[----:B------:R-:W-:Y:S01]  /*02d0*/  LOP3.LUT R13, R9, 0xfffffff0, RZ, 0xc0, !PT ;  /* 0xfffffff0090d7812 */ /* 0x000fe200078ec0ff */
[----:B------:R-:W-:Y:S01]  /*02e0*/  IMAD.IADD R2, R4, 0x1, -R5 ;  /* 0x0000000104027824 */ /* 0x000fe200078e0a05 */
[----:B------:R-:W-:Y:S01]  /*02f0*/  LOP3.LUT R11, R3, 0xfffffff8, RZ, 0xc0, !PT ;  /* 0xfffffff8030b7812 */ /* 0x000fe200078ec0ff */
[C---:B------:R-:W-:Y:S01]  /*0300*/  IMAD.IADD R7, R134.reuse, 0x1, -R7 ;  /* 0x0000000186077824 */ /* 0x040fe200078e0a07 */
[----:B------:R-:W-:Y:S01]  /*0310*/  LEA.HI R9, R9, R0, RZ, 0x1 ;  /* 0x0000000009097211 */ /* 0x000fe200078f08ff */
[C---:B------:R-:W-:Y:S01]  /*0320*/  IMAD.IADD R8, R134.reuse, 0x1, -R13 ;  /* 0x0000000186087824 */ /* 0x040fe200078e0a0d */
[--C-:B------:R-:W-:Y:S01]  /*0330*/  SHF.R.S32.HI R143, RZ, 0x5, R144.reuse ;  /* 0x00000005ff8f7819 */ /* 0x100fe20000011490 */
[----:B------:R-:W-:Y:S01]  /*0340*/  IMAD.IADD R134, R134, 0x1, -R11 ;  /* 0x0000000186867824 */ /* 0x000fe200078e0a0b */
[----:B------:R-:W-:Y:S01]  /*0350*/  SHF.R.S32.HI R144, RZ, 0x1f, R144 ;  /* 0x0000001fff907819 */ /* 0x000fe20000011490 */
[----:B------:R-:W-:Y:S01]  /*0360*/  IMAD.U32 R150, RZ, RZ, UR5 ;  /* 0x00000005ff967e24 */ /* 0x000fe2000f8e00ff */
[----:B------:R-:W-:Y:S01]  /*0370*/  LOP3.LUT R9, R9, 0xfffffffe, RZ, 0xc0, !PT ;  /* 0xfffffffe09097812 */ /* 0x000fe200078ec0ff */
[----:B------:R-:W-:Y:S01]  /*0380*/  UIADD3 UR5, UR4, 0x6000, URZ ;  /* 0x0000600004057890 */ /* 0x000fe2000fffe03f */
[----:B------:R-:W-:-:S02]  /*0390*/  SHF.R.S32.HI R5, RZ, 0x3, R3 ;  /* 0x00000003ff057819 */ /* 0x000fc40000011403 */
[----:B------:R-:W-:Y:S01]  /*03a0*/  LEA.HI R144, R144, R143, RZ, 0x2 ;  /* 0x0000008f90907211 */ /* 0x000fe200078f10ff */
[----:B------:R-:W-:Y:S01]  /*03b0*/  IMAD.IADD R9, R0, 0x1, -R9 ;  /* 0x0000000100097824 */ /* 0x000fe200078e0a09 */
[----:B------:R-:W-:Y:S01]  /*03c0*/  LEA.HI R15, R15, R4, RZ, 0x3 ;  /* 0x000000040f0f7211 */ /* 0x000fe200078f18ff */
[----:B------:R-:W-:Y:S01]  /*03d0*/  IMAD.SHL.U32 R5, R5, 0x40, RZ ;  /* 0x0000004005057824 */ /* 0x000fe200078e00ff */
[----:B------:R-:W-:Y:S01]  /*03e0*/  SHF.R.S32.HI R140, RZ, 0x1f, R7 ;  /* 0x0000001fff8c7819 */ /* 0x000fe20000011407 */
[----:B------:R-:W-:Y:S01]  /*03f0*/  IMAD.SHL.U32 R139, R9, 0x8, RZ ;  /* 0x00000008098b7824 */ /* 0x000fe200078e00ff */
[----:B------:R-:W-:Y:S02]  /*0400*/  LEA.HI R0, R134, R134, RZ, 0x1 ;  /* 0x0000008686007211 */ /* 0x000fe400078f08ff */
[----:B------:R-:W-:Y:S02]  /*0410*/  LOP3.LUT R144, R144, 0xfffffffc, RZ, 0xc0, !PT ;  /* 0xfffffffc90907812 */ /* 0x000fe400078ec0ff */
[----:B------:R-:W-:-:S02]  /*0420*/  LOP3.LUT R15, R15, 0xfffffff8, RZ, 0xc0, !PT ;  /* 0xfffffff80f0f7812 */ /* 0x000fc400078ec0ff */
[----:B------:R-:W-:Y:S01]  /*0430*/  LEA.HI R140, R140, R7, RZ, 0x2 ;  /* 0x000000078c8c7211 */ /* 0x000fe200078f10ff */
[----:B------:R-:W-:Y:S01]  /*0440*/  IMAD.IADD R144, R143, 0x1, -R144 ;  /* 0x000000018f907824 */ /* 0x000fe200078e0a90 */
[----:B------:R-:W-:Y:S01]  /*0450*/  LOP3.LUT R5, R5, 0xc0, RZ, 0xc0, !PT ;  /* 0x000000c005057812 */ /* 0x000fe200078ec0ff */
[----:B------:R-:W-:Y:S01]  /*0460*/  IMAD R143, R143, 0x8, R2 ;  /* 0x000000088f8f7824 */ /* 0x000fe200078e0202 */
[----:B------:R-:W-:Y:S01]  /*0470*/  LOP3.LUT R7, R0, 0x7fffffe, RZ, 0xc0, !PT ;  /* 0x07fffffe00077812 */ /* 0x000fe200078ec0ff */
[----:B------:R-:W-:Y:S01]  /*0480*/  IMAD.IADD R15, R4, 0x1, -R15 ;  /* 0x00000001040f7824 */ /* 0x000fe200078e0a0f */
[----:B------:R-:W-:Y:S02]  /*0490*/  SHF.R.U32.HI R2, RZ, 0x3, R5 ;  /* 0x00000003ff027819 */ /* 0x000fe40000011605 */
[----:B------:R-:W-:Y:S01]  /*04a0*/  LOP3.LUT R5, R5, 0x18, R146, 0xf8, !PT ;  /* 0x0000001805057812 */ /* 0x000fe200078ef892 */
[----:B------:R-:W-:Y:S01]  /*04b0*/  IMAD.IADD R4, R134, 0x1, -R7 ;  /* 0x0000000186047824 */ /* 0x000fe200078e0a07 */
[----:B------:R-:W-:Y:S01]  /*04c0*/  LEA.HI R7, R8, R8, RZ, 0x1 ;  /* 0x0000000808077211 */ /* 0x000fe200078f08ff */
[----:B------:R-:W-:Y:S01]  /*04d0*/  IMAD.SHL.U32 R134, R134, 0x40, RZ ;  /* 0x0000004086867824 */ /* 0x000fe200078e00ff */
[----:B------:R-:W-:Y:S01]  /*04e0*/  LOP3.LUT R2, R5, R2, RZ, 0x3c, !PT ;  /* 0x0000000205027212 */ /* 0x000fe200078e3cff */
[----:B------:R-:W-:Y:S01]  /*04f0*/  IMAD.SHL.U32 R11, R15, 0x40, RZ ;  /* 0x000000400f0b7824 */ /* 0x000fe200078e00ff */
[----:B------:R-:W-:-:S02]  /*0500*/  SHF.R.S32.HI R5, RZ, 0x1, R7 ;  /* 0x00000001ff057819 */ /* 0x000fc40000011407 */
[----:B------:R-:W-:Y:S01]  /*0510*/  SHF.R.S32.HI R6, RZ, 0x1f, R7 ;  /* 0x0000001fff067819 */ /* 0x000fe20000011407 */
[----:B------:R-:W-:Y:S01]  /*0520*/  IMAD.U32 R143, R143, 0x20, R2 ;  /* 0x000000208f8f7824 */ /* 0x000fe200078e0002 */
[----:B------:R-:W-:Y:S02]  /*0530*/  SHF.R.S32.HI R13, RZ, 0x1f, R8 ;  /* 0x0000001fff0d7819 */ /* 0x000fe40000011408 */
[----:B------:R-:W-:Y:S02]  /*0540*/  LEA.HI R6, R6, R5, RZ, 0x2 ;  /* 0x0000000506067211 */ /* 0x000fe400078f10ff */
[----:B------:R-:W-:Y:S02]  /*0550*/  LEA.HI R13, R13, R8, RZ, 0x3 ;  /* 0x000000080d0d7211 */ /* 0x000fe400078f18ff */
[----:B------:R-:W-:Y:S02]  /*0560*/  LOP3.LUT R6, R6, 0xfffffffc, RZ, 0xc0, !PT ;  /* 0xfffffffc06067812 */ /* 0x000fe400078ec0ff */
[----:B------:R-:W-:-:S02]  /*0570*/  SHF.R.S32.HI R0, RZ, 0x1, R0 ;  /* 0x00000001ff007819 */ /* 0x000fc40000011400 */
[----:B------:R-:W-:Y:S01]  /*0580*/  LOP3.LUT R7, R7, 0x7fffffe, RZ, 0xc0, !PT ;  /* 0x07fffffe07077812 */ /* 0x000fe200078ec0ff */
[----:B------:R-:W-:Y:S01]  /*0590*/  IMAD.IADD R6, R5, 0x1, -R6 ;  /* 0x0000000105067824 */ /* 0x000fe200078e0a06 */
[----:B------:R-:W-:Y:S01]  /*05a0*/  LOP3.LUT R133, R13, 0xfffffff8, RZ, 0xc0, !PT ;  /* 0xfffffff80d857812 */ /* 0x000fe200078ec0ff */
[----:B------:R-:W-:Y:S01]  /*05b0*/  IMAD.SHL.U32 R5, R144, 0x10, RZ ;  /* 0x0000001090057824 */ /* 0x000fe200078e00ff */
[C---:B------:R-:W-:Y:S01]  /*05c0*/  LOP3.LUT P0, RZ, R0.reuse, 0x2, RZ, 0xc0, !PT ;  /* 0x0000000200ff7812 */ /* 0x040fe2000780c0ff */
[----:B------:R-:W-:Y:S01]  /*05d0*/  IMAD.SHL.U32 R0, R0, 0x40, RZ ;  /* 0x0000004000007824 */ /* 0x000fe200078e00ff */
[----:B------:R-:W-:Y:S01]  /*05e0*/  SHF.R.S32.HI R142, RZ, 0x7, R142 ;  /* 0x00000007ff8e7819 */ /* 0x000fe2000001148e */
[----:B------:R-:W-:Y:S01]  /*05f0*/  IMAD.IADD R2, R8, 0x1, -R7 ;  /* 0x0000000108027824 */ /* 0x000fe200078e0a07 */
[----:B------:R-:W-:Y:S01]  /*0600*/  LOP3.LUT R134, R134, 0x1c0, RZ, 0xc0, !PT ;  /* 0x000001c086867812 */ /* 0x000fe200078ec0ff */
[----:B------:R-:W-:Y:S01]  /*0610*/  IMAD.IADD R133, R8, 0x1, -R133 ;  /* 0x0000000108857824 */ /* 0x000fe200078e0a85 */
[----:B------:R-:W-:Y:S01]  /*0620*/  LOP3.LUT R0, R0, 0xc0, RZ, 0xc0, !PT ;  /* 0x000000c000007812 */ /* 0x000fe200078ec0ff */
[----:B------:R-:W-:Y:S01]  /*0630*/  IMAD R137, R142, 0x8, R9 ;  /* 0x000000088e897824 */ /* 0x000fe200078e0209 */
[----:B------:R-:W-:Y:S01]  /*0640*/  LOP3.LUT R8, R134, 0x30, R5, 0xf8, !PT ;  /* 0x0000003086087812 */ /* 0x000fe200078ef805 */
[----:B------:R-:W-:Y:S01]  /*0650*/  IMAD R148, R142, 0x2000, R159 ;  /* 0x000020008e947824 */ /* 0x000fe200078e029f */
[----:B------:R-:W-:Y:S01]  /*0660*/  LEA.HI.SX32 R140, R140, R5, 0x1e ;  /* 0x000000058c8c7211 */ /* 0x000fe200078ff2ff */
[----:B------:R-:W-:Y:S01]  /*0670*/  IMAD R137, R137, 0x8, R4 ;  /* 0x0000000889897824 */ /* 0x000fe200078e0204 */
[--C-:B------:R-:W-:Y:S01]  /*0680*/  LOP3.LUT R5, R8, 0x8, R3.reuse, 0xf8, !PT ;  /* 0x0000000808057812 */ /* 0x100fe200078ef803 */
[----:B------:R-:W-:Y:S01]  /*0690*/  IMAD.SHL.U32 R8, R144, 0x400, RZ ;  /* 0x0000040090087824 */ /* 0x000fe200078e00ff */
[----:B------:R-:W-:Y:S01]  /*06a0*/  LOP3.LUT R3, R0, 0x8, R3, 0xf8, !PT ;  /* 0x0000000800037812 */ /* 0x000fe200078ef803 */
[----:B------:R-:W-:Y:S01]  /*06b0*/  IMAD R159, R144, 0x200, R159 ;  /* 0x00000200909f7824 */ /* 0x000fe200078e029f */
[----:B------:R-:W-:-:S02]  /*06c0*/  LOP3.LUT R4, R15, 0x1, RZ, 0xc0, !PT ;  /* 0x000000010f047812 */ /* 0x000fc400078ec0ff */
[----:B------:R-:W-:Y:S02]  /*06d0*/  SHF.R.U32.HI R0, RZ, 0x3, R0 ;  /* 0x00000003ff007819 */ /* 0x000fe40000011600 */
[----:B------:R-:W-:Y:S02]  /*06e0*/  LEA.HI R7, R15, R15, RZ, 0x1 ;  /* 0x0000000f0f077211 */ /* 0x000fe400078f08ff */
[----:B------:R-:W-:Y:S02]  /*06f0*/  LOP3.LUT R11, R11, 0x1c0, RZ, 0xc0, !PT ;  /* 0x000001c00b0b7812 */ /* 0x000fe400078ec0ff */
[----:B------:R-:W-:Y:S02]  /*0700*/  ISETP.NE.U32.AND P6, PT, R4, 0x1, PT ;  /* 0x000000010400780c */ /* 0x000fe40003fc5070 */
[C---:B------:R-:W-:Y:S02]  /*0710*/  LOP3.LUT P5, RZ, R15.reuse, 0x2, RZ, 0xc0, !PT ;  /* 0x000000020fff7812 */ /* 0x040fe400078ac0ff */
[----:B------:R-:W-:-:S02]  /*0720*/  LOP3.LUT P4, RZ, R15, 0x4, RZ, 0xc0, !PT ;  /* 0x000000040fff7812 */ /* 0x000fc4000788c0ff */
[----:B------:R-:W-:Y:S02]  /*0730*/  LOP3.LUT R0, R3, R0, RZ, 0x3c, !PT ;  /* 0x0000000003007212 */ /* 0x000fe400078e3cff */
[----:B------:R-:W-:Y:S02]  /*0740*/  SHF.R.S32.HI R13, RZ, 0x3, R13 ;  /* 0x00000003ff0d7819 */ /* 0x000fe4000001140d */
[----:B------:R-:W-:Y:S01]  /*0750*/  SHF.R.U32.HI R134, RZ, 0x3, R134 ;  /* 0x00000003ff867819 */ /* 0x000fe20000011686 */
[----:B------:R-:W-:Y:S01]  /*0760*/  IMAD.U32 R137, R137, 0x20, R0 ;  /* 0x0000002089897824 */ /* 0x000fe200078e0000 */
[----:B------:R-:W-:Y:S01]  /*0770*/  LOP3.LUT R4, R7, 0x3fffffe, RZ, 0xc0, !PT ;  /* 0x03fffffe07047812 */ /* 0x000fe200078ec0ff */
[----:B------:R-:W-:Y:S01]  /*0780*/  IMAD R3, R13, 0x8, R2 ;  /* 0x000000080d037824 */ /* 0x000fe200078e0202 */
[----:B------:R-:W-:Y:S01]  /*0790*/  LEA.HI R11, R11, R11, RZ, 0x1d ;  /* 0x0000000b0b0b7211 */ /* 0x000fe200078fe8ff */
[----:B------:R-:W-:Y:S01]  /*07a0*/  IMAD R2, R13, 0x200, R8 ;  /* 0x000002000d027824 */ /* 0x000fe200078e0208 */
[----:B------:R-:W-:Y:S01]  /*07b0*/  SHF.R.S32.HI R7, RZ, 0x1, R7 ;  /* 0x00000001ff077819 */ /* 0x000fe20000011407 */
[----:B------:R-:W-:Y:S01]  /*07c0*/  IMAD.IADD R4, R15, 0x1, -R4 ;  /* 0x000000010f047824 */ /* 0x000fe200078e0a04 */
[C---:B------:R-:W-:Y:S01]  /*07d0*/  R2P PR, R133.reuse, 0x6 ;  /* 0x0000000685007804 */ /* 0x040fe20000000000 */
[----:B------:R-:W-:Y:S01]  /*07e0*/  IMAD.SHL.U32 R133, R133, 0x40, RZ ;  /* 0x0000004085857824 */ /* 0x000fe200078e00ff */
[----:B------:R-:W-:Y:S01]  /*07f0*/  LOP3.LUT R134, R5, R134, RZ, 0x3c, !PT ;  /* 0x0000008605867212 */ /* 0x000fe200078e3cff */
[----:B------:R-:W-:Y:S01]  /*0800*/  IMAD R159, R4, 0x20, R159 ;  /* 0x00000020049f7824 */ /* 0x000fe200078e029f */
[----:B------:R-:W-:Y:S01]  /*0810*/  SEL R0, R136, 0xffffffe0, !P0 ;  /* 0xffffffe088007807 */ /* 0x000fe20004000000 */
[----:B------:R-:W-:Y:S01]  /*0820*/  IMAD.SHL.U32 R3, R3, 0x20, RZ ;  /* 0x0000002003037824 */ /* 0x000fe200078e00ff */
[----:B------:R-:W-:Y:S01]  /*0830*/  IADD3 R148, R11, R148, R8 ;  /* 0x000000940b947210 */ /* 0x000fe20007ffe008 */
[----:B------:R-:W-:Y:S01]  /*0840*/  IMAD.SHL.U32 R8, R142, 0x8, RZ ;  /* 0x000000088e087824 */ /* 0x000fe200078e00ff */
[C---:B------:R-:W-:Y:S01]  /*0850*/  LOP3.LUT P0, RZ, R6.reuse, 0x2, RZ, 0xc0, !PT ;  /* 0x0000000206ff7812 */ /* 0x040fe2000780c0ff */
[----:B------:R-:W-:Y:S01]  /*0860*/  IMAD.SHL.U32 R6, R6, 0x40, RZ ;  /* 0x0000004006067824 */ /* 0x000fe200078e00ff */
[C---:B------:R-:W-:Y:S01]  /*0870*/  LOP3.LUT P3, RZ, R7.reuse, 0x2, RZ, 0xc0, !PT ;  /* 0x0000000207ff7812 */ /* 0x040fe2000786c0ff */
[----:B------:R-:W-:Y:S01]  /*0880*/  IMAD.SHL.U32 R7, R7, 0x40, RZ ;  /* 0x0000004007077824 */ /* 0x000fe200078e00ff */
[----:B------:R-:W-:Y:S01]  /*0890*/  LOP3.LUT R133, R133, 0x1c0, RZ, 0xc0, !PT ;  /* 0x000001c085857812 */ /* 0x000fe200078ec0ff */
[C---:B------:R-:W-:Y:S01]  /*08a0*/  IMAD R134, R9.reuse, 0x200, R134 ;  /* 0x0000020009867824 */ /* 0x040fe200078e0286 */
[----:B------:R-:W-:Y:S01]  /*08b0*/  LOP3.LUT R8, R8, 0x8, RZ, 0xc0, !PT ;  /* 0x0000000808087812 */ /* 0x000fe200078ec0ff */
[----:B------:R-:W-:Y:S01]  /*08c0*/  IMAD.SHL.U32 R9, R9, 0x10, RZ ;  /* 0x0000001009097824 */ /* 0x000fe200078e00ff */
[----:B------:R-:W-:Y:S01]  /*08d0*/  LOP3.LUT R6, R6, 0xc0, RZ, 0xc0, !PT ;  /* 0x000000c006067812 */ /* 0x000fe200078ec0ff */
[----:B------:R-:W-:Y:S01]  /*08e0*/  IMAD.SHL.U32 R137, R137, 0x2, RZ ;  /* 0x0000000289897824 */ /* 0x000fe200078e00ff */
[----:B------:R-:W-:-:S02]  /*08f0*/  LOP3.LUT R7, R7, 0xc0, RZ, 0xc0, !PT ;  /* 0x000000c007077812 */ /* 0x000fc400078ec0ff */
[----:B------:R-:W-:Y:S02]  /*0900*/  LOP3.LUT R139, R139, 0x8, RZ, 0xc0, !PT ;  /* 0x000000088b8b7812 */ /* 0x000fe400078ec0ff */
[----:B------:R-:W-:Y:S02]  /*0910*/  SHF.R.U32.HI R10, RZ, 0x3, R133 ;  /* 0x00000003ff0a7819 */ /* 0x000fe40000011685 */
[----:B------:R-:W-:Y:S02]  /*0920*/  SHF.R.U32.HI R5, RZ, 0x3, R6 ;  /* 0x00000003ff057819 */ /* 0x000fe40000011606 */
[----:B------:R-:W-:Y:S02]  /*0930*/  LOP3.LUT R138, R8, 0x10, R9, 0xf8, !PT ;  /* 0x00000010088a7812 */ /* 0x000fe400078ef809 */
[----:B------:R-:W-:Y:S02]  /*0940*/  SHF.R.U32.HI R4, RZ, 0x3, R7 ;  /* 0x00000003ff047819 */ /* 0x000fe40000011607 */
[----:B------:R-:W-:-:S02]  /*0950*/  LOP3.LUT R133, R10, R133, R139, 0x1e, !PT ;  /* 0x000000850a857212 */ /* 0x000fc400078e1e8b */
        /* <DEDUP_REMOVED lines=17> */
[----:B------:R-:W-:Y:S01]  /*0a70*/  IADD3 R135, R0, UR5, R137 ;  /* 0x0000000500877c10 */ /* 0x000fe2000fffe089 */
[----:B------:R-:W-:Y:S01]  /*0a80*/  VIADD R132, R133, 0x20 ;  /* 0x0000002085847836 */ /* 0x000fe20000000000 */
[----:B------:R-:W-:Y:S01]  /*0a90*/  SEL R136, R136, 0xffffffe0, !P0 ;  /* 0xffffffe088887807 */ /* 0x000fe20004000000 */
[----:B------:R-:W-:Y:S01]  /*0aa0*/  IMAD.IADD R157, R157, 0x1, R152 ;  /* 0x000000019d9d7824 */ /* 0x000fe200078e0298 */
[----:B------:R-:W-:Y:S01]  /*0ab0*/  LEA R134, R134, UR4, 0x1 ;  /* 0x0000000486867c11 */ /* 0x000fe2000f8e08ff */
        /* <DEDUP_REMOVED lines=13> */
.L_x_1271:
        /* <DEDUP_REMOVED lines=16> */
[----:B------:R-:W-:Y:S01]  /*0c90*/  IMAD.U32 R14, RZ, RZ, UR6 ;  /* 0x00000006ff0e7e24 */ /* 0x000fe2000f8e00ff */
[----:B------:R-:W-:-:S02]  /*0ca0*/  @UP4 UIADD3 UR8, UP1, UR14, UR8, URZ ;  /* 0x000000080e084290 */ /* 0x000fc4000ff3e03f */
[----:B------:R-:W-:Y:S01]  /*0cb0*/  UIADD3.X UR12, UR5, UR11, URZ, UP2, !UPT ;  /* 0x0000000b050c7290 */ /* 0x000fe200097fe43f */
[----:B------:R-:W-:Y:S01]  /*0cc0*/  IMAD.U32 R15, RZ, RZ, UR7 ;  /* 0x00000007ff0f7e24 */ /* 0x000fe2000f8e00ff */
[----:B------:R-:W-:Y:S01]  /*0cd0*/  UISETP.NE.AND.EX UP0, UPT, UR11, URZ, UPT, UP0 ;  /* 0x0000003f0b00728c */ /* 0x000fe2000bf05300 */
[----:B------:R-:W-:Y:S02]  /*0ce0*/  ULDC.U8 UR15, c[0x0][0x3c2] ;  /* 0x0000f080000f7ab9 */ /* 0x000fe40000000000 */
[----:B------:R-:W-:Y:S01]  /*0cf0*/  ULDC.64 UR10, c[0x0][0x2f8] ;  /* 0x0000be00000a7ab9 */ /* 0x000fe20000000a00 */
[----:B------:R-:W-:Y:S01]  /*0d00*/  @UP4 UIADD3.X UR9, UR5, UR9, URZ, UP1, !UPT ;  /* 0x0000000905094290 */ /* 0x000fe20008ffe43f */
[----:B-1-3--:R-:W-:Y:S01]  /*0d10*/  IMAD.U32 R6, RZ, RZ, UR8 ;  /* 0x00000008ff067e24 */ /* 0x00afe2000f8e00ff */
[----:B------:R-:W-:Y:S01]  /*0d20*/  UISETP.NE.AND UP2, UPT, UR15, URZ, UPT ;  /* 0x0000003f0f00728c */ /* 0x000fe2000bf45270 */
[----:B--2---:R-:W2:Y:S01]  /*0d30*/  @P0 LDG.E R4, desc[UR16][R14.64] ;  /* 0x000000100e040981 */ /* 0x004ea2000c1e1900 */
[----:B------:R-:W-:Y:S01]  /*0d40*/  UISETP.EQ.U32.AND UP4, UPT, UR10, URZ, UPT ;  /* 0x0000003f0a00728c */ /* 0x000fe2000bf82070 */
[----:B------:R-:W-:Y:S01]  /*0d50*/  PLOP3.LUT P3, PT, PT, PT, UP0, 0x80, 0x0 ;  /* 0x000000000000781c */ /* 0x000fe20003f6f008 */
[----:B------:R-:W-:-:S02]  /*0d60*/  IMAD.U32 R7, RZ, RZ, UR9 ;  /* 0x00000009ff077e24 */ /* 0x000fc4000f8e00ff */
[----:B------:R-:W-:Y:S02]  /*0d70*/  UISETP.EQ.OR.EX UP4, UPT, UR11, URZ, !UP2, UP4 ;  /* 0x0000003f0b00728c */ /* 0x000fe4000d782740 */
[----:B------:R-:W-:Y:S01]  /*0d80*/  UIADD3 UR6, UP1, UR14, UR10, URZ ;  /* 0x0000000a0e067290 */ /* 0x000fe2000ff3e03f */
[----:B------:R-:W3:Y:S03]  /*0d90*/  @P1 LDG.E R6, desc[UR16][R6.64] ;  /* 0x0000001006061981 */ /* 0x000ee6000c1e1900 */
[----:B------:R-:W-:Y:S01]  /*0da0*/  PLOP3.LUT P2, PT, PT, PT, UP4, 0x80, 0x0 ;  /* 0x000000000000781c */ /* 0x000fe20003f4f048 */
[----:B------:R-:W-:Y:S01]  /*0db0*/  UIADD3.X UR5, UR5, UR11, URZ, UP1, !UPT ;  /* 0x0000000b05057290 */ /* 0x000fe20008ffe43f */
[----:B------:R-:W-:Y:S02]  /*0dc0*/  IMAD.U32 R12, RZ, RZ, UR13 ;  /* 0x0000000dff0c7e24 */ /* 0x000fe4000f8e00ff */
[----:B------:R-:W-:-:S02]  /*0dd0*/  IMAD.U32 R13, RZ, RZ, UR12 ;  /* 0x0000000cff0d7e24 */ /* 0x000fc4000f8e00ff */
[----:B----4-:R-:W-:Y:S01]  /*0de0*/  IMAD.U32 R10, RZ, RZ, UR6 ;  /* 0x00000006ff0a7e24 */ /* 0x010fe2000f8e00ff */
[----:B------:R-:W-:Y:S01]  /*0df0*/  UMOV UR53, URZ ;  /* 0x0000003f00357c82 */ /* 0x000fe20008000000 */
[----:B------:R-:W-:Y:S01]  /*0e00*/  IMAD.U32 R11, RZ, RZ, UR5 ;  /* 0x00000005ff0b7e24 */ /* 0x000fe2000f8e00ff */
[----:B------:R-:W4:Y:S01]  /*0e10*/  @P3 LDG.E R8, desc[UR16][R12.64] ;  /* 0x000000100c083981 */ /* 0x000f22000c1e1900 */
[----:B------:R-:W-:-:S03]  /*0e20*/  @!UP3 ULDC.64 UR6, c[0x0][0x318] ;  /* 0x0000c6000006bab9 */ /* 0x000fc60000000a00 */
[----:B-----5:R-:W5:Y:S04]  /*0e30*/  @P3 LDG.E R5, desc[UR16][R12.64+0x4] ;  /* 0x000004100c053981 */ /* 0x020f68000c1e1900 */
        /* <DEDUP_REMOVED lines=24> */
.L_x_1225:
        /* <DEDUP_REMOVED lines=20> */
[----:B------:R-:W-:Y:S02]  /*1100*/  UIADD3 UR9, UR13, 0x7f, URZ ;  /* 0x0000007f0d097890 */ /* 0x000fe4000fffe03f */
[----:B------:R-:W-:Y:S01]  /*1110*/  UIADD3 UR6, UR13, 0x80, UR24 ;  /* 0x000000800d067890 */ /* 0x000fe2000fffe018 */
        /* <DEDUP_REMOVED lines=9> */
[----:B------:R-:W-:Y:S02]  /*11b0*/  USHF.R.S32.HI UR20, URZ, 0x1f, UR9 ;  /* 0x0000001f3f147899 */ /* 0x000fe40008011409 */
[----:B------:R-:W-:Y:S02]  /*11c0*/  UIMAD UR47, UR12, UR11, UR31 ;  /* 0x0000000b0c2f72a4 */ /* 0x000fe4000f8e021f */
[----:B------:R-:W-:Y:S01]  /*11d0*/  USHF.L.U64.HI UR12, UR58, 0x7, UR51 ;  /* 0x000000073a0c7899 */ /* 0x000fe20008010233 */
[----:B------:R-:W-:Y:S01]  /*11e0*/  @UP2 ULDC.64 UR10, c[0x0][0x420] ;  /* 0x00010800000a2ab9 */ /* 0x000fe20000000a00 */
[----:B------:R-:W-:Y:S01]  /*11f0*/  USHF.R.S32.HI UR31, URZ, 0x1f, UR52 ;  /* 0x0000001f3f1f7899 */ /* 0x000fe20008011434 */
[----:B-1----:R-:W1:Y:S01]  /*1200*/  MUFU.RCP R8, R8 ;  /* 0x0000000800087308 */ /* 0x002e620000001000 */
[----:B------:R-:W-:Y:S01]  /*1210*/  @UP2 UIMAD.WIDE.U32 UR42, UR5, UR10, URZ ;  /* 0x0000000a052a22a5 */ /* 0x000fe2000f8e003f */
[----:B------:R-:W-:Y:S01]  /*1220*/  ULDC.U8 UR27, c[0x0][0x480] ;  /* 0x00012000001b7ab9 */ /* 0x000fe20000000000 */
[----:B------:R-:W-:-:S02]  /*1230*/  UIADD3 UR22, UR6, UR22, -UR8 ;  /* 0x0000001606167290 */ /* 0x000fc4000fffe808 */
[----:B------:R-:W-:Y:S02]  /*1240*/  @UP2 UIMAD UR45, UR5, UR11, UR43 ;  /* 0x0000000b052d22a4 */ /* 0x000fe4000f8e022b */
[----:B------:R-:W-:Y:S02]  /*1250*/  UIMAD.WIDE.U32 UR14, UR5, UR32, URZ ;  /* 0x00000020050e72a5 */ /* 0x000fe4000f8e003f */
[----:B------:R-:W-:Y:S02]  /*1260*/  UIMAD UR25, UR5, UR33, URZ ;  /* 0x00000021051972a4 */ /* 0x000fe4000f8e023f */
[----:B------:R-:W-:Y:S02]  /*1270*/  UIMAD.WIDE UR6, UR57, UR55, URZ ;  /* 0x00000037390672a5 */ /* 0x000fe4000f8e023f */
[----:B------:R-:W-:Y:S02]  /*1280*/  UIMAD.WIDE.U32 UR10, UR58, UR52, URZ ;  /* 0x000000343a0a72a5 */ /* 0x000fe4000f8e003f */
[----:B------:R-:W-:Y:S01]  /*1290*/  USEL UR34, UR12, URZ, UP0 ;  /* 0x0000003f0c227287 */ /* 0x000fe20008000000 */
[----:B-1----:R-:W-:Y:S01]  /*12a0*/  VIADD R8, R8, 0xffffffe ;  /* 0x0ffffffe08087836 */ /* 0x002fe20000000000 */
[----:B------:R-:W-:-:S02]  /*12b0*/  UISETP.NE.AND UP4, UPT, UR27, URZ, UPT ;  /* 0x0000003f1b00728c */ /* 0x000fc4000bf85270 */
[----:B------:R-:W-:Y:S01]  /*12c0*/  UIMAD UR12, UR31, UR58, URZ ;  /* 0x0000003a1f0c72a4 */ /* 0x000fe2000f8e023f */
[----:B------:R-:W1:Y:S01]  /*12d0*/  F2I.FTZ.U32.TRUNC.NTZ R9, R8 ;  /* 0x0000000800097305 */ /* 0x000e62000021f000 */
[----:B------:R-:W-:Y:S02]  /*12e0*/  ULEA.HI UR27, UR20, UR9, URZ, 0x7 ;  /* 0x00000009141b7291 */ /* 0x000fe4000f8f383f */
[----:B------:R-:W-:Y:S02]  /*12f0*/  UIADD3 UR36, UR19, UR23, URZ ;  /* 0x0000001713247290 */ /* 0x000fe4000fffe03f */
[----:B------:R-:W-:Y:S02]  /*1300*/  UIADD3 UR9, UR22, 0x7f, URZ ;  /* 0x0000007f16097890 */ /* 0x000fe4000fffe03f */
[----:B------:R-:W-:Y:S02]  /*1310*/  @UP2 UIADD3 UR36, UR15, UR25, URZ ;  /* 0x000000190f242290 */ /* 0x000fe4000fffe03f */
[----:B------:R-:W-:-:S02]  /*1320*/  UIMAD.WIDE.U32 UR22, UR6, UR10, URZ ;  /* 0x0000000a061672a5 */ /* 0x000fc4000f8e003f */
[----:B------:R-:W-:Y:S02]  /*1330*/  UIMAD UR15, UR7, UR10, URZ ;  /* 0x0000000a070f72a4 */ /* 0x000fe4000f8e023f */
[----:B------:R-:W-:Y:S01]  /*1340*/  UIMAD UR10, UR51, UR52, UR12 ;  /* 0x00000034330a72a4 */ /* 0x000fe2000f8e020c */
[--C-:B-1----:R-:W-:Y:S01]  /*1350*/  IMAD.MOV R5, RZ, RZ, -R9.reuse ;  /* 0x000000ffff057224 */ /* 0x102fe200078e0a09 */
[----:B------:R-:W-:Y:S01]  /*1360*/  USEL UR49, UR18, UR14, !UP2 ;  /* 0x0000000e12317287 */ /* 0x000fe2000d000000 */
[----:B------:R-:W-:Y:S01]  /*1370*/  IMAD.MOV.U32 R8, RZ, RZ, RZ ;  /* 0x000000ffff087224 */ /* 0x000fe200078e00ff */
[----:B------:R-:W-:Y:S01]  /*1380*/  USHF.R.S32.HI UR14, URZ, 0x1f, UR9 ;  /* 0x0000001f3f0e7899 */ /* 0x000fe20008011409 */
[----:B------:R-:W-:Y:S01]  /*1390*/  IMAD R6, R5, R7, RZ ;  /* 0x0000000705067224 */ /* 0x000fe200078e02ff */
[----:B------:R-:W-:Y:S01]  /*13a0*/  IABS R5, UR59 ;  /* 0x0000003b00057c13 */ /* 0x000fe20008000000 */
[----:B------:R-:W-:Y:S02]  /*13b0*/  UIADD3 UR12, UR11, UR10, URZ ;  /* 0x0000000a0b0c7290 */ /* 0x000fe4000fffe03f */
[----:B------:R-:W-:Y:S01]  /*13c0*/  IMAD.HI.U32 R6, R9, R6, R8 ;  /* 0x0000000609067227 */ /* 0x000fe200078e0008 */
[----:B------:R-:W-:Y:S01]  /*13d0*/  ULDC.U8 UR21, c[0x0][0x3d8] ;  /* 0x0000f60000157ab9 */ /* 0x000fe20000000000 */
[----:B------:R-:W-:-:S02]  /*13e0*/  UIMAD.WIDE.U32 UR10, UR6, UR5, URZ ;  /* 0x00000005060a72a5 */ /* 0x000fc4000f8e003f */
[----:B------:R-:W-:Y:S02]  /*13f0*/  UISETP.NE.AND UP3, UPT, UR21, URZ, UPT ;  /* 0x0000003f1500728c */ /* 0x000fe4000bf65270 */
[----:B------:R-:W-:Y:S01]  /*1400*/  IMAD.HI.U32 R12, R6, R5, RZ ;  /* 0x00000005060c7227 */ /* 0x000fe200078e00ff */
[----:B------:R-:W-:Y:S02]  /*1410*/  ULEA.HI UR9, UR14, UR9, URZ, 0x7 ;  /* 0x000000090e097291 */ /* 0x000fe4000f8f383f */
[----:B------:R-:W-:Y:S01]  /*1420*/  UIMAD UR12, UR6, UR12, UR15 ;  /* 0x0000000c060c72a4 */ /* 0x000fe2000f8e020f */
[----:B------:R-:W-:Y:S01]  /*1430*/  IMAD.MOV R6, RZ, RZ, -R12 ;  /* 0x000000ffff067224 */ /* 0x000fe200078e0a0c */
[----:B------:R-:W-:Y:S02]  /*1440*/  USEL UR50, UR22, UR10, !UP2 ;  /* 0x0000000a16327287 */ /* 0x000fe4000d000000 */
[----:B------:R-:W-:Y:S01]  /*1450*/  USHF.R.S32.HI UR10, URZ, 0x7, UR27 ;  /* 0x000000073f0a7899 */ /* 0x000fe2000801141b */
[----:B------:R-:W-:Y:S01]  /*1460*/  IMAD R6, R7, R6, R5 ;  /* 0x0000000607067224 */ /* 0x000fe200078e0205 */
[----:B------:R-:W-:Y:S01]  /*1470*/  USHF.R.S32.HI UR9, URZ, 0x7, UR9 ;  /* 0x000000073f097899 */ /* 0x000fe20008011409 */
[----:B------:R-:W-:Y:S01]  /*1480*/  LOP3.LUT R5, R4, UR59, RZ, 0x3c, !PT ;  /* 0x0000003b04057c12 */ /* 0x000fe2000f8e3cff */
[----:B------:R-:W-:-:S02]  /*1490*/  UIADD3 UR44, UR23, UR12, URZ ;  /* 0x0000000c172c7290 */ /* 0x000fc4000fffe03f */
[----:B------:R-:W-:Y:S01]  /*14a0*/  ISETP.GT.U32.AND P1, PT, R7, R6, PT ;  /* 0x000000060700720c */ /* 0x000fe20003f24070 */
[----:B------:R-:W-:Y:S01]  /*14b0*/  UIMAD UR12, UR7, UR5, URZ ;  /* 0x00000005070c72a4 */ /* 0x000fe2000f8e023f */
[----:B------:R-:W-:Y:S01]  /*14c0*/  ISETP.GE.AND P2, PT, R5, RZ, PT ;  /* 0x000000ff0500720c */ /* 0x000fe20003f46270 */
[----:B------:R-:W-:Y:S01]  /*14d0*/  UISETP.LT.AND UP0, UPT, UR10, UR9, UPT ;  /* 0x000000090a00728c */ /* 0x000fe2000bf01270 */
[----:B------:R-:W-:Y:S01]  /*14e0*/  ULDC UR38, c[0x0][0x2c4] ;  /* 0x0000b10000267ab9 */ /* 0x000fe20000000800 */
[----:B------:R-:W-:Y:S02]  /*14f0*/  @UP2 UIADD3 UR44, UR11, UR12, URZ ;  /* 0x0000000c0b2c2290 */ /* 0x000fe4000fffe03f */
[----:B------:R-:W-:Y:S02]  /*1500*/  @UP3 UIMAD UR11, UR58, UR38, URZ ;  /* 0x000000263a0b32a4 */ /* 0x000fe4000f8e023f */
[----:B------:R-:W-:Y:S02]  /*1510*/  USEL UR31, UR10, UR9, UP0 ;  /* 0x000000090a1f7287 */ /* 0x000fe40008000000 */
[----:B------:R-:W-:-:S02]  /*1520*/  UISETP.NE.AND UP1, UPT, UR56, -0x1, UPT ;  /* 0xffffffff3800788c */ /* 0x000fc4000bf25270 */
[-C--:B------:R-:W-:Y:S01]  /*1530*/  @!P1 IADD3 R6, R6, -R7.reuse, RZ ;  /* 0x8000000706069210 */ /* 0x080fe20007ffe0ff */
[----:B------:R-:W-:Y:S01]  /*1540*/  @UP3 USEL UR11, UR11, UR5, !UP2 ;  /* 0x000000050b0b3287 */ /* 0x000fe2000d000000 */
[----:B------:R-:W-:Y:S01]  /*1550*/  @!P1 VIADD R12, R12, 0x1 ;  /* 0x000000010c0c9836 */ /* 0x000fe20000000000 */
[----:B------:R-:W-:Y:S01]  /*1560*/  ULEA UR10, UR31, 0xffffff80, 0x7 ;  /* 0xffffff801f0a7891 */ /* 0x000fe2000f8e383f */
[----:B------:R-:W-:Y:S01]  /*1570*/  ISETP.GE.U32.AND P0, PT, R6, R7, PT ;  /* 0x000000070600720c */ /* 0x000fe20003f06070 */
[----:B------:R-:W-:Y:S01]  /*1580*/  @UP3 ULDC UR9, c[0x0][0x2e4] ;  /* 0x0000b90000093ab9 */ /* 0x000fe20000000800 */
[----:B------:R-:W-:Y:S01]  /*1590*/  @!UP3 UIMAD UR12, UR58, UR55, UR59 ;  /* 0x000000373a0cb2a4 */ /* 0x000fe2000f8e023b */
[----:B------:R-:W-:Y:S01]  /*15a0*/  PLOP3.LUT P1, PT, PT, PT, UP1, 0x80, 0x0 ;  /* 0x000000000000781c */ /* 0x000fe20003f2f018 */
[----:B------:R-:W-:Y:S02]  /*15b0*/  @UP3 UIMAD UR23, UR59, UR9, UR11 ;  /* 0x000000093b1732a4 */ /* 0x000fe4000f8e020b */
[----:B------:R-:W-:-:S02]  /*15c0*/  USHF.R.S32.HI UR27, URZ, 0x1f, UR10 ;  /* 0x0000001f3f1b7899 */ /* 0x000fc4000801140a */
[----:B------:R-:W-:Y:S02]  /*15d0*/  UIADD3 UR9, UP0, UR10, UR35, URZ ;  /* 0x000000230a097290 */ /* 0x000fe4000ff1e03f */
[----:B------:R-:W-:Y:S02]  /*15e0*/  @UP1 UIADD3 UR26, UR53, UR56, URZ ;  /* 0x00000038351a1290 */ /* 0x000fe4000fffe03f */
[----:B------:R-:W-:Y:S01]  /*15f0*/  UIADD3.X UR11, UR27, UR34, URZ, UP0, !UPT ;  /* 0x000000221b0b7290 */ /* 0x000fe200087fe43f */
[----:B------:R-:W-:Y:S01]  /*1600*/  @P0 VIADD R12, R12, 0x1 ;  /* 0x000000010c0c0836 */ /* 0x000fe20000000000 */
[----:B------:R-:W-:Y:S01]  /*1610*/  UIMAD UR7, UR7, UR9, URZ ;  /* 0x00000009070772a4 */ /* 0x000fe2000f8e023f */
[----:B------:R-:W-:Y:S01]  /*1620*/  PLOP3.LUT P0, PT, PT, PT, UP3, 0x80, 0x0 ;  /* 0x000000000000781c */ /* 0x000fe20003f0f038 */
[----:B------:R-:W-:Y:S02]  /*1630*/  @UP1 UIADD3 UR28, UR53, UR56, URZ ;  /* 0x00000038351c1290 */ /* 0x000fe4000fffe03f */
[----:B------:R-:W-:Y:S01]  /*1640*/  @!UP3 UIMAD UR23, UR12, UR38, URZ ;  /* 0x000000260c17b2a4 */ /* 0x000fe2000f8e023f */
[----:B------:R-:W-:Y:S01]  /*1650*/  @!P2 IADD3 R12, -R12, RZ, RZ ;  /* 0x000000ff0c0ca210 */ /* 0x000fe20007ffe1ff */
[----:B------:R-:W-:Y:S01]  /*1660*/  @UP1 ULDC.64 UR20, c[0x0][0x248] ;  /* 0x0000920000141ab9 */ /* 0x000fe20000000a00 */
[----:B------:R-:W-:Y:S01]  /*1670*/  @UP1 ULDC.64 UR18, c[0x0][0x250] ;  /* 0x0000940000121ab9 */ /* 0x000fe20000000a00 */
[----:B------:R-:W-:Y:S01]  /*1680*/  UIMAD.WIDE.U32 UR38, UR6, UR9, URZ ;  /* 0x00000009062672a5 */ /* 0x000fe2000f8e003f */
[----:B------:R-:W-:Y:S01]  /*1690*/  @!P3 LOP3.LUT R12, RZ, R4, RZ, 0x33, !PT ;  /* 0x00000004ff0cb212 */ /* 0x000fe200078e33ff */
[----:B------:R-:W-:-:S02]  /*16a0*/  UIMAD UR9, UR6, UR11, UR7 ;  /* 0x0000000b060972a4 */ /* 0x000fc4000f8e0207 */
[----:B------:R-:W-:Y:S02]  /*16b0*/  @UP1 UIMAD.WIDE.U32 UR14, UR26, UR20, URZ ;  /* 0x000000141a0e12a5 */ /* 0x000fe4000f8e003f */
[----:B------:R-:W-:Y:S02]  /*16c0*/  @UP1 UIMAD.WIDE.U32 UR6, UR28, UR18, URZ ;  /* 0x000000121c0612a5 */ /* 0x000fe4000f8e003f */
[----:B------:R-:W-:Y:S02]  /*16d0*/  UIMAD UR46, UR59, UR57, URZ ;  /* 0x000000393b2e72a4 */ /* 0x000fe4000f8e023f */
[----:B------:R-:W-:Y:S02]  /*16e0*/  @UP1 UIMAD UR22, UR26, UR21, URZ ;  /* 0x000000151a1612a4 */ /* 0x000fe4000f8e023f */
[----:B------:R-:W-:Y:S02]  /*16f0*/  @UP1 UIMAD UR11, UR28, UR19, URZ ;  /* 0x000000131c0b12a4 */ /* 0x000fe4000f8e023f */
[----:B------:R-:W-:-:S02]  /*1700*/  @!UP2 UIADD3 UR45, UR41, UR29, URZ ;  /* 0x0000001d292da290 */ /* 0x000fc4000fffe03f */
[----:B------:R-:W-:Y:S02]  /*1710*/  USHF.R.S32.HI UR37, URZ, 0x1f, UR24 ;  /* 0x0000001f3f257899 */ /* 0x000fe40008011418 */
[----:B------:R-:W-:Y:S02]  /*1720*/  USHF.R.S32.HI UR26, URZ, 0x1f, UR46 ;  /* 0x0000001f3f1a7899 */ /* 0x000fe4000801142e */
[----:B------:R-:W-:Y:S02]  /*1730*/  USEL UR48, UR30, URZ, UP4 ;  /* 0x0000003f1e307287 */ /* 0x000fe4000a000000 */
[----:B------:R-:W-:Y:S02]  /*1740*/  @UP1 UIADD3 UR35, UR7, UR11, URZ ;  /* 0x0000000b07231290 */ /* 0x000fe4000fffe03f */
[----:B------:R-:W-:Y:S02]  /*1750*/  USEL UR47, UR47, URZ, UP4 ;  /* 0x0000003f2f2f7287 */ /* 0x000fe4000a000000 */
        /* <DEDUP_REMOVED lines=17> */
.L_x_1227:
        /* <DEDUP_REMOVED lines=13> */
.L_x_1228:
        /* <DEDUP_REMOVED lines=11> */
.L_x_1229:
[----:B------:R-:W-:-:S04]  /*19f0*/  UIMAD UR5, UR58, UR55, UR59 ;  /* 0x000000373a0572a4 */ /* 0x000fc8000f8e023b */
[----:B------:R-:W-:-:S12]  /*1a00*/  UIMAD UR5, UR5, UR52, URZ ;  /* 0x00000034050572a4 */ /* 0x000fd8000f8e023f */
.L_x_1230:
[----:B------:R-:W1:Y:S01]  /*1a10*/  S2R R7, SR_TID.X ;  /* 0x0000000000077919 */ /* 0x000e620000002100 */
[----:B------:R-:W2:Y:S01]  /*1a20*/  LDC.64 R4, c[0x0][0x420] ;  /* 0x00010800ff047b82 */ /* 0x000ea20000000a00 */
[----:B------:R-:W-:Y:S01]  /*1a30*/  USHF.R.S32.HI UR43, URZ, 0x1f, UR59 ;  /* 0x0000001f3f2b7899 */ /* 0x000fe2000801143b */
[----:B------:R-:W-:Y:S01]  /*1a40*/  SHF.R.S32.HI R147, RZ, 0x1f, R146 ;  /* 0x0000001fff937819 */ /* 0x000fe20000011492 */
[----:B------:R-:W-:Y:S01]  /*1a50*/  ULDC.64 UR14, c[0x0][0x428] ;  /* 0x00010a00000e7ab9 */ /* 0x000fe20000000a00 */
[----:B------:R-:W-:Y:S01]  /*1a60*/  UIADD3 UR11, UR10, UR5, URZ ;  /* 0x000000050a0b7290 */ /* 0x000fe2000fffe03f */
[----:B------:R-:W-:Y:S01]  /*1a70*/  BSSY B1, `(.L_x_1226) ;  /* 0x00009bb000017945 */ /* 0x000fe20003800000 */
[----:B------:R-:W-:Y:S01]  /*1a80*/  UIMAD UR5, UR43, UR14, URZ ;  /* 0x0000000e2b0572a4 */ /* 0x000fe2000f8e023f */
[----:B------:R-:W-:Y:S01]  /*1a90*/  ULDC UR30, c[0x0][0x398] ;  /* 0x0000e600001e7ab9 */ /* 0x000fe20000000800 */
[----:B------:R-:W-:Y:S02]  /*1aa0*/  UIMAD UR6, UR57, UR55, URZ ;  /* 0x00000037390672a4 */ /* 0x000fe4000f8e023f */
[----:B------:R-:W-:-:S02]  /*1ab0*/  UIMAD UR15, UR59, UR15, UR5 ;  /* 0x0000000f3b0f72a4 */ /* 0x000fc4000f8e0205 */
[----:B------:R-:W-:Y:S01]  /*1ac0*/  UIADD3 UR42, UR10, UR23, URZ ;  /* 0x000000170a2a7290 */ /* 0x000fe2000fffe03f */
[----:B------:R-:W-:Y:S02]  /*1ad0*/  ULDC.64 UR40, c[0x0][0x478] ;  /* 0x00011e0000287ab9 */ /* 0x000fe40000000a00 */
[----:B------:R-:W-:Y:S01]  /*1ae0*/  ULDC.64 UR22, c[0x0][0x258] ;  /* 0x0000960000167ab9 */ /* 0x000fe20000000a00 */
[----:B------:R-:W-:Y:S01]  /*1af0*/  UIADD3 UR9, UR31, -0x1, URZ ;  /* 0xffffffff1f097890 */ /* 0x000fe2000fffe03f */
[----:B-1----:R-:W-:-:S04]  /*1b00*/  SHF.R.S32.HI R6, RZ, 0x1f, R7 ;  /* 0x0000001fff067819 */ /* 0x002fc80000011407 */
[CC--:B------:R-:W-:Y:S02]  /*1b10*/  LEA.HI R8, R6.reuse, R7.reuse, RZ, 0x2 ;  /* 0x0000000706087211 */ /* 0x0c0fe400078f10ff */
[----:B------:R-:W-:Y:S02]  /*1b20*/  LEA.HI R6, R6, R7, RZ, 0x5 ;  /* 0x0000000706067211 */ /* 0x000fe400078f28ff */
[----:B------:R-:W-:Y:S02]  /*1b30*/  SHF.R.S32.HI R8, RZ, 0x2, R8 ;  /* 0x00000002ff087819 */ /* 0x000fe40000011408 */
[----:B------:R-:W-:Y:S02]  /*1b40*/  LOP3.LUT R164, R6, 0xffffffe0, RZ, 0xc0, !PT ;  /* 0xffffffe006a47812 */ /* 0x000fe400078ec0ff */
[----:B------:R-:W-:Y:S02]  /*1b50*/  SHF.R.S32.HI R9, RZ, 0x1f, R8 ;  /* 0x0000001fff097819 */ /* 0x000fe40000011408 */
[----:B------:R-:W-:Y:S01]  /*1b60*/  IADD3 R13, P0, R8, UR10, RZ ;  /* 0x0000000a080d7c10 */ /* 0x000fe2000ff1e0ff */
[----:B------:R-:W-:Y:S01]  /*1b70*/  IMAD.IADD R164, R7, 0x1, -R164 ;  /* 0x0000000107a47824 */ /* 0x000fe200078e0aa4 */
[----:B------:R-:W-:Y:S01]  /*1b80*/  SHF.R.S32.HI R177, RZ, 0x5, R6 ;  /* 0x00000005ffb17819 */ /* 0x000fe20000011406 */
[C---:B--2---:R-:W-:Y:S01]  /*1b90*/  IMAD R7, R9.reuse, R4, RZ ;  /* 0x0000000409077224 */ /* 0x044fe200078e02ff */
[----:B------:R-:W-:Y:S01]  /*1ba0*/  IADD3.X R10, R9, UR27, RZ, P0, !PT ;  /* 0x0000001b090a7c10 */ /* 0x000fe200087fe4ff */
[----:B------:R-:W-:Y:S01]  /*1bb0*/  IMAD.WIDE.U32 R14, R13, UR32, R146 ;  /* 0x000000200d0e7c25 */ /* 0x000fe2000f8e0092 */
[----:B------:R-:W-:Y:S01]  /*1bc0*/  IADD3 R16, P0, R146, UR7, RZ ;  /* 0x0000000792107c10 */ /* 0x000fe2000ff1e0ff */
[----:B------:R-:W-:-:S02]  /*1bd0*/  UIADD3 UR7, -UR8, UR13, UR24 ;  /* 0x0000000d08077290 */ /* 0x000fc4000fffe118 */
[----:B------:R-:W-:Y:S01]  /*1be0*/  IMAD R10, R10, UR32, RZ ;  /* 0x000000200a0a7c24 */ /* 0x000fe2000f8e02ff */
[----:B------:R-:W-:Y:S01]  /*1bf0*/  IADD3 R18, P2, R14, UR49, RZ ;  /* 0x000000310e127c10 */ /* 0x000fe2000ff5e0ff */
[----:B------:R-:W-:Y:S01]  /*1c00*/  UIADD3 UR5, UR7, -UR30, URZ ;  /* 0x8000001e07057290 */ /* 0x000fe2000fffe03f */
[----:B------:R-:W-:Y:S01]  /*1c10*/  IADD3.X R17, R147, UR45, RZ, P0, !PT ;  /* 0x0000002d93117c10 */ /* 0x000fe200087fe4ff */
[----:B------:R-:W-:Y:S02]  /*1c20*/  IMAD R10, R13, UR33, R10 ;  /* 0x000000210d0a7c24 */ /* 0x000fe4000f8e020a */
[----:B------:R-:W-:Y:S01]  /*1c30*/  USHF.R.S32.HI UR34, URZ, 0x1f, UR5 ;  /* 0x0000001f3f227899 */ /* 0x000fe20008011405 */
[----:B------:R-:W-:Y:S02]  /*1c40*/  IMAD.U32 R14, RZ, RZ, UR14 ;  /* 0x0000000eff0e7e24 */ /* 0x000fe4000f8e00ff */
[----:B------:R-:W-:Y:S01]  /*1c50*/  IADD3.X R19, R15, UR36, R10, P2, !PT ;  /* 0x000000240f137c10 */ /* 0x000fe200097fe40a */
[----:B------:R-:W-:Y:S01]  /*1c60*/  USHF.L.U32 UR36, UR6, 0x7, URZ ;  /* 0x0000000706247899 */ /* 0x000fe2000800063f */
[C---:B------:R-:W-:Y:S01]  /*1c70*/  IMAD R10, R4.reuse, UR27, RZ ;  /* 0x0000001b040a7c24 */ /* 0x040fe2000f8e02ff */
[----:B------:R-:W-:Y:S01]  /*1c80*/  ULEA.HI UR34, UR34, UR5, URZ, 0x7 ;  /* 0x0000000522227291 */ /* 0x000fe2000f8f383f */
[----:B------:R-:W-:Y:S01]  /*1c90*/  IMAD.WIDE.U32 R16, R4, UR10, R16 ;  /* 0x0000000a04107c25 */ /* 0x000fe2000f8e0010 */
[----:B------:R-:W-:-:S02]  /*1ca0*/  USHF.R.S32.HI UR7, URZ, 0x1f, UR36 ;  /* 0x0000001f3f077899 */ /* 0x000fc40008011424 */
[----:B------:R-:W-:Y:S01]  /*1cb0*/  UIADD3 UR30, UP2, UP0, UR38, UR36, UR46 ;  /* 0x00000024261e7290 */ /* 0x000fe2000f85e02e */
[----:B------:R-:W-:Y:S01]  /*1cc0*/  IMAD R10, R5, UR10, R10 ;  /* 0x0000000a050a7c24 */ /* 0x000fe2000f8e020a */
[----:B------:R-:W-:Y:S01]  /*1cd0*/  USHF.R.S32.HI UR34, URZ, 0x7, UR34 ;  /* 0x000000073f227899 */ /* 0x000fe20008011422 */
[----:B------:R-:W-:Y:S01]  /*1ce0*/  IMAD R177, R177, UR6, R164 ;  /* 0x00000006b1b17c24 */ /* 0x000fe2000f8e02a4 */
[----:B------:R-:W-:Y:S01]  /*1cf0*/  UIADD3.X UR14, UR12, UR7, UR26, UP2, UP0 ;  /* 0x000000070c0e7290 */ /* 0x000fe200097e041a */
[----:B------:R-:W-:Y:S01]  /*1d00*/  IMAD.IADD R17, R17, 0x1, R10 ;  /* 0x0000000111117824 */ /* 0x000fe200078e020a */
[----:B------:R-:W-:Y:S01]  /*1d10*/  UISETP.LT.AND UP0, UPT, URZ, UR34, UPT ;  /* 0x000000223f00728c */ /* 0x000fe2000bf01270 */
[----:B------:R-:W-:Y:S01]  /*1d20*/  IMAD R7, R8, R5, R7 ;  /* 0x0000000508077224 */ /* 0x000fe200078e0207 */
[----:B------:R-:W-:Y:S01]  /*1d30*/  UIMAD UR5, UR43, UR22, URZ ;  /* 0x000000162b0572a4 */ /* 0x000fe2000f8e023f */
[----:B------:R-:W-:Y:S01]  /*1d40*/  IMAD.WIDE.U32 R14, R14, UR59, R16 ;  /* 0x0000003b0e0e7c25 */ /* 0x000fe2000f8e0010 */
[----:B------:R-:W-:-:S02]  /*1d50*/  UIADD3 UR7, UP3, UP2, UR48, UR30, UR50 ;  /* 0x0000001e30077290 */ /* 0x000fc4000fa7e032 */
[----:B------:R-:W-:Y:S01]  /*1d60*/  USEL UR34, URZ, UR34, !UP0 ;  /* 0x000000223f227287 */ /* 0x000fe2000c000000 */
[----:B------:R-:W-:Y:S01]  /*1d70*/  VIADD R15, R15, UR15 ;  /* 0x0000000f0f0f7c36 */ /* 0x000fe20008000000 */
[----:B------:R-:W-:Y:S01]  /*1d80*/  UIMAD UR12, UR59, UR23, UR5 ;  /* 0x000000173b0c72a4 */ /* 0x000fe2000f8e0205 */
[----:B------:R-:W-:Y:S01]  /*1d90*/  IMAD.U32 R16, RZ, RZ, UR22 ;  /* 0x00000016ff107e24 */ /* 0x000fe2000f8e00ff */
[----:B------:R-:W-:Y:S01]  /*1da0*/  UIADD3.X UR5, UR47, UR14, UR44, UP3, UP2 ;  /* 0x0000000e2f057290 */ /* 0x000fe20009fe442c */
[C---:B------:R-:W-:Y:S01]  /*1db0*/  IADD3 R10, P0, R177.reuse, UR7, RZ ;  /* 0x00000007b10a7c10 */ /* 0x040fe2000ff1e0ff */
[----:B------:R-:W-:Y:S01]  /*1dc0*/  UISETP.GT.AND UP0, UPT, UR31, UR34, UPT ;  /* 0x000000221f00728c */ /* 0x000fe2000bf04270 */
[----:B------:R-:W-:Y:S01]  /*1dd0*/  IMAD.WIDE.U32 R14, R8, R4, R14 ;  /* 0x00000004080e7225 */ /* 0x000fe200078e000e */
[----:B------:R-:W-:Y:S02]  /*1de0*/  UIMAD.WIDE UR10, UR11, 0x4, UR40 ;  /* 0x000000040b0a78a5 */ /* 0x000fe4000f8e0228 */
[----:B------:R-:W-:Y:S01]  /*1df0*/  LEA.HI.X.SX32 R177, R177, UR5, 0x1, P0 ;  /* 0x00000005b1b17c11 */ /* 0x000fe200080f0eff */
[----:B------:R-:W-:Y:S01]  /*1e00*/  IMAD.WIDE.U32 R16, R16, UR59, R18 ;  /* 0x0000003b10107c25 */ /* 0x000fe2000f8e0012 */
[----:B------:R-:W-:Y:S01]  /*1e10*/  PLOP3.LUT P0, PT, PT, PT, UP0, 0x80, 0x0 ;  /* 0x000000000000781c */ /* 0x000fe20003f0f008 */
[----:B------:R-:W-:Y:S01]  /*1e20*/  ULDC.64 UR40, c[0x0][0x210] ;  /* 0x0000840000287ab9 */ /* 0x000fe20000000a00 */
        /* <DEDUP_REMOVED lines=34> */
.L_x_1232:
        /* <DEDUP_REMOVED lines=19> */
.L_x_1233:
        /* <DEDUP_REMOVED lines=31> */
.L_x_1235:
[----:B------:R-:W-:Y:S05]  /*2370*/  BSYNC B0 ;  /* 0x0000000000007941 */ /* 0x000fea0003800000 */
.L_x_1234:
        /* <DEDUP_REMOVED lines=13> */
.L_x_1237:
[----:B------:R-:W-:Y:S05]  /*2450*/  BSYNC B0 ;  /* 0x0000000000007941 */ /* 0x000fea0003800000 */
.L_x_1236:
        /* <DEDUP_REMOVED lines=25> */
.L_x_1239:
[----:B------:R-:W-:Y:S05]  /*25f0*/  BSYNC B0 ;  /* 0x0000000000007941 */ /* 0x000fea0003800000 */
.L_x_1238:
[----:B------:R-:W-:Y:S05]  /*2600*/  @P0 BRA `(.L_x_1240) ;  /* 0x0000009000040947 */ /* 0x000fea0003800000 */
[----:B------:R-:W-:Y:S01]  /*2610*/  IADD3 R8, P0, R8, 0x40, RZ ;  /* 0x0000004008087810 */ /* 0x000fe20007f1e0ff */
[----:B------:R-:W-:Y:S01]  /*2620*/  ULDC.64 UR6, c[0x0][0x3f8] ;  /* 0x0000fe0000067ab9 */ /* 0x000fe20000000a00 */
[----:B------:R-:W-:Y:S02]  /*2630*/  MOV R4, R10 ;  /* 0x0000000a00047202 */ /* 0x000fe40000000f00 */
[----:B------:R-:W-:-:S03]  /*2640*/  IADD3.X R9, RZ, R9, RZ, P0, !PT ;  /* 0x00000009ff097210 */ /* 0x000fc600007fe4ff */
[----:B------:R-:W-:-:S04]  /*2650*/  IMAD.WIDE.U32 R4, R8, UR10, R4 ;  /* 0x0000000a08047c25 */ /* 0x000fc8000f8e0004 */
[----:B------:R-:W-:Y:S01]  /*2660*/  IMAD R9, R9, UR10, RZ ;  /* 0x0000000a09097c24 */ /* 0x000fe2000f8e02ff */
[----:B-1----:R-:W-:-:S03]  /*2670*/  LEA R6, P0, R4, UR6, 0x1 ;  /* 0x0000000604067c11 */ /* 0x002fc6000f8008ff */
[----:B------:R-:W-:-:S05]  /*2680*/  IMAD R9, R8, UR11, R9 ;  /* 0x0000000b08097c24 */ /* 0x000fca000f8e0209 */
[----:B------:R-:W-:-:S04]  /*2690*/  IADD3 R9, R5, R9, RZ ;  /* 0x0000000905097210 */ /* 0x000fc80007ffe0ff */
[----:B------:R-:W-:-:S05]  /*26a0*/  LEA.HI.X R7, R4, UR7, R9, 0x1, P0 ;  /* 0x0000000704077c11 */ /* 0x000fca00080f0c09 */
[----:B------:R1:W-:Y:S01]  /*26b0*/  STG.E.128 desc[UR16][R6.64], RZ ;  /* 0x000000ff06007986 */ /* 0x0003e2000c101d10 */
[----:B------:R-:W-:Y:S05]  /*26c0*/  BRA `(.L_x_1240) ;  /* 0x0000008c00d47947 */ /* 0x000fea0003800000 */
.L_x_1231:
[----:B------:R-:W-:Y:S01]  /*26d0*/  PLOP3.LUT P1, PT, PT, PT, UP4, 0x80, 0x0 ;  /* 0x000000000000781c */ /* 0x000fe20003f2f048 */
[----:B------:R-:W-:Y:S01]  /*26e0*/  UIMAD UR5, UR9, -0x80, UR13 ;  /* 0xffffff80090578a4 */ /* 0x000fe2000f8e020d */
[C---:B------:R-:W-:Y:S01]  /*26f0*/  LEA R7, R143.reuse, UR4, 0x1 ;  /* 0x000000048f077c11 */ /* 0x040fe2000f8e08ff */
        /* <DEDUP_REMOVED lines=27> */
.L_x_1242:
[----:B------:R-:W-:Y:S05]  /*28b0*/  BSYNC B0 ;  /* 0x0000000000007941 */ /* 0x000fea0003800000 */
.L_x_1241:
        /* <DEDUP_REMOVED lines=14> */
.L_x_1244:
[----:B------:R-:W-:Y:S05]  /*29a0*/  BSYNC B0 ;  /* 0x0000000000007941 */ /* 0x000fea0003800000 */
.L_x_1243:
        /* <DEDUP_REMOVED lines=17> */
.L_x_1246:
[----:B------:R-:W-:Y:S05]  /*2ac0*/  BSYNC B0 ;  /* 0x0000000000007941 */ /* 0x000fea0003800000 */
.L_x_1245:
        /* <DEDUP_REMOVED lines=21> */
.L_x_1248:
[----:B------:R-:W-:Y:S05]  /*2c20*/  BSYNC B0 ;  /* 0x0000000000007941 */ /* 0x000fea0003800000 */
.L_x_1247:
        /* <DEDUP_REMOVED lines=13> */
[C---:B------:R-:W-:Y:S01]  /*2d00*/  VIADD R6, R140.reuse, 0x48 ;  /* 0x000000488c067836 */ /* 0x040fe20000000000 */
        /* <DEDUP_REMOVED lines=31> */
.L_x_1250:
[----:B------:R-:W-:Y:S05]  /*2f00*/  BSYNC B0 ;  /* 0x0000000000007941 */ /* 0x000fea0003800000 */
.L_x_1249:
        /* <DEDUP_REMOVED lines=22> */
.L_x_1252:
[----:B------:R-:W-:Y:S05]  /*3070*/  BSYNC B0 ;  /* 0x0000000000007941 */ /* 0x000fea0003800000 */
.L_x_1251:
        /* <DEDUP_REMOVED lines=32> */
[----:B------:R-:W-:Y:S01]  /*3280*/  @!PT LDS RZ, [RZ] ;  /* 0x00000000fffff984 */ /* 0x000fe20000000800 */
[----:B------:R-:W-:Y:S01]  /*3290*/  @!PT LDS RZ, [RZ] ;  /* 0x00000000fffff984 */ /* 0x000fe20000000800 */
[----:B------:R-:W-:Y:S01]  /*32a0*/  @!PT LDS RZ, [RZ] ;  /* 0x00000000fffff984 */ /* 0x000fe20000000800 */
[----:B------:R1:W-:Y:S04]  /*32b0*/  LDGSTS.E.BYPASS.LTC128B.128 [R7+0x8000], desc[UR16][R16.64] ;  /* 0x0800000010077fae */ /* 0x0003e8000b901d50 */
.L_x_1254:
[----:B------:R-:W-:Y:S05]  /*32c0*/  BSYNC B0 ;  /* 0x0000000000007941 */ /* 0x000fea0003800000 */
.L_x_1253:
        /* <DEDUP_REMOVED lines=22> */
.L_x_1256:
[----:B------:R-:W-:Y:S05]  /*3430*/  BSYNC B0 ;  /* 0x0000000000007941 */ /* 0x000fea0003800000 */
.L_x_1255:
        /* <DEDUP_REMOVED lines=12> */
[----:B------:R-:W-:Y:S01]  /*3500*/  IMAD.MOV.U32 R167, RZ, RZ, 0x7f800000 ;  /* 0x7f800000ffa77424 */ /* 0x000fe200078e00ff */
[----:B------:R-:W2:Y:S01]  /*3510*/  S2R R162, SR_TID.X ;  /* 0x0000000000a27919 */ /* 0x000ea20000002100 */
[----:B------:R-:W-:Y:S01]  /*3520*/  IMAD.MOV.U32 R169, RZ, RZ, 0x7f800000 ;  /* 0x7f800000ffa97424 */ /* 0x000fe200078e00ff */
[----:B------:R-:W-:Y:S01]  /*3530*/  SHF.R.S32.HI R166, RZ, 0x1f, R164 ;  /* 0x0000001fffa67819 */ /* 0x000fe200000114a4 */
[----:B------:R-:W-:Y:S01]  /*3540*/  @UP1 ULDC.64 UR20, c[0x0][0x3d0] ;  /* 0x0000f40000141ab9 */ /* 0x000fe20000000a00 */
[----:B------:R-:W-:Y:S01]  /*3550*/  @UP1 UMOV UR10, UR59 ;  /* 0x0000003b000a1c82 */ /* 0x000fe20008000000 */
[----:B------:R-:W-:Y:S01]  /*3560*/  @UP1 UIMAD UR5, UR51, UR20, URZ ;  /* 0x00000014330512a4 */ /* 0x000fe2000f8e023f */
[----:B------:R-:W-:Y:S01]  /*3570*/  @UP1 UMOV UR11, UR7 ;  /* 0x00000007000b1c82 */ /* 0x000fe20008000000 */
[----:B------:R-:W-:Y:S01]  /*3580*/  IMAD.U32 R163, RZ, RZ, UR8 ;  /* 0x00000008ffa37e24 */ /* 0x000fe2000f8e00ff */
[----:B------:R-:W-:-:S02]  /*3590*/  @UP1 UIMAD.WIDE.U32 UR10, UR58, UR20, UR10 ;  /* 0x000000143a0a12a5 */ /* 0x000fc4000f8e000a */
[----:B------:R-:W-:Y:S01]  /*35a0*/  @UP1 UIMAD UR5, UR58, UR21, UR5 ;  /* 0x000000153a0512a4 */ /* 0x000fe2000f8e0205 */
[----:B-1----:R-:W2:Y:S01]  /*35b0*/  LDG.E.64 R4, desc[UR16][R16.64] ;  /* 0x0000001010047981 */ /* 0x002ea2000c1e1b00 */
[----:B------:R-:W-:Y:S02]  /*35c0*/  @UP1 ULEA UR18, UP0, UR10, UR18, 0x2 ;  /* 0x000000120a121291 */ /* 0x000fe4000f80103f */
[----:B------:R-:W-:Y:S01]  /*35d0*/  @UP1 UIADD3 UR5, UR11, UR5, URZ ;  /* 0x000000050b051290 */ /* 0x000fe2000fffe03f */
[----:B------:R-:W2:Y:S01]  /*35e0*/  LDG.E.64 R10, desc[UR16][R16.64+0x8] ;  /* 0x00000810100a7981 */ /* 0x000ea2000c1e1b00 */
[----:B------:R-:W-:Y:S01]  /*35f0*/  IMAD.MOV.U32 R161, RZ, RZ, 0x4 ;  /* 0x00000004ffa17424 */ /* 0x000fe200078e00ff */
[----:B------:R-:W-:Y:S01]  /*3600*/  CS2R R94, SRZ ;  /* 0x00000000005e7805 */ /* 0x000fe2000001ff00 */
[----:B------:R-:W-:Y:S01]  /*3610*/  @UP1 ULEA.HI.X UR19, UR10, UR19, UR5, 0x2, UP0 ;  /* 0x000000130a131291 */ /* 0x000fe200080f1405 */
[----:B------:R-:W-:Y:S01]  /*3620*/  IMAD.U32 R18, RZ, RZ, UR18 ;  /* 0x00000012ff127e24 */ /* 0x000fe2000f8e00ff */
[----:B------:R-:W-:Y:S01]  /*3630*/  CS2R R92, SRZ ;  /* 0x00000000005c7805 */ /* 0x000fe2000001ff00 */
[----:B------:R-:W-:Y:S01]  /*3640*/  IMAD.WIDE R12, R140, R13, UR14 ;  /* 0x0000000e8c0c7e25 */ /* 0x000fe2000f8e020d */
[----:B------:R-:W-:Y:S01]  /*3650*/  @UP1 ULDC UR5, c[0x0][0x2e8] ;  /* 0x0000ba0000051ab9 */ /* 0x000fe20000000800 */
[----:B------:R-:W-:-:S02]  /*3660*/  CS2R R98, SRZ ;  /* 0x0000000000627805 */ /* 0x000fc4000001ff00 */
[----:B------:R-:W-:Y:S01]  /*3670*/  CS2R R96, SRZ ;  /* 0x0000000000607805 */ /* 0x000fe2000001ff00 */
[----:B------:R-:W-:Y:S01]  /*3680*/  IMAD.U32 R19, RZ, RZ, UR19 ;  /* 0x00000013ff137e24 */ /* 0x000fe2000f8e00ff */
[----:B------:R1:W5:Y:S01]  /*3690*/  @!P6 LDG.E R170, desc[UR16][R12.64+0x20] ;  /* 0x000020100caae981 */ /* 0x000362000c1e1900 */
[----:B------:R-:W-:Y:S02]  /*36a0*/  CS2R R90, SRZ ;  /* 0x00000000005a7805 */ /* 0x000fe4000001ff00 */
[----:B------:R-:W-:Y:S02]  /*36b0*/  CS2R R88, SRZ ;  /* 0x0000000000587805 */ /* 0x000fe4000001ff00 */
[----:B------:R-:W-:Y:S01]  /*36c0*/  CS2R R86, SRZ ;  /* 0x0000000000567805 */ /* 0x000fe2000001ff00 */
[----:B--234-:R-:W2:Y:S01]  /*36d0*/  @P1 LDG.E R7, desc[UR16][R18.64] ;  /* 0x0000001012071981 */ /* 0x01cea2000c1e1900 */
[----:B------:R-:W-:Y:S01]  /*36e0*/  @!P4 IMAD.WIDE R14, R6, R9, UR14 ;  /* 0x0000000e060ece25 */ /* 0x000fe2000f8e0209 */
[----:B------:R-:W-:-:S02]  /*36f0*/  CS2R R84, SRZ ;  /* 0x0000000000547805 */ /* 0x000fc4000001ff00 */
[----:B------:R-:W-:Y:S01]  /*3700*/  CS2R R78, SRZ ;  /* 0x00000000004e7805 */ /* 0x000fe2000001ff00 */
[----:B------:R1:W5:Y:S01]  /*3710*/  @!P5 LDG.E R167, desc[UR16][R12.64+0x100] ;  /* 0x000100100ca7d981 */ /* 0x000362000c1e1900 */
[----:B------:R-:W-:Y:S02]  /*3720*/  CS2R R76, SRZ ;  /* 0x00000000004c7805 */ /* 0x000fe4000001ff00 */
[----:B------:R-:W-:Y:S02]  /*3730*/  CS2R R82, SRZ ;  /* 0x0000000000527805 */ /* 0x000fe4000001ff00 */
[----:B------:R-:W-:Y:S01]  /*3740*/  CS2R R80, SRZ ;  /* 0x0000000000507805 */ /* 0x000fe2000001ff00 */
[----:B------:R1:W5:Y:S01]  /*3750*/  @!P4 LDG.E R168, desc[UR16][R14.64] ;  /* 0x000000100ea8c981 */ /* 0x000362000c1e1900 */
[----:B------:R-:W2:Y:S01]  /*3760*/  @P1 MUFU.RCP R6, UR5 ;  /* 0x0000000500061d08 */ /* 0x000ea20008001000 */
[----:B------:R-:W-:Y:S01]  /*3770*/  IMAD.SHL.U32 R9, R162, 0x2, RZ ;  /* 0x00000002a2097824 */ /* 0x000fe200078e00ff */
[----:B------:R-:W-:Y:S01]  /*3780*/  UIMAD UR5, UR58, UR55, UR59 ;  /* 0x000000373a0572a4 */ /* 0x000fe2000f8e023b */
[----:B------:R1:W5:Y:S01]  /*3790*/  @!P2 LDG.E R169, desc[UR16][R12.64] ;  /* 0x000000100ca9a981 */ /* 0x000362000c1e1900 */
[----:B------:R-:W-:-:S02]  /*37a0*/  CS2R R74, SRZ ;  /* 0x00000000004a7805 */ /* 0x000fc4000001ff00 */
[----:B------:R-:W-:Y:S02]  /*37b0*/  CS2R R72, SRZ ;  /* 0x0000000000487805 */ /* 0x000fe4000001ff00 */
[----:B------:R-:W-:Y:S01]  /*37c0*/  LOP3.LUT R9, R9, 0x6, RZ, 0xc0, !PT ;  /* 0x0000000609097812 */ /* 0x000fe200078ec0ff */
[----:B------:R-:W-:Y:S01]  /*37d0*/  USHF.L.U32 UR5, UR5, 0x5, URZ ;  /* 0x0000000505057899 */ /* 0x000fe2000800063f */
[----:B------:R-:W-:Y:S02]  /*37e0*/  CS2R R70, SRZ ;  /* 0x0000000000467805 */ /* 0x000fe4000001ff00 */
[----:B------:R-:W-:Y:S01]  /*37f0*/  CS2R R68, SRZ ;  /* 0x0000000000447805 */ /* 0x000fe2000001ff00 */
[----:B------:R-:W-:Y:S01]  /*3800*/  ULDC UR29, c[0x0][0x398] ;  /* 0x0000e600001d7ab9 */ /* 0x000fe20000000800 */
[----:B------:R-:W-:Y:S01]  /*3810*/  IMAD R9, R142, 0x40, R9 ;  /* 0x000000408e097824 */ /* 0x000fe200078e0209 */
[----:B------:R-:W-:Y:S01]  /*3820*/  USHF.R.S32.HI UR10, URZ, 0x1f, UR5 ;  /* 0x0000001f3f0a7899 */ /* 0x000fe20008011405 */
[----:B------:R-:W-:Y:S01]  /*3830*/  IMAD.MOV.U32 R165, RZ, RZ, R171 ;  /* 0x000000ffffa57224 */ /* 0x000fe200078e00ab */
[----:B------:R-:W-:Y:S01]  /*3840*/  ULDC UR12, c[0x0][0x394] ;  /* 0x0000e500000c7ab9 */ /* 0x000fe20000000800 */
[----:B------:R-:W-:Y:S01]  /*3850*/  USHF.L.U32 UR50, UR6, 0x3, URZ ;  /* 0x0000000306327899 */ /* 0x000fe2000800063f */
[----:B------:R-:W-:Y:S01]  /*3860*/  IADD3 R8, R140, -UR24, -R9 ;  /* 0x800000188c087c10 */ /* 0x000fe2000fffe809 */
[----:B------:R-:W-:-:S02]  /*3870*/  UIADD3 UR24, UR24, UR13, URZ ;  /* 0x0000000d18187290 */ /* 0x000fc4000fffe03f */
[----:B------:R-:W-:Y:S02]  /*3880*/  USHF.L.U32 UR49, UR6, 0x4, URZ ;  /* 0x0000000406317899 */ /* 0x000fe4000800063f */
[----:B------:R-:W-:Y:S01]  /*3890*/  UIADD3 UR51, -UR8, 0x80, UR24 ;  /* 0x0000008008337890 */ /* 0x000fe2000fffe118 */
[----:B------:R-:W-:Y:S01]  /*38a0*/  IADD3 R163, R163, -UR13, R8 ;  /* 0x8000000da3a37c10 */ /* 0x000fe2000fffe008 */
[----:B------:R-:W-:Y:S02]  /*38b0*/  UIMAD UR48, UR6, 0x18, URZ ;  /* 0x00000018063078a4 */ /* 0x000fe4000f8e023f */
[----:B------:R-:W-:Y:S02]  /*38c0*/  USHF.L.U32 UR47, UR6, 0x5, URZ ;  /* 0x00000005062f7899 */ /* 0x000fe4000800063f */
[----:B------:R-:W-:Y:S02]  /*38d0*/  UIMAD UR46, UR6, 0x28, URZ ;  /* 0x00000028062e78a4 */ /* 0x000fe4000f8e023f */
[----:B------:R-:W-:-:S02]  /*38e0*/  UIMAD UR45, UR6, 0x30, URZ ;  /* 0x00000030062d78a4 */ /* 0x000fc4000f8e023f */
[----:B------:R-:W-:Y:S02]  /*38f0*/  UIMAD UR44, UR6, 0x38, URZ ;  /* 0x00000038062c78a4 */ /* 0x000fe4000f8e023f */
[----:B------:R-:W-:Y:S02]  /*3900*/  USHF.L.U32 UR43, UR6, 0x6, URZ ;  /* 0x00000006062b7899 */ /* 0x000fe4000800063f */
[----:B------:R-:W-:Y:S02]  /*3910*/  UIMAD UR42, UR6, 0x48, URZ ;  /* 0x00000048062a78a4 */ /* 0x000fe4000f8e023f */
[----:B------:R-:W-:Y:S02]  /*3920*/  UIMAD UR41, UR6, 0x50, URZ ;  /* 0x00000050062978a4 */ /* 0x000fe4000f8e023f */
[----:B------:R-:W-:Y:S02]  /*3930*/  UIMAD UR40, UR6, 0x58, URZ ;  /* 0x00000058062878a4 */ /* 0x000fe4000f8e023f */
[----:B------:R-:W-:-:S02]  /*3940*/  UIMAD UR39, UR6, 0x60, URZ ;  /* 0x00000060062778a4 */ /* 0x000fc4000f8e023f */
[----:B------:R-:W-:Y:S02]  /*3950*/  UIMAD UR38, UR6, 0x68, URZ ;  /* 0x00000068062678a4 */ /* 0x000fe4000f8e023f */
[----:B------:R-:W-:Y:S02]  /*3960*/  UIMAD UR37, UR6, 0x70, URZ ;  /* 0x00000070062578a4 */ /* 0x000fe4000f8e023f */
[----:B------:R-:W-:Y:S02]  /*3970*/  UIMAD UR35, UR6, 0x78, URZ ;  /* 0x00000078062378a4 */ /* 0x000fe4000f8e023f */
[----:B------:R-:W-:Y:S01]  /*3980*/  UIADD3 UR51, UR51, -UR29, URZ ;  /* 0x8000001d33337290 */ /* 0x000fe2000fffe03f */
[----:B------:R-:W-:Y:S01]  /*3990*/  ULDC UR55, c[0x0][0x2d0] ;  /* 0x0000b40000377ab9 */ /* 0x000fe20000000800 */
[----:B------:R-:W-:Y:S01]  /*39a0*/  ULDC UR57, c[0x0][0x398] ;  /* 0x0000e60000397ab9 */ /* 0x000fe20000000800 */
[----:B------:R-:W-:Y:S01]  /*39b0*/  UIADD3 UR36, -UR36, URZ, URZ ;  /* 0x0000003f24247290 */ /* 0x000fe2000fffe13f */
[----:B------:R-:W-:Y:S01]  /*39c0*/  UMOV UR29, UR12 ;  /* 0x0000000c001d7c82 */ /* 0x000fe20008000000 */
[----:B------:R-:W-:Y:S01]  /*39d0*/  ULDC UR6, c[0x0][0x2ec] ;  /* 0x0000bb0000067ab9 */ /* 0x000fe20000000800 */
[----:B------:R-:W-:Y:S01]  /*39e0*/  R2UR UR7, R4 ;  /* 0x00000000040772ca */ /* 0x000fe200000e0000 */
[----:B------:R-:W-:Y:S01]  /*39f0*/  VIADD R4, R139, 0x1000 ;  /* 0x000010008b047836 */ /* 0x000fe20000000000 */
[----:B------:R-:W-:Y:S01]  /*3a00*/  R2UR UR33, R5 ;  /* 0x00000000052172ca */ /* 0x000fe200000e0000 */
[----:B------:R-:W-:Y:S01]  /*3a10*/  VIADD R5, R138, 0x1000 ;  /* 0x000010008a057836 */ /* 0x000fe20000000000 */
[----:B------:R-:W-:-:S02]  /*3a20*/  IADD3 R164, P3, P2, R10, UR5, R164 ;  /* 0x000000050aa47c10 */ /* 0x000fc4000fa7e0a4 */
[----:B------:R-:W-:Y:S02]  /*3a30*/  SEL R129, R4, R139, !P0 ;  /* 0x0000008b04817207 */ /* 0x000fe40004000000 */
[----:B------:R-:W-:Y:S01]  /*3a40*/  SEL R130, R5, R138, !P0 ;  /* 0x0000008a05827207 */ /* 0x000fe20004000000 */
[----:B--2---:R-:W-:-:S05]  /*3a50*/  @P1 FMUL.FTZ R6, R7, R6 ;  /* 0x0000000607061220 */ /* 0x004fca0000410000 */
[----:B------:R-:W-:Y:S02]  /*3a60*/  @P1 R2UR UR11, R6 ;  /* 0x00000000060b12ca */ /* 0x000fe400000e0000 */
[----:B------:R-:W-:Y:S02]  /*3a70*/  IADD3.X R166, R11, UR10, R166, P3, P2 ;  /* 0x0000000a0ba67c10 */ /* 0x000fe40009fe44a6 */
[----:B------:R-:W-:Y:S02]  /*3a80*/  LEA R130, R130, UR4, 0x1 ;  /* 0x0000000482827c11 */ /* 0x000fe4000f8e08ff */
[----:B------:R-:W-:Y:S01]  /*3a90*/  LEA R129, R129, UR4, 0x1 ;  /* 0x0000000481817c11 */ /* 0x000fe2000f8e08ff */
[----:B------:R-:W-:Y:S01]  /*3aa0*/  UMOV UR5, URZ ;  /* 0x0000003f00057c82 */ /* 0x000fe20008000000 */
[----:B------:R-:W-:Y:S01]  /*3ab0*/  UIADD3 UR28, UR7, -0x61c88647, URZ ;  /* 0x9e3779b9071c7890 */ /* 0x000fe2000fffe03f */
[----:B------:R-:W-:Y:S01]  /*3ac0*/  LOP3.LUT R166, R166, UR7, RZ, 0x3c, !PT ;  /* 0x00000007a6a67c12 */ /* 0x000fe2000f8e3cff */
[----:B------:R-:W-:-:S02]  /*3ad0*/  UIADD3 UR27, UR7, 0x3c6ef372, URZ ;  /* 0x3c6ef372071b7890 */ /* 0x000fc4000fffe03f */
[----:B------:R-:W-:Y:S02]  /*3ae0*/  UIADD3 UR25, UR7, -0x255992d5, URZ ;  /* 0xdaa66d2b07197890 */ /* 0x000fe4000fffe03f */
[----:B------:R-:W-:Y:S02]  /*3af0*/  UIADD3 UR23, UR7, 0x78dde6e4, URZ ;  /* 0x78dde6e407177890 */ /* 0x000fe4000fffe03f */
[----:B------:R-:W-:Y:S02]  /*3b00*/  UIADD3 UR21, UR7, 0x1715609d, URZ ;  /* 0x1715609d07157890 */ /* 0x000fe4000fffe03f */
[----:B------:R-:W-:Y:S02]  /*3b10*/  UIADD3 UR19, UR7, -0x4ab325aa, URZ ;  /* 0xb54cda5607137890 */ /* 0x000fe4000fffe03f */
[----:B------:R-:W-:Y:S02]  /*3b20*/  UIADD3 UR52, UR33, -0x4498517b, URZ ;  /* 0xbb67ae8521347890 */ /* 0x000fe4000fffe03f */
[----:B------:R-:W-:-:S02]  /*3b30*/  UIADD3 UR26, UR33, 0x76cf5d0a, URZ ;  /* 0x76cf5d0a211a7890 */ /* 0x000fc4000fffe03f */
[----:B------:R-:W-:Y:S02]  /*3b40*/  UIADD3 UR24, UR33, 0x32370b8f, URZ ;  /* 0x32370b8f21187890 */ /* 0x000fe4000fffe03f */
[----:B------:R-:W-:Y:S01]  /*3b50*/  UIADD3 UR22, UR33, -0x126145ec, URZ ;  /* 0xed9eba1421167890 */ /* 0x000fe2000fffe03f */
[----:B------:R-:W-:Y:S01]  /*3b60*/  @UP1 UMOV UR5, UR11 ;  /* 0x0000000b00051c82 */ /* 0x000fe20008000000 */
[----:B------:R-:W-:Y:S02]  /*3b70*/  UIADD3 UR20, UR33, -0x56f99767, URZ ;  /* 0xa906689921147890 */ /* 0x000fe4000fffe03f */
[----:B------:R-:W-:Y:S01]  /*3b80*/  UIADD3 UR18, UR33, 0x646e171e, URZ ;  /* 0x646e171e21127890 */ /* 0x000fe2000fffe03f */
[----:B-1----:R-:W-:-:S11]  /*3b90*/  ULDC.U8 UR7, c[0x0][0x388] ;  /* 0x0000e20000077ab9 */ /* 0x002fd60000000000 */
.L_x_1261:
[----:B------:R-:W0:Y:S01]  /*3ba0*/  LDGDEPBAR ;  /* 0x00000000000079af */ /* 0x000e220000000000 */
[----:B------:R-:W-:Y:S01]  /*3bb0*/  IMAD.U32 R126, RZ, RZ, UR31 ;  /* 0x0000001fff7e7e24 */ /* 0x000fe2000f8e00ff */
[----:B------:R-:W-:Y:S01]  /*3bc0*/  USHF.L.U32 UR10, UR9, 0x7, URZ ;  /* 0x00000007090a7899 */ /* 0x000fe2000800063f */
[----:B------:R-:W-:Y:S01]  /*3bd0*/  IMAD.U32 R127, RZ, RZ, UR30 ;  /* 0x0000001eff7f7e24 */ /* 0x000fe2000f8e00ff */
[----:B------:R-:W-:Y:S02]  /*3be0*/  USHF.L.U32 UR12, UR54, 0x7, URZ ;  /* 0x00000007360c7899 */ /* 0x000fe4000800063f */
[C---:B------:R-:W-:Y:S01]  /*3bf0*/  LEA R124, P0, R140.reuse, R126, 0x2 ;  /* 0x0000007e8c7c7211 */ /* 0x040fe200078010ff */
[----:B------:R-:W-:Y:S01]  /*3c00*/  UISETP.GE.AND UP0, UPT, UR10, UR51, UPT ;  /* 0x000000330a00728c */ /* 0x000fe2000bf06270 */
[----:B------:R-:W-:Y:S01]  /*3c10*/  VIADD R207, R163, UR10 ;  /* 0x0000000aa3cf7c36 */ /* 0x000fe20008000000 */
[----:B------:R-:W-:Y:S01]  /*3c20*/  UMOV UR11, UR60 ;  /* 0x0000003c000b7c82 */ /* 0x000fe20008000000 */
[----:B------:R-:W-:Y:S02]  /*3c30*/  LEA.HI.X.SX32 R125, R140, R127, 0x2, P0 ;  /* 0x0000007f8c7d7211 */ /* 0x000fe400000f16ff */
[C---:B------:R-:W-:Y:S01]  /*3c40*/  VIADD R209, R207.reuse, 0x47 ;  /* 0x00000047cfd17836 */ /* 0x040fe20000000000 */
[----:B------:R-:W-:Y:S01]  /*3c50*/  IABS R211, R207 ;  /* 0x000000cf00d37213 */ /* 0x000fe20000000000 */
[C---:B------:R-:W-:Y:S02]  /*3c60*/  VIADD R208, R207.reuse, 0xffffffff ;  /* 0xffffffffcfd07836 */ /* 0x040fe40000000000 */
[----:B------:R-:W-:Y:S01]  /*3c70*/  VIADD R193, R207, 0x8 ;  /* 0x00000008cfc17836 */ /* 0x000fe20000000000 */
[----:B------:R-:W-:Y:S01]  /*3c80*/  ISETP.GE.AND P0, PT, R209, RZ, PT ;  /* 0x000000ffd100720c */ /* 0x000fe20003f06270 */
[C---:B------:R-:W-:Y:S01]  /*3c90*/  VIADD R194, R207.reuse, 0x7 ;  /* 0x00000007cfc27836 */ /* 0x040fe20000000000 */
[----:B------:R-:W-:Y:S01]  /*3ca0*/  ISETP.GE.AND P3, PT, R208, RZ, PT ;  /* 0x000000ffd000720c */ /* 0x000fe20003f66270 */
[----:B------:R-:W-:Y:S01]  /*3cb0*/  VIADD R210, R207, 0x48 ;  /* 0x00000048cfd27836 */ /* 0x000fe20000000000 */
[----:B------:R-:W-:Y:S01]  /*3cc0*/  ISETP.GE.AND P2, PT, R193, RZ, PT ;  /* 0x000000ffc100720c */ /* 0x000fe20003f46270 */
[C---:B------:R-:W-:Y:S01]  /*3cd0*/  VIADD R201, R207.reuse, 0xfffffff7 ;  /* 0xfffffff7cfc97836 */ /* 0x040fe20000000000 */
[----:B------:R-:W-:Y:S01]  /*3ce0*/  ISETP.GE.AND P6, PT, R194, RZ, PT ;  /* 0x000000ffc200720c */ /* 0x000fe20003fc6270 */
[----:B------:R-:W-:Y:S04]  /*3cf0*/  DEPBAR.LE SB0, 0x0 ;  /* 0x000080000000791a */ /* 0x000fe80000000000 */
[----:B------:R-:W-:Y:S01]  /*3d00*/  ISETP.GE.AND P1, PT, R210, RZ, PT ;  /* 0x000000ffd200720c */ /* 0x000fe20003f26270 */
[----:B------:R-:W-:Y:S01]  /*3d10*/  BAR.SYNC.DEFER_BLOCKING 0x0 ;  /* 0x0000000000007b1d */ /* 0x000fe20000010000 */
[C---:B------:R-:W-:Y:S01]  /*3d20*/  VIADD R206, R207.reuse, 0x40 ;  /* 0x00000040cfce7836 */ /* 0x040fe20000000000 */
[C---:B------:R-:W-:Y:S01]  /*3d30*/  @!P0 IADD3 R209, -R207.reuse, -0x47, RZ ;  /* 0xffffffb9cfd18810 */ /* 0x040fe20007ffe1ff */
        /* <DEDUP_REMOVED lines=19> */
[----:B------:R-:W-:Y:S01]  /*3e70*/  ISETP.GE.AND P6, PT, R202, RZ, PT ;  /* 0x000000ffca00720c */ /* 0x000fe20003fc6270 */
[C---:B------:R-:W-:Y:S01]  /*3e80*/  VIADD R195, R207.reuse, 0x27 ;  /* 0x00000027cfc37836 */ /* 0x040fe20000000000 */
[----:B-----5:R-:W5:Y:S01]  /*3e90*/  LDG.E R181, desc[UR16][R124.64] ;  /* 0x000000107cb57981 */ /* 0x020f62000c1e1900 */
[----:B------:R-:W-:Y:S01]  /*3ea0*/  ISETP.GE.AND P1, PT, R200, RZ, PT ;  /* 0x000000ffc800720c */ /* 0x000fe20003f26270 */
[C---:B------:R-:W-:Y:S01]  /*3eb0*/  VIADD R191, R207.reuse, 0xffffffe7 ;  /* 0xffffffe7cfbf7836 */ /* 0x040fe20000000000 */
[C---:B------:R-:W-:Y:S01]  /*3ec0*/  @!P0 IADD3 R201, -R207.reuse, 0x9, RZ ;  /* 0x00000009cfc98810 */ /* 0x040fe20007ffe1ff */
[----:B------:R-:W5:Y:S01]  /*3ed0*/  LDG.E R180, desc[UR16][R124.64+0x20] ;  /* 0x000020107cb47981 */ /* 0x000f62000c1e1900 */
[----:B------:R-:W-:Y:S01]  /*3ee0*/  ISETP.GE.AND P0, PT, R192, RZ, PT ;  /* 0x000000ffc000720c */ /* 0x000fe20003f06270 */
[C---:B------:R-:W-:Y:S01]  /*3ef0*/  VIADD R185, R207.reuse, 0x17 ;  /* 0x00000017cfb97836 */ /* 0x040fe20000000000 */
[----:B------:R-:W-:Y:S01]  /*3f00*/  @!P5 IADD3 R206, -R207, -0x40, RZ ;  /* 0xffffffc0cfced810 */ /* 0x000fe20007ffe1ff */
[----:B------:R-:W5:Y:S01]  /*3f10*/  LDG.E R179, desc[UR16][R124.64+0x100] ;  /* 0x000100107cb37981 */ /* 0x000f62000c1e1900 */
[----:B------:R-:W-:Y:S01]  /*3f20*/  ISETP.GE.AND P5, PT, R199, RZ, PT ;  /* 0x000000ffc700720c */ /* 0x000fe20003fa6270 */
[C---:B------:R-:W-:Y:S01]  /*3f30*/  VIADD R190, R207.reuse, 0xffffffe0 ;  /* 0xffffffe0cfbe7836 */ /* 0x040fe20000000000 */
[C---:B------:R-:W-:Y:S01]  /*3f40*/  @!P4 IADD3 R205, -R207.reuse, -0x3f, RZ ;  /* 0xffffffc1cfcdc810 */ /* 0x040fe20007ffe1ff */
[----:B------:R1:W5:Y:S01]  /*3f50*/  LDG.E R178, desc[UR16][R124.64+0x120] ;  /* 0x000120107cb27981 */ /* 0x000362000c1e1900 */
[----:B------:R-:W-:Y:S01]  /*3f60*/  ISETP.GE.AND P4, PT, R198, RZ, PT ;  /* 0x000000ffc600720c */ /* 0x000fe20003f86270 */
[C---:B------:R-:W-:Y:S01]  /*3f70*/  VIADD R189, R207.reuse, 0xffffffdf ;  /* 0xffffffdfcfbd7836 */ /* 0x040fe20000000000 */
[C---:B------:R-:W-:Y:S01]  /*3f80*/  @!P3 IADD3 R204, -R207.reuse, -0x38, RZ ;  /* 0xffffffc8cfccb810 */ /* 0x040fe20007ffe1ff */
[----:B------:R-:W-:Y:S01]  /*3f90*/  LDSM.16.M88.4 R100, [R129] ;  /* 0x000000008164783b */ /* 0x000fe20000000200 */
[C---:B------:R-:W-:Y:S01]  /*3fa0*/  @!P2 IADD3 R203, -R207.reuse, -0x37, RZ ;  /* 0xffffffc9cfcba810 */ /* 0x040fe20007ffe1ff */
[C---:B------:R-:W-:Y:S01]  /*3fb0*/  VIADD R188, R207.reuse, 0x20 ;  /* 0x00000020cfbc7836 */ /* 0x040fe20000000000 */
[C---:B------:R-:W-:Y:S01]  /*3fc0*/  @!P6 IADD3 R202, -R207.reuse, 0x8, RZ ;  /* 0x00000008cfcae810 */ /* 0x040fe20007ffe1ff */
[C---:B------:R-:W-:Y:S01]  /*3fd0*/  VIADD R187, R207.reuse, 0x1f ;  /* 0x0000001fcfbb7836 */ /* 0x040fe20000000000 */
[C---:B------:R-:W-:Y:S01]  /*3fe0*/  @!P1 IADD3 R200, -R207.reuse, 0x10, RZ ;  /* 0x00000010cfc89810 */ /* 0x040fe20007ffe1ff */
[----:B------:R-:W-:Y:S01]  /*3ff0*/  VIADD R186, R207, 0x18 ;  /* 0x00000018cfba7836 */ /* 0x000fe20000000000 */
[----:B------:R-:W-:Y:S01]  /*4000*/  ISETP.GE.AND P3, PT, R197, RZ, PT ;  /* 0x000000ffc500720c */ /* 0x000fe20003f66270 */
[----:B------:R-:W2:Y:S01]  /*4010*/  LDSM.16.M88.4 R104, [R137+UR4+0x6000] ;  /* 0x006000048968783b */ /* 0x000ea20008000200 */
[----:B------:R-:W-:Y:S01]  /*4020*/  ISETP.GE.AND P2, PT, R196, RZ, PT ;  /* 0x000000ffc400720c */ /* 0x000fe20003f46270 */
[----:B------:R-:W-:Y:S01]  /*4030*/  VIADD R184, R207, 0xffffffd8 ;  /* 0xffffffd8cfb87836 */ /* 0x000fe20000000000 */
[----:B------:R-:W-:Y:S01]  /*4040*/  ISETP.GE.AND P6, PT, R195, RZ, PT ;  /* 0x000000ffc300720c */ /* 0x000fe20003fc6270 */
[----:B------:R-:W-:Y:S01]  /*4050*/  VIADD R127, R207, 0xffffffc8 ;  /* 0xffffffc8cf7f7836 */ /* 0x000fe20000000000 */
[----:B------:R-:W-:Y:S01]  /*4060*/  ISETP.GE.AND P1, PT, R191, RZ, PT ;  /* 0x000000ffbf00720c */ /* 0x000fe20003f26270 */
[C---:B------:R-:W-:Y:S01]  /*4070*/  VIADD R183, R207.reuse, 0xffffffd7 ;  /* 0xffffffd7cfb77836 */ /* 0x040fe20000000000 */
[----:B------:R-:W-:Y:S01]  /*4080*/  @!P0 IADD3 R192, -R207, 0x18, RZ ;  /* 0x00000018cfc08810 */ /* 0x000fe20007ffe1ff */
[----:B------:R-:W3:Y:S01]  /*4090*/  LDSM.16.M88.4 R108, [R129+0x1000] ;  /* 0x00100000816c783b */ /* 0x000ee20000000200 */
[----:B------:R-:W-:Y:S01]  /*40a0*/  ISETP.GE.AND P0, PT, R185, RZ, PT ;  /* 0x000000ffb900720c */ /* 0x000fe20003f06270 */
[C---:B------:R-:W-:Y:S01]  /*40b0*/  VIADD R182, R207.reuse, 0xffffffd0 ;  /* 0xffffffd0cfb67836 */ /* 0x040fe20000000000 */
[C---:B------:R-:W-:Y:S01]  /*40c0*/  @!P5 IADD3 R199, -R207.reuse, 0x11, RZ ;  /* 0x00000011cfc7d810 */ /* 0x040fe20007ffe1ff */
[C---:B------:R-:W-:Y:S01]  /*40d0*/  VIADD R141, R207.reuse, 0xffffffcf ;  /* 0xffffffcfcf8d7836 */ /* 0x040fe20000000000 */
[----:B------:R-:W-:Y:S01]  /*40e0*/  ISETP.GE.AND P5, PT, R190, RZ, PT ;  /* 0x000000ffbe00720c */ /* 0x000fe20003fa6270 */
[C---:B-1----:R-:W-:Y:S01]  /*40f0*/  VIADD R125, R207.reuse, 0x10 ;  /* 0x00000010cf7d7836 */ /* 0x042fe20000000000 */
[----:B------:R-:W-:Y:S01]  /*4100*/  @!P4 IADD3 R198, -R207, -0x30, RZ ;  /* 0xffffffd0cfc6c810 */ /* 0x000fe20007ffe1ff */
[----:B------:R-:W1:Y:S01]  /*4110*/  LDSM.16.M88.4 R112, [R137+UR4+0x6400] ;  /* 0x006400048970783b */ /* 0x000e620008000200 */
[----:B------:R-:W-:Y:S01]  /*4120*/  ISETP.GE.AND P4, PT, R189, RZ, PT ;  /* 0x000000ffbd00720c */ /* 0x000fe20003f86270 */
[C---:B------:R-:W-:Y:S01]  /*4130*/  VIADD R124, R207.reuse, 0xf ;  /* 0x0000000fcf7c7836 */ /* 0x040fe20000000000 */
[C---:B------:R-:W-:Y:S01]  /*4140*/  @!P3 IADD3 R197, -R207.reuse, -0x2f, RZ ;  /* 0xffffffd1cfc5b810 */ /* 0x040fe20007ffe1ff */
[C---:B------:R-:W-:Y:S01]  /*4150*/  VIADD R126, R207.reuse, 0xffffffc7 ;  /* 0xffffffc7cf7e7836 */ /* 0x040fe20000000000 */
[C---:B------:R-:W-:Y:S02]  /*4160*/  @!P2 IADD3 R196, -R207.reuse, -0x28, RZ ;  /* 0xffffffd8cfc4a810 */ /* 0x040fe40007ffe1ff */
[C---:B------:R-:W-:Y:S01]  /*4170*/  @!P6 IADD3 R195, -R207.reuse, -0x27, RZ ;  /* 0xffffffd9cfc3e810 */ /* 0x040fe20007ffe1ff */
[----:B------:R-:W4:Y:S01]  /*4180*/  LDSM.16.M88.4 R116, [R137+UR4+0x6800] ;  /* 0x006800048974783b */ /* 0x000f220008000200 */
[----:B------:R-:W-:Y:S02]  /*4190*/  @!P1 IADD3 R191, -R207, 0x19, RZ ;  /* 0x00000019cfbf9810 */ /* 0x000fe40007ffe1ff */
[----:B------:R-:W-:Y:S02]  /*41a0*/  ISETP.GE.AND P3, PT, R188, RZ, PT ;  /* 0x000000ffbc00720c */ /* 0x000fe40003f66270 */
[----:B------:R-:W-:Y:S02]  /*41b0*/  ISETP.GE.AND P2, PT, R187, RZ, PT ;  /* 0x000000ffbb00720c */ /* 0x000fe40003f46270 */
[----:B------:R-:W-:Y:S01]  /*41c0*/  ISETP.GE.AND P6, PT, R186, RZ, PT ;  /* 0x000000ffba00720c */ /* 0x000fe20003fc6270 */
[----:B------:R-:W4:Y:S01]  /*41d0*/  LDSM.16.M88.4 R120, [R137+UR4+0x6c00] ;  /* 0x006c00048978783b */ /* 0x000f220008000200 */
[----:B------:R-:W-:Y:S02]  /*41e0*/  ISETP.GE.AND P1, PT, R184, RZ, PT ;  /* 0x000000ffb800720c */ /* 0x000fe40003f26270 */
[----:B------:R-:W-:Y:S02]  /*41f0*/  I2FP.F32.S32 R212, R209 ;  /* 0x000000d100d47245 */ /* 0x000fe40000201400 */
[----:B------:R-:W-:Y:S02]  /*4200*/  I2FP.F32.S32 R209, R210 ;  /* 0x000000d200d17245 */ /* 0x000fe40000201400 */
[----:B------:R-:W-:Y:S01]  /*4210*/  @!P0 IADD3 R185, -R207, -0x17, RZ ;  /* 0xffffffe9cfb98810 */ /* 0x000fe20007ffe1ff */
[-C--:B--2---:R-:W-:Y:S03]  /*4220*/  HMMA.16816.F32.BF16 R4, R100, R104.reuse, RZ ;  /* 0x000000686404723c */ /* 0x084fe600000418ff */
[----:B------:R-:W-:Y:S02]  /*4230*/  ISETP.GE.AND P0, PT, R127, RZ, PT ;  /* 0x000000ff7f00720c */ /* 0x000fe40003f06270 */
[----:B------:R-:W-:Y:S02]  /*4240*/  @!P5 IADD3 R190, -R207, 0x20, RZ ;  /* 0x00000020cfbed810 */ /* 0x000fe40007ffe1ff */
[----:B------:R-:W-:Y:S01]  /*4250*/  ISETP.GE.AND P5, PT, R183, RZ, PT ;  /* 0x000000ffb700720c */ /* 0x000fe20003fa6270 */
[C---:B---3--:R-:W-:Y:S03]  /*4260*/  HMMA.16816.F32.BF16 R8, R108.reuse, R104, RZ ;  /* 0x000000686c08723c */ /* 0x048fe600000418ff */
[C---:B------:R-:W-:Y:S02]  /*4270*/  @!P4 IADD3 R189, -R207.reuse, 0x21, RZ ;  /* 0x00000021cfbdc810 */ /* 0x040fe40007ffe1ff */
[----:B------:R-:W-:Y:S01]  /*4280*/  ISETP.GE.AND P4, PT, R182, RZ, PT ;  /* 0x000000ffb600720c */ /* 0x000fe20003f86270 */
[-C--:B------:R-:W-:Y:S01]  /*4290*/  HMMA.16816.F32.BF16 R12, R108, R106.reuse, RZ ;  /* 0x0000006a6c0c723c */ /* 0x080fe200000418ff */
[----:B------:R-:W-:Y:S02]  /*42a0*/  @!P3 IADD3 R188, -R207, -0x20, RZ ;  /* 0xffffffe0cfbcb810 */ /* 0x000fe40007ffe1ff */
[----:B------:R-:W-:Y:S02]  /*42b0*/  ISETP.GE.AND P3, PT, R141, RZ, PT ;  /* 0x000000ff8d00720c */ /* 0x000fe40003f66270 */
[C---:B------:R-:W-:Y:S01]  /*42c0*/  @!P2 IADD3 R187, -R207.reuse, -0x1f, RZ ;  /* 0xffffffe1cfbba810 */ /* 0x040fe20007ffe1ff */
[C---:B------:R-:W-:Y:S01]  /*42d0*/  HMMA.16816.F32.BF16 R16, R100.reuse, R106, RZ ;  /* 0x0000006a6410723c */ /* 0x040fe200000418ff */
[----:B------:R-:W-:Y:S01]  /*42e0*/  LDSM.16.M88.4 R104, [R135] ;  /* 0x000000008768783b */ /* 0x000fe20000000200 */
[----:B------:R-:W-:Y:S02]  /*42f0*/  @!P6 IADD3 R186, -R207, -0x18, RZ ;  /* 0xffffffe8cfbae810 */ /* 0x000fe40007ffe1ff */
[----:B------:R-:W-:Y:S02]  /*4300*/  ISETP.GE.AND P2, PT, R125, RZ, PT ;  /* 0x000000ff7d00720c */ /* 0x000fe40003f46270 */
[-C--:B-1----:R-:W-:Y:S01]  /*4310*/  HMMA.16816.F32.BF16 R20, R100, R112.reuse, RZ ;  /* 0x000000706414723c */ /* 0x082fe200000418ff */
[C---:B------:R-:W-:Y:S02]  /*4320*/  @!P1 IADD3 R184, -R207.reuse, 0x28, RZ ;  /* 0x00000028cfb89810 */ /* 0x040fe40007ffe1ff */
[----:B------:R-:W-:Y:S02]  /*4330*/  ISETP.GE.AND P6, PT, R124, RZ, PT ;  /* 0x000000ff7c00720c */ /* 0x000fe40003fc6270 */
[----:B------:R-:W-:Y:S01]  /*4340*/  ISETP.GE.AND P1, PT, R126, RZ, PT ;  /* 0x000000ff7e00720c */ /* 0x000fe20003f26270 */
[C---:B------:R-:W-:Y:S02]  /*4350*/  HMMA.16816.F32.BF16 R24, R108.reuse, R112, RZ ;  /* 0x000000706c18723c */ /* 0x040fe400000418ff */
[C---:B------:R-:W-:Y:S02]  /*4360*/  @!P0 IADD3 R127, -R207.reuse, 0x38, RZ ;  /* 0x00000038cf7f8810 */ /* 0x040fe40007ffe1ff */
[----:B------:R-:W-:Y:S02]  /*4370*/  PLOP3.LUT P0, PT, PT, PT, UP0, 0x80, 0x0 ;  /* 0x000000000000781c */ /* 0x000fe40003f0f008 */
[-C--:B------:R-:W-:Y:S01]  /*4380*/  HMMA.16816.F32.BF16 R28, R108, R114.reuse, RZ ;  /* 0x000000726c1c723c */ /* 0x080fe200000418ff */
[----:B------:R-:W-:Y:S01]  /*4390*/  IMAD.IADD R112, R136, 0x1, R129 ;  /* 0x0000000188707824 */ /* 0x000fe200078e0281 */
[C---:B------:R-:W-:Y:S03]  /*43a0*/  @!P5 IADD3 R183, -R207.reuse, 0x29, RZ ;  /* 0x00000029cfb7d810 */ /* 0x040fe60007ffe1ff */
[C---:B------:R-:W-:Y:S01]  /*43b0*/  @!P4 IADD3 R182, -R207.reuse, 0x30, RZ ;  /* 0x00000030cfb6c810 */ /* 0x040fe20007ffe1ff */
[C---:B------:R-:W-:Y:S02]  /*43c0*/  HMMA.16816.F32.BF16 R32, R100.reuse, R114, RZ ;  /* 0x000000726420723c */ /* 0x040fe400000418ff */
[C---:B------:R-:W-:Y:S03]  /*43d0*/  @!P3 IADD3 R141, -R207.reuse, 0x31, RZ ;  /* 0x00000031cf8db810 */ /* 0x040fe60007ffe1ff */
[C---:B------:R-:W-:Y:S01]  /*43e0*/  @!P2 IADD3 R125, -R207.reuse, -0x10, RZ ;  /* 0xfffffff0cf7da810 */ /* 0x040fe20007ffe1ff */
[-C--:B----4-:R-:W-:Y:S01]  /*43f0*/  HMMA.16816.F32.BF16 R36, R100, R116.reuse, RZ ;  /* 0x000000746424723c */ /* 0x090fe200000418ff */
[C---:B------:R-:W-:Y:S04]  /*4400*/  @!P6 IADD3 R124, -R207.reuse, -0xf, RZ ;  /* 0xfffffff1cf7ce810 */ /* 0x040fe80007ffe1ff */
[----:B------:R-:W-:Y:S01]  /*4410*/  @!P1 IADD3 R126, -R207, 0x39, RZ ;  /* 0x00000039cf7e9810 */ /* 0x000fe20007ffe1ff */
[C---:B------:R-:W-:Y:S02]  /*4420*/  HMMA.16816.F32.BF16 R40, R108.reuse, R116, RZ ;  /* 0x000000746c28723c */ /* 0x040fe400000418ff */
[----:B------:R-:W-:Y:S03]  /*4430*/  I2FP.F32.S32 R207, R211 ;  /* 0x000000d300cf7245 */ /* 0x000fe60000201400 */
[----:B------:R-:W-:Y:S01]  /*4440*/  I2FP.F32.S32 R208, R208 ;  /* 0x000000d000d07245 */ /* 0x000fe20000201400 */
[-C--:B------:R-:W-:Y:S01]  /*4450*/  HMMA.16816.F32.BF16 R44, R108, R118.reuse, RZ ;  /* 0x000000766c2c723c */ /* 0x080fe200000418ff */
[----:B------:R-:W-:Y:S04]  /*4460*/  I2FP.F32.S32 R193, R193 ;  /* 0x000000c100c17245 */ /* 0x000fe80000201400 */
[----:B------:R-:W-:Y:S01]  /*4470*/  I2FP.F32.S32 R194, R194 ;  /* 0x000000c200c27245 */ /* 0x000fe20000201400 */
[C---:B------:R-:W-:Y:S01]  /*4480*/  HMMA.16816.F32.BF16 R48, R100.reuse, R118, RZ ;  /* 0x000000766430723c */ /* 0x040fe200000418ff */
[----:B------:R-:W-:Y:S01]  /*4490*/  LDSM.16.M88.4 R116, [R135+0x800] ;  /* 0x000800008774783b */ /* 0x000fe20000000200 */
[----:B------:R-:W-:Y:S03]  /*44a0*/  I2FP.F32.S32 R125, R125 ;  /* 0x0000007d007d7245 */ /* 0x000fe60000201400 */
[----:B------:R-:W-:Y:S01]  /*44b0*/  I2FP.F32.S32 R124, R124 ;  /* 0x0000007c007c7245 */ /* 0x000fe20000201400 */
[-C--:B------:R-:W-:Y:S01]  /*44c0*/  HMMA.16816.F32.BF16 R52, R100, R120.reuse, RZ ;  /* 0x000000786434723c */ /* 0x080fe200000418ff */
[----:B------:R-:W-:Y:S04]  /*44d0*/  I2FP.F32.S32 R127, R127 ;  /* 0x0000007f007f7245 */ /* 0x000fe80000201400 */
[----:B------:R-:W-:Y:S01]  /*44e0*/  I2FP.F32.S32 R126, R126 ;  /* 0x0000007e007e7245 */ /* 0x000fe20000201400 */
[C---:B------:R-:W-:Y:S06]  /*44f0*/  HMMA.16816.F32.BF16 R56, R108.reuse, R120, RZ ;  /* 0x000000786c38723c */ /* 0x040fec00000418ff */
[-C--:B------:R-:W-:Y:S01]  /*4500*/  HMMA.16816.F32.BF16 R60, R108, R122.reuse, RZ ;  /* 0x0000007a6c3c723c */ /* 0x080fe200000418ff */
[----:B------:R-:W-:Y:S05]  /*4510*/  LDSM.16.M88.4 R108, [R112+0x1000] ;  /* 0x00100000706c783b */ /* 0x000fea0000000200 */
[----:B------:R-:W-:Y:S03]  /*4520*/  HMMA.16816.F32.BF16 R64, R100, R122, RZ ;  /* 0x0000007a6440723c */ /* 0x000fe600000418ff */
[----:B------:R-:W1:Y:S08]  /*4530*/  LDSM.16.M88.4 R100, [R112] ;  /* 0x000000007064783b */ /* 0x000e700000000200 */
[----:B------:R-:W2:Y:S01]  /*4540*/  LDSM.16.M88.4 R112, [R135+0x400] ;  /* 0x000400008770783b */ /* 0x000ea20000000200 */
[-C--:B-1----:R-:W-:Y:S06]  /*4550*/  HMMA.16816.F32.BF16 R4, R100, R104.reuse, R4 ;  /* 0x000000686404723c */ /* 0x082fec0000041804 */
[C---:B------:R-:W-:Y:S06]  /*4560*/  HMMA.16816.F32.BF16 R8, R108.reuse, R104, R8 ;  /* 0x000000686c08723c */ /* 0x040fec0000041808 */
[-C--:B------:R-:W-:Y:S06]  /*4570*/  HMMA.16816.F32.BF16 R12, R108, R106.reuse, R12 ;  /* 0x0000006a6c0c723c */ /* 0x080fec000004180c */
[C---:B------:R-:W-:Y:S01]  /*4580*/  HMMA.16816.F32.BF16 R16, R100.reuse, R106, R16 ;  /* 0x0000006a6410723c */ /* 0x040fe20000041810 */
[----:B------:R-:W1:Y:S05]  /*4590*/  LDSM.16.M88.4 R104, [R135+0xc00] ;  /* 0x000c00008768783b */ /* 0x000e6a0000000200 */
[-C--:B--2---:R-:W-:Y:S05]  /*45a0*/  HMMA.16816.F32.BF16 R20, R100, R112.reuse, R20 ;  /* 0x000000706414723c */ /* 0x084fea0000041814 */
[----:B------:R-:W-:Y:S01]  /*45b0*/  FFMA.FTZ R5, R208, -UR5, R5 ;  /* 0x80000005d0057c23 */ /* 0x000fe20008010005 */
[C---:B------:R-:W-:Y:S05]  /*45c0*/  HMMA.16816.F32.BF16 R24, R108.reuse, R112, R24 ;  /* 0x000000706c18723c */ /* 0x040fea0000041818 */
[----:B------:R-:W-:Y:S01]  /*45d0*/  FFMA.FTZ R10, R209, -UR5, R10 ;  /* 0x80000005d10a7c23 */ /* 0x000fe2000801000a */
[-C--:B------:R-:W-:Y:S05]  /*45e0*/  HMMA.16816.F32.BF16 R28, R108, R114.reuse, R28 ;  /* 0x000000726c1c723c */ /* 0x080fea000004181c */
[----:B------:R-:W-:Y:S01]  /*45f0*/  I2FP.F32.S32 R209, R206 ;  /* 0x000000ce00d17245 */ /* 0x000fe20000201400 */
[C---:B------:R-:W-:Y:S05]  /*4600*/  HMMA.16816.F32.BF16 R32, R100.reuse, R114, R32 ;  /* 0x000000726420723c */ /* 0x040fea0000041820 */
[----:B------:R-:W-:Y:S01]  /*4610*/  I2FP.F32.S32 R206, R205 ;  /* 0x000000cd00ce7245 */ /* 0x000fe20000201400 */
        /* <DEDUP_REMOVED lines=8> */
[-C--:B-1----:R-:W-:Y:S05]  /*46a0*/  HMMA.16816.F32.BF16 R52, R100, R104.reuse, R52 ;  /* 0x000000686434723c */ /* 0x082fea0000041834 */
[----:B------:R-:W-:Y:S01]  /*46b0*/  I2FP.F32.S32 R201, R200 ;  /* 0x000000c800c97245 */ /* 0x000fe20000201400 */
[C---:B------:R-:W-:Y:S05]  /*46c0*/  HMMA.16816.F32.BF16 R56, R108.reuse, R104, R56 ;  /* 0x000000686c38723c */ /* 0x040fea0000041838 */
[----:B------:R-:W-:Y:S01]  /*46d0*/  I2FP.F32.S32 R200, R199 ;  /* 0x000000c700c87245 */ /* 0x000fe20000201400 */
[-C--:B------:R-:W-:Y:S05]  /*46e0*/  HMMA.16816.F32.BF16 R60, R108, R106.reuse, R60 ;  /* 0x0000006a6c3c723c */ /* 0x080fea000004183c */
[----:B------:R-:W-:Y:S01]  /*46f0*/  I2FP.F32.S32 R199, R198 ;  /* 0x000000c600c77245 */ /* 0x000fe20000201400 */
[----:B------:R-:W-:Y:S05]  /*4700*/  HMMA.16816.F32.BF16 R64, R100, R106, R64 ;  /* 0x0000006a6440723c */ /* 0x000fea0000041840 */
[----:B------:R-:W-:Y:S01]  /*4710*/  I2FP.F32.S32 R198, R197 ;  /* 0x000000c500c67245 */ /* 0x000fe20000201400 */
[----:B------:R-:W-:Y:S01]  /*4720*/  FFMA.FTZ R6, R193, -UR5, R6 ;  /* 0x80000005c1067c23 */ /* 0x000fe20008010006 */
[----:B------:R-:W-:Y:S01]  /*4730*/  I2FP.F32.S32 R197, R196 ;  /* 0x000000c400c57245 */ /* 0x000fe20000201400 */
[----:B------:R-:W-:Y:S03]  /*4740*/  FFMA.FTZ R7, R194, -UR5, R7 ;  /* 0x80000005c2077c23 */ /* 0x000fe60008010007 */
        /* <DEDUP_REMOVED lines=26> */
[----:B------:R-:W-:Y:S01]  /*48f0*/  FFMA.FTZ R23, R202, -UR5, R23 ;  /* 0x80000005ca177c23 */ /* 0x000fe20008010017 */
[----:B------:R-:W-:Y:S01]  /*4900*/  FFMA.FTZ R20, R201, -UR5, R20 ;  /* 0x80000005c9147c23 */ /* 0x000fe20008010014 */
[----:B------:R-:W-:Y:S01]  /*4910*/  FFMA.FTZ R21, R200, -UR5, R21 ;  /* 0x80000005c8157c23 */ /* 0x000fe20008010015 */
[----:B------:R-:W-:Y:S01]  /*4920*/  FFMA.FTZ R26, R205, -UR5, R26 ;  /* 0x80000005cd1a7c23 */ /* 0x000fe2000801001a */
[----:B------:R-:W-:Y:S01]  /*4930*/  FFMA.FTZ R27, R204, -UR5, R27 ;  /* 0x80000005cc1b7c23 */ /* 0x000fe2000801001b */
[C---:B------:R-:W-:Y:S01]  /*4940*/  FFMA.FTZ R24, R199.reuse, -UR5, R24 ;  /* 0x80000005c7187c23 */ /* 0x040fe20008010018 */
[C---:B------:R-:W-:Y:S01]  /*4950*/  FFMA.FTZ R25, R198.reuse, -UR5, R25 ;  /* 0x80000005c6197c23 */ /* 0x040fe20008010019 */
        /* <DEDUP_REMOVED lines=52> */
.L_x_1257:
        /* <DEDUP_REMOVED lines=16> */
[----:B------:R-:W-:Y:S02]  /*4da0*/  VIADD R106, R106, UR12 ;  /* 0x0000000c6a6a7c36 */ /* 0x000fe40008000000 */
[----:B------:R-:W-:Y:S01]  /*4db0*/  IMAD.U32 R111, RZ, RZ, UR10 ;  /* 0x0000000aff6f7e24 */ /* 0x000fe2000f8e00ff */
[----:B------:R-:W-:Y:S01]  /*4dc0*/  VIADDMNMX R121, R108, R121, UR8, PT ;  /* 0x000000086c797e46 */ /* 0x000fe2000b800179 */
[----:B------:R-:W-:Y:S01]  /*4dd0*/  IMAD.U32 R109, RZ, RZ, UR10 ;  /* 0x0000000aff6d7e24 */ /* 0x000fe2000f8e00ff */
[C---:B------:R-:W-:Y:S01]  /*4de0*/  ISETP.GE.AND P0, PT, R106.reuse, R123, PT ;  /* 0x0000007b6a00720c */ /* 0x040fe20003f06270 */
[----:B------:R-:W-:Y:S01]  /*4df0*/  IMAD.U32 R107, RZ, RZ, UR10 ;  /* 0x0000000aff6b7e24 */ /* 0x000fe2000f8e00ff */
[--C-:B------:R-:W-:Y:S01]  /*4e00*/  IADD3 R104, R111, 0x8, R108.reuse ;  /* 0x000000086f687810 */ /* 0x100fe20007ffe06c */
[C---:B------:R-:W-:Y:S01]  /*4e10*/  VIADD R120, R106.reuse, 0x1 ;  /* 0x000000016a787836 */ /* 0x040fe20000000000 */
[C---:B------:R-:W-:Y:S01]  /*4e20*/  ISETP.GE.OR P0, PT, R106.reuse, R121, !P0 ;  /* 0x000000796a00720c */ /* 0x040fe20004706670 */
[C---:B------:R-:W-:Y:S01]  /*4e30*/  VIADD R119, R106.reuse, 0x8 ;  /* 0x000000086a777836 */ /* 0x040fe20000000000 */
[--C-:B------:R-:W-:Y:S01]  /*4e40*/  IADD3 R102, R109, 0x40, R108.reuse ;  /* 0x000000406d667810 */ /* 0x100fe20007ffe06c */
[C---:B------:R-:W-:Y:S01]  /*4e50*/  VIADD R118, R106.reuse, 0x9 ;  /* 0x000000096a767836 */ /* 0x040fe20000000000 */
[----:B------:R-:W-:Y:S01]  /*4e60*/  IADD3 R100, R107, 0x48, R108 ;  /* 0x000000486b647810 */ /* 0x000fe20007ffe06c */
        /* <DEDUP_REMOVED lines=21> */
[----:B------:R-:W-:Y:S02]  /*4fc0*/  ISETP.GE.AND P0, PT, R117, R123, PT ;  /* 0x0000007b7500720c */ /* 0x000fe40003f06270 */
[C---:B------:R-:W-:Y:S02]  /*4fd0*/  ISETP.GE.OR P6, PT, R106.reuse, R104, !P6 ;  /* 0x000000686a00720c */ /* 0x040fe400077c6670 */
[C---:B------:R-:W-:Y:S02]  /*4fe0*/  ISETP.GE.OR P5, PT, R106.reuse, R102, !P5 ;  /* 0x000000666a00720c */ /* 0x040fe40006fa6670 */
[C---:B------:R-:W-:Y:S01]  /*4ff0*/  ISETP.GE.OR P4, PT, R106.reuse, R100, !P4 ;  /* 0x000000646a00720c */ /* 0x040fe20006786670 */
[----:B------:R-:W-:Y:S01]  /*5000*/  VIADD R106, R106, 0x39 ;  /* 0x000000396a6a7836 */ /* 0x000fe20000000000 */
        /* <DEDUP_REMOVED lines=179> */
.L_x_1258:
[----:B------:R-:W-:Y:S01]  /*5b40*/  FSETP.NEU.FTZ.AND P1, PT, R169, -INF , PT ;  /* 0xff800000a900780b */ /* 0x000fe20003f3d000 */
[----:B------:R-:W-:Y:S01]  /*5b50*/  IMAD.SHL.U32 R141, R139, 0x2, RZ ;  /* 0x000000028b8d7824 */ /* 0x000fe200078e00ff */
[C---:B------:R-:W-:Y:S01]  /*5b60*/  FSETP.NEU.FTZ.AND P0, PT, R170.reuse, -INF , PT ;  /* 0xff800000aa00780b */ /* 0x040fe20003f1d000 */
[----:B------:R-:W-:Y:S02]  /*5b70*/  IMAD.U32 R116, RZ, RZ, UR4 ;  /* 0x00000004ff747e24 */ /* 0x000fe4000f8e00ff */
[----:B------:R-:W-:Y:S01]  /*5b80*/  FMUL.FTZ R117, R169, 1.4426950216293334961 ;  /* 0x3fb8aa3ba9757820 */ /* 0x000fe20000410000 */
[----:B------:R-:W-:Y:S01]  /*5b90*/  FMUL.FTZ R118, R170, 1.4426950216293334961 ;  /* 0x3fb8aa3baa767820 */ /* 0x000fe20000410000 */
[----:B------:R-:W-:Y:S03]  /*5ba0*/  UISETP.GT.AND UP2, UPT, UR9, UR34, UPT ;  /* 0x000000220900728c */ /* 0x000fe6000bf44270 */
[----:B------:R-:W-:Y:S02]  /*5bb0*/  FSEL R117, R117, RZ, P1 ;  /* 0x000000ff75757208 */ /* 0x000fe40000800000 */
[----:B------:R-:W-:Y:S02]  /*5bc0*/  FSEL R118, R118, RZ, P0 ;  /* 0x000000ff76767208 */ /* 0x000fe40000000000 */
[----:B------:R-:W-:Y:S01]  /*5bd0*/  FSETP.NEU.FTZ.AND P0, PT, R168, -INF , PT ;  /* 0xff800000a800780b */ /* 0x000fe20003f1d000 */
[--C-:B------:R-:W-:Y:S01]  /*5be0*/  FFMA.FTZ R237, R16, UR6, -R117.reuse ;  /* 0x0000000610ed7c23 */ /* 0x100fe20008010875 */
[----:B------:R-:W-:Y:S01]  /*5bf0*/  FSETP.NEU.FTZ.AND P1, PT, R167, -INF , PT ;  /* 0xff800000a700780b */ /* 0x000fe20003f3d000 */
        /* <DEDUP_REMOVED lines=23> */
[----:B------:R-:W-:Y:S01]  /*5d70*/  FMUL.FTZ R16, R168, 1.4426950216293334961 ;  /* 0x3fb8aa3ba8107820 */ /* 0x000fe20000410000 */
[--C-:B------:R-:W-:Y:S01]  /*5d80*/  FFMA.FTZ R234, R19, UR6, -R118.reuse ;  /* 0x0000000613ea7c23 */ /* 0x100fe20008010876 */
[----:B------:R-:W-:Y:S01]  /*5d90*/  FMUL.FTZ R19, R167, 1.4426950216293334961 ;  /* 0x3fb8aa3ba7137820 */ /* 0x000fe20000410000 */
[--C-:B------:R-:W-:Y:S03]  /*5da0*/  FFMA.FTZ R7, R7, UR6, -R118.reuse ;  /* 0x0000000607077c23 */ /* 0x100fe60008010876 */
[----:B------:R-:W-:Y:S01]  /*5db0*/  MUFU.EX2 R200, R49 ;  /* 0x0000003100c87308 */ /* 0x000fe20000000800 */
[----:B------:R-:W-:Y:S01]  /*5dc0*/  FSEL R16, R16, RZ, P0 ;  /* 0x000000ff10107208 */ /* 0x000fe20000000000 */
[--C-:B------:R-:W-:Y:S01]  /*5dd0*/  FFMA.FTZ R35, R35, UR6, -R118.reuse ;  /* 0x0000000623237c23 */ /* 0x100fe20008010876 */
[----:B------:R-:W-:Y:S01]  /*5de0*/  FSEL R19, R19, RZ, P1 ;  /* 0x000000ff13137208 */ /* 0x000fe20000800000 */
[--C-:B------:R-:W-:Y:S01]  /*5df0*/  FFMA.FTZ R51, R51, UR6, -R118.reuse ;  /* 0x0000000633337c23 */ /* 0x100fe20008010876 */
[----:B------:R-:W-:Y:S01]  /*5e00*/  FFMA.FTZ R18, R18, UR6, -R118 ;  /* 0x0000000612127c23 */ /* 0x000fe20008010876 */
        /* <DEDUP_REMOVED lines=15> */
[----:B------:R-:W-:Y:S01]  /*5f00*/  FFMA.FTZ R54, R54, UR6, -R118 ;  /* 0x0000000636367c23 */ /* 0x000fe20008010876 */
[----:B------:R-:W-:Y:S04]  /*5f10*/  IMAD.WIDE.U32 R118, R164, -0x2daee0ad, RZ ;  /* 0xd2511f53a4767825 */ /* 0x000fe800078e00ff */
        /* <DEDUP_REMOVED lines=33> */
[----:B------:R1:W-:Y:S10]  /*6130*/  MUFU.EX2 R242, R7 ;  /* 0x0000000700f27308 */ /* 0x0003f40000000800 */
[----:B------:R2:W-:Y:S10]  /*6140*/  MUFU.EX2 R230, R15 ;  /* 0x0000000f00e67308 */ /* 0x0005f40000000800 */
[----:B------:R3:W-:Y:S01]  /*6150*/  MUFU.EX2 R233, R12 ;  /* 0x0000000c00e97308 */ /* 0x0007e20000000800 */
[----:B-1----:R-:W-:Y:S04]  /*6160*/  IMAD.U32 R7, RZ, RZ, UR54 ;  /* 0x00000036ff077e24 */ /* 0x002fe8000f8e00ff */
[----:B------:R-:W-:Y:S05]  /*6170*/  IMAD R7, R7, 0x2, R142 ;  /* 0x0000000207077824 */ /* 0x000fea00078e028e */
[----:B------:R1:W-:Y:S01]  /*6180*/  MUFU.EX2 R218, R30 ;  /* 0x0000001e00da7308 */ /* 0x0003e20000000800 */
[----:B--2---:R-:W-:Y:S04]  /*6190*/  IMAD.U32 R15, RZ, RZ, UR9 ;  /* 0x00000009ff0f7e24 */ /* 0x004fe8000f8e00ff */
[----:B------:R-:W-:Y:S05]  /*61a0*/  IMAD R120, R15, 0x8, R144 ;  /* 0x000000080f787824 */ /* 0x000fea00078e0290 */
[----:B------:R2:W-:Y:S01]  /*61b0*/  MUFU.EX2 R245, R4 ;  /* 0x0000000400f57308 */ /* 0x0005e20000000800 */
[----:B---3--:R-:W-:Y:S01]  /*61c0*/  IMAD.SHL.U32 R12, R7, 0x2, RZ ;  /* 0x00000002070c7824 */ /* 0x008fe200078e00ff */
[----:B------:R-:W-:Y:S01]  /*61d0*/  LOP3.LUT R7, R118, UR52, RZ, 0x3c, !PT ;  /* 0x0000003476077c12 */ /* 0x000fe2000f8e3cff */
[C---:B------:R-:W-:Y:S02]  /*61e0*/  VIADD R118, R120.reuse, 0x4 ;  /* 0x0000000478767836 */ /* 0x040fe40000000000 */
[----:B------:R-:W-:Y:S05]  /*61f0*/  IMAD.WIDE.U32 R120, R120, -0x326172a9, RZ ;  /* 0xcd9e8d5778787825 */ /* 0x000fea00078e00ff */
[----:B------:R3:W-:Y:S01]  /*6200*/  MUFU.EX2 R217, R31 ;  /* 0x0000001f00d97308 */ /* 0x0007e20000000800 */
[----:B------:R-:W-:Y:S01]  /*6210*/  VIADD R19, R12, 0x1 ;  /* 0x000000010c137836 */ /* 0x000fe20000000000 */
[-C--:B-1----:R-:W-:Y:S02]  /*6220*/  LOP3.LUT R30, R121, R166.reuse, RZ, 0x3c, !PT ;  /* 0x000000a6791e7212 */ /* 0x082fe400078e3cff */
[C---:B------:R-:W-:Y:S06]  /*6230*/  LOP3.LUT R12, R119.reuse, UR33, R12, 0x96, !PT ;  /* 0x00000021770c7c12 */ /* 0x040fec000f8e960c */
[----:B------:R1:W-:Y:S01]  /*6240*/  MUFU.EX2 R235, R18 ;  /* 0x0000001200eb7308 */ /* 0x0003e20000000800 */
[----:B--2---:R-:W-:Y:S01]  /*6250*/  LOP3.LUT R4, R119, UR33, R19, 0x96, !PT ;  /* 0x0000002177047c12 */ /* 0x004fe2000f8e9613 */
[----:B------:R-:W-:Y:S04]  /*6260*/  IMAD.WIDE.U32 R10, R12, -0x326172a9, RZ ;  /* 0xcd9e8d570c0a7825 */ /* 0x000fe800078e00ff */
[----:B------:R-:W-:Y:S01]  /*6270*/  IMAD.WIDE.U32 R118, R118, -0x326172a9, RZ ;  /* 0xcd9e8d5776767825 */ /* 0x000fe200078e00ff */
[C---:B------:R-:W-:Y:S03]  /*6280*/  LOP3.LUT R182, R11.reuse, UR28, R120, 0x96, !PT ;  /* 0x0000001c0bb67c12 */ /* 0x040fe6000f8e9678 */
[----:B------:R-:W-:Y:S01]  /*6290*/  MUFU.EX2 R214, R35 ;  /* 0x0000002300d67308 */ /* 0x000fe20000000800 */
[----:B---3--:R-:W-:Y:S01]  /*62a0*/  IMAD.WIDE.U32 R30, R30, -0x2daee0ad, RZ ;  /* 0xd2511f531e1e7825 */ /* 0x008fe200078e00ff */
[----:B------:R-:W-:Y:S03]  /*62b0*/  LOP3.LUT R126, R11, UR28, R118, 0x96, !PT ;  /* 0x0000001c0b7e7c12 */ /* 0x000fe6000f8e9676 */
[----:B------:R-:W-:Y:S01]  /*62c0*/  IMAD.WIDE.U32 R182, R182, -0x2daee0ad, RZ ;  /* 0xd2511f53b6b67825 */ /* 0x000fe200078e00ff */
[----:B------:R-:W-:Y:S04]  /*62d0*/  LOP3.LUT R124, R7, R31, RZ, 0x3c, !PT ;  /* 0x0000001f077c7212 */ /* 0x000fe800078e3cff */
[----:B------:R-:W-:Y:S01]  /*62e0*/  MUFU.EX2 R215, R34 ;  /* 0x0000002200d77308 */ /* 0x000fe20000000800 */
[----:B-1----:R-:W-:Y:S01]  /*62f0*/  LOP3.LUT R18, R119, R166, RZ, 0x3c, !PT ;  /* 0x000000a677127212 */ /* 0x002fe200078e3cff */
[----:B------:R-:W-:Y:S01]  /*6300*/  IMAD.WIDE.U32 R126, R126, -0x2daee0ad, RZ ;  /* 0xd2511f537e7e7825 */ /* 0x000fe200078e00ff */
[----:B------:R-:W-:Y:S03]  /*6310*/  LOP3.LUT R14, R183, UR26, R30, 0x96, !PT ;  /* 0x0000001ab70e7c12 */ /* 0x000fe6000f8e961e */
[----:B------:R-:W-:Y:S04]  /*6320*/  IMAD.WIDE.U32 R18, R18, -0x2daee0ad, RZ ;  /* 0xd2511f5312127825 */ /* 0x000fe800078e00ff */
[----:B------:R1:W-:Y:S01]  /*6330*/  MUFU.EX2 R199, R50 ;  /* 0x0000003200c77308 */ /* 0x0003e20000000800 */
[----:B------:R-:W-:Y:S01]  /*6340*/  IMAD.WIDE.U32 R124, R124, -0x326172a9, RZ ;  /* 0xcd9e8d577c7c7825 */ /* 0x000fe200078e00ff */
[----:B------:R-:W-:Y:S02]  /*6350*/  LOP3.LUT R122, R7, R19, RZ, 0x3c, !PT ;  /* 0x00000013077a7212 */ /* 0x000fe400078e3cff */
[----:B------:R-:W-:Y:S01]  /*6360*/  LOP3.LUT R188, R127, UR26, R18, 0x96, !PT ;  /* 0x0000001a7fbc7c12 */ /* 0x000fe2000f8e9612 */
[----:B------:R-:W-:Y:S01]  /*6370*/  IMAD.WIDE.U32 R14, R14, -0x326172a9, RZ ;  /* 0xcd9e8d570e0e7825 */ /* 0x000fe200078e00ff */
[----:B------:R-:W-:Y:S04]  /*6380*/  LOP3.LUT R192, R125, UR27, R10, 0x96, !PT ;  /* 0x0000001b7dc07c12 */ /* 0x000fe8000f8e960a */
[----:B------:R2:W-:Y:S01]  /*6390*/  MUFU.EX2 R198, R51 ;  /* 0x0000003300c67308 */ /* 0x0005e20000000800 */
[----:B------:R-:W-:Y:S01]  /*63a0*/  IMAD.WIDE.U32 R122, R122, -0x326172a9, RZ ;  /* 0xcd9e8d577a7a7825 */ /* 0x000fe200078e00ff */
[----:B------:R-:W-:Y:S03]  /*63b0*/  LOP3.LUT R184, R15, UR25, R124, 0x96, !PT ;  /* 0x000000190fb87c12 */ /* 0x000fe6000f8e967c */
[----:B------:R-:W-:Y:S05]  /*63c0*/  IMAD.WIDE.U32 R188, R188, -0x326172a9, RZ ;  /* 0xcd9e8d57bcbc7825 */ /* 0x000fea00078e00ff */
[----:B------:R-:W-:Y:S01]  /*63d0*/  MUFU.EX2 R236, R17 ;  /* 0x0000001100ec7308 */ /* 0x000fe20000000800 */
[----:B-1----:R-:W-:Y:S01]  /*63e0*/  LOP3.LUT R50, R123, UR27, R10, 0x96, !PT ;  /* 0x0000001b7b327c12 */ /* 0x002fe2000f8e960a */
[----:B------:R-:W-:Y:S01]  /*63f0*/  IMAD.WIDE.U32 R34, R4, -0x326172a9, RZ ;  /* 0xcd9e8d5704227825 */ /* 0x000fe200078e00ff */
[----:B------:R-:W-:Y:S03]  /*6400*/  LOP3.LUT R196, R189, UR25, R122, 0x96, !PT ;  /* 0x00000019bdc47c12 */ /* 0x000fe6000f8e967a */
[----:B------:R-:W-:Y:S01]  /*6410*/  IMAD.WIDE.U32 R192, R192, -0x2daee0ad, RZ ;  /* 0xd2511f53c0c07825 */ /* 0x000fe200078e00ff */
[----:B------:R-:W-:Y:S03]  /*6420*/  LOP3.LUT R120, R35, UR28, R120, 0x96, !PT ;  /* 0x0000001c23787c12 */ /* 0x000fe6000f8e9678 */
[----:B------:R-:W-:Y:S01]  /*6430*/  MUFU.EX2 R229, R20 ;  /* 0x0000001400e57308 */ /* 0x000fe20000000800 */
[----:B------:R-:W-:Y:S01]  /*6440*/  LOP3.LUT R10, R125, UR27, R34, 0x96, !PT ;  /* 0x0000001b7d0a7c12 */ /* 0x000fe2000f8e9622 */
[----:B--2---:R-:W-:Y:S01]  /*6450*/  IMAD.WIDE.U32 R50, R50, -0x2daee0ad, RZ ;  /* 0xd2511f5332327825 */ /* 0x004fe200078e00ff */
        /* <DEDUP_REMOVED lines=8> */
[----:B------:R-:W-:Y:S01]  /*64e0*/  IMAD.WIDE.U32 R126, R126, -0x326172a9, RZ ;  /* 0xcd9e8d577e7e7825 */ /* 0x000fe200078e00ff */
[----:B------:R-:W-:Y:S03]  /*64f0*/  LOP3.LUT R120, R11, UR24, R120, 0x96, !PT ;  /* 0x000000180b787c12 */ /* 0x000fe6000f8e9678 */
[----:B------:R-:W2:Y:S01]  /*6500*/  MUFU.EX2 R237, R237 ;  /* 0x000000ed00ed7308 */ /* 0x000ea20000000800 */
[----:B------:R-:W-:Y:S01]  /*6510*/  IMAD.WIDE.U32 R30, R30, -0x326172a9, RZ ;  /* 0xcd9e8d571e1e7825 */ /* 0x000fe200078e00ff */
[----:B------:R-:W-:Y:S03]  /*6520*/  LOP3.LUT R188, R127, UR23, R188, 0x96, !PT ;  /* 0x000000177fbc7c12 */ /* 0x000fe6000f8e96bc */
[----:B------:R-:W-:Y:S01]  /*6530*/  IMAD.WIDE.U32 R120, R120, -0x326172a9, RZ ;  /* 0xcd9e8d5778787825 */ /* 0x000fe200078e00ff */
[----:B------:R-:W-:Y:S04]  /*6540*/  LOP3.LUT R124, R31, UR25, R124, 0x96, !PT ;  /* 0x000000191f7c7c12 */ /* 0x000fe8000f8e967c */
[----:B------:R-:W3:Y:S01]  /*6550*/  MUFU.EX2 R234, R234 ;  /* 0x000000ea00ea7308 */ /* 0x000ee20000000800 */
[----:B------:R-:W-:Y:S01]  /*6560*/  IMAD.WIDE.U32 R188, R188, -0x2daee0ad, RZ ;  /* 0xd2511f53bcbc7825 */ /* 0x000fe200078e00ff */
[----:B------:R-:W-:Y:S03]  /*6570*/  LOP3.LUT R30, R121, UR23, R30, 0x96, !PT ;  /* 0x00000017791e7c12 */ /* 0x000fe6000f8e961e */
[----:B------:R-:W-:Y:S05]  /*6580*/  IMAD.WIDE.U32 R118, R118, -0x2daee0ad, RZ ;  /* 0xd2511f5376767825 */ /* 0x000fea00078e00ff */
[----:B------:R4:W3:Y:S01]  /*6590*/  MUFU.EX2 R221, R32 ;  /* 0x0000002000dd7308 */ /* 0x0008e20000000800 */
[----:B------:R-:W-:Y:S01]  /*65a0*/  IMAD.WIDE.U32 R30, R30, -0x2daee0ad, RZ ;  /* 0xd2511f531e1e7825 */ /* 0x000fe200078e00ff */
[----:B------:R-:W-:Y:S03]  /*65b0*/  LOP3.LUT R18, R119, UR26, R18, 0x96, !PT ;  /* 0x0000001a77127c12 */ /* 0x000fe6000f8e9612 */
[----:B------:R-:W-:Y:S05]  /*65c0*/  IMAD.WIDE.U32 R34, R34, -0x2daee0ad, RZ ;  /* 0xd2511f5322227825 */ /* 0x000fea00078e00ff */
[----:B------:R2:W-:Y:S01]  /*65d0*/  MUFU.EX2 R225, R24 ;  /* 0x0000001800e17308 */ /* 0x0005e20000000800 */
[----:B------:R-:W-:Y:S01]  /*65e0*/  IMAD.WIDE.U32 R196, R196, -0x2daee0ad, RZ ;  /* 0xd2511f53c4c47825 */ /* 0x000fe200078e00ff */
[----:B------:R-:W-:Y:S03]  /*65f0*/  LOP3.LUT R118, R35, UR24, R118, 0x96, !PT ;  /* 0x0000001823767c12 */ /* 0x000fe6000f8e9676 */
[----:B------:R-:W-:Y:S01]  /*6600*/  IMAD.WIDE.U32 R124, R124, -0x2daee0ad, RZ ;  /* 0xd2511f537c7c7825 */ /* 0x000fe200078e00ff */
[----:B------:R-:W-:Y:S04]  /*6610*/  LOP3.LUT R50, R197, UR22, R50, 0x96, !PT ;  /* 0x00000016c5327c12 */ /* 0x000fe8000f8e9632 */
[----:B------:R3:W-:Y:S01]  /*6620*/  MUFU.EX2 R211, R38 ;  /* 0x0000002600d37308 */ /* 0x0007e20000000800 */
[----:B-1----:R-:W-:Y:S01]  /*6630*/  LOP3.LUT R6, R189, UR20, R196, 0x96, !PT ;  /* 0x00000014bd067c12 */ /* 0x002fe2000f8e96c4 */
[----:B------:R-:W-:Y:S01]  /*6640*/  IMAD.WIDE.U32 R118, R118, -0x326172a9, RZ ;  /* 0xcd9e8d5776767825 */ /* 0x000fe200078e00ff */
[----:B------:R-:W-:Y:S02]  /*6650*/  LOP3.LUT R124, R31, UR20, R124, 0x96, !PT ;  /* 0x000000141f7c7c12 */ /* 0x000fe4000f8e967c */
[----:B------:R-:W-:Y:S01]  /*6660*/  LOP3.LUT R10, R125, UR22, R10, 0x96, !PT ;  /* 0x000000167d0a7c12 */ /* 0x000fe2000f8e960a */
[----:B------:R-:W-:Y:S04]  /*6670*/  IMAD.WIDE.U32 R50, R50, -0x326172a9, RZ ;  /* 0xcd9e8d5732327825 */ /* 0x000fe800078e00ff */
[----:B------:R1:W-:Y:S01]  /*6680*/  MUFU.EX2 R202, R47 ;  /* 0x0000002f00ca7308 */ /* 0x0003e20000000800 */
[----:B------:R-:W-:Y:S01]  /*6690*/  IMAD.WIDE.U32 R124, R124, -0x326172a9, RZ ;  /* 0xcd9e8d577c7c7825 */ /* 0x000fe200078e00ff */
[----:B------:R-:W-:Y:S03]  /*66a0*/  LOP3.LUT R126, R51, UR21, R126, 0x96, !PT ;  /* 0x00000015337e7c12 */ /* 0x000fe6000f8e967e */
[----:B------:R-:W-:Y:S01]  /*66b0*/  IMAD.WIDE.U32 R10, R10, -0x326172a9, RZ ;  /* 0xcd9e8d570a0a7825 */ /* 0x000fe200078e00ff */
[----:B------:R-:W-:Y:S04]  /*66c0*/  LOP3.LUT R20, R124, 0xff, RZ, 0xc0, !PT ;  /* 0x000000ff7c147812 */ /* 0x000fe800078ec0ff */
[----:B------:R1:W-:Y:S01]  /*66d0*/  MUFU.EX2 R205, R44 ;  /* 0x0000002c00cd7308 */ /* 0x0003e20000000800 */
[----:B----4-:R-:W-:Y:S01]  /*66e0*/  SHF.R.U32.HI R32, RZ, 0x10, R124 ;  /* 0x00000010ff207819 */ /* 0x010fe2000001167c */
[----:B------:R-:W-:Y:S01]  /*66f0*/  IMAD.WIDE.U32 R126, R126, -0x2daee0ad, RZ ;  /* 0xd2511f537e7e7825 */ /* 0x000fe200078e00ff */
[----:B------:R-:W-:Y:S02]  /*6700*/  LOP3.LUT R12, R125, UR19, R10, 0x96, !PT ;  /* 0x000000137d0c7c12 */ /* 0x000fe4000f8e960a */
[----:B------:R-:W-:Y:S01]  /*6710*/  ISETP.LE.U32.AND P0, PT, R20, UR7, PT ;  /* 0x0000000714007c0c */ /* 0x000fe2000bf03070 */
[----:B------:R-:W-:Y:S01]  /*6720*/  IMAD.WIDE.U32 R18, R18, -0x326172a9, RZ ;  /* 0xcd9e8d5712127825 */ /* 0x000fe200078e00ff */
[----:B------:R-:W-:Y:S03]  /*6730*/  LOP3.LUT R10, R126, 0xff, RZ, 0xc0, !PT ;  /* 0x000000ff7e0a7812 */ /* 0x000fe600078ec0ff */
[----:B------:R4:W4:Y:S01]  /*6740*/  MUFU.EX2 R220, R28 ;  /* 0x0000001c00dc7308 */ /* 0x0009220000000800 */
[----:B------:R-:W-:Y:S01]  /*6750*/  SHF.R.U32.HI R8, RZ, 0x18, R126 ;  /* 0x00000018ff087819 */ /* 0x000fe2000001167e */
[----:B------:R-:W-:Y:S01]  /*6760*/  IMAD.WIDE.U32 R182, R182, -0x326172a9, RZ ;  /* 0xcd9e8d57b6b67825 */ /* 0x000fe200078e00ff */
[----:B------:R-:W-:Y:S02]  /*6770*/  LOP3.LUT R122, R19, UR25, R122, 0x96, !PT ;  /* 0x00000019137a7c12 */ /* 0x000fe4000f8e967a */
[----:B------:R-:W-:Y:S01]  /*6780*/  LOP3.LUT R18, R119, UR23, R18, 0x96, !PT ;  /* 0x0000001777127c12 */ /* 0x000fe2000f8e9612 */
[----:B------:R-:W-:Y:S01]  /*6790*/  IMAD.WIDE.U32 R184, R184, -0x2daee0ad, RZ ;  /* 0xd2511f53b8b87825 */ /* 0x000fe200078e00ff */
[----:B------:R-:W-:Y:S03]  /*67a0*/  LOP3.LUT R14, R183, UR23, R14, 0x96, !PT ;  /* 0x00000017b70e7c12 */ /* 0x000fe6000f8e960e */
[----:B------:R4:W4:Y:S01]  /*67b0*/  MUFU.EX2 R222, R27 ;  /* 0x0000001b00de7308 */ /* 0x0009220000000800 */
[----:B------:R-:W-:Y:S01]  /*67c0*/  ISETP.LE.U32.AND P6, PT, R10, UR7, PT ;  /* 0x000000070a007c0c */ /* 0x000fe2000bfc3070 */
[----:B------:R-:W-:Y:S01]  /*67d0*/  IMAD.WIDE.U32 R122, R122, -0x2daee0ad, RZ ;  /* 0xd2511f537a7a7825 */ /* 0x000fe200078e00ff */
[----:B------:R-:W-:Y:S02]  /*67e0*/  LOP3.LUT R192, R185, UR22, R192, 0x96, !PT ;  /* 0x00000016b9c07c12 */ /* 0x000fe4000f8e96c0 */
[----:B--2---:R-:W-:Y:S01]  /*67f0*/  LOP3.LUT R24, R124, 0xffff, RZ, 0xc0, !PT ;  /* 0x0000ffff7c187812 */ /* 0x004fe200078ec0ff */
[----:B------:R-:W-:Y:S01]  /*6800*/  IMAD.WIDE.U32 R18, R18, -0x2daee0ad, RZ ;  /* 0xd2511f5312127825 */ /* 0x000fe200078e00ff */
[----:B------:R-:W-:Y:S03]  /*6810*/  ISETP.LE.U32.AND P5, PT, R8, UR7, PT ;  /* 0x0000000708007c0c */ /* 0x000fe6000bfa3070 */
[----:B------:R2:W-:Y:S01]  /*6820*/  MUFU.EX2 R244, R5 ;  /* 0x0000000500f47308 */ /* 0x0005e20000000800 */
[----:B------:R-:W-:Y:S01]  /*6830*/  LOP3.LUT R120, R11, UR21, R120, 0x96, !PT ;  /* 0x000000150b787c12 */ /* 0x000fe2000f8e9678 */
[----:B------:R-:W-:Y:S01]  /*6840*/  IMAD.WIDE.U32 R14, R14, -0x2daee0ad, RZ ;  /* 0xd2511f530e0e7825 */ /* 0x000fe200078e00ff */
[----:B------:R-:W-:Y:S02]  /*6850*/  LOP3.LUT R122, R19, UR20, R122, 0x96, !PT ;  /* 0x00000014137a7c12 */ /* 0x000fe4000f8e967a */
[----:B------:R-:W-:Y:S01]  /*6860*/  LOP3.LUT R11, R127, UR18, R188, 0x96, !PT ;  /* 0x000000127f0b7c12 */ /* 0x000fe2000f8e96bc */
[----:B------:R-:W-:Y:S01]  /*6870*/  IMAD.WIDE.U32 R120, R120, -0x2daee0ad, RZ ;  /* 0xd2511f5378787825 */ /* 0x000fe200078e00ff */
[----:B------:R-:W-:Y:S03]  /*6880*/  LOP3.LUT R184, R15, UR20, R184, 0x96, !PT ;  /* 0x000000140fb87c12 */ /* 0x000fe6000f8e96b8 */
[----:B------:R-:W2:Y:S01]  /*6890*/  MUFU.EX2 R187, R60 ;  /* 0x0000003c00bb7308 */ /* 0x000ea20000000800 */
[----:B------:R-:W-:Y:S01]  /*68a0*/  LOP3.LUT R34, R123, UR22, R34, 0x96, !PT ;  /* 0x000000167b227c12 */ /* 0x000fe2000f8e9622 */
[----:B------:R-:W-:Y:S01]  /*68b0*/  IMAD.WIDE.U32 R122, R122, -0x326172a9, RZ ;  /* 0xcd9e8d577a7a7825 */ /* 0x000fe200078e00ff */
[----:B------:R-:W-:Y:S02]  /*68c0*/  SHF.R.U32.HI R31, RZ, 0x10, R126 ;  /* 0x00000010ff1f7819 */ /* 0x000fe4000001167e */
[----:B------:R-:W-:Y:S01]  /*68d0*/  LOP3.LUT R32, R32, 0xff, RZ, 0xc0, !PT ;  /* 0x000000ff20207812 */ /* 0x000fe200078ec0ff */
[----:B------:R-:W-:Y:S01]  /*68e0*/  IMAD.WIDE.U32 R34, R34, -0x326172a9, RZ ;  /* 0xcd9e8d5722227825 */ /* 0x000fe200078e00ff */
[----:B------:R-:W-:Y:S03]  /*68f0*/  LOP3.LUT R31, R31, 0xff, RZ, 0xc0, !PT ;  /* 0x000000ff1f1f7812 */ /* 0x000fe600078ec0ff */
[----:B------:R-:W-:Y:S01]  /*6900*/  MUFU.EX2 R238, R238 ;  /* 0x000000ee00ee7308 */ /* 0x000fe20000000800 */
[----:B------:R-:W-:Y:S01]  /*6910*/  LOP3.LUT R39, R120, 0xff, RZ, 0xc0, !PT ;  /* 0x000000ff78277812 */ /* 0x000fe200078ec0ff */
[----:B------:R-:W-:Y:S01]  /*6920*/  IMAD.WIDE.U32 R192, R192, -0x326172a9, RZ ;  /* 0xcd9e8d57c0c07825 */ /* 0x000fe200078e00ff */
[----:B------:R-:W-:Y:S02]  /*6930*/  LOP3.LUT R118, R35, UR21, R118, 0x96, !PT ;  /* 0x0000001523767c12 */ /* 0x000fe4000f8e9676 */
[----:B------:R-:W-:Y:S01]  /*6940*/  LOP3.LUT R35, R122, 0xff, RZ, 0xc0, !PT ;  /* 0x000000ff7a237812 */ /* 0x000fe200078ec0ff */
[----:B------:R-:W-:Y:S01]  /*6950*/  IMAD.WIDE.U32 R184, R184, -0x326172a9, RZ ;  /* 0xcd9e8d57b8b87825 */ /* 0x000fe200078e00ff */
[----:B------:R-:W-:Y:S03]  /*6960*/  LOP3.LUT R182, R193, UR21, R182, 0x96, !PT ;  /* 0x00000015c1b67c12 */ /* 0x000fe6000f8e96b6 */
[----:B------:R-:W-:Y:S01]  /*6970*/  MUFU.EX2 R231, R231 ;  /* 0x000000e700e77308 */ /* 0x000fe20000000800 */
[----:B------:R-:W-:Y:S01]  /*6980*/  LOP3.LUT R8, R123, UR19, R34, 0x96, !PT ;  /* 0x000000137b087c12 */ /* 0x000fe2000f8e9622 */
[----:B------:R-:W-:Y:S01]  /*6990*/  IMAD.WIDE.U32 R118, R118, -0x2daee0ad, RZ ;  /* 0xd2511f5376767825 */ /* 0x000fe200078e00ff */
[----:B------:R-:W-:Y:S02]  /*69a0*/  LOP3.LUT R4, R184, 0xff, RZ, 0xc0, !PT ;  /* 0x000000ffb8047812 */ /* 0x000fe400078ec0ff */
[----:B------:R-:W-:Y:S01]  /*69b0*/  SHF.R.U32.HI R7, RZ, 0x18, R184 ;  /* 0x00000018ff077819 */ /* 0x000fe200000116b8 */
[----:B------:R-:W-:Y:S01]  /*69c0*/  IMAD.WIDE.U32 R182, R182, -0x2daee0ad, RZ ;  /* 0xd2511f53b6b67825 */ /* 0x000fe200078e00ff */
[----:B------:R-:W-:Y:S03]  /*69d0*/  ISETP.LE.U32.AND P3, PT, R4, UR7, PT ;  /* 0x0000000704007c0c */ /* 0x000fe6000bf63070 */
[----:B------:R-:W-:Y:S01]  /*69e0*/  MUFU.EX2 R197, R52 ;  /* 0x0000003400c57308 */ /* 0x000fe20000000800 */
[----:B------:R-:W-:Y:S02]  /*69f0*/  ISETP.LE.U32.AND P4, PT, R7, UR7, PT ;  /* 0x0000000707007c0c */ /* 0x000fe4000bf83070 */
[----:B------:R-:W-:Y:S02]  /*6a00*/  LOP3.LUT R17, R182, 0xff, RZ, 0xc0, !PT ;  /* 0x000000ffb6117812 */ /* 0x000fe400078ec0ff */
[----:B------:R-:W-:Y:S02]  /*6a10*/  SHF.R.U32.HI R15, RZ, 0x18, R182 ;  /* 0x00000018ff0f7819 */ /* 0x000fe400000116b6 */
[----:B------:R-:W-:Y:S03]  /*6a20*/  ISETP.LE.U32.AND P2, PT, R17, UR7, PT ;  /* 0x0000000711007c0c */ /* 0x000fe6000bf43070 */
[----:B------:R-:W-:Y:S01]  /*6a30*/  MUFU.EX2 R203, R46 ;  /* 0x0000002e00cb7308 */ /* 0x000fe20000000800 */
[----:B------:R-:W-:Y:S02]  /*6a40*/  LOP3.LUT R19, R185, UR19, R192, 0x96, !PT ;  /* 0x00000013b9137c12 */ /* 0x000fe4000f8e96c0 */
[----:B------:R-:W-:Y:S01]  /*6a50*/  SHF.R.U32.HI R4, RZ, 0x18, R124 ;  /* 0x00000018ff047819 */ /* 0x000fe2000001167c */
[----:B------:R-:W-:Y:S01]  /*6a60*/  IMAD.WIDE.U32 R124, R6, -0x326172a9, RZ ;  /* 0xcd9e8d57067c7825 */ /* 0x000fe200078e00ff */
[----:B------:R-:W-:Y:S02]  /*6a70*/  ISETP.LE.U32.AND P1, PT, R15, UR7, PT ;  /* 0x000000070f007c0c */ /* 0x000fe4000bf23070 */
[----:B------:R-:W-:Y:S03]  /*6a80*/  SHF.R.U32.HI R51, RZ, 0x18, R19 ;  /* 0x00000018ff337819 */ /* 0x000fe60000011613 */
[----:B------:R-:W-:Y:S01]  /*6a90*/  MUFU.EX2 R239, R239 ;  /* 0x000000ef00ef7308 */ /* 0x000fe20000000800 */
[----:B---3--:R-:W-:Y:S02]  /*6aa0*/  LOP3.LUT R38, R19, 0xff, RZ, 0xc0, !PT ;  /* 0x000000ff13267812 */ /* 0x008fe400078ec0ff */
[----:B------:R-:W-:Y:S02]  /*6ab0*/  LOP3.LUT R14, R183, UR18, R14, 0x96, !PT ;  /* 0x00000012b70e7c12 */ /* 0x000fe4000f8e960e */
[----:B-1----:R-:W-:Y:S02]  /*6ac0*/  SHF.R.U32.HI R47, RZ, 0x10, R184 ;  /* 0x00000010ff2f7819 */ /* 0x002fe400000116b8 */
[----:B------:R-:W-:Y:S03]  /*6ad0*/  LOP3.LUT R10, R125, UR19, R50, 0x96, !PT ;  /* 0x000000137d0a7c12 */ /* 0x000fe6000f8e9632 */
[----:B------:R-:W-:Y:S01]  /*6ae0*/  MUFU.EX2 R228, R21 ;  /* 0x0000001500e47308 */ /* 0x000fe20000000800 */
[----:B------:R-:W-:Y:S02]  /*6af0*/  LOP3.LUT R47, R47, 0xff, RZ, 0xc0, !PT ;  /* 0x000000ff2f2f7812 */ /* 0x000fe400078ec0ff */
[----:B------:R-:W-:Y:S02]  /*6b00*/  SHF.R.U32.HI R44, RZ, 0x10, R182 ;  /* 0x00000010ff2c7819 */ /* 0x000fe400000116b6 */
[----:B------:R-:W-:Y:S02]  /*6b10*/  LOP3.LUT R50, R124, 0xff, RZ, 0xc0, !PT ;  /* 0x000000ff7c327812 */ /* 0x000fe400078ec0ff */
[----:B------:R-:W-:Y:S03]  /*6b20*/  SHF.R.U32.HI R48, RZ, 0x18, R124 ;  /* 0x00000018ff307819 */ /* 0x000fe6000001167c */
[----:B------:R1:W-:Y:S01]  /*6b30*/  MUFU.EX2 R232, R13 ;  /* 0x0000000d00e87308 */ /* 0x0003e20000000800 */
[----:B------:R-:W-:Y:S02]  /*6b40*/  LOP3.LUT R44, R44, 0xff, RZ, 0xc0, !PT ;  /* 0x000000ff2c2c7812 */ /* 0x000fe400078ec0ff */
[----:B------:R-:W-:Y:S02]  /*6b50*/  SHF.R.U32.HI R34, RZ, 0x18, R122 ;  /* 0x00000018ff227819 */ /* 0x000fe4000001167a */
[----:B----4-:R-:W-:Y:S02]  /*6b60*/  LOP3.LUT R28, R184, 0xffff, RZ, 0xc0, !PT ;  /* 0x0000ffffb81c7812 */ /* 0x010fe400078ec0ff */
[----:B------:R-:W-:Y:S03]  /*6b70*/  SHF.R.U32.HI R36, RZ, 0x18, R120 ;  /* 0x00000018ff247819 */ /* 0x000fe60000011678 */
[----:B------:R-:W-:Y:S01]  /*6b80*/  MUFU.EX2 R212, R37 ;  /* 0x0000002500d47308 */ /* 0x000fe20000000800 */
[----:B------:R-:W-:Y:S02]  /*6b90*/  SHF.R.U32.HI R28, RZ, 0x8, R28 ;  /* 0x00000008ff1c7819 */ /* 0x000fe4000001161c */
[----:B------:R-:W-:Y:S02]  /*6ba0*/  LOP3.LUT R33, R118, 0xff, RZ, 0xc0, !PT ;  /* 0x000000ff76217812 */ /* 0x000fe400078ec0ff */
[----:B------:R-:W-:Y:S02]  /*6bb0*/  LOP3.LUT R28, R28, 0xffff, RZ, 0xc0, !PT ;  /* 0x0000ffff1c1c7812 */ /* 0x000fe400078ec0ff */
[----:B------:R-:W-:Y:S03]  /*6bc0*/  SHF.R.U32.HI R29, RZ, 0x18, R118 ;  /* 0x00000018ff1d7819 */ /* 0x000fe60000011676 */
[----:B------:R-:W-:Y:S01]  /*6bd0*/  MUFU.EX2 R224, R25 ;  /* 0x0000001900e07308 */ /* 0x000fe20000000800 */
[----:B------:R-:W-:Y:S02]  /*6be0*/  LOP3.LUT R6, R121, UR18, R30, 0x96, !PT ;  /* 0x0000001279067c12 */ /* 0x000fe4000f8e961e */
[----:B------:R-:W-:Y:S02]  /*6bf0*/  LOP3.LUT R27, R182, 0xffff, RZ, 0xc0, !PT ;  /* 0x0000ffffb61b7812 */ /* 0x000fe400078ec0ff */
[----:B------:R-:W-:Y:S02]  /*6c00*/  SHF.R.U32.HI R30, RZ, 0x10, R124 ;  /* 0x00000010ff1e7819 */ /* 0x000fe4000001167c */
[----:B--2---:R-:W-:Y:S03]  /*6c10*/  SHF.R.U32.HI R5, RZ, 0x8, R27 ;  /* 0x00000008ff057819 */ /* 0x004fe6000001161b */
[----:B------:R-:W-:Y:S01]  /*6c20*/  MUFU.EX2 R193, R54 ;  /* 0x0000003600c17308 */ /* 0x000fe20000000800 */
[----:B------:R-:W-:Y:S02]  /*6c30*/  LOP3.LUT R30, R30, 0xff, RZ, 0xc0, !PT ;  /* 0x000000ff1e1e7812 */ /* 0x000fe400078ec0ff */
[----:B------:R-:W-:Y:S02]  /*6c40*/  LOP3.LUT R23, R126, 0xffff, RZ, 0xc0, !PT ;  /* 0x0000ffff7e177812 */ /* 0x000fe400078ec0ff */
[----:B------:R-:W-:Y:S02]  /*6c50*/  LOP3.LUT R5, R5, 0xffff, RZ, 0xc0, !PT ;  /* 0x0000ffff05057812 */ /* 0x000fe400078ec0ff */
[----:B------:R-:W-:Y:S03]  /*6c60*/  SHF.R.U32.HI R23, RZ, 0x8, R23 ;  /* 0x00000008ff177819 */ /* 0x000fe60000011617 */
[----:B------:R-:W-:Y:S01]  /*6c70*/  MUFU.EX2 R204, R45 ;  /* 0x0000002d00cc7308 */ /* 0x000fe20000000800 */
[----:B------:R-:W-:Y:S02]  /*6c80*/  SHF.R.U32.HI R27, RZ, 0x10, R11 ;  /* 0x00000010ff1b7819 */ /* 0x000fe4000001160b */
[----:B------:R-:W-:Y:S02]  /*6c90*/  LOP3.LUT R23, R23, 0xffff, RZ, 0xc0, !PT ;  /* 0x0000ffff17177812 */ /* 0x000fe400078ec0ff */
[----:B------:R-:W-:Y:S02]  /*6ca0*/  LOP3.LUT R27, R27, 0xff, RZ, 0xc0, !PT ;  /* 0x000000ff1b1b7812 */ /* 0x000fe400078ec0ff */
[----:B------:R-:W-:Y:S03]  /*6cb0*/  SHF.R.U32.HI R24, RZ, 0x8, R24 ;  /* 0x00000008ff187819 */ /* 0x000fe60000011618 */
[----:B------:R-:W-:Y:S01]  /*6cc0*/  MUFU.EX2 R192, R55 ;  /* 0x0000003700c07308 */ /* 0x000fe20000000800 */
[----:B------:R-:W-:Y:S02]  /*6cd0*/  SHF.R.U32.HI R26, RZ, 0x10, R122 ;  /* 0x00000010ff1a7819 */ /* 0x000fe4000001167a */
[----:B------:R-:W-:Y:S02]  /*6ce0*/  LOP3.LUT R24, R24, 0xffff, RZ, 0xc0, !PT ;  /* 0x0000ffff18187812 */ /* 0x000fe400078ec0ff */
[----:B------:R-:W-:Y:S02]  /*6cf0*/  SHF.R.U32.HI R22, RZ, 0x10, R120 ;  /* 0x00000010ff167819 */ /* 0x000fe40000011678 */
[----:B------:R-:W-:Y:S03]  /*6d00*/  LOP3.LUT R26, R26, 0xff, RZ, 0xc0, !PT ;  /* 0x000000ff1a1a7812 */ /* 0x000fe600078ec0ff */
[----:B------:R-:W-:Y:S01]  /*6d10*/  MUFU.EX2 R208, R41 ;  /* 0x0000002900d07308 */ /* 0x000fe20000000800 */
[----:B------:R-:W-:Y:S02]  /*6d20*/  LOP3.LUT R22, R22, 0xff, RZ, 0xc0, !PT ;  /* 0x000000ff16167812 */ /* 0x000fe400078ec0ff */
[----:B------:R-:W-:Y:S02]  /*6d30*/  LOP3.LUT R15, R122, 0xffff, RZ, 0xc0, !PT ;  /* 0x0000ffff7a0f7812 */ /* 0x000fe400078ec0ff */
[----:B-1----:R-:W-:Y:S02]  /*6d40*/  SHF.R.U32.HI R13, RZ, 0x18, R8 ;  /* 0x00000018ff0d7819 */ /* 0x002fe40000011608 */
[----:B------:R-:W-:Y:S03]  /*6d50*/  SHF.R.U32.HI R15, RZ, 0x8, R15 ;  /* 0x00000008ff0f7819 */ /* 0x000fe6000001160f */
[----:B------:R-:W-:Y:S01]  /*6d60*/  MUFU.EX2 R207, R42 ;  /* 0x0000002a00cf7308 */ /* 0x000fe20000000800 */
[----:B------:R-:W-:Y:S02]  /*6d70*/  LOP3.LUT R20, R124, 0xffff, RZ, 0xc0, !PT ;  /* 0x0000ffff7c147812 */ /* 0x000fe400078ec0ff */
[----:B------:R-:W-:Y:S02]  /*6d80*/  LOP3.LUT R15, R15, 0xffff, RZ, 0xc0, !PT ;  /* 0x0000ffff0f0f7812 */ /* 0x000fe400078ec0ff */
[----:B------:R-:W-:Y:S02]  /*6d90*/  SHF.R.U32.HI R20, RZ, 0x8, R20 ;  /* 0x00000008ff147819 */ /* 0x000fe40000011614 */
[----:B------:R-:W-:Y:S03]  /*6da0*/  LOP3.LUT R7, R118, 0xffff, RZ, 0xc0, !PT ;  /* 0x0000ffff76077812 */ /* 0x000fe600078ec0ff */
[----:B------:R-:W-:Y:S01]  /*6db0*/  MUFU.EX2 R209, R40 ;  /* 0x0000002800d17308 */ /* 0x000fe20000000800 */
[----:B------:R-:W-:Y:S02]  /*6dc0*/  LOP3.LUT R20, R20, 0xffff, RZ, 0xc0, !PT ;  /* 0x0000ffff14147812 */ /* 0x000fe400078ec0ff */
[----:B------:R-:W-:Y:S02]  /*6dd0*/  LOP3.LUT R17, R120, 0xffff, RZ, 0xc0, !PT ;  /* 0x0000ffff78117812 */ /* 0x000fe400078ec0ff */
[----:B------:R-:W-:Y:S02]  /*6de0*/  SHF.R.U32.HI R7, RZ, 0x8, R7 ;  /* 0x00000008ff077819 */ /* 0x000fe40000011607 */
[----:B------:R-:W-:Y:S03]  /*6df0*/  SHF.R.U32.HI R17, RZ, 0x8, R17 ;  /* 0x00000008ff117819 */ /* 0x000fe60000011611 */
[----:B------:R-:W-:Y:S01]  /*6e00*/  MUFU.EX2 R206, R43 ;  /* 0x0000002b00ce7308 */ /* 0x000fe20000000800 */
[----:B------:R-:W-:Y:S02]  /*6e10*/  LOP3.LUT R7, R7, 0xffff, RZ, 0xc0, !PT ;  /* 0x0000ffff07077812 */ /* 0x000fe400078ec0ff */
[----:B------:R-:W-:Y:S07]  /*6e20*/  LOP3.LUT R17, R17, 0xffff, RZ, 0xc0, !PT ;  /* 0x0000ffff11117812 */ /* 0x000fee00078ec0ff */
[----:B------:R-:W-:Y:S10]  /*6e30*/  MUFU.EX2 R196, R53 ;  /* 0x0000003500c47308 */ /* 0x000ff40000000800 */
[----:B------:R-:W-:Y:S10]  /*6e40*/  MUFU.EX2 R189, R56 ;  /* 0x0000003800bd7308 */ /* 0x000ff40000000800 */
[----:B------:R-:W-:Y:S10]  /*6e50*/  MUFU.EX2 R184, R59 ;  /* 0x0000003b00b87308 */ /* 0x000ff40000000800 */
[----:B------:R-:W-:Y:S10]  /*6e60*/  MUFU.EX2 R188, R57 ;  /* 0x0000003900bc7308 */ /* 0x000ff40000000800 */
[----:B------:R-:W-:Y:S10]  /*6e70*/  MUFU.EX2 R185, R58 ;  /* 0x0000003a00b97308 */ /* 0x000ff40000000800 */
[----:B------:R-:W1:Y:S10]  /*6e80*/  MUFU.EX2 R183, R63 ;  /* 0x0000003f00b77308 */ /* 0x000e740000000800 */
[----:B------:R-:W2:Y:S10]  /*6e90*/  MUFU.EX2 R186, R61 ;  /* 0x0000003d00ba7308 */ /* 0x000eb40000000800 */
[----:B------:R-:W3:Y:S01]  /*6ea0*/  MUFU.EX2 R182, R16 ;  /* 0x0000001000b67308 */ /* 0x000ee20000000800 */
[----:B------:R-:W-:Y:S01]  /*6eb0*/  @!P3 FADD.FTZ R237, -R237, -RZ ;  /* 0x800000ffededb221 */ /* 0x000fe20000010100 */
[----:B------:R-:W-:Y:S01]  /*6ec0*/  ISETP.LE.U32.AND P3, PT, R4, UR7, PT ;  /* 0x0000000704007c0c */ /* 0x000fe2000bf63070 */
        /* <DEDUP_REMOVED lines=11> */
[----:B------:R-:W-:Y:S01]  /*6f80*/  SHF.R.U32.HI R38, RZ, 0x18, R14 ;  /* 0x00000018ff267819 */ /* 0x000fe2000001160e */
[----:B------:R-:W-:Y:S01]  /*6f90*/  @!P3 FADD.FTZ R198, -R198, -RZ ;  /* 0x800000ffc6c6b221 */ /* 0x000fe20000010100 */
[----:B------:R-:W-:Y:S01]  /*6fa0*/  ISETP.LE.U32.AND P6, PT, R50, UR7, PT ;  /* 0x0000000732007c0c */ /* 0x000fe2000bfc3070 */
[----:B------:R-:W-:Y:S01]  /*6fb0*/  @!P4 FADD.FTZ R242, -R242, -RZ ;  /* 0x800000fff2f2c221 */ /* 0x000fe20000010100 */
        /* <DEDUP_REMOVED lines=8> */
[----:B------:R-:W-:Y:S01]  /*7040*/  SHF.R.U32.HI R38, RZ, 0x18, R11 ;  /* 0x00000018ff267819 */ /* 0x000fe2000001160b */
[----:B------:R-:W-:Y:S01]  /*7050*/  @!P6 FADD.FTZ R233, -R233, -RZ ;  /* 0x800000ffe9e9e221 */ /* 0x000fe20000010100 */
[----:B------:R-:W-:Y:S01]  /*7060*/  ISETP.LE.U32.AND P6, PT, R31, UR7, PT ;  /* 0x000000071f007c0c */ /* 0x000fe2000bfc3070 */
[----:B------:R-:W-:Y:S01]  /*7070*/  @!P3 FADD.FTZ R226, -R226, -RZ ;  /* 0x800000ffe2e2b221 */ /* 0x000fe20000010100 */
[----:B------:R-:W-:Y:S01]  /*7080*/  ISETP.LE.U32.AND P1, PT, R38, UR7, PT ;  /* 0x0000000726007c0c */ /* 0x000fe2000bf23070 */
[----:B------:R-:W-:Y:S01]  /*7090*/  @!P5 FADD.FTZ R230, -R230, -RZ ;  /* 0x800000ffe6e6d221 */ /* 0x000fe20000010100 */
[----:B------:R-:W-:Y:S02]  /*70a0*/  LOP3.LUT R38, R12, 0xff, RZ, 0xc0, !PT ;  /* 0x000000ff0c267812 */ /* 0x000fe400078ec0ff */
[----:B------:R-:W-:Y:S01]  /*70b0*/  SHF.R.U32.HI R31, RZ, 0x18, R12 ;  /* 0x00000018ff1f7819 */ /* 0x000fe2000001160c */
        /* <DEDUP_REMOVED lines=8> */
[----:B------:R-:W-:Y:S02]  /*7140*/  ISETP.LE.U32.AND P2, PT, R34, UR7, PT ;  /* 0x0000000722007c0c */ /* 0x000fe4000bf43070 */
[----:B------:R-:W-:Y:S02]  /*7150*/  SHF.R.U32.HI R31, RZ, 0x10, R19 ;  /* 0x00000010ff1f7819 */ /* 0x000fe40000011613 */
        /* <DEDUP_REMOVED lines=15> */
[----:B------:R-:W-:Y:S02]  /*7250*/  SHF.R.U32.HI R29, RZ, 0x18, R10 ;  /* 0x00000018ff1d7819 */ /* 0x000fe4000001160a */
[----:B------:R-:W-:Y:S01]  /*7260*/  ISETP.LE.U32.AND P2, PT, R28, UR7, PT ;  /* 0x000000071c007c0c */ /* 0x000fe2000bf43070 */
[----:B------:R-:W-:Y:S01]  /*7270*/  @!P5 FADD.FTZ R187, -R187, -RZ ;  /* 0x800000ffbbbbd221 */ /* 0x000fe20000010100 */
[----:B------:R-:W-:Y:S01]  /*7280*/  SHF.R.U32.HI R28, RZ, 0x10, R14 ;  /* 0x00000010ff1c7819 */ /* 0x000fe2000001160e */
[----:B------:R-:W-:Y:S01]  /*7290*/  @!P3 FADD.FTZ R243, -R243, -RZ ;  /* 0x800000fff3f3b221 */ /* 0x000fe20000010100 */
[----:B------:R-:W-:Y:S01]  /*72a0*/  ISETP.LE.U32.AND P1, PT, R29, UR7, PT ;  /* 0x000000071d007c0c */ /* 0x000fe2000bf23070 */
[----:B------:R-:W-:Y:S01]  /*72b0*/  @!P4 FADD.FTZ R236, -R236, -RZ ;  /* 0x800000ffececc221 */ /* 0x000fe20000010100 */
[----:B------:R-:W-:Y:S02]  /*72c0*/  ISETP.LE.U32.AND P6, PT, R30, UR7, PT ;  /* 0x000000071e007c0c */ /* 0x000fe4000bfc3070 */
[----:B------:R-:W-:Y:S01]  /*72d0*/  LOP3.LUT R28, R28, 0xff, RZ, 0xc0, !PT ;  /* 0x000000ff1c1c7812 */ /* 0x000fe200078ec0ff */
[----:B-1----:R-:W-:Y:S01]  /*72e0*/  @!P0 FADD.FTZ R183, -R183, -RZ ;  /* 0x800000ffb7b78221 */ /* 0x002fe20000010100 */
[----:B------:R-:W-:Y:S02]  /*72f0*/  ISETP.LE.U32.AND P3, PT, R5, UR7, PT ;  /* 0x0000000705007c0c */ /* 0x000fe4000bf63070 */
        /* <DEDUP_REMOVED lines=8> */
[----:B------:R-:W-:Y:S01]  /*7380*/  ISETP.LE.U32.AND P1, PT, R5, UR7, PT ;  /* 0x0000000705007c0c */ /* 0x000fe2000bf23070 */
[----:B------:R-:W-:Y:S01]  /*7390*/  @!P3 FADD.FTZ R216, -R216, -RZ ;  /* 0x800000ffd8d8b221 */ /* 0x000fe20000010100 */
[----:B------:R-:W-:Y:S01]  /*73a0*/  LOP3.LUT R5, R8, 0xff, RZ, 0xc0, !PT ;  /* 0x000000ff08057812 */ /* 0x000fe200078ec0ff */
[----:B------:R-:W-:Y:S01]  /*73b0*/  @!P5 FADD.FTZ R227, -R227, -RZ ;  /* 0x800000ffe3e3d221 */ /* 0x000fe20000010100 */
[----:B------:R-:W-:Y:S02]  /*73c0*/  ISETP.LE.U32.AND P6, PT, R24, UR7, PT ;  /* 0x0000000718007c0c */ /* 0x000fe4000bfc3070 */
[----:B------:R-:W-:Y:S01]  /*73d0*/  ISETP.LE.U32.AND P5, PT, R5, UR7, PT ;  /* 0x0000000705007c0c */ /* 0x000fe2000bfa3070 */
[----:B------:R-:W-:Y:S01]  /*73e0*/  @!P2 FADD.FTZ R219, -R219, -RZ ;  /* 0x800000ffdbdba221 */ /* 0x000fe20000010100 */
[----:B------:R-:W-:Y:S02]  /*73f0*/  LOP3.LUT R5, R6, 0xff, RZ, 0xc0, !PT ;  /* 0x000000ff06057812 */ /* 0x000fe400078ec0ff */
[----:B------:R-:W-:Y:S01]  /*7400*/  LOP3.LUT R14, R14, 0xffff, RZ, 0xc0, !PT ;  /* 0x0000ffff0e0e7812 */ /* 0x000fe200078ec0ff */
        /* <DEDUP_REMOVED lines=15> */
[----:B------:R-:W-:Y:S01]  /*7500*/  ISETP.LE.U32.AND P2, PT, R19, UR7, PT ;  /* 0x0000000713007c0c */ /* 0x000fe2000bf43070 */
[----:B------:R-:W-:Y:S01]  /*7510*/  @!P6 FADD.FTZ R190, -R190, -RZ ;  /* 0x800000ffbebee221 */ /* 0x000fe20000010100 */
[----:B------:R-:W-:Y:S02]  /*7520*/  ISETP.LE.U32.AND P4, PT, R5, UR7, PT ;  /* 0x0000000705007c0c */ /* 0x000fe4000bf83070 */
[----:B------:R-:W-:Y:S02]  /*7530*/  LOP3.LUT R14, R14, 0xffff, RZ, 0xc0, !PT ;  /* 0x0000ffff0e0e7812 */ /* 0x000fe400078ec0ff */
[----:B------:R-:W-:Y:S02]  /*7540*/  LOP3.LUT R12, R12, 0xffff, RZ, 0xc0, !PT ;  /* 0x0000ffff0c0c7812 */ /* 0x000fe400078ec0ff */
[----:B------:R-:W-:Y:S02]  /*7550*/  LOP3.LUT R11, R11, 0xffff, RZ, 0xc0, !PT ;  /* 0x0000ffff0b0b7812 */ /* 0x000fe400078ec0ff */
[----:B------:R-:W-:Y:S02]  /*7560*/  ISETP.LE.U32.AND P6, PT, R14, UR7, PT ;  /* 0x000000070e007c0c */ /* 0x000fe4000bfc3070 */
[----:B------:R-:W-:Y:S01]  /*7570*/  SHF.R.U32.HI R12, RZ, 0x8, R12 ;  /* 0x00000008ff0c7819 */ /* 0x000fe2000001160c */
[----:B------:R-:W-:Y:S01]  /*7580*/  @!P2 FADD.FTZ R239, -R239, -RZ ;  /* 0x800000ffefefa221 */ /* 0x000fe20000010100 */
[----:B------:R-:W-:Y:S01]  /*7590*/  SHF.R.U32.HI R11, RZ, 0x8, R11 ;  /* 0x00000008ff0b7819 */ /* 0x000fe2000001160b */
[----:B------:R-:W-:Y:S01]  /*75a0*/  @!P4 FADD.FTZ R244, -R244, -RZ ;  /* 0x800000fff4f4c221 */ /* 0x000fe20000010100 */
[----:B------:R-:W-:Y:S02]  /*75b0*/  LOP3.LUT R12, R12, 0xffff, RZ, 0xc0, !PT ;  /* 0x0000ffff0c0c7812 */ /* 0x000fe400078ec0ff */
[----:B------:R-:W-:Y:S02]  /*75c0*/  LOP3.LUT R11, R11, 0xffff, RZ, 0xc0, !PT ;  /* 0x0000ffff0b0b7812 */ /* 0x000fe400078ec0ff */
[----:B------:R-:W-:Y:S02]  /*75d0*/  SHF.R.U32.HI R5, RZ, 0x10, R8 ;  /* 0x00000010ff057819 */ /* 0x000fe40000011608 */
[----:B------:R-:W-:Y:S01]  /*75e0*/  ISETP.LE.U32.AND P2, PT, R12, UR7, PT ;  /* 0x000000070c007c0c */ /* 0x000fe2000bf43070 */
[----:B------:R-:W-:Y:S01]  /*75f0*/  @!P6 FADD.FTZ R228, -R228, -RZ ;  /* 0x800000ffe4e4e221 */ /* 0x000fe20000010100 */
[----:B------:R-:W-:Y:S02]  /*7600*/  ISETP.LE.U32.AND P4, PT, R11, UR7, PT ;  /* 0x000000070b007c0c */ /* 0x000fe4000bf83070 */
[----:B------:R-:W-:Y:S02]  /*7610*/  LOP3.LUT R5, R5, 0xff, RZ, 0xc0, !PT ;  /* 0x000000ff05057812 */ /* 0x000fe400078ec0ff */
[----:B------:R-:W-:Y:S02]  /*7620*/  ISETP.LE.U32.AND P3, PT, R13, UR7, PT ;  /* 0x000000070d007c0c */ /* 0x000fe4000bf63070 */
[----:B------:R-:W-:Y:S02]  /*7630*/  ISETP.LE.U32.AND P6, PT, R5, UR7, PT ;  /* 0x0000000705007c0c */ /* 0x000fe4000bfc3070 */
[--C-:B------:R-:W-:Y:S02]  /*7640*/  SHF.R.U32.HI R5, RZ, 0x10, R6.reuse ;  /* 0x00000010ff057819 */ /* 0x100fe40000011606 */
[----:B------:R-:W-:Y:S01]  /*7650*/  SHF.R.U32.HI R13, RZ, 0x18, R6 ;  /* 0x00000018ff0d7819 */ /* 0x000fe20000011606 */
        /* <DEDUP_REMOVED lines=8> */
[----:B------:R-:W-:Y:S02]  /*76e0*/  LOP3.LUT R10, R10, 0xffff, RZ, 0xc0, !PT ;  /* 0x0000ffff0a0a7812 */ /* 0x000fe400078ec0ff */
[----:B------:R-:W-:Y:S02]  /*76f0*/  ISETP.LE.U32.AND P1, PT, R13, UR7, PT ;  /* 0x000000070d007c0c */ /* 0x000fe4000bf23070 */
[----:B------:R-:W-:Y:S02]  /*7700*/  SHF.R.U32.HI R8, RZ, 0x8, R8 ;  /* 0x00000008ff087819 */ /* 0x000fe40000011608 */
[----:B------:R-:W-:Y:S01]  /*7710*/  SHF.R.U32.HI R10, RZ, 0x8, R10 ;  /* 0x00000008ff0a7819 */ /* 0x000fe2000001160a */
[----:B------:R-:W-:Y:S01]  /*7720*/  @!P4 FADD.FTZ R204, -R204, -RZ ;  /* 0x800000ffccccc221 */ /* 0x000fe20000010100 */
[----:B------:R-:W-:Y:S01]  /*7730*/  LOP3.LUT R8, R8, 0xffff, RZ, 0xc0, !PT ;  /* 0x0000ffff08087812 */ /* 0x000fe200078ec0ff */
[----:B------:R-:W-:Y:S01]  /*7740*/  @!P2 FADD.FTZ R193, -R193, -RZ ;  /* 0x800000ffc1c1a221 */ /* 0x000fe20000010100 */
[----:B------:R-:W-:Y:S02]  /*7750*/  LOP3.LUT R10, R10, 0xffff, RZ, 0xc0, !PT ;  /* 0x0000ffff0a0a7812 */ /* 0x000fe400078ec0ff */
[----:B------:R-:W-:Y:S02]  /*7760*/  ISETP.LE.U32.AND P2, PT, R8, UR7, PT ;  /* 0x0000000708007c0c */ /* 0x000fe4000bf43070 */
[----:B------:R-:W-:Y:S01]  /*7770*/  ISETP.LE.U32.AND P4, PT, R10, UR7, PT ;  /* 0x000000070a007c0c */ /* 0x000fe2000bf83070 */
[----:B------:R-:W-:Y:S01]  /*7780*/  @!P1 FADD.FTZ R192, -R192, -RZ ;  /* 0x800000ffc0c09221 */ /* 0x000fe20000010100 */
[----:B------:R-:W-:Y:S02]  /*7790*/  ISETP.LE.U32.AND P1, PT, R20, UR7, PT ;  /* 0x0000000714007c0c */ /* 0x000fe4000bf23070 */
[----:B------:R-:W-:Y:S02]  /*77a0*/  LOP3.LUT R4, R119, UR18, R18, 0x96, !PT ;  /* 0x0000001277047c12 */ /* 0x000fe4000f8e9612 */
[----:B------:R-:W-:Y:S02]  /*77b0*/  F2FP.RELU.BF16.F32.PACK_AB R9, R242, R243 ;  /* 0x000000f3f209723e */ /* 0x000fe400000018ff */
[----:B------:R-:W-:Y:S02]  /*77c0*/  F2FP.RELU.BF16.F32.PACK_AB R11, R244, R245 ;  /* 0x000000f5f40b723e */ /* 0x000fe400000018ff */
[----:B------:R-:W-:Y:S01]  /*77d0*/  SHF.R.U32.HI R5, RZ, 0x10, R4 ;  /* 0x00000010ff057819 */ /* 0x000fe20000011604 */
[----:B------:R-:W-:Y:S01]  /*77e0*/  @!P2 FADD.FTZ R208, -R208, -RZ ;  /* 0x800000ffd0d0a221 */ /* 0x000fe20000010100 */
[----:B------:R-:W-:Y:S01]  /*77f0*/  ISETP.LE.U32.AND P2, PT, R7, UR7, PT ;  /* 0x0000000707007c0c */ /* 0x000fe2000bf43070 */
[----:B------:R-:W-:Y:S01]  /*7800*/  @!P4 FADD.FTZ R240, -R240, -RZ ;  /* 0x800000fff0f0c221 */ /* 0x000fe20000010100 */
[----:B------:R-:W-:Y:S01]  /*7810*/  F2FP.RELU.BF16.F32.PACK_AB R15, R236, R237 ;  /* 0x000000edec0f723e */ /* 0x000fe200000018ff */
[----:B------:R-:W-:Y:S01]  /*7820*/  STS [R148+0x12400], R9 ;  /* 0x0124000994007388 */ /* 0x000fe20000000800 */
[----:B------:R-:W-:Y:S01]  /*7830*/  F2FP.RELU.BF16.F32.PACK_AB R7, R234, R235 ;  /* 0x000000ebea07723e */ /* 0x000fe200000018ff */
[----:B------:R-:W-:Y:S01]  /*7840*/  @!P1 FADD.FTZ R232, -R232, -RZ ;  /* 0x800000ffe8e89221 */ /* 0x000fe20000010100 */
[----:B------:R-:W-:Y:S01]  /*7850*/  ISETP.LE.U32.AND P6, PT, R17, UR7, PT ;  /* 0x0000000711007c0c */ /* 0x000fe2000bfc3070 */
[----:B------:R1:W-:Y:S01]  /*7860*/  STS [R148+0x12000], R11 ;  /* 0x0120000b94007388 */ /* 0x0003e20000000800 */
[----:B------:R-:W-:Y:S02]  /*7870*/  LOP3.LUT R6, R6, 0xffff, RZ, 0xc0, !PT ;  /* 0x0000ffff06067812 */ /* 0x000fe400078ec0ff */
[----:B------:R-:W-:Y:S01]  /*7880*/  LOP3.LUT R5, R5, 0xff, RZ, 0xc0, !PT ;  /* 0x000000ff05057812 */ /* 0x000fe200078ec0ff */
[----:B------:R4:W-:Y:S01]  /*7890*/  STS [R154+0x12000], R15 ;  /* 0x0120000f9a007388 */ /* 0x0009e20000000800 */
[----:B------:R-:W-:Y:S01]  /*78a0*/  F2FP.RELU.BF16.F32.PACK_AB R19, R240, R241 ;  /* 0x000000f1f013723e */ /* 0x000fe200000018ff */
[----:B--2---:R-:W-:Y:S01]  /*78b0*/  @!P2 FADD.FTZ R186, -R186, -RZ ;  /* 0x800000ffbabaa221 */ /* 0x004fe20000010100 */
[----:B------:R-:W-:Y:S01]  /*78c0*/  F2FP.RELU.BF16.F32.PACK_AB R17, R238, R239 ;  /* 0x000000efee11723e */ /* 0x000fe200000018ff */
[----:B------:R2:W-:Y:S01]  /*78d0*/  STS [R154+0x12400], R7 ;  /* 0x012400079a007388 */ /* 0x0005e20000000800 */
[----:B------:R-:W-:Y:S02]  /*78e0*/  SHF.R.U32.HI R6, RZ, 0x8, R6 ;  /* 0x00000008ff067819 */ /* 0x000fe40000011606 */
[----:B------:R-:W-:Y:S01]  /*78f0*/  ISETP.LE.U32.AND P4, PT, R5, UR7, PT ;  /* 0x0000000705007c0c */ /* 0x000fe2000bf83070 */
[----:B------:R-:W-:Y:S01]  /*7900*/  STS [R148+0x14000], R19 ;  /* 0x0140001394007388 */ /* 0x000fe20000000800 */
[----:B------:R-:W-:Y:S01]  /*7910*/  LOP3.LUT R13, R4, 0xff, RZ, 0xc0, !PT ;  /* 0x000000ff040d7812 */ /* 0x000fe200078ec0ff */
[----:B------:R-:W-:Y:S01]  /*7920*/  @!P6 FADD.FTZ R194, -R194, -RZ ;  /* 0x800000ffc2c2e221 */ /* 0x000fe20000010100 */
[----:B------:R-:W-:Y:S01]  /*7930*/  F2FP.RELU.BF16.F32.PACK_AB R5, R232, R233 ;  /* 0x000000e9e805723e */ /* 0x000fe200000018ff */
[----:B------:R-:W-:Y:S01]  /*7940*/  STS [R148+0x14400], R17 ;  /* 0x0144001194007388 */ /* 0x000fe20000000800 */
[----:B------:R-:W-:Y:S02]  /*7950*/  LOP3.LUT R6, R6, 0xffff, RZ, 0xc0, !PT ;  /* 0x0000ffff06067812 */ /* 0x000fe400078ec0ff */
[----:B------:R-:W-:Y:S01]  /*7960*/  ISETP.LE.U32.AND P5, PT, R13, UR7, PT ;  /* 0x000000070d007c0c */ /* 0x000fe2000bfa3070 */
[----:B------:R3:W-:Y:S01]  /*7970*/  STS [R154+0x14000], R5 ;  /* 0x014000059a007388 */ /* 0x0007e20000000800 */
[----:B------:R-:W-:Y:S02]  /*7980*/  SHF.R.U32.HI R13, RZ, 0x18, R4 ;  /* 0x00000018ff0d7819 */ /* 0x000fe40000011604 */
[----:B------:R-:W-:Y:S01]  /*7990*/  ISETP.LE.U32.AND P6, PT, R6, UR7, PT ;  /* 0x0000000706007c0c */ /* 0x000fe2000bfc3070 */
[----:B------:R-:W-:Y:S01]  /*79a0*/  @!P4 FADD.FTZ R185, -R185, -RZ ;  /* 0x800000ffb9b9c221 */ /* 0x000fe20000010100 */
[----:B------:R-:W-:Y:S02]  /*79b0*/  ISETP.LE.U32.AND P3, PT, R13, UR7, PT ;  /* 0x000000070d007c0c */ /* 0x000fe4000bf63070 */
[----:B------:R-:W-:Y:S02]  /*79c0*/  LOP3.LUT R4, R4, 0xffff, RZ, 0xc0, !PT ;  /* 0x0000ffff04047812 */ /* 0x000fe400078ec0ff */
[----:B------:R-:W-:Y:S02]  /*79d0*/  F2FP.RELU.BF16.F32.PACK_AB R13, R230, R231 ;  /* 0x000000e7e60d723e */ /* 0x000fe400000018ff */
[----:B------:R-:W-:Y:S01]  /*79e0*/  SHF.R.U32.HI R4, RZ, 0x8, R4 ;  /* 0x00000008ff047819 */ /* 0x000fe20000011604 */
[----:B------:R-:W-:Y:S01]  /*79f0*/  @!P5 FADD.FTZ R189, -R189, -RZ ;  /* 0x800000ffbdbdd221 */ /* 0x000fe20000010100 */
[----:B------:R-:W-:Y:S01]  /*7a00*/  F2FP.RELU.BF16.F32.PACK_AB R10, R228, R229 ;  /* 0x000000e5e40a723e */ /* 0x000fe200000018ff */
[----:B------:R3:W-:Y:S01]  /*7a10*/  STS [R154+0x14400], R13 ;  /* 0x0144000d9a007388 */ /* 0x0007e20000000800 */
[----:B------:R-:W-:Y:S01]  /*7a20*/  F2FP.RELU.BF16.F32.PACK_AB R8, R226, R227 ;  /* 0x000000e3e208723e */ /* 0x000fe200000018ff */
[----:B------:R-:W-:Y:S01]  /*7a30*/  @!P6 FADD.FTZ R196, -R196, -RZ ;  /* 0x800000ffc4c4e221 */ /* 0x000fe20000010100 */
[----:B------:R-:W-:Y:S01]  /*7a40*/  LOP3.LUT R4, R4, 0xffff, RZ, 0xc0, !PT ;  /* 0x0000ffff04047812 */ /* 0x000fe200078ec0ff */
[----:B------:R3:W-:Y:S01]  /*7a50*/  STS [R153+0x12000], R10 ;  /* 0x0120000a99007388 */ /* 0x0007e20000000800 */
[----:B-1----:R-:W-:Y:S01]  /*7a60*/  F2FP.RELU.BF16.F32.PACK_AB R11, R216, R221 ;  /* 0x000000ddd80b723e */ /* 0x002fe200000018ff */
[----:B------:R-:W-:Y:S01]  /*7a70*/  @!P3 FADD.FTZ R184, -R184, -RZ ;  /* 0x800000ffb8b8b221 */ /* 0x000fe20000010100 */
[----:B------:R-:W-:Y:S01]  /*7a80*/  F2FP.RELU.BF16.F32.PACK_AB R9, R214, R215 ;  /* 0x000000d7d609723e */ /* 0x000fe200000018ff */
[----:B------:R1:W-:Y:S01]  /*7a90*/  STS [R153+0x12400], R8 ;  /* 0x0124000899007388 */ /* 0x0003e20000000800 */
[----:B------:R-:W-:Y:S02]  /*7aa0*/  ISETP.LE.U32.AND P6, PT, R4, UR7, PT ;  /* 0x0000000704007c0c */ /* 0x000fe4000bfc3070 */
[----:B------:R-:W-:Y:S01]  /*7ab0*/  F2FP.RELU.BF16.F32.PACK_AB R6, R224, R225 ;  /* 0x000000e1e006723e */ /* 0x000fe200000018ff */
[----:B------:R1:W-:Y:S01]  /*7ac0*/  STS [R160+0x12000], R11 ;  /* 0x0120000ba0007388 */ /* 0x0003e20000000800 */
[----:B------:R-:W-:Y:S02]  /*7ad0*/  F2FP.RELU.BF16.F32.PACK_AB R4, R222, R223 ;  /* 0x000000dfde04723e */ /* 0x000fe400000018ff */
[----:B----4-:R-:W-:Y:S01]  /*7ae0*/  F2FP.RELU.BF16.F32.PACK_AB R15, R219, R220 ;  /* 0x000000dcdb0f723e */ /* 0x010fe200000018ff */
[----:B------:R4:W-:Y:S01]  /*7af0*/  STS [R160+0x12400], R9 ;  /* 0x01240009a0007388 */ /* 0x0009e20000000800 */
[----:B--2---:R-:W-:Y:S02]  /*7b00*/  F2FP.RELU.BF16.F32.PACK_AB R7, R217, R218 ;  /* 0x000000dad907723e */ /* 0x004fe400000018ff */
[----:B---3--:R-:W-:Y:S01]  /*7b10*/  F2FP.RELU.BF16.F32.PACK_AB R5, R212, R213 ;  /* 0x000000d5d405723e */ /* 0x008fe200000018ff */
[----:B------:R2:W-:Y:S01]  /*7b20*/  STS [R153+0x14000], R6 ;  /* 0x0140000699007388 */ /* 0x0005e20000000800 */
[----:B------:R-:W-:Y:S01]  /*7b30*/  F2FP.RELU.BF16.F32.PACK_AB R12, R200, R201 ;  /* 0x000000c9c80c723e */ /* 0x000fe200000018ff */
[----:B------:R-:W-:Y:S01]  /*7b40*/  @!P6 FADD.FTZ R188, -R188, -RZ ;  /* 0x800000ffbcbce221 */ /* 0x000fe20000010100 */
[----:B------:R-:W-:Y:S01]  /*7b50*/  SHF.R.U32.HI R18, RZ, 0x10, R118 ;  /* 0x00000010ff127819 */ /* 0x000fe20000011676 */
[----:B------:R3:W-:Y:S01]  /*7b60*/  STS [R153+0x14400], R4 ;  /* 0x0144000499007388 */ /* 0x0007e20000000800 */
[----:B------:R-:W-:Y:S02]  /*7b70*/  F2FP.RELU.BF16.F32.PACK_AB R13, R210, R211 ;  /* 0x000000d3d20d723e */ /* 0x000fe400000018ff */
[----:B------:R-:W-:Y:S01]  /*7b80*/  LOP3.LUT R18, R18, 0xff, RZ, 0xc0, !PT ;  /* 0x000000ff12127812 */ /* 0x000fe200078ec0ff */
[----:B------:R-:W-:Y:S01]  /*7b90*/  STS [R160+0x14000], R15 ;  /* 0x0140000fa0007388 */ /* 0x000fe20000000800 */
[----:B------:R-:W-:Y:S02]  /*7ba0*/  F2FP.RELU.BF16.F32.PACK_AB R10, R198, R199 ;  /* 0x000000c7c60a723e */ /* 0x000fe400000018ff */
[----:B------:R-:W-:Y:S01]  /*7bb0*/  ISETP.LE.U32.AND P1, PT, R18, UR7, PT ;  /* 0x0000000712007c0c */ /* 0x000fe2000bf23070 */
[----:B------:R3:W-:Y:S01]  /*7bc0*/  STS [R160+0x14400], R7 ;  /* 0x01440007a0007388 */ /* 0x0007e20000000800 */
[----:B-1----:R-:W-:Y:S02]  /*7bd0*/  F2FP.RELU.BF16.F32.PACK_AB R8, R204, R205 ;  /* 0x000000cdcc08723e */ /* 0x002fe400000018ff */
[----:B------:R-:W-:Y:S01]  /*7be0*/  FSETP.GE.FTZ.AND P2, PT, R244, RZ, PT ;  /* 0x000000fff400720b */ /* 0x000fe20003f56000 */
[----:B------:R1:W-:Y:S01]  /*7bf0*/  STS [R152+0x12000], R5 ;  /* 0x0120000598007388 */ /* 0x0003e20000000800 */
[----:B------:R-:W-:Y:S02]  /*7c00*/  F2FP.RELU.BF16.F32.PACK_AB R11, R208, R209 ;  /* 0x000000d1d00b723e */ /* 0x000fe400000018ff */
[----:B------:R-:W-:Y:S01]  /*7c10*/  FSETP.GE.FTZ.AND P0, PT, R242, RZ, PT ;  /* 0x000000fff200720b */ /* 0x000fe20003f16000 */
[----:B------:R-:W-:Y:S01]  /*7c20*/  STS [R152+0x12400], R13 ;  /* 0x0124000d98007388 */ /* 0x000fe20000000800 */
[----:B----4-:R-:W-:Y:S02]  /*7c30*/  F2FP.RELU.BF16.F32.PACK_AB R9, R206, R207 ;  /* 0x000000cfce09723e */ /* 0x010fe400000018ff */
[----:B------:R-:W-:Y:S01]  /*7c40*/  FSETP.GE.FTZ.AND P3, PT, R245, RZ, PT ;  /* 0x000000fff500720b */ /* 0x000fe20003f76000 */
[----:B------:R-:W-:Y:S01]  /*7c50*/  STS [R157+0x12000], R12 ;  /* 0x0120000c9d007388 */ /* 0x000fe20000000800 */
[----:B--2---:R-:W-:Y:S01]  /*7c60*/  F2FP.RELU.BF16.F32.PACK_AB R6, R202, R203 ;  /* 0x000000cbca06723e */ /* 0x004fe200000018ff */
[----:B------:R-:W-:Y:S01]  /*7c70*/  @!P1 FADD.FTZ R182, -R182, -RZ ;  /* 0x800000ffb6b69221 */ /* 0x000fe20000010100 */
[----:B------:R-:W-:Y:S01]  /*7c80*/  FSETP.GE.FTZ.AND P1, PT, R243, RZ, PT ;  /* 0x000000fff300720b */ /* 0x000fe20003f36000 */
[----:B------:R2:W-:Y:S01]  /*7c90*/  STS [R157+0x12400], R10 ;  /* 0x0124000a9d007388 */ /* 0x0005e20000000800 */
[----:B---3--:R-:W-:Y:S03]  /*7ca0*/  F2FP.RELU.BF16.F32.PACK_AB R4, R194, R195 ;  /* 0x000000c3c204723e */ /* 0x008fe600000018ff */
[----:B------:R-:W-:Y:S04]  /*7cb0*/  STS [R152+0x14000], R11 ;  /* 0x0140000b98007388 */ /* 0x000fe80000000800 */
[----:B------:R3:W-:Y:S01]  /*7cc0*/  STS [R152+0x14400], R9 ;  /* 0x0144000998007388 */ /* 0x0007e20000000800 */
[----:B------:R-:W-:Y:S03]  /*7cd0*/  F2FP.RELU.BF16.F32.PACK_AB R7, R196, R197 ;  /* 0x000000c5c407723e */ /* 0x000fe600000018ff */
[----:B------:R-:W-:Y:S01]  /*7ce0*/  STS [R157+0x14000], R8 ;  /* 0x014000089d007388 */ /* 0x000fe20000000800 */
[----:B-1----:R-:W-:Y:S03]  /*7cf0*/  F2FP.RELU.BF16.F32.PACK_AB R5, R192, R193 ;  /* 0x000000c1c005723e */ /* 0x002fe600000018ff */
[----:B------:R1:W-:Y:S04]  /*7d00*/  STS [R157+0x14400], R6 ;  /* 0x014400069d007388 */ /* 0x0003e80000000800 */
[----:B------:R4:W-:Y:S04]  /*7d10*/  STS [R156+0x12000], R7 ;  /* 0x012000079c007388 */ /* 0x0009e80000000800 */
[----:B------:R4:W-:Y:S01]  /*7d20*/  STS [R156+0x12400], R5 ;  /* 0x012400059c007388 */ /* 0x0009e20000000800 */
[----:B--2---:R-:W-:Y:S03]  /*7d30*/  F2FP.RELU.BF16.F32.PACK_AB R10, R191, R190 ;  /* 0x000000bebf0a723e */ /* 0x004fe600000018ff */
[----:B------:R2:W-:Y:S04]  /*7d40*/  STS [R155+0x12000], R4 ;  /* 0x012000049b007388 */ /* 0x0005e80000000800 */
[----:B------:R-:W-:Y:S01]  /*7d50*/  STS [R155+0x12400], R10 ;  /* 0x0124000a9b007388 */ /* 0x000fe20000000800 */
[----:B---3--:R-:W-:Y:S05]  /*7d60*/  F2FP.RELU.BF16.F32.PACK_AB R9, R188, R189 ;  /* 0x000000bdbc09723e */ /* 0x008fea00000018ff */
[----:B------:R-:W-:Y:S01]  /*7d70*/  STS [R156+0x14000], R9 ;  /* 0x014000099c007388 */ /* 0x000fe20000000800 */
[----:B-1----:R-:W-:Y:S02]  /*7d80*/  F2FP.RELU.BF16.F32.PACK_AB R6, R186, R187 ;  /* 0x000000bbba06723e */ /* 0x002fe400000018ff */
[----:B----4-:R-:W-:Y:S02]  /*7d90*/  F2FP.RELU.BF16.F32.PACK_AB R7, R184, R185 ;  /* 0x000000b9b807723e */ /* 0x010fe400000018ff */
[----:B------:R-:W-:Y:S03]  /*7da0*/  IADD3 R5, R141, 0x4000, R116 ;  /* 0x000040008d057810 */ /* 0x000fe60007ffe074 */
[----:B------:R-:W-:Y:S01]  /*7db0*/  STS [R156+0x14400], R7 ;  /* 0x014400079c007388 */ /* 0x000fe20000000800 */
[----:B--2---:R-:W-:Y:S03]  /*7dc0*/  F2FP.RELU.BF16.F32.PACK_AB R4, R183, R182 ;  /* 0x000000b6b704723e */ /* 0x004fe600000018ff */
[----:B------:R-:W-:Y:S01]  /*7dd0*/  STS [R155+0x14000], R6 ;  /* 0x014000069b007388 */ /* 0x000fe20000000800 */
[----:B------:R-:W-:Y:S03]  /*7de0*/  IMAD.IADD R44, R5, 0x1, R136 ;  /* 0x00000001052c7824 */ /* 0x000fe600078e0288 */
[----:B------:R-:W-:Y:S04]  /*7df0*/  STS [R155+0x14400], R4 ;  /* 0x014400049b007388 */ /* 0x000fe80000000800 */
        /* <DEDUP_REMOVED lines=55> */
[----:B------:R-:W-:Y:S01]  /*8170*/  FADD.FTZ R10, -R181, R17 ;  /* 0x00000011b50a7221 */ /* 0x000fe20000010100 */
[----:B------:R-:W-:Y:S01]  /*8180*/  F2FP.BF16.F32.PACK_AB R15, R123, R120 ;  /* 0x000000787b0f723e */ /* 0x000fe200000010ff */
[----:B------:R-:W-:Y:S01]  /*8190*/  FADD.FTZ R123, -R180, R19 ;  /* 0x00000013b47b7221 */ /* 0x000fe20000010100 */
[----:B------:R-:W-:Y:S01]  /*81a0*/  FSEL R11, R11, R178, P0 ;  /* 0x000000b20b0b7208 */ /* 0x000fe20000000000 */
[----:B------:R-:W-:Y:S01]  /*81b0*/  FMUL.FTZ R238, R238, R121 ;  /* 0x00000079eeee7220 */ /* 0x000fe20000410000 */
[----:B------:R-:W-:Y:S01]  /*81c0*/  FSETP.GE.FTZ.AND P0, PT, R234, RZ, PT ;  /* 0x000000ffea00720b */ /* 0x000fe20003f16000 */
[----:B------:R-:W-:Y:S01]  /*81d0*/  FADD.FTZ R121, -R180, R18 ;  /* 0x00000012b4797221 */ /* 0x000fe20000010100 */
[----:B------:R-:W-:Y:S01]  /*81e0*/  FMUL.FTZ R247, R242, R247 ;  /* 0x000000f7f2f77220 */ /* 0x000fe20000410000 */
[----:B------:R-:W-:Y:S01]  /*81f0*/  FSEL R242, R8, R179, P3 ;  /* 0x000000b308f27208 */ /* 0x000fe20001800000 */
[----:B------:R-:W-:Y:S01]  /*8200*/  FMUL.FTZ R11, R230, R11 ;  /* 0x0000000be60b7220 */ /* 0x000fe20000410000 */
[----:B------:R-:W-:Y:S01]  /*8210*/  FSETP.GE.FTZ.AND P3, PT, R233, RZ, PT ;  /* 0x000000ffe900720b */ /* 0x000fe20003f76000 */
[----:B------:R-:W-:Y:S01]  /*8220*/  FADD.FTZ R8, -R179, R13 ;  /* 0x0000000db3087221 */ /* 0x000fe20000010100 */
[----:B------:R-:W-:Y:S01]  /*8230*/  FMUL.FTZ R122, R243, R122 ;  /* 0x0000007af37a7220 */ /* 0x000fe20000410000 */
[-C--:B------:R-:W-:Y:S01]  /*8240*/  FSEL R243, R246, R179.reuse, P2 ;  /* 0x000000b3f6f37208 */ /* 0x080fe20001000000 */
[----:B------:R-:W-:Y:S01]  /*8250*/  FADD.FTZ R12, -R179, R12 ;  /* 0x0000000cb30c7221 */ /* 0x000fe20000010100 */
[----:B------:R-:W-:Y:S01]  /*8260*/  FSETP.GE.FTZ.AND P2, PT, R232, RZ, PT ;  /* 0x000000ffe800720b */ /* 0x000fe20003f56000 */
[----:B------:R-:W-:Y:S01]  /*8270*/  FADD.FTZ R16, -R181, R16 ;  /* 0x00000010b5107221 */ /* 0x000fe20000010100 */
[----:B------:R-:W-:Y:S01]  /*8280*/  F2FP.BF16.F32.PACK_AB R13, R247, R122 ;  /* 0x0000007af70d723e */ /* 0x000fe200000010ff */
[----:B------:R-:W-:Y:S01]  /*8290*/  FMUL.FTZ R241, R241, R242 ;  /* 0x000000f2f1f17220 */ /* 0x000fe20000410000 */
[----:B------:R-:W-:Y:S01]  /*82a0*/  FSEL R17, R8, R179, P2 ;  /* 0x000000b308117208 */ /* 0x000fe20001000000 */
[-C--:B-1----:R-:W-:Y:S03]  /*82b0*/  HMMA.16816.F32.BF16 R20, R116, R4.reuse, R20 ;  /* 0x000000047414723c */ /* 0x082fe60000041814 */
[----:B------:R-:W-:Y:S01]  /*82c0*/  FSEL R8, R9, R178, P1 ;  /* 0x000000b209087208 */ /* 0x000fe20000800000 */
[----:B------:R-:W-:Y:S01]  /*82d0*/  FMUL.FTZ R240, R240, R243 ;  /* 0x000000f3f0f07220 */ /* 0x000fe20000410000 */
[----:B------:R-:W-:Y:S01]  /*82e0*/  FSETP.GE.FTZ.AND P2, PT, R236, RZ, PT ;  /* 0x000000ffec00720b */ /* 0x000fe20003f56000 */
[C---:B------:R-:W-:Y:S04]  /*82f0*/  HMMA.16816.F32.BF16 R24, R124.reuse, R4, R24 ;  /* 0x000000047c18723c */ /* 0x040fe80000041818 */
[----:B------:R-:W-:Y:S01]  /*8300*/  FSETP.GE.FTZ.AND P1, PT, R235, RZ, PT ;  /* 0x000000ffeb00720b */ /* 0x000fe20003f36000 */
[----:B------:R-:W-:Y:S01]  /*8310*/  FMUL.FTZ R8, R231, R8 ;  /* 0x00000008e7087220 */ /* 0x000fe20000410000 */
[----:B------:R-:W-:Y:S01]  /*8320*/  FSEL R231, R10, R181, P2 ;  /* 0x000000b50ae77208 */ /* 0x000fe20001000000 */
[-C--:B------:R-:W-:Y:S03]  /*8330*/  HMMA.16816.F32.BF16 R28, R124, R6.reuse, R28 ;  /* 0x000000067c1c723c */ /* 0x080fe6000004181c */
[----:B------:R-:W-:Y:S01]  /*8340*/  FSETP.GE.FTZ.AND P2, PT, R228, RZ, PT ;  /* 0x000000ffe400720b */ /* 0x000fe20003f56000 */
[----:B------:R-:W-:Y:S01]  /*8350*/  FMUL.FTZ R5, R232, R17 ;  /* 0x00000011e8057220 */ /* 0x000fe20000410000 */
[----:B------:R-:W-:Y:S01]  /*8360*/  FSEL R10, R121, R180, P1 ;  /* 0x000000b4790a7208 */ /* 0x000fe20000800000 */
[C---:B------:R-:W-:Y:S04]  /*8370*/  HMMA.16816.F32.BF16 R32, R116.reuse, R6, R32 ;  /* 0x000000067420723c */ /* 0x040fe80000041820 */
[----:B------:R-:W-:Y:S01]  /*8380*/  FSETP.GE.FTZ.AND P1, PT, R227, RZ, PT ;  /* 0x000000ffe300720b */ /* 0x000fe20003f36000 */
[----:B------:R-:W-:Y:S01]  /*8390*/  FMUL.FTZ R235, R235, R10 ;  /* 0x0000000aebeb7220 */ /* 0x000fe20000410000 */
[----:B------:R-:W-:Y:S01]  /*83a0*/  FSEL R9, R123, R180, P0 ;  /* 0x000000b47b097208 */ /* 0x000fe20000000000 */
[----:B------:R-:W-:Y:S01]  /*83b0*/  FADD.FTZ R4, -R181, R21 ;  /* 0x00000015b5047221 */ /* 0x000fe20000010100 */
[----:B------:R-:W-:Y:S02]  /*83c0*/  F2FP.BF16.F32.PACK_AB R21, R11, R8 ;  /* 0x000000080b15723e */ /* 0x000fe400000010ff */
[----:B------:R-:W-:Y:S01]  /*83d0*/  FSETP.GE.FTZ.AND P0, PT, R226, RZ, PT ;  /* 0x000000ffe200720b */ /* 0x000fe20003f16000 */
[----:B------:R-:W-:Y:S01]  /*83e0*/  FMUL.FTZ R234, R234, R9 ;  /* 0x00000009eaea7220 */ /* 0x000fe20000410000 */
[----:B------:R-:W-:Y:S01]  /*83f0*/  FSEL R12, R12, R179, P3 ;  /* 0x000000b30c0c7208 */ /* 0x000fe20001800000 */
[----:B------:R-:W1:Y:S01]  /*8400*/  LDSM.16.M88.4 R8, [R135+0x2800] ;  /* 0x002800008708783b */ /* 0x000e620000000200 */
[----:B------:R-:W-:Y:S01]  /*8410*/  FSETP.GE.FTZ.AND P3, PT, R237, RZ, PT ;  /* 0x000000ffed00720b */ /* 0x000fe20003f76000 */
[----:B------:R-:W-:Y:S01]  /*8420*/  FADD.FTZ R121, -R180, R22 ;  /* 0x00000016b4797221 */ /* 0x000fe20000010100 */
[----:B------:R-:W-:Y:S01]  /*8430*/  F2FP.BF16.F32.PACK_AB R19, R240, R241 ;  /* 0x000000f1f013723e */ /* 0x000fe200000010ff */
        /* <DEDUP_REMOVED lines=24> */
[C---:B------:R-:W-:Y:S01]  /*85c0*/  FADD.FTZ R5, -R178.reuse, R30 ;  /* 0x0000001eb2057221 */ /* 0x040fe20000010100 */
[----:B------:R-:W-:Y:S01]  /*85d0*/  FSETP.GE.FTZ.AND P2, PT, R219, RZ, PT ;  /* 0x000000ffdb00720b */ /* 0x000fe20003f56000 */
[----:B------:R-:W-:Y:S01]  /*85e0*/  FADD.FTZ R231, -R178, R27 ;  /* 0x0000001bb2e77221 */ /* 0x000fe20000010100 */
[----:B------:R-:W-:Y:S01]  /*85f0*/  FSETP.GE.FTZ.AND P1, PT, R218, RZ, PT ;  /* 0x000000ffda00720b */ /* 0x000fe20003f36000 */
[----:B------:R-:W-:Y:S01]  /*8600*/  FMUL.FTZ R223, R223, R12 ;  /* 0x0000000cdfdf7220 */ /* 0x000fe20000410000 */
[----:B------:R-:W-:Y:S01]  /*8610*/  F2FP.BF16.F32.PACK_AB R14, R7, R14 ;  /* 0x0000000e070e723e */ /* 0x000fe200000010ff */
[----:B------:R-:W-:Y:S01]  /*8620*/  FADD.FTZ R7, -R180, R34 ;  /* 0x00000022b4077221 */ /* 0x000fe20000010100 */
[----:B------:R-:W-:Y:S01]  /*8630*/  F2FP.BF16.F32.PACK_AB R12, R123, R4 ;  /* 0x000000047b0c723e */ /* 0x000fe200000010ff */
[----:B------:R-:W-:Y:S01]  /*8640*/  FADD.FTZ R4, -R181, R33 ;  /* 0x00000021b5047221 */ /* 0x000fe20000010100 */
[----:B------:R-:W-:Y:S01]  /*8650*/  FSEL R6, R6, R179, P2 ;  /* 0x000000b306067208 */ /* 0x000fe20001000000 */
[----:B------:R-:W-:Y:S01]  /*8660*/  FADD.FTZ R28, -R179, R28 ;  /* 0x0000001cb31c7221 */ /* 0x000fe20000010100 */
[----:B------:R-:W-:Y:S01]  /*8670*/  FSEL R5, R5, R178, P1 ;  /* 0x000000b205057208 */ /* 0x000fe20000800000 */
[-C--:B-1----:R-:W-:Y:S03]  /*8680*/  HMMA.16816.F32.BF16 R36, R116, R8.reuse, R36 ;  /* 0x000000087424723c */ /* 0x082fe60000041824 */
[----:B------:R-:W-:Y:S01]  /*8690*/  FSETP.GE.FTZ.AND P1, PT, R215, RZ, PT ;  /* 0x000000ffd700720b */ /* 0x000fe20003f36000 */
[----:B------:R-:W-:Y:S01]  /*86a0*/  FMUL.FTZ R18, R219, R6 ;  /* 0x00000006db127220 */ /* 0x000fe20000410000 */
[----:B------:R-:W-:Y:S01]  /*86b0*/  FSETP.GE.FTZ.AND P2, PT, R216, RZ, PT ;  /* 0x000000ffd800720b */ /* 0x000fe20003f56000 */
[C---:B------:R-:W-:Y:S04]  /*86c0*/  HMMA.16816.F32.BF16 R40, R124.reuse, R8, R40 ;  /* 0x000000087c28723c */ /* 0x040fe80000041828 */
[----:B------:R-:W-:Y:S01]  /*86d0*/  FSETP.GE.FTZ.AND P3, PT, R225, RZ, PT ;  /* 0x000000ffe100720b */ /* 0x000fe20003f76000 */
[----:B------:R-:W-:Y:S01]  /*86e0*/  FADD.FTZ R31, -R178, R31 ;  /* 0x0000001fb21f7221 */ /* 0x000fe20000010100 */
[----:B------:R-:W-:Y:S01]  /*86f0*/  FSEL R33, R4, R181, P2 ;  /* 0x000000b504217208 */ /* 0x000fe20001000000 */
[----:B------:R-:W-:Y:S01]  /*8700*/  FMUL.FTZ R9, R218, R5 ;  /* 0x00000005da097220 */ /* 0x000fe20000410000 */
[----:B------:R-:W-:Y:S01]  /*8710*/  FSEL R22, R7, R180, P1 ;  /* 0x000000b407167208 */ /* 0x000fe20000800000 */
[-C--:B------:R-:W-:Y:S01]  /*8720*/  HMMA.16816.F32.BF16 R44, R124, R10.reuse, R44 ;  /* 0x0000000a7c2c723c */ /* 0x080fe2000004182c */
[----:B------:R-:W1:Y:S02]  /*8730*/  LDSM.16.M88.4 R4, [R135+0x2c00] ;  /* 0x002c00008704783b */ /* 0x000e640000000200 */
[----:B------:R-:W-:Y:S01]  /*8740*/  FSETP.GE.FTZ.AND P0, PT, R222, RZ, PT ;  /* 0x000000ffde00720b */ /* 0x000fe20003f16000 */
[----:B------:R-:W-:Y:S01]  /*8750*/  FMUL.FTZ R237, R237, R16 ;  /* 0x00000010eded7220 */ /* 0x000fe20000410000 */
[-C--:B------:R-:W-:Y:S01]  /*8760*/  FSEL R24, R24, R179.reuse, P3 ;  /* 0x000000b318187208 */ /* 0x080fe20001800000 */
[C---:B------:R-:W-:Y:S04]  /*8770*/  HMMA.16816.F32.BF16 R48, R116.reuse, R10, R48 ;  /* 0x0000000a7430723c */ /* 0x040fe80000041830 */
[----:B------:R-:W-:Y:S01]  /*8780*/  FSETP.GE.FTZ.AND P3, PT, R220, RZ, PT ;  /* 0x000000ffdc00720b */ /* 0x000fe20003f76000 */
[----:B------:R-:W-:Y:S01]  /*8790*/  FADD.FTZ R35, -R180, R35 ;  /* 0x00000023b4237221 */ /* 0x000fe20000010100 */
[-C--:B------:R-:W-:Y:S01]  /*87a0*/  FSEL R231, R231, R178.reuse, P0 ;  /* 0x000000b2e7e77208 */ /* 0x080fe20000000000 */
[----:B------:R-:W-:Y:S01]  /*87b0*/  FADD.FTZ R32, -R181, R32 ;  /* 0x00000020b5207221 */ /* 0x000fe20000010100 */
[----:B------:R-:W-:Y:S02]  /*87c0*/  FSETP.GE.FTZ.AND P0, PT, R217, RZ, PT ;  /* 0x000000ffd900720b */ /* 0x000fe40003f16000 */
[----:B------:R-:W-:Y:S01]  /*87d0*/  FSETP.GE.FTZ.AND P2, PT, R212, RZ, PT ;  /* 0x000000ffd400720b */ /* 0x000fe20003f56000 */
[C---:B------:R-:W-:Y:S01]  /*87e0*/  FADD.FTZ R36, -R181.reuse, R36 ;  /* 0x00000024b5247221 */ /* 0x040fe20000010100 */
        /* <DEDUP_REMOVED lines=15> */
[C---:B------:R-:W-:Y:S01]  /*88e0*/  FADD.FTZ R40, -R179.reuse, R40 ;  /* 0x00000028b3287221 */ /* 0x040fe20000010100 */
[----:B------:R-:W-:Y:S01]  /*88f0*/  FSETP.GE.FTZ.AND P0, PT, R210, RZ, PT ;  /* 0x000000ffd200720b */ /* 0x000fe20003f16000 */
[----:B------:R-:W-:Y:S01]  /*8900*/  FADD.FTZ R33, -R178, R42 ;  /* 0x0000002ab2217221 */ /* 0x000fe20000010100 */
[----:B------:R-:W-:Y:S01]  /*8910*/  F2FP.BF16.F32.PACK_AB R29, R18, R29 ;  /* 0x0000001d121d723e */ /* 0x000fe200000010ff */
[----:B------:R-:W-:Y:S01]  /*8920*/  FADD.FTZ R43, -R178, R43 ;  /* 0x0000002bb22b7221 */ /* 0x000fe20000010100 */
[----:B------:R-:W-:Y:S01]  /*8930*/  F2FP.BF16.F32.PACK_AB R9, R16, R9 ;  /* 0x000000091009723e */ /* 0x000fe200000010ff */
[C---:B------:R-:W-:Y:S01]  /*8940*/  FADD.FTZ R16, -R179.reuse, R41 ;  /* 0x00000029b3107221 */ /* 0x040fe20000010100 */
[-C--:B------:R-:W-:Y:S01]  /*8950*/  FSEL R36, R36, R181.reuse, P3 ;  /* 0x000000b524247208 */ /* 0x080fe20001800000 */
[-C--:B-1----:R-:W-:Y:S03]  /*8960*/  HMMA.16816.F32.BF16 R52, R116, R4.reuse, R52 ;  /* 0x000000047434723c */ /* 0x082fe60000041834 */
[----:B------:R-:W-:Y:S01]  /*8970*/  FSEL R35, R20, R181, P2 ;  /* 0x000000b514237208 */ /* 0x000fe20001000000 */
[----:B------:R-:W-:Y:S01]  /*8980*/  FADD.FTZ R44, -R179, R44 ;  /* 0x0000002cb32c7221 */ /* 0x000fe20000010100 */
[----:B------:R-:W-:Y:S01]  /*8990*/  FSEL R18, R31, R180, P1 ;  /* 0x000000b41f127208 */ /* 0x000fe20000800000 */
[C---:B------:R-:W-:Y:S04]  /*89a0*/  HMMA.16816.F32.BF16 R56, R124.reuse, R4, R56 ;  /* 0x000000047c38723c */ /* 0x040fe80000041838 */
[----:B------:R-:W-:Y:S01]  /*89b0*/  FSETP.GE.FTZ.AND P3, PT, R209, RZ, PT ;  /* 0x000000ffd100720b */ /* 0x000fe20003f76000 */
[----:B------:R-:W-:Y:S01]  /*89c0*/  FMUL.FTZ R18, R211, R18 ;  /* 0x00000012d3127220 */ /* 0x000fe20000410000 */
[----:B------:R-:W-:Y:S01]  /*89d0*/  FSEL R39, R39, R180, P0 ;  /* 0x000000b427277208 */ /* 0x000fe20000000000 */
[-C--:B------:R-:W-:Y:S03]  /*89e0*/  HMMA.16816.F32.BF16 R60, R124, R6.reuse, R60 ;  /* 0x000000067c3c723c */ /* 0x080fe6000004183c */
[----:B------:R-:W-:Y:S01]  /*89f0*/  FSETP.GE.FTZ.AND P2, PT, R208, RZ, PT ;  /* 0x000000ffd000720b */ /* 0x000fe20003f56000 */
[----:B------:R-:W-:Y:S01]  /*8a00*/  FMUL.FTZ R39, R210, R39 ;  /* 0x00000027d2277220 */ /* 0x000fe20000410000 */
[----:B------:R-:W-:Y:S01]  /*8a10*/  FSETP.GE.FTZ.AND P0, PT, R206, RZ, PT ;  /* 0x000000ffce00720b */ /* 0x000fe20003f16000 */
[----:B------:R-:W-:Y:S01]  /*8a20*/  FADD.FTZ R10, -R179, R45 ;  /* 0x0000002db30a7221 */ /* 0x000fe20000010100 */
[----:B------:R-:W-:Y:S01]  /*8a30*/  FSETP.GE.FTZ.AND P1, PT, R207, RZ, PT ;  /* 0x000000ffcf00720b */ /* 0x000fe20003f36000 */
[----:B------:R-:W-:Y:S01]  /*8a40*/  FADD.FTZ R11, -R178, R46 ;  /* 0x0000002eb20b7221 */ /* 0x000fe20000010100 */
[----:B------:R-:W-:Y:S04]  /*8a50*/  HMMA.16816.F32.BF16 R64, R116, R6, R64 ;  /* 0x000000067440723c */ /* 0x000fe80000041840 */
[-C--:B------:R-:W-:Y:S01]  /*8a60*/  FSEL R40, R40, R179.reuse, P3 ;  /* 0x000000b328287208 */ /* 0x080fe20001800000 */
[----:B------:R-:W-:Y:S01]  /*8a70*/  FADD.FTZ R47, -R178, R47 ;  /* 0x0000002fb22f7221 */ /* 0x000fe20000010100 */
[----:B------:R-:W-:Y:S01]  /*8a80*/  FSEL R31, R16, R179, P2 ;  /* 0x000000b3101f7208 */ /* 0x000fe20001000000 */
[----:B------:R-:W-:Y:S01]  /*8a90*/  FADD.FTZ R51, -R180, R51 ;  /* 0x00000033b4337221 */ /* 0x000fe20000010100 */
[-C--:B------:R-:W-:Y:S02]  /*8aa0*/  FSEL R16, R33, R178.reuse, P1 ;  /* 0x000000b221107208 */ /* 0x080fe40000800000 */
        /* <DEDUP_REMOVED lines=11> */
[----:B------:R-:W-:Y:S01]  /*8b60*/  FADD.FTZ R4, -R181, R53 ;  /* 0x00000035b5047221 */ /* 0x000fe20000010100 */
        /* <DEDUP_REMOVED lines=25> */
[----:B------:R-:W-:Y:S01]  /*8d00*/  FADD.FTZ R64, -R181, R64 ;  /* 0x00000040b5407221 */ /* 0x000fe20000010100 */
[----:B------:R-:W-:Y:S01]  /*8d10*/  F2FP.BF16.F32.PACK_AB R44, R33, R44 ;  /* 0x0000002c212c723e */ /* 0x000fe200000010ff */
[----:B------:R-:W-:Y:S01]  /*8d20*/  FMUL.FTZ R225, R225, R24 ;  /* 0x00000018e1e17220 */ /* 0x000fe20000410000 */
        /* <DEDUP_REMOVED lines=41> */
[----:B------:R-:W-:Y:S01]  /*8fc0*/  @P0 FADD.FTZ R178, -R178, R63 ;  /* 0x0000003fb2b20221 */ /* 0x000fe20000010100 */
        /* <DEDUP_REMOVED lines=14> */
[----:B------:R-:W-:Y:S01]  /*90b0*/  FADD.FTZ R5, -R180, R66 ;  /* 0x00000042b4057221 */ /* 0x000fe20000010100 */
[----:B------:R-:W-:Y:S01]  /*90c0*/  F2FP.BF16.F32.PACK_AB R27, R236, R237 ;  /* 0x000000edec1b723e */ /* 0x000fe200000010ff */
        /* <DEDUP_REMOVED lines=54> */
.L_x_1259:
[----:B------:R-:W-:Y:S01]  /*9430*/  STS [R148+0xa000], R15 ;  /* 0x00a0000f94007388 */ /* 0x000fe20000000800 */
[----:B------:R-:W-:Y:S02]  /*9440*/  F2FP.BF16.F32.PACK_AB R180, R180, R5 ;  /* 0x00000005b4b4723e */ /* 0x000fe400000010ff */
[----:B------:R-:W-:Y:S01]  /*9450*/  LEA R52, R138, UR4, 0x1 ;  /* 0x000000048a347c11 */ /* 0x000fe2000f8e08ff */
        /* <DEDUP_REMOVED lines=116> */
.L_x_1260:
        /* <DEDUP_REMOVED lines=290> */
[----:B------:R-:W2:Y:S03]  /*adc0*/  S2R R4, SR_TID.X ;  /* 0x0000000000047919 */ /* 0x000ea60000002100 */
        /* <DEDUP_REMOVED lines=16> */
.L_x_1262:
        /* <DEDUP_REMOVED lines=19> */
.L_x_1263:
[----:B------:R-:W-:Y:S01]  /*b000*/  BAR.SYNC.DEFER_BLOCKING 0x0 ;  /* 0x0000000000007b1d */ /* 0x000fe20000010000 */
[----:B------:R-:W-:Y:S01]  /*b010*/  USHF.R.S32.HI UR9, URZ, 0x1f, UR5 ;  /* 0x0000001f3f097899 */ /* 0x000fe20008011405 */
[----:B--2---:R-:W-:Y:S01]  /*b020*/  SHF.R.S32.HI R17, RZ, 0x1f, R4 ;  /* 0x0000001fff117819 */ /* 0x004fe20000011404 */
        /* <DEDUP_REMOVED lines=40> */
.L_x_1265:
[----:B------:R-:W-:Y:S05]  /*b2b0*/  BSYNC B0 ;  /* 0x0000000000007941 */ /* 0x000fea0003800000 */
.L_x_1264:
        /* <DEDUP_REMOVED lines=13> */
.L_x_1267:
[----:B------:R-:W-:Y:S05]  /*b390*/  BSYNC B0 ;  /* 0x0000000000007941 */ /* 0x000fea0003800000 */
.L_x_1266:
[----:B-1----:R1:W1:Y:S01]  /*b3a0*/  LDS.128 R4, [R53+0x8000] ;  /* 0x0080000035047984 */ /* 0x0022620000000c00 */
        /* <DEDUP_REMOVED lines=26> */
.L_x_1269:
[----:B------:R-:W-:Y:S05]  /*b550*/  BSYNC B0 ;  /* 0x0000000000007941 */ /* 0x000fea0003800000 */
.L_x_1268:
[----:B------:R-:W-:Y:S05]  /*b560*/  @P1 BRA `(.L_x_1240) ;  /* 0x00000000002c1947 */ /* 0x000fea0003800000 */
[----:B------:R-:W-:Y:S01]  /*b570*/  IADD3 R17, P0, R17, 0x40, RZ ;  /* 0x0000004011117810 */ /* 0x000fe20007f1e0ff */
[----:B------:R-:W-:Y:S01]  /*b580*/  ULDC.64 UR6, c[0x0][0x3f8] ;  /* 0x0000fe0000067ab9 */ /* 0x000fe20000000a00 */
[----:B------:R-:W-:Y:S02]  /*b590*/  MOV R12, R14 ;  /* 0x0000000e000c7202 */ /* 0x000fe40000000f00 */
[----:B-1-3--:R-:W-:-:S03]  /*b5a0*/  IADD3.X R4, RZ, R16, RZ, P0, !PT ;  /* 0x00000010ff047210 */ /* 0x00afc600007fe4ff */
[----:B------:R-:W-:-:S04]  /*b5b0*/  IMAD.WIDE.U32 R6, R17, UR10, R12 ;  /* 0x0000000a11067c25 */ /* 0x000fc8000f8e000c */
[----:B------:R-:W-:Y:S01]  /*b5c0*/  IMAD R4, R4, UR10, RZ ;  /* 0x0000000a04047c24 */ /* 0x000fe2000f8e02ff */
[----:B------:R-:W-:-:S03]  /*b5d0*/  LEA R12, P0, R6, UR6, 0x1 ;  /* 0x00000006060c7c11 */ /* 0x000fc6000f8008ff */
[----:B------:R-:W-:-:S05]  /*b5e0*/  IMAD R4, R17, UR11, R4 ;  /* 0x0000000b11047c24 */ /* 0x000fca000f8e0204 */
[----:B------:R-:W-:-:S04]  /*b5f0*/  IADD3 R4, R4, R7, RZ ;  /* 0x0000000704047210 */ /* 0x000fc80007ffe0ff */
[----:B------:R-:W-:-:S05]  /*b600*/  LEA.HI.X R13, R6, UR7, R4, 0x1, P0 ;  /* 0x00000007060d7c11 */ /* 0x000fca00080f0c04 */
[----:B----4-:R1:W-:Y:S02]  /*b610*/  STG.E.128 desc[UR16][R12.64], R8 ;  /* 0x000000080c007986 */ /* 0x0103e4000c101d10 */
.L_x_1240:
[----:B------:R-:W-:Y:S05]  /*b620*/  BSYNC B1 ;  /* 0x0000000000017941 */ /* 0x000fea0003800000 */
.L_x_1226:
        /* <DEDUP_REMOVED lines=11> */
.L_x_1270:
[----:B------:R-:W-:Y:S05]  /*b6e0*/  EXIT ;  /* 0x000000000000794d */ /* 0x000fea0003800000 */
.L_x_1272:
        /* <DEDUP_REMOVED lines=9> */
.L_x_1365:


//--------------------- .text._ZN5flash44flash_bwd_dq_dk_dv_loop_seqk_parallel_kernelI23Flash_bwd_kernel_traitsILi32ELi128ELi128ELi8ELi4ELi4ELi4ELb0ELb0EN7cutlass10bfloat16_tE19Flash_kernel_traitsILi32ELi128ELi128ELi8ES3_EELb0ELb0ELb1ELb1ELb0ELb0ELb1EEEvNS_16Flash_bwd_paramsE --------------------------
	.section	.text._ZN5flash44flash_bwd_dq_dk_dv_loop_seqk_parallel_kernelI23Flash_bwd_kernel_traitsILi32ELi128ELi128ELi8ELi4ELi4ELi4ELb0ELb0EN7cutlass10bfloat16_tE19Flash_kernel_traitsILi32ELi128ELi128ELi8ES3_EELb0ELb0ELb1ELb1ELb0ELb0ELb1EEEvNS_16Flash_bwd_paramsE,"ax",@progbits
	.align	128
        .global         _ZN5flash44flash_bwd_dq_dk_dv_loop_seqk_parallel_kernelI23Flash_bwd_kernel_traitsILi32ELi128ELi128ELi8ELi4ELi4ELi4ELb0ELb0EN7cutlass10bfloat16_tE19Flash_kernel_traitsILi32ELi128ELi128ELi8ES3_EELb0ELb0ELb1ELb1ELb0ELb0ELb1EEEvNS_16Flash_bwd_paramsE
        .type           _ZN5flash44flash_bwd_dq_dk_dv_loop_seqk_parallel_kernelI23Flash_bwd_kernel_traitsILi32ELi128ELi128ELi8ELi4ELi4ELi4ELb0ELb0EN7cutlass10bfloat16_tE19Flash_kernel_traitsILi32ELi128ELi128ELi8ES3_EELb0ELb0ELb1ELb1ELb0ELb0ELb1EEEvNS_16Flash_bwd_paramsE,@function
        .size           _ZN5flash44flash_bwd_dq_dk_dv_loop_seqk_parallel_kernelI23Flash_bwd_kernel_traitsILi32ELi128ELi128ELi8ELi4ELi4ELi4ELb0ELb0EN7cutlass10bfloat16_tE19Flash_kernel_traitsILi32ELi128ELi128ELi8ES3_EELb0ELb0ELb1ELb1ELb0ELb0ELb1EEEvNS_16Flash_bwd_paramsE,(.L_x_1366 - _ZN5flash44flash_bwd_dq_dk_dv_loop_seqk_parallel_kernelI23Flash_bwd_kernel_traitsILi32ELi128ELi128ELi8ELi4ELi4ELi4ELb0ELb0EN7cutlass10bfloat16_tE19Flash_kernel_traitsILi32ELi128ELi128ELi8ES3_EELb0ELb0ELb1ELb1ELb0ELb0ELb1EEEvNS_16Flash_bwd_paramsE)
        .other          _ZN5flash44flash_bwd_dq_dk_dv_loop_seqk_parallel_kernelI23Flash_bwd_kernel_traitsILi32ELi128ELi128ELi8ELi4ELi4ELi4ELb0ELb0EN7cutlass10bfloat16_tE19Flash_kernel_traitsILi32ELi128ELi128ELi8ES3_EELb0ELb0ELb1ELb1ELb0ELb0ELb1EEEvNS_16Flash_bwd_paramsE,@"STO_CUDA_ENTRY STV_DEFAULT"
_ZN5flash44flash_bwd_dq_dk_dv_loop_seqk_parallel_kernelI23Flash_bwd_kernel_traitsILi32ELi128ELi128ELi8ELi4ELi4ELi4ELb0ELb0EN7cutlass10bfloat16_tE19Flash_kernel_traitsILi32ELi128ELi128ELi8ES3_EELb0ELb0ELb1ELb1ELb0ELb0ELb1EEEvNS_16Flash_bwd_paramsE:
.text._ZN5flash44flash_bwd_dq_dk_dv_loop_seqk_parallel_kernelI23Flash_bwd_kernel_traitsILi32ELi128ELi128ELi8ELi4ELi4ELi4ELb0ELb0EN7cutlass10bfloat16_tE19Flash_kernel_traitsILi32ELi128ELi128ELi8ES3_EELb0ELb0ELb1ELb1ELb0ELb0ELb1EEEvNS_16Flash_bwd_paramsE:
        /* <DEDUP_REMOVED lines=14> */
[----:B------:R-:W-:Y:S01]  /*00e0*/  IMAD.MOV.U32 R126, RZ, RZ, 0x20 ;  /* 0x00000020ff7e7424 */ /* 0x000fe200078e00ff */
[----:B------:R-:W-:Y:S01]  /*00f0*/  ULDC.64 UR14, c[0x0][0x208] ;  /* 0x00008200000e7ab9 */ /* 0x000fe20000000a00 */
[----:B------:R-:W-:Y:S01]  /*0100*/  IMAD.MOV.U32 R177, RZ, RZ, -0x10 ;  /* 0xfffffff0ffb17424 */ /* 0x000fe200078e00ff */
[----:B------:R-:W-:Y:S01]  /*0110*/  ULDC UR60, c[0x0][0x394] ;  /* 0x0000e500003c7ab9 */ /* 0x000fe20000000800 */
[----:B------:R-:W-:Y:S01]  /*0120*/  IMAD.MOV.U32 R120, RZ, RZ, 0x40 ;  /* 0x00000040ff787424 */ /* 0x000fe200078e00ff */
[----:B------:R-:W-:Y:S01]  /*0130*/  UMOV UR61, 0xffffe000 ;  /* 0xffffe000003d7882 */ /* 0x000fe20000000000 */
[----:B------:R-:W-:Y:S08]  /*0140*/  S2UR UR48, SR_CTAID.Y ;  /* 0x00000000003079c3 */ /* 0x000ff00000002600 */
[----:B------:R-:W3:Y:S01]  /*0150*/  S2UR UR4, SR_CgaCtaId ;  /* 0x00000000000479c3 */ /* 0x000ee20000008800 */
[----:B--2---:R-:W-:Y:S01]  /*0160*/  USHF.R.S32.HI UR6, URZ, 0x1f, UR56 ;  /* 0x0000001f3f067899 */ /* 0x004fe20008011438 */
[----:B-1----:R-:W-:-:S04]  /*0170*/  SHF.R.S32.HI R2, RZ, 0x1f, R8 ;  /* 0x0000001fff027819 */ /* 0x002fc80000011408 */
[CC--:B------:R-:W-:Y:S02]  /*0180*/  LEA.HI R4, R2.reuse, R8.reuse, RZ, 0x2 ;  /* 0x0000000802047211 */ /* 0x0c0fe400078f10ff */
[CC--:B------:R-:W-:Y:S02]  /*0190*/  LEA.HI R3, R2.reuse, R8.reuse, RZ, 0x5 ;  /* 0x0000000802037211 */ /* 0x0c0fe400078f28ff */
[CC--:B------:R-:W-:Y:S01]  /*01a0*/  LEA.HI R13, R2.reuse, R8.reuse, RZ, 0x7 ;  /* 0x00000008020d7211 */ /* 0x0c0fe200078f38ff */
[----:B---3--:R-:W-:Y:S01]  /*01b0*/  ULEA UR4, UR4, UR5, 0x18 ;  /* 0x0000000504047291 */ /* 0x008fe2000f8ec03f */
[CC--:B------:R-:W-:Y:S01]  /*01c0*/  LEA.HI R15, R2.reuse, R8.reuse, RZ, 0x3 ;  /* 0x00000008020f7211 */ /* 0x0c0fe200078f18ff */
[----:B------:R-:W-:Y:S01]  /*01d0*/  USHF.L.U32 UR5, UR48, 0x7, URZ ;  /* 0x0000000730057899 */ /* 0x000fe2000800063f */
        /* <DEDUP_REMOVED lines=111> */
[----:B------:R-:W-:Y:S01]  /*08d0*/  VIADD R176, R180, 0x40 ;  /* 0x00000040b4b07836 */ /* 0x000fe20000000000 */
        /* <DEDUP_REMOVED lines=23> */
[----:B------:R-:W-:Y:S01]  /*0a50*/  IMAD.IADD R8, R8, 0x1, R13 ;  /* 0x0000000108087824 */ /* 0x000fe200078e020d */
[----:B------:R-:W-:Y:S01]  /*0a60*/  LEA R116, R116, UR4, 0x1 ;  /* 0x0000000474747c11 */ /* 0x000fe2000f8e08ff */
[----:B------:R-:W-:-:S02]  /*0a70*/  IMAD.IADD R124, R0, 0x1, R2 ;  /* 0x00000001007c7824 */ /* 0x000fc400078e0202 */
[----:B------:R-:W-:Y:S01]  /*0a80*/  IMAD.U32 R2, RZ, RZ, UR6 ;  /* 0x00000006ff027e24 */ /* 0x000fe2000f8e00ff */
[----:B------:R-:W-:Y:S01]  /*0a90*/  UIADD3 UR6, UR4, 0x6000, URZ ;  /* 0x0000600004067890 */ /* 0x000fe2000fffe03f */
[----:B------:R-:W-:Y:S01]  /*0aa0*/  IMAD R130, R130, 0x200, R0 ;  /* 0x0000020082827824 */ /* 0x000fe200078e0200 */
[----:B------:R-:W-:Y:S01]  /*0ab0*/  LEA R2, R3, UR4, 0x1 ;  /* 0x0000000403027c11 */ /* 0x000fe2000f8e08ff */
[----:B------:R-:W-:Y:S01]  /*0ac0*/  IMAD.U32 R0, RZ, RZ, UR5 ;  /* 0x00000005ff007e24 */ /* 0x000fe2000f8e00ff */
[----:B------:R-:W-:Y:S01]  /*0ad0*/  USHF.R.S32.HI UR5, URZ, 0x1f, UR56 ;  /* 0x0000001f3f057899 */ /* 0x000fe20008011438 */
[----:B------:R-:W-:Y:S01]  /*0ae0*/  IMAD.IADD R130, R130, 0x1, R6 ;  /* 0x0000000182827824 */ /* 0x000fe200078e0206 */
[----:B------:R-:W-:Y:S01]  /*0af0*/  LEA R4, R8, UR6, 0x1 ;  /* 0x0000000608047c11 */ /* 0x000fe2000f8e08ff */
[----:B------:R-:W-:Y:S02]  /*0b00*/  IMAD.IADD R117, R117, 0x1, R116 ;  /* 0x0000000175757824 */ /* 0x000fe400078e0274 */
[----:B------:R-:W-:-:S02]  /*0b10*/  IMAD.SHL.U32 R122, R130, 0x2, RZ ;  /* 0x00000002827a7824 */ /* 0x000fc400078e00ff */
[----:B------:R-:W-:Y:S01]  /*0b20*/  IMAD.U32 R0, RZ, RZ, UR5 ;  /* 0x00000005ff007e24 */ /* 0x000fe2000f8e00ff */
[----:B------:R1:W-:Y:S01]  /*0b30*/  STL [R1+0x34], R4 ;  /* 0x0000340401007387 */ /* 0x0003e20000100800 */
[C---:B------:R-:W-:Y:S01]  /*0b40*/  VIADD R0, R4.reuse, 0x20 ;  /* 0x0000002004007836 */ /* 0x040fe20000000000 */
[----:B------:R-:W-:Y:S01]  /*0b50*/  UIADD3 UR5, UR4, 0xa000, URZ ;  /* 0x0000a00004057890 */ /* 0x000fe2000fffe03f */
[----:B------:R-:W-:Y:S01]  /*0b60*/  @P3 VIADD R0, R4, 0xffffffe0 ;  /* 0xffffffe004003836 */ /* 0x000fe20000000000 */
[----:B------:R-:W-:Y:S01]  /*0b70*/  IADD3 R123, R122, 0x4000, R123 ;  /* 0x000040007a7b7810 */ /* 0x000fe20007ffe07b */
[----:B------:R-:W-:-:S03]  /*0b80*/  IMAD.IADD R178, R178, 0x1, R177 ;  /* 0x00000001b2b27824 */ /* 0x000fc600078e02b1 */
[----:B------:R1:W-:Y:S01]  /*0b90*/  STL [R1+0x38], R0 ;  /* 0x0000380001007387 */ /* 0x0003e20000100800 */
[----:B------:R-:W-:Y:S01]  /*0ba0*/  LEA R119, R119, UR5, 0x1 ;  /* 0x0000000577777c11 */ /* 0x000fe2000f8e08ff */
[----:B------:R-:W-:-:S04]  /*0bb0*/  IMAD.IADD R123, R123, 0x1, R126 ;  /* 0x000000017b7b7824 */ /* 0x000fc800078e027e */
[C---:B------:R-:W-:Y:S02]  /*0bc0*/  VIADD R125, R119.reuse, 0x20 ;  /* 0x00000020777d7836 */ /* 0x040fe40000000000 */
[C---:B------:R-:W-:Y:S02]  /*0bd0*/  @P1 VIADD R125, R119.reuse, 0xffffffe0 ;  /* 0xffffffe0777d1836 */ /* 0x040fe40000000000 */
[----:B------:R-:W-:Y:S02]  /*0be0*/  IMAD.IADD R121, R119, 0x1, R120 ;  /* 0x0000000177797824 */ /* 0x000fe400078e0278 */
[----:B------:R-:W-:Y:S02]  /*0bf0*/  IMAD.IADD R120, R120, 0x1, R125 ;  /* 0x0000000178787824 */ /* 0x000fe400078e027d */
[C---:B------:R-:W-:Y:S02]  /*0c00*/  VIADD R129, R125.reuse, 0x2000 ;  /* 0x000020007d817836 */ /* 0x040fe40000000000 */
[----:B------:R-:W-:-:S02]  /*0c10*/  VIADD R128, R125, 0x4000 ;  /* 0x000040007d807836 */ /* 0x000fc40000000000 */
[----:B------:R-:W-:-:S07]  /*0c20*/  VIADD R127, R125, 0x6000 ;  /* 0x000060007d7f7836 */ /* 0x000fce0000000000 */
.L_x_1319:
        /* <DEDUP_REMOVED lines=67> */
.L_x_1273:
        /* <DEDUP_REMOVED lines=20> */
[----:B------:R-:W-:Y:S01]  /*11a0*/  USHF.L.U32 UR16, UR48, 0x7, URZ ;  /* 0x0000000730107899 */ /* 0x000fe2000800063f */
[----:B------:R-:W-:Y:S01]  /*11b0*/  ULDC UR8, c[0x0][0x394] ;  /* 0x0000e50000087ab9 */ /* 0x000fe20000000800 */
[----:B------:R-:W-:Y:S01]  /*11c0*/  ULDC.64 UR32, c[0x0][0x240] ;  /* 0x0000900000207ab9 */ /* 0x000fe20000000a00 */
[----:B------:R-:W-:Y:S01]  /*11d0*/  ULDC UR29, c[0x0][0x2dc] ;  /* 0x0000b700001d7ab9 */ /* 0x000fe20000000800 */
[----:B-1----:R-:W-:Y:S01]  /*11e0*/  IABS R6, R7 ;  /* 0x0000000700067213 */ /* 0x002fe20000000000 */
[----:B------:R-:W-:Y:S01]  /*11f0*/  ULDC UR40, c[0x0][0x270] ;  /* 0x00009c0000287ab9 */ /* 0x000fe20000000800 */
[----:B------:R-:W-:Y:S01]  /*1200*/  USEL UR34, UR16, URZ, UP0 ;  /* 0x0000003f10227287 */ /* 0x000fe20008000000 */
[----:B------:R-:W-:Y:S01]  /*1210*/  ISETP.NE.AND P3, PT, R7, RZ, PT ;  /* 0x000000ff0700720c */ /* 0x000fe20003f65270 */
[----:B------:R-:W1:Y:S01]  /*1220*/  I2F.RP R4, R6 ;  /* 0x0000000600047306 */ /* 0x000e620000209400 */
[----:B------:R-:W-:-:S02]  /*1230*/  UIMAD.WIDE.U32 UR16, UR5, UR32, URZ ;  /* 0x00000020051072a5 */ /* 0x000fc4000f8e003f */
[----:B------:R-:W-:Y:S02]  /*1240*/  UIMAD UR22, UR5, UR33, URZ ;  /* 0x00000021051672a4 */ /* 0x000fe4000f8e023f */
[----:B--2---:R-:W-:Y:S02]  /*1250*/  UIMAD.WIDE.U32 UR30, UR12, UR10, URZ ;  /* 0x0000000a0c1e72a5 */ /* 0x004fe4000f8e003f */
[----:B------:R-:W-:Y:S02]  /*1260*/  UIADD3 UR49, UR19, UR23, URZ ;  /* 0x0000001713317290 */ /* 0x000fe4000fffe03f */
[----:B------:R-:W-:Y:S02]  /*1270*/  UIMAD UR50, UR12, UR11, UR31 ;  /* 0x0000000b0c3272a4 */ /* 0x000fe4000f8e021f */
[----:B------:R-:W-:Y:S02]  /*1280*/  @!UP2 UIMAD UR31, UR48, UR9, UR6 ;  /* 0x00000009301fa2a4 */ /* 0x000fe4000f8e0206 */
[----:B------:R-:W-:Y:S01]  /*1290*/  UIADD3 UR12, UR13, 0x7f, URZ ;  /* 0x0000007f0d0c7890 */ /* 0x000fe2000fffe03f */
[----:B-1----:R-:W1:Y:S01]  /*12a0*/  MUFU.RCP R4, R4 ;  /* 0x0000000400047308 */ /* 0x002e620000001000 */
[----:B------:R-:W-:-:S02]  /*12b0*/  UIADD3 UR6, UR13, 0x80, UR43 ;  /* 0x000000800d067890 */ /* 0x000fc4000fffe02b */
[----:B------:R-:W-:Y:S02]  /*12c0*/  USHF.R.S32.HI UR21, URZ, 0x1f, UR12 ;  /* 0x0000001f3f157899 */ /* 0x000fe4000801140c */
[----:B------:R-:W-:Y:S01]  /*12d0*/  UIADD3 UR6, UR6, UR8, -UR7 ;  /* 0x0000000806067290 */ /* 0x000fe2000fffe807 */
[----:B------:R-:W-:Y:S01]  /*12e0*/  @UP2 ULDC.64 UR10, c[0x0][0x420] ;  /* 0x00010800000a2ab9 */ /* 0x000fe20000000a00 */
[----:B------:R-:W-:Y:S02]  /*12f0*/  ULEA.HI UR21, UR21, UR12, URZ, 0x7 ;  /* 0x0000000c15157291 */ /* 0x000fe4000f8f383f */
[----:B------:R-:W-:Y:S02]  /*1300*/  @UP2 UIMAD.WIDE.U32 UR46, UR5, UR10, URZ ;  /* 0x0000000a052e22a5 */ /* 0x000fe4000f8e003f */
[----:B------:R-:W-:Y:S02]  /*1310*/  UIADD3 UR12, UR6, 0x7f, URZ ;  /* 0x0000007f060c7890 */ /* 0x000fe4000fffe03f */
[----:B------:R-:W-:-:S02]  /*1320*/  UIMAD UR6, UR26, UR48, URZ ;  /* 0x000000301a0672a4 */ /* 0x000fc4000f8e023f */
[----:B------:R-:W-:Y:S01]  /*1330*/  @UP2 UIMAD UR53, UR5, UR11, UR47 ;  /* 0x0000000b053522a4 */ /* 0x000fe2000f8e022f */
[----:B-1----:R-:W-:Y:S01]  /*1340*/  VIADD R4, R4, 0xffffffe ;  /* 0x0ffffffe04047836 */ /* 0x002fe20000000000 */
[----:B------:R-:W-:Y:S02]  /*1350*/  UIMAD.WIDE UR8, UR29, UR40, URZ ;  /* 0x000000281d0872a5 */ /* 0x000fe4000f8e023f */
[----:B------:R-:W-:Y:S01]  /*1360*/  UIMAD.WIDE.U32 UR10, UR48, UR59, URZ ;  /* 0x0000003b300a72a5 */ /* 0x000fe2000f8e003f */
[----:B------:R-:W1:Y:S01]  /*1370*/  F2I.FTZ.U32.TRUNC.NTZ R5, R4 ;  /* 0x0000000400057305 */ /* 0x000e62000021f000 */
[----:B------:R-:W-:Y:S02]  /*1380*/  UIMAD UR6, UR58, UR59, UR6 ;  /* 0x0000003b3a0672a4 */ /* 0x000fe4000f8e0206 */
[----:B------:R-:W-:Y:S02]  /*1390*/  @UP2 UIADD3 UR49, UR17, UR22, URZ ;  /* 0x0000001611312290 */ /* 0x000fe4000fffe03f */
[----:B------:R-:W-:-:S02]  /*13a0*/  USEL UR57, UR18, UR16, !UP2 ;  /* 0x0000001012397287 */ /* 0x000fc4000d000000 */
        /* <DEDUP_REMOVED lines=23> */
[----:B------:R-:W-:Y:S02]  /*1520*/  UIMAD.WIDE.U32 UR10, UR8, UR5, URZ ;  /* 0x00000005080a72a5 */ /* 0x000fe4000f8e003f */
[----:B------:R-:W-:Y:S02]  /*1530*/  @UP3 UIMAD UR16, UR48, UR35, URZ ;  /* 0x00000023301032a4 */ /* 0x000fe4000f8e023f */
[----:B------:R-:W-:Y:S01]  /*1540*/  ISETP.GT.U32.AND P1, PT, R6, R0, PT ;  /* 0x000000000600720c */ /* 0x000fe20003f24070 */
[----:B------:R-:W-:Y:S02]  /*1550*/  USEL UR37, UR12, UR6, UP0 ;  /* 0x000000060c257287 */ /* 0x000fe40008000000 */
[----:B------:R-:W-:Y:S02]  /*1560*/  UISETP.NE.AND UP1, UPT, UR45, -0x1, UPT ;  /* 0xffffffff2d00788c */ /* 0x000fe4000bf25270 */
[----:B------:R-:W-:-:S02]  /*1570*/  USEL UR55, UR18, UR10, !UP2 ;  /* 0x0000000a12377287 */ /* 0x000fc4000d000000 */
[----:B------:R-:W-:Y:S02]  /*1580*/  @UP3 USEL UR12, UR16, UR5, !UP2 ;  /* 0x00000005100c3287 */ /* 0x000fe4000d000000 */
[----:B------:R-:W-:Y:S01]  /*1590*/  ULEA UR18, UR37, 0xffffff80, 0x7 ;  /* 0xffffff8025127891 */ /* 0x000fe2000f8e383f */
[----:B------:R-:W-:Y:S01]  /*15a0*/  @UP3 ULDC UR6, c[0x0][0x2e4] ;  /* 0x0000b90000063ab9 */ /* 0x000fe20000000800 */
[----:B------:R-:W-:Y:S02]  /*15b0*/  @!UP3 UIMAD UR16, UR48, UR40, UR56 ;  /* 0x000000283010b2a4 */ /* 0x000fe4000f8e0238 */
[----:B------:R-:W-:Y:S01]  /*15c0*/  @!P1 IMAD.IADD R0, R0, 0x1, -R6 ;  /* 0x0000000100009824 */ /* 0x000fe200078e0a06 */
[----:B------:R-:W-:Y:S01]  /*15d0*/  @UP3 UIMAD UR40, UR56, UR6, UR12 ;  /* 0x00000006382832a4 */ /* 0x000fe2000f8e020c */
[----:B------:R-:W-:Y:S01]  /*15e0*/  @!P1 IADD3 R4, R4, 0x1, RZ ;  /* 0x0000000104049810 */ /* 0x000fe20007ffe0ff */
[----:B------:R-:W-:Y:S01]  /*15f0*/  USHF.R.S32.HI UR19, URZ, 0x1f, UR18 ;  /* 0x0000001f3f137899 */ /* 0x000fe20008011412 */
[----:B------:R-:W-:Y:S01]  /*1600*/  PLOP3.LUT P1, PT, PT, PT, UP1, 0x80, 0x0 ;  /* 0x000000000000781c */ /* 0x000fe20003f2f018 */
[----:B------:R-:W-:Y:S01]  /*1610*/  UIADD3 UR6, UP0, UR18, UR34, URZ ;  /* 0x0000002212067290 */ /* 0x000fe2000ff1e03f */
        /* <DEDUP_REMOVED lines=48> */
.L_x_1275:
        /* <DEDUP_REMOVED lines=13> */
.L_x_1276:
        /* <DEDUP_REMOVED lines=11> */
.L_x_1277:
[----:B------:R-:W-:Y:S02]  /*1aa0*/  ULDC UR5, c[0x0][0x270] ;  /* 0x00009c0000057ab9 */ /* 0x000fe40000000800 */
[----:B------:R-:W-:-:S04]  /*1ab0*/  UIMAD UR5, UR48, UR5, UR56 ;  /* 0x00000005300572a4 */ /* 0x000fc8000f8e0238 */
[----:B------:R-:W-:-:S12]  /*1ac0*/  UIMAD UR5, UR5, UR59, URZ ;  /* 0x0000003b050572a4 */ /* 0x000fd8000f8e023f */
.L_x_1278:
[----:B------:R-:W2:Y:S01]  /*1ad0*/  LDL.64 R6, [R1+0x8] ;  /* 0x0000080001067983 */ /* 0x000ea20000100a00 */
[----:B------:R-:W-:Y:S01]  /*1ae0*/  ULDC UR9, c[0x0][0x270] ;  /* 0x00009c0000097ab9 */ /* 0x000fe20000000800 */
[----:B------:R-:W-:Y:S02]  /*1af0*/  ULDC UR8, c[0x0][0x2dc] ;  /* 0x0000b70000087ab9 */ /* 0x000fe40000000800 */
[----:B------:R1:W2:Y:S01]  /*1b00*/  LDL.64 R22, [R1+0x8] ;  /* 0x0000080001167983 */ /* 0x0002a20000100a00 */
[----:B------:R-:W-:Y:S01]  /*1b10*/  UIMAD UR23, UR8, UR9, URZ ;  /* 0x00000009081772a4 */ /* 0x000fe2000f8e023f */
[----:B------:R-:W-:Y:S01]  /*1b20*/  BSSY B1, `(.L_x_1274) ;  /* 0x000095e000017945 */ /* 0x000fe20003800000 */
[----:B------:R-:W-:Y:S01]  /*1b30*/  UIADD3 UR35, UR18, UR5, URZ ;  /* 0x0000000512237290 */ /* 0x000fe2000fffe03f */
[----:B------:R-:W3:Y:S01]  /*1b40*/  S2R R18, SR_TID.X ;  /* 0x0000000000127919 */ /* 0x000ee20000002100 */
        /* <DEDUP_REMOVED lines=9> */
[----:B------:R-:W-:-:S04]  /*1be0*/  UIMAD UR9, UR38, UR10, URZ ;  /* 0x0000000a260972a4 */ /* 0x000fc8000f8e023f */
[----:B------:R-:W-:Y:S01]  /*1bf0*/  UIMAD UR11, UR56, UR11, UR9 ;  /* 0x0000000b380b72a4 */ /* 0x000fe2000f8e0209 */
[----:B---3--:R-:W-:-:S04]  /*1c00*/  SHF.R.S32.HI R19, RZ, 0x1f, R18 ;  /* 0x0000001fff137819 */ /* 0x008fc80000011412 */
        /* <DEDUP_REMOVED lines=8> */
[----:B------:R-:W-:-:S03]  /*1c90*/  IMAD R5, R9, UR23, R5 ;  /* 0x0000001709057c24 */ /* 0x000fc6000f8e0205 */
[----:B------:R-:W-:-:S05]  /*1ca0*/  IADD3.X R10, R17, UR19, RZ, P2, !PT ;  /* 0x00000013110a7c10 */ /* 0x000fca00097fe4ff */
[----:B------:R-:W-:-:S04]  /*1cb0*/  IMAD R10, R10, UR32, RZ ;  /* 0x000000200a0a7c24 */ /* 0x000fc8000f8e02ff */
[----:B------:R-:W-:Y:S02]  /*1cc0*/  IMAD R13, R0, UR33, R10 ;  /* 0x00000021000d7c24 */ /* 0x000fe4000f8e020a */
[----:B--2---:R-:W-:Y:S02]  /*1cd0*/  IMAD.MOV.U32 R22, RZ, RZ, R6 ;  /* 0x000000ffff167224 */ /* 0x004fe400078e0006 */
[----:B------:R-:W2:Y:S03]  /*1ce0*/  LDC.64 R6, c[0x0][0x420] ;  /* 0x00010800ff067b82 */ /* 0x000ea60000000a00 */
[----:B------:R-:W-:Y:S01]  /*1cf0*/  IADD3 R8, P0, R22, UR6, RZ ;  /* 0x0000000616087c10 */ /* 0x000fe2000ff1e0ff */
[----:B------:R-:W-:Y:S01]  /*1d00*/  USHF.R.S32.HI UR6, URZ, 0x1f, UR22 ;  /* 0x0000001f3f067899 */ /* 0x000fe20008011416 */
[----:B------:R-:W-:-:S03]  /*1d10*/  SHF.R.S32.HI R23, RZ, 0x1f, R22 ;  /* 0x0000001fff177819 */ /* 0x000fc60000011416 */
[----:B------:R-:W-:Y:S01]  /*1d20*/  UIADD3.X UR6, UR21, UR6, UR52, UP2, UP0 ;  /* 0x0000000615067290 */ /* 0x000fe200097e0434 */
[----:B------:R-:W-:Y:S01]  /*1d30*/  IADD3.X R9, R23, UR53, RZ, P0, !PT ;  /* 0x0000003517097c10 */ /* 0x000fe200087fe4ff */
[----:B------:R-:W-:Y:S01]  /*1d40*/  UIADD3 UR8, UP2, UP0, UR51, UR8, UR55 ;  /* 0x0000000833087290 */ /* 0x000fe2000f85e037 */
[----:B------:R-:W-:Y:S01]  /*1d50*/  IMAD.WIDE.U32 R10, R0, UR32, R22 ;  /* 0x00000020000a7c25 */ /* 0x000fe2000f8e0016 */
[----:B------:R-:W-:Y:S01]  /*1d60*/  USHF.R.S32.HI UR21, URZ, 0x1f, UR5 ;  /* 0x0000001f3f157899 */ /* 0x000fe20008011405 */
[----:B------:R1:W-:Y:S01]  /*1d70*/  STL [R1+0xc], R23 ;  /* 0x00000c1701007387 */ /* 0x0003e20000100800 */
[----:B------:R-:W-:Y:S02]  /*1d80*/  UIADD3.X UR6, UR50, UR6, UR42, UP2, UP0 ;  /* 0x0000000632067290 */ /* 0x000fe400097e042a */
[C---:B------:R-:W-:Y:S01]  /*1d90*/  IADD3 R0, P0, R5.reuse, UR8, RZ ;  /* 0x0000000805007c10 */ /* 0x040fe2000ff1e0ff */
[----:B------:R-:W-:Y:S01]  /*1da0*/  ULEA.HI UR21, UR21, UR5, URZ, 0x7 ;  /* 0x0000000515157291 */ /* 0x000fe2000f8f383f */
[----:B------:R-:W-:Y:S01]  /*1db0*/  IADD3 R10, P2, R10, UR57, RZ ;  /* 0x000000390a0a7c10 */ /* 0x000fe2000ff5e0ff */
[----:B------:R-:W-:Y:S01]  /*1dc0*/  UIMAD UR8, UR38, UR16, URZ ;  /* 0x00000010260872a4 */ /* 0x000fe2000f8e023f */
[----:B------:R-:W-:Y:S01]  /*1dd0*/  LEA.HI.X.SX32 R5, R5, UR6, 0x1, P0 ;  /* 0x0000000605057c11 */ /* 0x000fe200080f0eff */
[----:B------:R-:W-:Y:S01]  /*1de0*/  USHF.R.S32.HI UR21, URZ, 0x7, UR21 ;  /* 0x000000073f157899 */ /* 0x000fe20008011415 */
[----:B------:R-:W-:Y:S01]  /*1df0*/  LEA R163, P0, R0, UR24, 0x2 ;  /* 0x0000001800a37c11 */ /* 0x000fe2000f8010ff */
[----:B------:R-:W-:Y:S01]  /*1e00*/  UIMAD UR6, UR56, UR17, UR8 ;  /* 0x00000011380672a4 */ /* 0x000fe2000f8e0208 */
[C---:B--2---:R-:W-:Y:S01]  /*1e10*/  IMAD R12, R6.reuse, UR19, RZ ;  /* 0x00000013060c7c24 */ /* 0x044fe2000f8e02ff */
[----:B------:R-:W-:Y:S01]  /*1e20*/  IADD3.X R11, R11, UR49, R13, P2, !PT ;  /* 0x000000310b0b7c10 */ /* 0x000fe200097fe40d */
[----:B------:R-:W-:Y:S01]  /*1e30*/  IMAD.WIDE.U32 R8, R6, UR18, R8 ;  /* 0x0000001206087c25 */ /* 0x000fe2000f8e0008 */
[----:B------:R-:W-:Y:S01]  /*1e40*/  LEA.HI.X R162, R0, UR25, R5, 0x2, P0 ;  /* 0x0000001900a27c11 */ /* 0x000fe200080f1405 */
[----:B------:R-:W-:-:S02]  /*1e50*/  UISETP.LT.AND UP0, UPT, URZ, UR21, UPT ;  /* 0x000000153f00728c */ /* 0x000fc4000bf01270 */
[----:B------:R-:W-:Y:S01]  /*1e60*/  IMAD R12, R7, UR18, R12 ;  /* 0x00000012070c7c24 */ /* 0x000fe2000f8e020c */
[----:B------:R-:W-:Y:S01]  /*1e70*/  ULDC.64 UR8, c[0x0][0x210] ;  /* 0x0000840000087ab9 */ /* 0x000fe20000000a00 */
[----:B------:R-:W-:Y:S01]  /*1e80*/  IMAD.U32 R5, RZ, RZ, UR16 ;  /* 0x00000010ff057e24 */ /* 0x000fe2000f8e00ff */
[----:B------:R-:W-:Y:S01]  /*1e90*/  USEL UR21, URZ, UR21, !UP0 ;  /* 0x000000153f157287 */ /* 0x000fe2000c000000 */
[----:B------:R-:W-:Y:S01]  /*1ea0*/  IMAD.IADD R9, R9, 0x1, R12 ;  /* 0x0000000109097824 */ /* 0x000fe200078e020c */
[----:B------:R-:W-:Y:S01]  /*1eb0*/  ULDC.64 UR24, c[0x0][0x478] ;  /* 0x00011e0000187ab9 */ /* 0x000fe20000000a00 */
[----:B------:R-:W-:Y:S01]  /*1ec0*/  IMAD.U32 R0, RZ, RZ, UR10 ;  /* 0x0000000aff007e24 */ /* 0x000fe2000f8e00ff */
[----:B------:R-:W-:Y:S01]  /*1ed0*/  UISETP.GT.AND UP0, UPT, UR37, UR21, UPT ;  /* 0x000000152500728c */ /* 0x000fe2000bf04270 */
[----:B------:R-:W-:Y:S01]  /*1ee0*/  IMAD.WIDE.U32 R10, R5, UR56, R10 ;  /* 0x00000038050a7c25 */ /* 0x000fe2000f8e000a */
[----:B------:R-:W-:Y:S01]  /*1ef0*/  UIADD3 UR10, UR18, UR40, URZ ;  /* 0x00000028120a7290 */ /* 0x000fe2000fffe03f */
[----:B------:R-:W-:-:S02]  /*1f00*/  ULDC.64 UR16, c[0x0][0x3e0] ;  /* 0x0000f80000107ab9 */ /* 0x000fc40000000a00 */
[----:B------:R-:W-:Y:S01]  /*1f10*/  IMAD.WIDE.U32 R8, R0, UR56, R8 ;  /* 0x0000003800087c25 */ /* 0x000fe2000f8e0008 */
[C---:B------:R-:W-:Y:S01]  /*1f20*/  LEA R192, P0, R10.reuse, UR8, 0x1 ;  /* 0x000000080ac07c11 */ /* 0x040fe2000f8008ff */
[----:B------:R-:W-:Y:S01]  /*1f30*/  ULDC.64 UR18, c[0x0][0x2b0] ;  /* 0x0000ac0000127ab9 */ /* 0x000fe20000000a00 */
[----:B------:R-:W-:Y:S01]  /*1f40*/  UIMAD.WIDE UR24, UR35, 0x4, UR24 ;  /* 0x00000004231878a5 */ /* 0x000fe2000f8e0218 */
[----:B------:R-:W-:Y:S02]  /*1f50*/  VIADD R5, R11, UR6 ;  /* 0x000000060b057c36 */ /* 0x000fe40008000000 */
        /* <DEDUP_REMOVED lines=15> */
[----:B-1----:R-:W-:Y:S05]  /*2050*/  @P0 BRA `(.L_x_1279) ;  /* 0x0000000400fc0947 */ /* 0x002fea0003800000 */
        /* <DEDUP_REMOVED lines=19> */
.L_x_1280:
        /* <DEDUP_REMOVED lines=19> */
.L_x_1281:
        /* <DEDUP_REMOVED lines=32> */
.L_x_1283:
[----:B------:R-:W-:Y:S05]  /*24c0*/  BSYNC B0 ;  /* 0x0000000000007941 */ /* 0x000fea0003800000 */
.L_x_1282:
        /* <DEDUP_REMOVED lines=14> */
.L_x_1285:
[----:B------:R-:W-:Y:S05]  /*25b0*/  BSYNC B0 ;  /* 0x0000000000007941 */ /* 0x000fea0003800000 */
.L_x_1284:
        /* <DEDUP_REMOVED lines=26> */
.L_x_1287:
[----:B------:R-:W-:Y:S05]  /*2760*/  BSYNC B0 ;  /* 0x0000000000007941 */ /* 0x000fea0003800000 */
.L_x_1286:
        /* <DEDUP_REMOVED lines=14> */
.L_x_1279:
[----:B------:R-:W2:Y:S01]  /*2850*/  LDL R8, [R1+0x30] ;  /* 0x0000300001087983 */ /* 0x000ea20000100800 */
[----:B------:R-:W-:Y:S01]  /*2860*/  PLOP3.LUT P1, PT, PT, PT, UP4, 0x80, 0x0 ;  /* 0x000000000000781c */ /* 0x000fe20003f2f048 */
[----:B------:R-:W-:Y:S01]  /*2870*/  UIMAD UR5, UR9, -0x80, UR13 ;  /* 0xffffff80090578a4 */ /* 0x000fe2000f8e020d */
[----:B------:R-:W-:Y:S01]  /*2880*/  VIADD R16, R3, 0x40 ;  /* 0x0000004003107836 */ /* 0x000fe20000000000 */
[----:B------:R-:W-:Y:S01]  /*2890*/  ULEA.HI UR6, UR9, UR9, URZ, 0x1 ;  /* 0x0000000909067291 */ /* 0x000fe2000f8f083f */
[----:B------:R-:W-:Y:S01]  /*28a0*/  BSSY B0, `(.L_x_1289) ;  /* 0x000001a000007945 */ /* 0x000fe20003800000 */
[----:B------:R-:W-:-:S08]  /*28b0*/  IMAD.U32 R10, RZ, RZ, UR28 ;  /* 0x0000001cff0a7e24 */ /* 0x000fd0000f8e00ff */
[----:B------:R-:W-:Y:S01]  /*28c0*/  @P1 BAR.SYNC.DEFER_BLOCKING 0x0 ;  /* 0x0000000000001b1d */ /* 0x000fe20000010000 */
[----:B------:R-:W-:Y:S01]  /*28d0*/  ISETP.GE.AND P3, PT, R3, UR5, PT ;  /* 0x0000000503007c0c */ /* 0x000fe2000bf66270 */
[----:B------:R-:W-:Y:S01]  /*28e0*/  ULOP3.LUT UR6, UR6, 0xfffffffe, URZ, 0xc0, !UPT ;  /* 0xfffffffe06067892 */ /* 0x000fe2000f8ec03f */
[----:B------:R-:W-:-:S03]  /*28f0*/  ISETP.GE.AND P2, PT, R16, UR5, PT ;  /* 0x0000000510007c0c */ /* 0x000fc6000bf46270 */
[----:B------:R-:W-:-:S04]  /*2900*/  UIADD3 UR6, UR9, -UR6, URZ ;  /* 0x8000000609067290 */ /* 0x000fc8000fffe03f */
        /* <DEDUP_REMOVED lines=19> */
.L_x_1290:
[----:B------:R-:W-:Y:S05]  /*2a40*/  BSYNC B0 ;  /* 0x0000000000007941 */ /* 0x000fea0003800000 */
.L_x_1289:
        /* <DEDUP_REMOVED lines=14> */
.L_x_1292:
[----:B------:R-:W-:Y:S05]  /*2b30*/  BSYNC B0 ;  /* 0x0000000000007941 */ /* 0x000fea0003800000 */
.L_x_1291:
        /* <DEDUP_REMOVED lines=17> */
.L_x_1294:
[----:B------:R-:W-:Y:S05]  /*2c50*/  BSYNC B0 ;  /* 0x0000000000007941 */ /* 0x000fea0003800000 */
.L_x_1293:
        /* <DEDUP_REMOVED lines=21> */
.L_x_1296:
[----:B------:R-:W-:Y:S05]  /*2db0*/  BSYNC B0 ;  /* 0x0000000000007941 */ /* 0x000fea0003800000 */
.L_x_1295:
        /* <DEDUP_REMOVED lines=46> */
.L_x_1298:
[----:B------:R-:W-:Y:S05]  /*30a0*/  BSYNC B0 ;  /* 0x0000000000007941 */ /* 0x000fea0003800000 */
.L_x_1297:
        /* <DEDUP_REMOVED lines=23> */
.L_x_1300:
[----:B------:R-:W-:Y:S05]  /*3220*/  BSYNC B0 ;  /* 0x0000000000007941 */ /* 0x000fea0003800000 */
.L_x_1299:
[----:B------:R-:W-:Y:S01]  /*3230*/  UIMAD UR5, UR36, UR26, URZ ;  /* 0x0000001a240572a4 */ /* 0x000fe2000f8e023f */
[----:B-1----:R-:W-:Y:S01]  /*3240*/  MOV R6, UR26 ;  /* 0x0000001a00067c02 */ /* 0x002fe20008000f00 */
        /* <DEDUP_REMOVED lines=34> */
.L_x_1302:
[----:B------:R-:W-:Y:S05]  /*3470*/  BSYNC B0 ;  /* 0x0000000000007941 */ /* 0x000fea0003800000 */
.L_x_1301:
        /* <DEDUP_REMOVED lines=22> */
.L_x_1304:
[----:B------:R-:W-:Y:S05]  /*35e0*/  BSYNC B0 ;  /* 0x0000000000007941 */ /* 0x000fea0003800000 */
.L_x_1303:
[----:B------:R-:W-:Y:S01]  /*35f0*/  ULDC.64 UR24, c[0x0][0x3c8] ;  /* 0x0000f20000187ab9 */ /* 0x000fe20000000a00 */
[----:B------:R-:W-:Y:S01]  /*3600*/  USHF.R.S32.HI UR6, URZ, 0x1f, UR56 ;  /* 0x0000001f3f067899 */ /* 0x000fe20008011438 */
[----:B------:R-:W-:Y:S01]  /*3610*/  ISETP.NE.AND P3, PT, R15, RZ, PT ;  /* 0x000000ff0f00720c */ /* 0x000fe20003f65270 */
[----:B------:R-:W-:Y:S01]  /*3620*/  UISETP.NE.U32.AND UP1, UPT, UR24, URZ, UPT ;  /* 0x0000003f1800728c */ /* 0x000fe2000bf25070 */
[----:B-1----:R-:W-:Y:S01]  /*3630*/  SHF.R.S32.HI R9, RZ, 0x1f, R20 ;  /* 0x0000001fff097819 */ /* 0x002fe20000011414 */
[----:B------:R-:W-:Y:S01]  /*3640*/  IMAD.MOV.U32 R14, RZ, RZ, 0x7f800000 ;  /* 0x7f800000ff0e7424 */ /* 0x000fe200078e00ff */
[----:B------:R-:W-:Y:S01]  /*3650*/  SHF.R.S32.HI R3, RZ, 0x1f, R13 ;  /* 0x0000001fff037819 */ /* 0x000fe2000001140d */
[----:B------:R-:W-:Y:S01]  /*3660*/  UISETP.NE.AND.EX UP1, UPT, UR25, URZ, UPT, UP1 ;  /* 0x0000003f1900728c */ /* 0x000fe2000bf25310 */
[----:B------:R-:W-:Y:S01]  /*3670*/  IMAD.MOV.U32 R12, RZ, RZ, 0x7f800000 ;  /* 0x7f800000ff0c7424 */ /* 0x000fe200078e00ff */
[----:B------:R-:W0:Y:S01]  /*3680*/  LDGDEPBAR ;  /* 0x00000000000079af */ /* 0x000e220000000000 */
[----:B------:R-:W-:Y:S01]  /*3690*/  IMAD.MOV.U32 R11, RZ, RZ, 0x7f800000 ;  /* 0x7f800000ff0b7424 */ /* 0x000fe200078e00ff */
[----:B------:R-:W-:Y:S01]  /*36a0*/  ULDC UR42, c[0x0][0x2d0] ;  /* 0x0000b400002a7ab9 */ /* 0x000fe20000000800 */
[----:B------:R-:W-:Y:S01]  /*36b0*/  IMAD.MOV.U32 R10, RZ, RZ, 0x7f800000 ;  /* 0x7f800000ff0a7424 */ /* 0x000fe200078e00ff */
[----:B------:R-:W-:Y:S01]  /*36c0*/  PLOP3.LUT P1, PT, PT, PT, UP1, 0x80, 0x0 ;  /* 0x000000000000781c */ /* 0x000fe20003f2f018 */
[----:B------:R-:W-:Y:S01]  /*36d0*/  IMAD.U32 R135, RZ, RZ, UR54 ;  /* 0x00000036ff877e24 */ /* 0x000fe2000f8e00ff */
[----:B------:R-:W-:-:S03]  /*36e0*/  ULDC UR44, c[0x0][0x398] ;  /* 0x0000e600002c7ab9 */ /* 0x000fc60000000800 */
[----:B------:R-:W-:Y:S01]  /*36f0*/  @UP1 ULDC.64 UR26, c[0x0][0x3d0] ;  /* 0x0000f400001a1ab9 */ /* 0x000fe20000000a00 */
[----:B------:R-:W-:Y:S01]  /*3700*/  @UP1 UMOV UR10, UR56 ;  /* 0x00000038000a1c82 */ /* 0x000fe20008000000 */
[----:B------:R-:W-:Y:S01]  /*3710*/  @UP1 UIMAD UR5, UR58, UR26, URZ ;  /* 0x0000001a3a0512a4 */ /* 0x000fe2000f8e023f */
[----:B------:R-:W-:Y:S02]  /*3720*/  @UP1 UMOV UR11, UR6 ;  /* 0x00000006000b1c82 */ /* 0x000fe40008000000 */
[----:B------:R-:W-:Y:S02]  /*3730*/  @UP1 UIMAD.WIDE.U32 UR10, UR48, UR26, UR10 ;  /* 0x0000001a300a12a5 */ /* 0x000fe4000f8e000a */
[----:B------:R-:W-:Y:S02]  /*3740*/  @UP1 UIMAD UR5, UR48, UR27, UR5 ;  /* 0x0000001b300512a4 */ /* 0x000fe4000f8e0205 */
[----:B------:R-:W-:Y:S02]  /*3750*/  @UP1 ULEA UR24, UP0, UR10, UR24, 0x2 ;  /* 0x000000180a181291 */ /* 0x000fe4000f80103f */
[----:B------:R-:W-:-:S04]  /*3760*/  @UP1 UIADD3 UR5, UR11, UR5, URZ ;  /* 0x000000050b051290 */ /* 0x000fc8000fffe03f */
[----:B------:R-:W-:Y:S01]  /*3770*/  @UP1 ULEA.HI.X UR25, UR10, UR25, UR5, 0x2, UP0 ;  /* 0x000000190a191291 */ /* 0x000fe200080f1405 */
[----:B------:R-:W-:Y:S01]  /*3780*/  IMAD.U32 R4, RZ, RZ, UR24 ;  /* 0x00000018ff047e24 */ /* 0x000fe2000f8e00ff */
[----:B--234-:R-:W-:Y:S01]  /*3790*/  SHF.L.U64.HI R0, R20, 0x2, R9 ;  /* 0x0000000214007819 */ /* 0x01cfe20000010209 */
[----:B------:R-:W-:-:S03]  /*37a0*/  @UP1 ULDC UR5, c[0x0][0x2e8] ;  /* 0x0000ba0000051ab9 */ /* 0x000fc60000000800 */
[----:B------:R-:W-:-:S05]  /*37b0*/  IMAD.U32 R5, RZ, RZ, UR25 ;  /* 0x00000019ff057e24 */ /* 0x000fca000f8e00ff */
[----:B------:R1:W2:Y:S02]  /*37c0*/  @P1 LDG.E R8, desc[UR14][R4.64] ;  /* 0x0000000e04081981 */ /* 0x0002a4000c1e1900 */
[----:B-1----:R-:W-:-:S05]  /*37d0*/  IMAD.SHL.U32 R4, R20, 0x4, RZ ;  /* 0x0000000414047824 */ /* 0x002fca00078e00ff */
[----:B------:R-:W-:-:S04]  /*37e0*/  IADD3 R4, P2, R4, UR17, RZ ;  /* 0x0000001104047c10 */ /* 0x000fc8000ff5e0ff */
[----:B------:R-:W-:Y:S02]  /*37f0*/  IADD3.X R5, R0, UR16, RZ, P2, !PT ;  /* 0x0000001000057c10 */ /* 0x000fe400097fe4ff */
[----:B------:R-:W-:-:S03]  /*3800*/  @!P4 LEA R6, P2, R13, UR17, 0x2 ;  /* 0x000000110d06cc11 */ /* 0x000fc6000f8410ff */
[----:B------:R-:W3:Y:S01]  /*3810*/  @!P3 LDG.E R14, desc[UR14][R4.64] ;  /* 0x0000000e040eb981 */ /* 0x000ee2000c1e1900 */
[----:B------:R-:W-:-:S03]  /*3820*/  @!P4 LEA.HI.X R7, R13, UR16, R3, 0x2, P2 ;  /* 0x000000100d07cc11 */ /* 0x000fc600090f1403 */
[----:B------:R-:W4:Y:S04]  /*3830*/  @!P6 LDG.E R12, desc[UR14][R4.64+0x20] ;  /* 0x0000200e040ce981 */ /* 0x000f28000c1e1900 */
[----:B------:R1:W5:Y:S04]  /*3840*/  @!P5 LDG.E R11, desc[UR14][R4.64+0x100] ;  /* 0x0001000e040bd981 */ /* 0x000368000c1e1900 */
[----:B------:R-:W5:Y:S01]  /*3850*/  @!P4 LDG.E R10, desc[UR14][R6.64] ;  /* 0x0000000e060ac981 */ /* 0x000f62000c1e1900 */
[----:B------:R-:W2:Y:S01]  /*3860*/  @P1 MUFU.RCP R3, UR5 ;  /* 0x0000000500031d08 */ /* 0x000ea20008001000 */
[----:B------:R-:W-:-:S04]  /*3870*/  LEA.HI R0, R19, R18, RZ, 0x7 ;  /* 0x0000001213007211 */ /* 0x000fc800078f38ff */
[----:B------:R-:W-:Y:S01]  /*3880*/  SHF.R.S32.HI R0, RZ, 0x7, R0 ;  /* 0x00000007ff007819 */ /* 0x000fe20000011400 */
[----:B-1----:R-:W-:-:S05]  /*3890*/  IMAD.SHL.U32 R4, R18, 0x2, RZ ;  /* 0x0000000212047824 */ /* 0x002fca00078e00ff */
[----:B------:R-:W-:-:S05]  /*38a0*/  LOP3.LUT R4, R4, 0x6, RZ, 0xc0, !PT ;  /* 0x0000000604047812 */ /* 0x000fca00078ec0ff */
[----:B------:R-:W-:-:S04]  /*38b0*/  IMAD R0, R0, 0x40, R4 ;  /* 0x0000004000007824 */ /* 0x000fc800078e0204 */
[----:B------:R-:W-:Y:S02]  /*38c0*/  IMAD R135, R135, 0x80, R0 ;  /* 0x0000008087877824 */ /* 0x000fe400078e0200 */
[C---:B------:R-:W-:Y:S01]  /*38d0*/  VIADD R0, R20.reuse, 0xffffff80 ;  /* 0xffffff8014007836 */ /* 0x040fe20000000000 */
[----:B------:R-:W-:Y:S01]  /*38e0*/  SHF.L.U64.HI R5, R20, 0x2, R9 ;  /* 0x0000000214057819 */ /* 0x000fe20000010209 */
[----:B------:R-:W-:Y:S02]  /*38f0*/  VIADD R4, R124, 0x1000 ;  /* 0x000010007c047836 */ /* 0x000fe40000000000 */
        /* <DEDUP_REMOVED lines=46> */
[----:B------:R1:W-:Y:S02]  /*3be0*/  STL [R1+0x2c], R3 ;  /* 0x00002c0301007387 */ /* 0x0003e40000100800 */
[----:B-1----:R-:W-:Y:S02]  /*3bf0*/  SHF.R.S32.HI R3, RZ, 0x1f, R0 ;  /* 0x0000001fff037819 */ /* 0x002fe40000011400 */
[----:B---3--:R-:W-:Y:S02]  /*3c00*/  STL [R1+0x14], R14 ;  /* 0x0000140e01007387 */ /* 0x008fe40000100800 */
[C---:B------:R-:W-:Y:S01]  /*3c10*/  SHF.L.U64.HI R3, R0.reuse, 0x2, R3 ;  /* 0x0000000200037819 */ /* 0x040fe20000010203 */
[----:B------:R-:W-:Y:S01]  /*3c20*/  IMAD.SHL.U32 R0, R0, 0x4, RZ ;  /* 0x0000000400007824 */ /* 0x000fe200078e00ff */
[----:B----4-:R-:W-:Y:S04]  /*3c30*/  STL [R1+0x18], R12 ;  /* 0x0000180c01007387 */ /* 0x010fe80000100800 */
[----:B-----5:R-:W-:Y:S04]  /*3c40*/  STL [R1+0x4], R11 ;  /* 0x0000040b01007387 */ /* 0x020fe80000100800 */
[----:B------:R-:W-:Y:S04]  /*3c50*/  STL [R1+0x10], R10 ;  /* 0x0000100a01007387 */ /* 0x000fe80000100800 */
[----:B------:R-:W-:Y:S04]  /*3c60*/  STL [R1+0x28], R5 ;  /* 0x0000280501007387 */ /* 0x000fe80000100800 */
[----:B------:R1:W-:Y:S04]  /*3c70*/  STL [R1+0x24], R3 ;  /* 0x0000240301007387 */ /* 0x0003e80000100800 */
[----:B------:R2:W-:Y:S04]  /*3c80*/  STL [R1+0x20], R0 ;  /* 0x0000200001007387 */ /* 0x0005e80000100800 */
[----:B------:R2:W-:Y:S01]  /*3c90*/  STL [R1], R146 ;  /* 0x0000009201007387 */ /* 0x0005e20000100800 */
[----:B------:R-:W-:Y:S01]  /*3ca0*/  @UP1 UMOV UR5, UR6 ;  /* 0x0000000600051c82 */ /* 0x000fe20008000000 */
[----:B------:R-:W-:Y:S01]  /*3cb0*/  ULDC UR6, c[0x0][0x39c] ;  /* 0x0000e70000067ab9 */ /* 0x000fe20000000800 */
[----:B-1----:R-:W-:-:S04]  /*3cc0*/  SEL R3, R4, R124, !P0 ;  /* 0x0000007c04037207 */ /* 0x002fc80004000000 */
[----:B------:R-:W-:-:S07]  /*3cd0*/  LEA R3, R3, UR4, 0x1 ;  /* 0x0000000403037c11 */ /* 0x000fce000f8e08ff */
.L_x_1309:
[----:B------:R-:W3:Y:S01]  /*3ce0*/  LDL R131, [R1+0x2c] ;  /* 0x00002c0001837983 */ /* 0x000ee20000100800 */
[----:B------:R-:W-:Y:S01]  /*3cf0*/  IADD3 R112, R126, R118, RZ ;  /* 0x000000767e707210 */ /* 0x000fe20007ffe0ff */
[----:B------:R-:W-:Y:S01]  /*3d00*/  USHF.L.U32 UR10, UR9, 0x7, URZ ;  /* 0x00000007090a7899 */ /* 0x000fe2000800063f */
[----:B------:R-:W-:Y:S01]  /*3d10*/  MOV R238, R163 ;  /* 0x000000a300ee7202 */ /* 0x000fe20000000f00 */
[----:B--2---:R-:W2:Y:S01]  /*3d20*/  LDL R0, [R1+0x28] ;  /* 0x0000280001007983 */ /* 0x004ea20000100800 */
[----:B------:R-:W-:Y:S01]  /*3d30*/  UMOV UR12, UR60 ;  /* 0x0000003c000c7c82 */ /* 0x000fe20008000000 */
[----:B------:R-:W-:Y:S01]  /*3d40*/  UISETP.GE.AND UP0, UPT, UR10, UR39, UPT ;  /* 0x000000270a00728c */ /* 0x000fe2000bf06270 */
[----:B------:R-:W-:Y:S01]  /*3d50*/  MOV R239, R162 ;  /* 0x000000a200ef7202 */ /* 0x000fe20000000f00 */
        /* <DEDUP_REMOVED lines=44> */
[----:B------:R-:W1:Y:S01]  /*4020*/  MUFU.TANH R171, R6 ;  /* 0x0000000600ab7308 */ /* 0x000e620000002400 */
        /* <DEDUP_REMOVED lines=11> */
[----:B------:R-:W4:Y:S02]  /*40e0*/  MUFU.TANH R165, R10 ;  /* 0x0000000a00a57308 */ /* 0x000f240000002400 */
        /* <DEDUP_REMOVED lines=16> */
[----:B------:R-:W-:Y:S01]  /*41f0*/  FMUL.FTZ R110, R33, UR6 ;  /* 0x00000006216e7c20 */ /* 0x000fe20008410000 */
[----:B------:R-:W-:Y:S06]  /*4200*/  FMUL.FTZ R111, R32, UR6 ;  /* 0x00000006206f7c20 */ /* 0x000fec0008410000 */
[----:B------:R1:W-:Y:S10]  /*4210*/  MUFU.TANH R167, R9 ;  /* 0x0000000900a77308 */ /* 0x0003f40000002400 */
[----:B------:R3:W-:Y:S10]  /*4220*/  MUFU.TANH R164, R14 ;  /* 0x0000000e00a47308 */ /* 0x0007f40000002400 */
[----:B------:R2:W4:Y:S01]  /*4230*/  MUFU.TANH R160, R15 ;  /* 0x0000000f00a07308 */ /* 0x0005220000002400 */
[----:B-1----:R-:W1:Y:S09]  /*4240*/  LDSM.16.M88.4 R8, [R117+0x6c00] ;  /* 0x006c00007508783b */ /* 0x002e720000000200 */
[----:B------:R-:W-:Y:S01]  /*4250*/  MUFU.TANH R147, R22 ;  /* 0x0000001600937308 */ /* 0x000fe20000002400 */
[----:B---3--:R-:W-:Y:S01]  /*4260*/  IADD3 R14, P0, R131, UR19, RZ ;  /* 0x00000013830e7c10 */ /* 0x008fe2000ff1e0ff */
[-C--:B------:R-:W-:Y:S08]  /*4270*/  HMMA.16816.F32.BF16 R36, R104, R4.reuse, R36 ;  /* 0x000000046824723c */ /* 0x080ff00000041824 */
[----:B------:R3:W-:Y:S03]  /*4280*/  MUFU.TANH R138, R23 ;  /* 0x00000017008a7308 */ /* 0x0007e60000002400 */
[----:B--2---:R-:W-:Y:S01]  /*4290*/  IADD3.X R15, R0, UR18, RZ, P0, !PT ;  /* 0x00000012000f7c10 */ /* 0x004fe200087fe4ff */
        /* <DEDUP_REMOVED lines=9> */
[----:B------:R-:W-:Y:S01]  /*4330*/  MUFU.TANH R152, R18 ;  /* 0x0000001200987308 */ /* 0x000fe20000002400 */
[----:B------:R2:W5:Y:S01]  /*4340*/  LDG.E R131, desc[UR14][R14.64+0x120] ;  /* 0x0001200e0e837981 */ /* 0x000562000c1e1900 */
[----:B------:R-:W-:Y:S01]  /*4350*/  IADD3 R0, R0, UR10, RZ ;  /* 0x0000000a00007c10 */ /* 0x000fe2000fffe0ff */
[----:B------:R-:W-:Y:S01]  /*4360*/  FMUL.FTZ R100, R39, UR6 ;  /* 0x0000000627647c20 */ /* 0x000fe20008410000 */
[----:B------:R-:W-:Y:S01]  /*4370*/  FMUL.FTZ R102, R36, UR6 ;  /* 0x0000000624667c20 */ /* 0x000fe20008410000 */
[----:B------:R-:W-:Y:S05]  /*4380*/  FMUL.FTZ R103, R37, UR6 ;  /* 0x0000000625677c20 */ /* 0x000fea0008410000 */
[----:B------:R4:W4:Y:S01]  /*4390*/  MUFU.TANH R158, R12 ;  /* 0x0000000c009e7308 */ /* 0x0009220000002400 */
[-C--:B-1----:R-:W-:Y:S03]  /*43a0*/  HMMA.16816.F32.BF16 R52, R104, R8.reuse, R52 ;  /* 0x000000086834723c */ /* 0x082fe60000041834 */
[----:B------:R-:W-:Y:S01]  /*43b0*/  IADD3 R4, R0, 0x47, RZ ;  /* 0x0000004700047810 */ /* 0x000fe20007ffe0ff */
[----:B------:R-:W-:Y:S01]  /*43c0*/  FMUL.FTZ R137, R42, UR6 ;  /* 0x000000062a897c20 */ /* 0x000fe20008410000 */
[----:B------:R-:W-:Y:S01]  /*43d0*/  IADD3 R42, R0, -0x1, RZ ;  /* 0xffffffff002a7810 */ /* 0x000fe20007ffe0ff */
[----:B------:R-:W-:Y:S03]  /*43e0*/  FMUL.FTZ R149, R40, UR6 ;  /* 0x0000000628957c20 */ /* 0x000fe60008410000 */
[----:B------:R-:W-:Y:S02]  /*43f0*/  MUFU.TANH R156, R13 ;  /* 0x0000000d009c7308 */ /* 0x000fe40000002400 */
[----:B------:R-:W-:Y:S01]  /*4400*/  FMUL.FTZ R151, R47, UR6 ;  /* 0x000000062f977c20 */ /* 0x000fe20008410000 */
[----:B------:R-:W-:Y:S01]  /*4410*/  ISETP.GE.AND P0, PT, R4, RZ, PT ;  /* 0x000000ff0400720c */ /* 0x000fe20003f06270 */
[C---:B------:R-:W-:Y:S04]  /*4420*/  HMMA.16816.F32.BF16 R56, R112.reuse, R8, R56 ;  /* 0x000000087038723c */ /* 0x040fe80000041838 */
[C---:B------:R-:W-:Y:S02]  /*4430*/  IADD3 R5, R0.reuse, 0x48, RZ ;  /* 0x0000004800057810 */ /* 0x040fe40007ffe0ff */
[----:B------:R1:W-:Y:S01]  /*4440*/  MUFU.TANH R47, R20 ;  /* 0x00000014002f7308 */ /* 0x0003e20000002400 */
[----:B---3--:R-:W-:Y:S01]  /*4450*/  IADD3 R23, R0, 0x8, RZ ;  /* 0x0000000800177810 */ /* 0x008fe20007ffe0ff */
[----:B------:R-:W-:Y:S03]  /*4460*/  FMUL.FTZ R155, R48, UR6 ;  /* 0x00000006309b7c20 */ /* 0x000fe60008410000 */
[----:B------:R-:W-:Y:S01]  /*4470*/  IADD3 R22, R0, 0x7, RZ ;  /* 0x0000000700167810 */ /* 0x000fe20007ffe0ff */
[-C--:B------:R-:W-:Y:S03]  /*4480*/  HMMA.16816.F32.BF16 R60, R112, R10.reuse, R60 ;  /* 0x0000000a703c723c */ /* 0x080fe6000004183c */
[----:B------:R-:W-:Y:S01]  /*4490*/  ISETP.GE.AND P3, PT, R42, RZ, PT ;  /* 0x000000ff2a00720c */ /* 0x000fe20003f66270 */
[----:B------:R-:W-:Y:S01]  /*44a0*/  MUFU.TANH R34, R24 ;  /* 0x0000001800227308 */ /* 0x000fe20000002400 */
[----:B------:R-:W-:Y:S01]  /*44b0*/  ISETP.GE.AND P1, PT, R5, RZ, PT ;  /* 0x000000ff0500720c */ /* 0x000fe20003f26270 */
[----:B--2---:R-:W-:Y:S01]  /*44c0*/  FMUL.FTZ R14, R21, UR6 ;  /* 0x00000006150e7c20 */ /* 0x004fe20008410000 */
[----:B------:R-:W-:Y:S01]  /*44d0*/  ISETP.GE.AND P2, PT, R23, RZ, PT ;  /* 0x000000ff1700720c */ /* 0x000fe20003f46270 */
[----:B------:R-:W-:Y:S01]  /*44e0*/  FMUL.FTZ R150, R41, UR6 ;  /* 0x0000000629967c20 */ /* 0x000fe20008410000 */
[----:B------:R-:W-:Y:S01]  /*44f0*/  ISETP.GE.AND P6, PT, R22, RZ, PT ;  /* 0x000000ff1600720c */ /* 0x000fe20003fc6270 */
[----:B------:R-:W-:Y:S04]  /*4500*/  HMMA.16816.F32.BF16 R64, R104, R10, R64 ;  /* 0x0000000a6840723c */ /* 0x000fe80000041840 */
[----:B------:R2:W-:Y:S01]  /*4510*/  MUFU.TANH R48, R14 ;  /* 0x0000000e00307308 */ /* 0x0005e20000002400 */
[C---:B------:R-:W-:Y:S01]  /*4520*/  IADD3 R39, R0.reuse, -0x10, RZ ;  /* 0xfffffff000277810 */ /* 0x040fe20007ffe0ff */
[----:B----4-:R-:W-:Y:S01]  /*4530*/  FMUL.FTZ R12, R17, UR6 ;  /* 0x00000006110c7c20 */ /* 0x010fe20008410000 */
[----:B-1----:R-:W-:Y:S01]  /*4540*/  IADD3 R20, R0, 0x3f, RZ ;  /* 0x0000003f00147810 */ /* 0x002fe20007ffe0ff */
[----:B------:R-:W-:Y:S03]  /*4550*/  FMUL.FTZ R13, R16, UR6 ;  /* 0x00000006100d7c20 */ /* 0x000fe60008410000 */
[----:B------:R-:W-:Y:S03]  /*4560*/  @!P0 IADD3 R4, -R0, -0x47, RZ ;  /* 0xffffffb900048810 */ /* 0x000fe60007ffe1ff */
[----:B------:R-:W-:Y:S01]  /*4570*/  MUFU.TANH R109, R27 ;  /* 0x0000001b006d7308 */ /* 0x000fe20000002400 */
[----:B------:R-:W-:Y:S01]  /*4580*/  ISETP.GE.AND P0, PT, R39, RZ, PT ;  /* 0x000000ff2700720c */ /* 0x000fe20003f06270 */
[----:B------:R-:W-:Y:S01]  /*4590*/  FMUL.FTZ R101, R38, UR6 ;  /* 0x0000000626657c20 */ /* 0x000fe20008410000 */
[C---:B------:R-:W-:Y:S01]  /*45a0*/  IADD3 R19, R0.reuse, 0x38, RZ ;  /* 0x0000003800137810 */ /* 0x040fe20007ffe0ff */
[----:B------:R-:W-:Y:S01]  /*45b0*/  FMUL.FTZ R112, R51, UR6 ;  /* 0x0000000633707c20 */ /* 0x000fe20008410000 */
[----:B------:R-:W-:Y:S01]  /*45c0*/  IADD3 R40, R0, -0x9, RZ ;  /* 0xfffffff700287810 */ /* 0x000fe20007ffe0ff */
[----:B------:R-:W-:Y:S01]  /*45d0*/  FMUL.FTZ R148, R43, UR6 ;  /* 0x000000062b947c20 */ /* 0x000fe20008410000 */
[----:B------:R-:W-:Y:S03]  /*45e0*/  ISETP.GE.AND P4, PT, R20, RZ, PT ;  /* 0x000000ff1400720c */ /* 0x000fe60003f86270 */
[----:B------:R-:W-:Y:S01]  /*45f0*/  MUFU.TANH R108, R26 ;  /* 0x0000001a006c7308 */ /* 0x000fe20000002400 */
[----:B------:R-:W-:Y:S01]  /*4600*/  @!P3 IADD3 R42, -R0, 0x1, RZ ;  /* 0x00000001002ab810 */ /* 0x000fe20007ffe1ff */
[----:B------:R-:W-:Y:S01]  /*4610*/  FMUL.FTZ R44, R44, UR6 ;  /* 0x000000062c2c7c20 */ /* 0x000fe20008410000 */
[----:B------:R-:W-:Y:S01]  /*4620*/  @!P1 IADD3 R5, -R0, -0x48, RZ ;  /* 0xffffffb800059810 */ /* 0x000fe20007ffe1ff */
[----:B------:R-:W-:Y:S01]  /*4630*/  FMUL.FTZ R175, R62, UR6 ;  /* 0x000000063eaf7c20 */ /* 0x000fe20008410000 */
[----:B------:R-:W-:Y:S01]  /*4640*/  IADD3 R21, R0, 0x40, RZ ;  /* 0x0000004000157810 */ /* 0x000fe20007ffe0ff */
[----:B------:R-:W-:Y:S01]  /*4650*/  FMUL.FTZ R186, R64, UR6 ;  /* 0x0000000640ba7c20 */ /* 0x000fe20008410000 */
[C---:B------:R-:W-:Y:S03]  /*4660*/  IADD3 R18, R0.reuse, 0x37, RZ ;  /* 0x0000003700127810 */ /* 0x040fe60007ffe0ff */
[----:B------:R-:W-:Y:S01]  /*4670*/  MUFU.TANH R113, R142 ;  /* 0x0000008e00717308 */ /* 0x000fe20000002400 */
[----:B------:R-:W-:Y:S01]  /*4680*/  IADD3 R41, R0, -0x8, RZ ;  /* 0xfffffff800297810 */ /* 0x000fe20007ffe0ff */
[----:B------:R-:W-:Y:S01]  /*4690*/  FMUL.FTZ R188, R65, UR6 ;  /* 0x0000000641bc7c20 */ /* 0x000fe20008410000 */
[----:B------:R-:W-:Y:S01]  /*46a0*/  ISETP.GE.AND P3, PT, R19, RZ, PT ;  /* 0x000000ff1300720c */ /* 0x000fe20003f66270 */
[----:B------:R-:W-:Y:S01]  /*46b0*/  FMUL.FTZ R46, R46, UR6 ;  /* 0x000000062e2e7c20 */ /* 0x000fe20008410000 */
[----:B------:R-:W-:Y:S01]  /*46c0*/  ISETP.GE.AND P1, PT, R40, RZ, PT ;  /* 0x000000ff2800720c */ /* 0x000fe20003f26270 */
        /* <DEDUP_REMOVED lines=10> */
[----:B------:R-:W-:Y:S01]  /*4770*/  MUFU.TANH R140, R101 ;  /* 0x00000065008c7308 */ /* 0x000fe20000002400 */
[C---:B------:R-:W-:Y:S01]  /*4780*/  IADD3 R36, R0.reuse, -0x19, RZ ;  /* 0xffffffe700247810 */ /* 0x040fe20007ffe0ff */
[----:B------:R-:W-:Y:S01]  /*4790*/  FMUL.FTZ R189, R67, UR6 ;  /* 0x0000000643bd7c20 */ /* 0x000fe20008410000 */
[C---:B------:R-:W-:Y:S01]  /*47a0*/  IADD3 R17, R0.reuse, 0x30, RZ ;  /* 0x0000003000117810 */ /* 0x040fe20007ffe0ff */
[----:B------:R-:W-:Y:S01]  /*47b0*/  FMUL.FTZ R159, R59, UR6 ;  /* 0x000000063b9f7c20 */ /* 0x000fe20008410000 */
[----:B------:R-:W-:Y:S01]  /*47c0*/  @!P0 IADD3 R39, -R0, 0x10, RZ ;  /* 0x0000001000278810 */ /* 0x000fe20007ffe1ff */
[----:B------:R-:W-:Y:S01]  /*47d0*/  FMUL.FTZ R157, R58, UR6 ;  /* 0x000000063a9d7c20 */ /* 0x000fe20008410000 */
[----:B------:R-:W-:Y:S03]  /*47e0*/  ISETP.GE.AND P0, PT, R36, RZ, PT ;  /* 0x000000ff2400720c */ /* 0x000fe60003f06270 */
[----:B------:R-:W-:Y:S01]  /*47f0*/  MUFU.TANH R35, R139 ;  /* 0x0000008b00237308 */ /* 0x000fe20000002400 */
[----:B------:R-:W-:Y:S01]  /*4800*/  IADD3 R16, R0, 0x2f, RZ ;  /* 0x0000002f00107810 */ /* 0x000fe20007ffe0ff */
[----:B------:R-:W-:Y:S01]  /*4810*/  FMUL.FTZ R54, R54, UR6 ;  /* 0x0000000636367c20 */ /* 0x000fe20008410000 */
[C---:B------:R-:W-:Y:S01]  /*4820*/  IADD3 R37, R0.reuse, -0x18, RZ ;  /* 0xffffffe800257810 */ /* 0x040fe20007ffe0ff */
[----:B------:R-:W-:Y:S01]  /*4830*/  FMUL.FTZ R53, R53, UR6 ;  /* 0x0000000635357c20 */ /* 0x000fe20008410000 */
[----:B------:R-:W-:Y:S01]  /*4840*/  @!P4 IADD3 R20, -R0, -0x3f, RZ ;  /* 0xffffffc10014c810 */ /* 0x000fe20007ffe1ff */
[----:B------:R-:W-:Y:S01]  /*4850*/  FMUL.FTZ R161, R56, UR6 ;  /* 0x0000000638a17c20 */ /* 0x000fe20008410000 */
[----:B------:R-:W-:Y:S03]  /*4860*/  ISETP.GE.AND P4, PT, R17, RZ, PT ;  /* 0x000000ff1100720c */ /* 0x000fe60003f86270 */
[----:B------:R-:W-:Y:S01]  /*4870*/  MUFU.TANH R139, R141 ;  /* 0x0000008d008b7308 */ /* 0x000fe20000002400 */
[C---:B------:R-:W-:Y:S01]  /*4880*/  @!P3 IADD3 R19, -R0.reuse, -0x38, RZ ;  /* 0xffffffc80013b810 */ /* 0x040fe20007ffe1ff */
[----:B------:R-:W-:Y:S01]  /*4890*/  FMUL.FTZ R174, R57, UR6 ;  /* 0x0000000639ae7c20 */ /* 0x000fe20008410000 */
[C---:B------:R-:W-:Y:S01]  /*48a0*/  @!P1 IADD3 R40, -R0.reuse, 0x9, RZ ;  /* 0x0000000900289810 */ /* 0x040fe20007ffe1ff */
[----:B------:R-:W-:Y:S01]  /*48b0*/  FMUL.FTZ R45, R45, UR6 ;  /* 0x000000062d2d7c20 */ /* 0x000fe20008410000 */
[C---:B------:R-:W-:Y:S01]  /*48c0*/  IADD3 R38, R0.reuse, -0x11, RZ ;  /* 0xffffffef00267810 */ /* 0x040fe20007ffe0ff */
[----:B------:R-:W-:Y:S01]  /*48d0*/  FMUL.FTZ R184, R61, UR6 ;  /* 0x000000063db87c20 */ /* 0x000fe20008410000 */
[C---:B------:R-:W-:Y:S03]  /*48e0*/  IADD3 R15, R0.reuse, 0x28, RZ ;  /* 0x00000028000f7810 */ /* 0x040fe60007ffe0ff */
[----:B------:R-:W-:Y:S01]  /*48f0*/  MUFU.TANH R141, R100 ;  /* 0x00000064008d7308 */ /* 0x000fe20000002400 */
[----:B--2---:R-:W-:Y:S01]  /*4900*/  IADD3 R14, R0, 0x27, RZ ;  /* 0x00000027000e7810 */ /* 0x004fe20007ffe0ff */
[----:B------:R-:W-:Y:S01]  /*4910*/  FMUL.FTZ R49, R49, UR6 ;  /* 0x0000000631317c20 */ /* 0x000fe20008410000 */
[----:B------:R-:W-:Y:S01]  /*4920*/  ISETP.GE.AND P3, PT, R16, RZ, PT ;  /* 0x000000ff1000720c */ /* 0x000fe20003f66270 */
[----:B------:R-:W-:Y:S01]  /*4930*/  FMUL.FTZ R185, R63, UR6 ;  /* 0x000000063fb97c20 */ /* 0x000fe20008410000 */
[----:B------:R-:W-:Y:S02]  /*4940*/  ISETP.GE.AND P1, PT, R37, RZ, PT ;  /* 0x000000ff2500720c */ /* 0x000fe40003f26270 */
[C---:B------:R-:W-:Y:S03]  /*4950*/  @!P5 IADD3 R21, -R0.reuse, -0x40, RZ ;  /* 0xffffffc00015d810 */ /* 0x040fe60007ffe1ff */
[----:B------:R-:W-:Y:S01]  /*4960*/  MUFU.TANH R51, R103 ;  /* 0x0000006700337308 */ /* 0x000fe20000002400 */
[C---:B------:R-:W-:Y:S02]  /*4970*/  @!P2 IADD3 R18, -R0.reuse, -0x37, RZ ;  /* 0xffffffc90012a810 */ /* 0x040fe40007ffe1ff */
[----:B------:R-:W-:Y:S02]  /*4980*/  @!P6 IADD3 R41, -R0, 0x8, RZ ;  /* 0x000000080029e810 */ /* 0x000fe40007ffe1ff */
[----:B------:R-:W-:Y:S02]  /*4990*/  ISETP.GE.AND P5, PT, R38, RZ, PT ;  /* 0x000000ff2600720c */ /* 0x000fe40003fa6270 */
[----:B------:R-:W-:Y:S03]  /*49a0*/  ISETP.GE.AND P2, PT, R15, RZ, PT ;  /* 0x000000ff0f00720c */ /* 0x000fe60003f46270 */
[----:B------:R-:W-:Y:S01]  /*49b0*/  MUFU.TANH R64, R148 ;  /* 0x0000009400407308 */ /* 0x000fe20000002400 */
[----:B------:R-:W-:Y:S02]  /*49c0*/  ISETP.GE.AND P6, PT, R14, RZ, PT ;  /* 0x000000ff0e00720c */ /* 0x000fe40003fc6270 */
[C---:B------:R-:W-:Y:S02]  /*49d0*/  IADD3 R29, R0.reuse, -0x28, RZ ;  /* 0xffffffd8001d7810 */ /* 0x040fe40007ffe0ff */
[C---:B------:R-:W-:Y:S02]  /*49e0*/  IADD3 R30, R0.reuse, -0x21, RZ ;  /* 0xffffffdf001e7810 */ /* 0x040fe40007ffe0ff */
[C---:B------:R-:W-:Y:S03]  /*49f0*/  @!P0 IADD3 R36, -R0.reuse, 0x19, RZ ;  /* 0x0000001900248810 */ /* 0x040fe60007ffe1ff */
[----:B------:R-:W1:Y:S01]  /*4a00*/  MUFU.TANH R13, R13 ;  /* 0x0000000d000d7308 */ /* 0x000e620000002400 */
[----:B------:R-:W-:Y:S02]  /*4a10*/  ISETP.GE.AND P0, PT, R29, RZ, PT ;  /* 0x000000ff1d00720c */ /* 0x000fe40003f06270 */
[C---:B------:R-:W-:Y:S02]  /*4a20*/  IADD3 R11, R0.reuse, 0x20, RZ ;  /* 0x00000020000b7810 */ /* 0x040fe40007ffe0ff */
[C---:B------:R-:W-:Y:S02]  /*4a30*/  IADD3 R8, R0.reuse, 0x17, RZ ;  /* 0x0000001700087810 */ /* 0x040fe40007ffe0ff */
[----:B------:R-:W-:Y:S03]  /*4a40*/  @!P4 IADD3 R17, -R0, -0x30, RZ ;  /* 0xffffffd00011c810 */ /* 0x000fe60007ffe1ff */
[----:B------:R-:W-:Y:S01]  /*4a50*/  MUFU.TANH R107, R151 ;  /* 0x00000097006b7308 */ /* 0x000fe20000002400 */
[----:B------:R-:W-:Y:S02]  /*4a60*/  ISETP.GE.AND P4, PT, R30, RZ, PT ;  /* 0x000000ff1e00720c */ /* 0x000fe40003f86270 */
[C---:B------:R-:W-:Y:S02]  /*4a70*/  @!P3 IADD3 R16, -R0.reuse, -0x2f, RZ ;  /* 0xffffffd10010b810 */ /* 0x040fe40007ffe1ff */
[C---:B------:R-:W-:Y:S02]  /*4a80*/  @!P1 IADD3 R37, -R0.reuse, 0x18, RZ ;  /* 0x0000001800259810 */ /* 0x040fe40007ffe1ff */
[C---:B------:R-:W-:Y:S03]  /*4a90*/  IADD3 R31, R0.reuse, -0x20, RZ ;  /* 0xffffffe0001f7810 */ /* 0x040fe60007ffe0ff */
[----:B------:R2:W-:Y:S01]  /*4aa0*/  MUFU.TANH R145, R110 ;  /* 0x0000006e00917308 */ /* 0x0005e20000002400 */
[C---:B------:R-:W-:Y:S02]  /*4ab0*/  IADD3 R10, R0.reuse, 0x1f, RZ ;  /* 0x0000001f000a7810 */ /* 0x040fe40007ffe0ff */
[----:B------:R-:W-:Y:S02]  /*4ac0*/  IADD3 R9, R0, 0x18, RZ ;  /* 0x0000001800097810 */ /* 0x000fe40007ffe0ff */
[----:B------:R-:W-:Y:S02]  /*4ad0*/  ISETP.GE.AND P3, PT, R11, RZ, PT ;  /* 0x000000ff0b00720c */ /* 0x000fe40003f66270 */
[----:B------:R-:W-:Y:S03]  /*4ae0*/  ISETP.GE.AND P1, PT, R8, RZ, PT ;  /* 0x000000ff0800720c */ /* 0x000fe60003f26270 */
[----:B------:R-:W-:Y:S01]  /*4af0*/  MUFU.TANH R106, R46 ;  /* 0x0000002e006a7308 */ /* 0x000fe20000002400 */
[C---:B------:R-:W-:Y:S02]  /*4b00*/  @!P5 IADD3 R38, -R0.reuse, 0x11, RZ ;  /* 0x000000110026d810 */ /* 0x040fe40007ffe1ff */
[C---:B------:R-:W-:Y:S02]  /*4b10*/  @!P2 IADD3 R15, -R0.reuse, -0x28, RZ ;  /* 0xffffffd8000fa810 */ /* 0x040fe40007ffe1ff */
[----:B------:R-:W-:Y:S02]  /*4b20*/  @!P6 IADD3 R14, -R0, -0x27, RZ ;  /* 0xffffffd9000ee810 */ /* 0x000fe40007ffe1ff */
[----:B------:R-:W-:Y:S03]  /*4b30*/  ISETP.GE.AND P5, PT, R31, RZ, PT ;  /* 0x000000ff1f00720c */ /* 0x000fe60003fa6270 */
[----:B------:R-:W-:Y:S01]  /*4b40*/  MUFU.TANH R52, R102 ;  /* 0x0000006600347308 */ /* 0x000fe20000002400 */
[----:B------:R-:W-:Y:S01]  /*4b50*/  ISETP.GE.AND P2, PT, R10, RZ, PT ;  /* 0x000000ff0a00720c */ /* 0x000fe20003f46270 */
[----:B--2---:R-:W-:Y:S01]  /*4b60*/  FMUL.FTZ R110, R55, UR6 ;  /* 0x00000006376e7c20 */ /* 0x004fe20008410000 */
[----:B------:R-:W-:Y:S02]  /*4b70*/  ISETP.GE.AND P6, PT, R9, RZ, PT ;  /* 0x000000ff0900720c */ /* 0x000fe40003fc6270 */
[C---:B------:R-:W-:Y:S02]  /*4b80*/  IADD3 R24, R0.reuse, -0x39, RZ ;  /* 0xffffffc700187810 */ /* 0x040fe40007ffe0ff */
[C---:B------:R-:W-:Y:S03]  /*4b90*/  IADD3 R27, R0.reuse, -0x30, RZ ;  /* 0xffffffd0001b7810 */ /* 0x040fe60007ffe0ff */
[----:B------:R-:W2:Y:S01]  /*4ba0*/  MUFU.TANH R12, R12 ;  /* 0x0000000c000c7308 */ /* 0x000ea20000002400 */
[----:B------:R-:W-:Y:S02]  /*4bb0*/  @!P0 IADD3 R29, -R0, 0x28, RZ ;  /* 0x00000028001d8810 */ /* 0x000fe40007ffe1ff */
[----:B------:R-:W-:Y:S02]  /*4bc0*/  ISETP.GE.AND P0, PT, R24, RZ, PT ;  /* 0x000000ff1800720c */ /* 0x000fe40003f06270 */
[C---:B------:R-:W-:Y:S02]  /*4bd0*/  IADD3 R26, R0.reuse, -0x31, RZ ;  /* 0xffffffcf001a7810 */ /* 0x040fe40007ffe0ff */
[C---:B------:R-:W-:Y:S03]  /*4be0*/  IADD3 R25, R0.reuse, -0x38, RZ ;  /* 0xffffffc800197810 */ /* 0x040fe60007ffe0ff */
[----:B------:R-:W-:Y:S01]  /*4bf0*/  MUFU.TANH R32, R143 ;  /* 0x0000008f00207308 */ /* 0x000fe20000002400 */
[C---:B------:R-:W-:Y:S02]  /*4c00*/  @!P4 IADD3 R30, -R0.reuse, 0x21, RZ ;  /* 0x00000021001ec810 */ /* 0x040fe40007ffe1ff */
[----:B------:R-:W-:Y:S02]  /*4c10*/  ISETP.GE.AND P4, PT, R27, RZ, PT ;  /* 0x000000ff1b00720c */ /* 0x000fe40003f86270 */
[C---:B------:R-:W-:Y:S02]  /*4c20*/  @!P3 IADD3 R11, -R0.reuse, -0x20, RZ ;  /* 0xffffffe0000bb810 */ /* 0x040fe40007ffe1ff */
[C---:B------:R-:W-:Y:S03]  /*4c30*/  @!P1 IADD3 R8, -R0.reuse, -0x17, RZ ;  /* 0xffffffe900089810 */ /* 0x040fe60007ffe1ff */
[----:B------:R-:W3:Y:S01]  /*4c40*/  MUFU.TANH R143, R136 ;  /* 0x00000088008f7308 */ /* 0x000ee20000002400 */
[C---:B------:R-:W-:Y:S02]  /*4c50*/  IADD3 R28, R0.reuse, -0x29, RZ ;  /* 0xffffffd7001c7810 */ /* 0x040fe40007ffe0ff */
[C---:B------:R-:W-:Y:S02]  /*4c60*/  IADD3 R7, R0.reuse, 0x10, RZ ;  /* 0x0000001000077810 */ /* 0x040fe40007ffe0ff */
[----:B------:R-:W-:Y:S02]  /*4c70*/  IADD3 R6, R0, 0xf, RZ ;  /* 0x0000000f00067810 */ /* 0x000fe40007ffe0ff */
[----:B------:R-:W-:Y:S03]  /*4c80*/  ISETP.GE.AND P3, PT, R26, RZ, PT ;  /* 0x000000ff1a00720c */ /* 0x000fe60003f66270 */
[----:B------:R-:W-:Y:S01]  /*4c90*/  MUFU.TANH R136, R50 ;  /* 0x0000003200887308 */ /* 0x000fe20000002400 */
[----:B------:R-:W-:Y:S02]  /*4ca0*/  ISETP.GE.AND P1, PT, R25, RZ, PT ;  /* 0x000000ff1900720c */ /* 0x000fe40003f26270 */
[C---:B------:R-:W-:Y:S02]  /*4cb0*/  @!P5 IADD3 R31, -R0.reuse, 0x20, RZ ;  /* 0x00000020001fd810 */ /* 0x040fe40007ffe1ff */
[C---:B------:R-:W-:Y:S02]  /*4cc0*/  @!P2 IADD3 R10, -R0.reuse, -0x1f, RZ ;  /* 0xffffffe1000aa810 */ /* 0x040fe40007ffe1ff */
[----:B------:R-:W-:Y:S03]  /*4cd0*/  @!P6 IADD3 R9, -R0, -0x18, RZ ;  /* 0xffffffe80009e810 */ /* 0x000fe60007ffe1ff */
[----:B------:R-:W-:Y:S01]  /*4ce0*/  MUFU.TANH R50, R155 ;  /* 0x0000009b00327308 */ /* 0x000fe20000002400 */
[----:B------:R-:W-:Y:S02]  /*4cf0*/  ISETP.GE.AND P5, PT, R28, RZ, PT ;  /* 0x000000ff1c00720c */ /* 0x000fe40003fa6270 */
[----:B------:R-:W-:Y:S02]  /*4d00*/  ISETP.GE.AND P2, PT, R7, RZ, PT ;  /* 0x000000ff0700720c */ /* 0x000fe40003f46270 */
[----:B------:R-:W-:Y:S02]  /*4d10*/  ISETP.GE.AND P6, PT, R6, RZ, PT ;  /* 0x000000ff0600720c */ /* 0x000fe40003fc6270 */
[----:B------:R-:W-:Y:S03]  /*4d20*/  I2FP.F32.S32 R65, R30 ;  /* 0x0000001e00417245 */ /* 0x000fe60000201400 */
[----:B------:R-:W4:Y:S01]  /*4d30*/  MUFU.TANH R33, R144 ;  /* 0x0000009000217308 */ /* 0x000f220000002400 */
[----:B------:R-:W-:Y:S02]  /*4d40*/  I2FP.F32.S32 R62, R29 ;  /* 0x0000001d003e7245 */ /* 0x000fe40000201400 */
[C---:B------:R-:W-:Y:S02]  /*4d50*/  @!P0 IADD3 R24, -R0.reuse, 0x39, RZ ;  /* 0x0000003900188810 */ /* 0x040fe40007ffe1ff */
[----:B------:R-:W-:Y:S02]  /*4d60*/  I2FP.F32.S32 R101, R23 ;  /* 0x0000001700657245 */ /* 0x000fe40000201400 */
[C---:B------:R-:W-:Y:S03]  /*4d70*/  @!P4 IADD3 R27, -R0.reuse, 0x30, RZ ;  /* 0x00000030001bc810 */ /* 0x040fe60007ffe1ff */
[----:B------:R-:W-:Y:S01]  /*4d80*/  MUFU.TANH R30, R150 ;  /* 0x00000096001e7308 */ /* 0x000fe20000002400 */
[----:B------:R-:W-:Y:S02]  /*4d90*/  I2FP.F32.S32 R23, R5 ;  /* 0x0000000500177245 */ /* 0x000fe40000201400 */
[----:B------:R-:W-:Y:S02]  /*4da0*/  I2FP.F32.S32 R105, R22 ;  /* 0x0000001600697245 */ /* 0x000fe40000201400 */
[----:B------:R-:W-:Y:S01]  /*4db0*/  I2FP.F32.S32 R115, R24 ;  /* 0x0000001800737245 */ /* 0x000fe20000201400 */
[----:B------:R-:W-:Y:S01]  /*4dc0*/  FFMA.FTZ R24, -R171, R171, 1 ;  /* 0x3f800000ab187423 */ /* 0x000fe200000101ab */
[C---:B------:R-:W-:Y:S03]  /*4dd0*/  @!P3 IADD3 R26, -R0.reuse, 0x31, RZ ;  /* 0x00000031001ab810 */ /* 0x040fe60007ffe1ff */
[----:B------:R2:W-:Y:S01]  /*4de0*/  MUFU.TANH R29, R44 ;  /* 0x0000002c001d7308 */ /* 0x0005e20000002400 */
[C---:B------:R-:W-:Y:S02]  /*4df0*/  @!P1 IADD3 R25, -R0.reuse, 0x38, RZ ;  /* 0x0000003800199810 */ /* 0x040fe40007ffe1ff */
[----:B------:R-:W-:Y:S02]  /*4e00*/  I2FP.F32.S32 R22, R4 ;  /* 0x0000000400167245 */ /* 0x000fe40000201400 */
[----:B------:R-:W-:Y:S02]  /*4e10*/  I2FP.F32.S32 R20, R20 ;  /* 0x0000001400147245 */ /* 0x000fe40000201400 */
[----:B------:R-:W-:Y:S03]  /*4e20*/  I2FP.F32.S32 R66, R31 ;  /* 0x0000001f00427245 */ /* 0x000fe60000201400 */
[----:B------:R-:W4:Y:S01]  /*4e30*/  MUFU.TANH R144, R111 ;  /* 0x0000006f00907308 */ /* 0x000f220000002400 */
[----:B------:R-:W-:Y:S01]  /*4e40*/  I2FP.F32.S32 R4, R36 ;  /* 0x0000002400047245 */ /* 0x000fe20000201400 */
[----:B------:R-:W-:Y:S01]  /*4e50*/  FFMA.FTZ R36, -R165, R165, 1 ;  /* 0x3f800000a5247423 */ /* 0x000fe200000101a5 */
[----:B------:R-:W-:Y:S01]  /*4e60*/  I2FP.F32.S32 R100, R8 ;  /* 0x0000000800647245 */ /* 0x000fe20000201400 */
[----:B------:R-:W-:Y:S01]  /*4e70*/  FFMA.FTZ R8, -R169, R169, 1 ;  /* 0x3f800000a9087423 */ /* 0x000fe200000101a9 */
[----:B------:R-:W-:Y:S01]  /*4e80*/  I2FP.F32.S32 R103, R27 ;  /* 0x0000001b00677245 */ /* 0x000fe20000201400 */
[----:B------:R-:W-:Y:S01]  /*4e90*/  FFMA.FTZ R27, R23, -UR5, R165 ;  /* 0x80000005171b7c23 */ /* 0x000fe200080100a5 */
[C---:B------:R-:W-:Y:S03]  /*4ea0*/  @!P5 IADD3 R28, -R0.reuse, 0x29, RZ ;  /* 0x00000029001cd810 */ /* 0x040fe60007ffe1ff */
[----:B------:R3:W4:Y:S01]  /*4eb0*/  MUFU.TANH R31, R149 ;  /* 0x00000095001f7308 */ /* 0x0007220000002400 */
[----:B------:R-:W-:Y:S01]  /*4ec0*/  @!P2 IADD3 R7, -R0, -0x10, RZ ;  /* 0xfffffff00007a810 */ /* 0x000fe20007ffe1ff */
[----:B------:R-:W-:Y:S01]  /*4ed0*/  FMUL.FTZ R165, R24, UR6 ;  /* 0x0000000618a57c20 */ /* 0x000fe20008410000 */
[----:B------:R-:W-:Y:S01]  /*4ee0*/  @!P6 IADD3 R6, -R0, -0xf, RZ ;  /* 0xfffffff10006e810 */ /* 0x000fe20007ffe1ff */
[----:B------:R-:W-:Y:S01]  /*4ef0*/  FFMA.FTZ R24, R20, -UR5, R160 ;  /* 0x8000000514187c23 */ /* 0x000fe200080100a0 */
[----:B------:R-:W-:Y:S01]  /*4f00*/  I2FP.F32.S32 R21, R21 ;  /* 0x0000001500157245 */ /* 0x000fe20000201400 */
[----:B------:R-:W-:Y:S01]  /*4f10*/  FFMA.FTZ R23, -R168, R168, 1 ;  /* 0x3f800000a8177423 */ /* 0x000fe200000101a8 */
[----:B------:R-:W-:Y:S01]  /*4f20*/  I2FP.F32.S32 R43, R38 ;  /* 0x00000026002b7245 */ /* 0x000fe20000201400 */
[----:B------:R-:W-:Y:S01]  /*4f30*/  FFMA.FTZ R38, R20, -UR5, R167 ;  /* 0x8000000514267c23 */ /* 0x000fe200080100a7 */
[----:B------:R-:W-:Y:S01]  /*4f40*/  I2FP.F32.S32 R104, R26 ;  /* 0x0000001a00687245 */ /* 0x000fe20000201400 */
[----:B------:R-:W-:Y:S01]  /*4f50*/  FFMA.FTZ R26, R22, -UR5, R166 ;  /* 0x80000005161a7c23 */ /* 0x000fe200080100a6 */
[----:B------:R-:W-:Y:S01]  /*4f60*/  I2FP.F32.S32 R114, R25 ;  /* 0x0000001900727245 */ /* 0x000fe20000201400 */
[----:B------:R-:W-:Y:S01]  /*4f70*/  FFMA.FTZ R25, -R172, R172, 1 ;  /* 0x3f800000ac197423 */ /* 0x000fe200000101ac */
[----:B------:R-:W-:Y:S01]  /*4f80*/  IABS R0, R0 ;  /* 0x0000000000007213 */ /* 0x000fe20000000000 */
[----:B------:R-:W-:Y:S01]  /*4f90*/  FFMA.FTZ R22, -R166, R166, 1 ;  /* 0x3f800000a6167423 */ /* 0x000fe200000101a6 */
[----:B------:R-:W-:Y:S01]  /*4fa0*/  FFMA.FTZ R20, -R160, R160, 1 ;  /* 0x3f800000a0147423 */ /* 0x000fe200000101a0 */
[----:B------:R-:W-:Y:S01]  /*4fb0*/  FMUL.FTZ R166, R8, UR6 ;  /* 0x0000000608a67c20 */ /* 0x000fe20008410000 */
[----:B------:R-:W-:Y:S01]  /*4fc0*/  I2FP.F32.S32 R42, R42 ;  /* 0x0000002a002a7245 */ /* 0x000fe20000201400 */
[----:B------:R-:W-:Y:S01]  /*4fd0*/  FFMA.FTZ R8, -R167, R167, 1 ;  /* 0x3f800000a7087423 */ /* 0x000fe200000101a7 */
[----:B------:R-:W-:Y:S01]  /*4fe0*/  I2FP.F32.S32 R60, R15 ;  /* 0x0000000f003c7245 */ /* 0x000fe20000201400 */
[----:B------:R-:W-:Y:S01]  /*4ff0*/  FFMA.FTZ R15, R21, -UR5, R168 ;  /* 0x80000005150f7c23 */ /* 0x000fe200080100a8 */
[----:B------:R-:W-:Y:S01]  /*5000*/  I2FP.F32.S32 R67, R9 ;  /* 0x0000000900437245 */ /* 0x000fe20000201400 */
[----:B------:R-:W-:Y:S01]  /*5010*/  FFMA.FTZ R9, -R170, R170, 1 ;  /* 0x3f800000aa097423 */ /* 0x000fe200000101aa */
[----:B------:R-:W-:Y:S01]  /*5020*/  I2FP.F32.S32 R0, R0 ;  /* 0x0000000000007245 */ /* 0x000fe20000201400 */
[----:B------:R-:W-:Y:S01]  /*5030*/  FMUL.FTZ R148, R25, UR6 ;  /* 0x0000000619947c20 */ /* 0x000fe20008410000 */
[----:B------:R-:W-:Y:S01]  /*5040*/  I2FP.F32.S32 R18, R18 ;  /* 0x0000001200127245 */ /* 0x000fe20000201400 */
[----:B------:R-:W-:Y:S01]  /*5050*/  FFMA.FTZ R25, R21, -UR5, R164 ;  /* 0x8000000515197c23 */ /* 0x000fe200080100a4 */
[----:B------:R-:W-:Y:S01]  /*5060*/  I2FP.F32.S32 R41, R41 ;  /* 0x0000002900297245 */ /* 0x000fe20000201400 */
[----:B------:R-:W-:Y:S01]  /*5070*/  FMUL.FTZ R168, R20, UR6 ;  /* 0x0000000614a87c20 */ /* 0x000fe20008410000 */
[----:B------:R-:W-:Y:S01]  /*5080*/  FFMA.FTZ R21, -R158, R158, 1 ;  /* 0x3f8000009e157423 */ /* 0x000fe2000001019e */
[----:B-1----:R-:W-:Y:S01]  /*5090*/  FFMA.FTZ R20, -R13, R13, 1 ;  /* 0x3f8000000d147423 */ /* 0x002fe2000001010d */
[----:B------:R-:W-:Y:S01]  /*50a0*/  I2FP.F32.S32 R59, R14 ;  /* 0x0000000e003b7245 */ /* 0x000fe20000201400 */
[----:B--2---:R-:W-:Y:S01]  /*50b0*/  FFMA.FTZ R44, -R164, R164, 1 ;  /* 0x3f800000a42c7423 */ /* 0x004fe200000101a4 */
[----:B------:R-:W-:Y:S01]  /*50c0*/  FMUL.FTZ R150, R8, UR6 ;  /* 0x0000000608967c20 */ /* 0x000fe20008410000 */
[----:B------:R-:W-:Y:S01]  /*50d0*/  FFMA.FTZ R14, R42, -UR5, R169 ;  /* 0x800000052a0e7c23 */ /* 0x000fe200080100a9 */
[----:B------:R-:W-:Y:S01]  /*50e0*/  FMUL.FTZ R151, R9, UR6 ;  /* 0x0000000609977c20 */ /* 0x000fe20008410000 */
[----:B------:R-:W-:Y:S01]  /*50f0*/  FMUL.FTZ R167, R36, UR6 ;  /* 0x0000000624a77c20 */ /* 0x000fe20008410000 */
[----:B------:R-:W-:Y:S01]  /*5100*/  FMUL.FTZ R164, R22, UR6 ;  /* 0x0000000616a47c20 */ /* 0x000fe20008410000 */
[----:B------:R-:W-:Y:S01]  /*5110*/  FFMA.FTZ R8, R42, -UR5, R154 ;  /* 0x800000052a087c23 */ /* 0x000fe2000801009a */
[----:B------:R-:W-:Y:S01]  /*5120*/  FFMA.FTZ R22, -R156, R156, 1 ;  /* 0x3f8000009c167423 */ /* 0x000fe2000001019c */
[----:B------:R-:W-:Y:S01]  /*5130*/  FFMA.FTZ R36, R18, -UR5, R156 ;  /* 0x8000000512247c23 */ /* 0x000fe2000801009c */
[----:B------:R-:W-:Y:S01]  /*5140*/  FFMA.FTZ R9, R0, -UR5, R152 ;  /* 0x8000000500097c23 */ /* 0x000fe20008010098 */
[----:B------:R-:W-:Y:S01]  /*5150*/  FFMA.FTZ R42, -R152, R152, 1 ;  /* 0x3f800000982a7423 */ /* 0x000fe20000010198 */
[----:B------:R-:W-:Y:S01]  /*5160*/  FFMA.FTZ R13, R41, -UR5, R13 ;  /* 0x80000005290d7c23 */ /* 0x000fe2000801000d */
[----:B------:R-:W-:Y:S01]  /*5170*/  MUFU.TANH R111, R54 ;  /* 0x00000036006f7308 */ /* 0x000fe20000002400 */
[----:B------:R-:W-:Y:S01]  /*5180*/  FMUL.FTZ R152, R21, UR6 ;  /* 0x0000000615987c20 */ /* 0x000fe20008410000 */
[----:B------:R-:W-:Y:S01]  /*5190*/  FFMA.FTZ R46, R41, -UR5, R147 ;  /* 0x80000005292e7c23 */ /* 0x000fe20008010093 */
[----:B------:R-:W-:Y:S01]  /*51a0*/  FMUL.FTZ R156, R20, UR6 ;  /* 0x00000006149c7c20 */ /* 0x000fe20008410000 */
[----:B------:R-:W-:Y:S01]  /*51b0*/  I2FP.F32.S32 R17, R17 ;  /* 0x0000001100117245 */ /* 0x000fe20000201400 */
[----:B------:R-:W-:Y:S01]  /*51c0*/  FFMA.FTZ R41, -R147, R147, 1 ;  /* 0x3f80000093297423 */ /* 0x000fe20000010193 */
[----:B------:R-:W-:Y:S01]  /*51d0*/  FFMA.FTZ R21, -R138, R138, 1 ;  /* 0x3f8000008a157423 */ /* 0x000fe2000001018a */
[----:B------:R-:W-:Y:S01]  /*51e0*/  FFMA.FTZ R20, -R48, R48, 1 ;  /* 0x3f80000030147423 */ /* 0x000fe20000010130 */
[----:B------:R-:W-:Y:S01]  /*51f0*/  FFMA.FTZ R55, R43, -UR5, R48 ;  /* 0x800000052b377c23 */ /* 0x000fe20008010030 */
[----:B------:R-:W-:Y:S01]  /*5200*/  I2FP.F32.S32 R58, R11 ;  /* 0x0000000b003a7245 */ /* 0x000fe20000201400 */
[----:B------:R1:W-:Y:S01]  /*5210*/  MUFU.TANH R48, R153 ;  /* 0x0000009900307308 */ /* 0x0003e20000002400 */
[----:B------:R-:W-:Y:S01]  /*5220*/  I2FP.F32.S32 R102, R7 ;  /* 0x0000000700667245 */ /* 0x000fe20000201400 */
[----:B------:R-:W-:Y:S01]  /*5230*/  FFMA.FTZ R11, R101, -UR5, R171 ;  /* 0x80000005650b7c23 */ /* 0x000fe200080100ab */
[----:B------:R-:W-:Y:S01]  /*5240*/  FFMA.FTZ R7, R0, -UR5, R172 ;  /* 0x8000000500077c23 */ /* 0x000fe200080100ac */
[----:B---3--:R-:W-:Y:S01]  /*5250*/  FMUL.FTZ R149, R22, UR6 ;  /* 0x0000000616957c20 */ /* 0x008fe20008410000 */
[----:B------:R-:W-:Y:S01]  /*5260*/  I2FP.F32.S32 R39, R39 ;  /* 0x0000002700277245 */ /* 0x000fe20000201400 */
[----:B------:R-:W-:Y:S01]  /*5270*/  FFMA.FTZ R0, -R12, R12, 1 ;  /* 0x3f8000000c007423 */ /* 0x000fe2000001010c */
[----:B------:R-:W-:Y:S01]  /*5280*/  FFMA.FTZ R22, R18, -UR5, R109 ;  /* 0x8000000512167c23 */ /* 0x000fe2000801006d */
[----:B------:R-:W-:Y:S01]  /*5290*/  FMUL.FTZ R172, R41, UR6 ;  /* 0x0000000629ac7c20 */ /* 0x000fe20008410000 */
[----:B------:R-:W-:Y:S01]  /*52a0*/  FMUL.FTZ R171, R21, UR6 ;  /* 0x0000000615ab7c20 */ /* 0x000fe20008410000 */
[----:B------:R-:W-:Y:S01]  /*52b0*/  FFMA.FTZ R18, -R35, R35, 1 ;  /* 0x3f80000023127423 */ /* 0x000fe20000010123 */
[----:B------:R-:W-:Y:S01]  /*52c0*/  FFMA.FTZ R21, R17, -UR5, R113 ;  /* 0x8000000511157c23 */ /* 0x000fe20008010071 */
[----:B------:R-:W-:Y:S01]  /*52d0*/  MUFU.TANH R112, R112 ;  /* 0x0000007000707308 */ /* 0x000fe20000002400 */
[----:B------:R-:W-:Y:S01]  /*52e0*/  FFMA.FTZ R41, -R113, R113, 1 ;  /* 0x3f80000071297423 */ /* 0x000fe20000010171 */
[----:B------:R-:W-:Y:S01]  /*52f0*/  I2FP.F32.S32 R19, R19 ;  /* 0x0000001300137245 */ /* 0x000fe20000201400 */
[----:B------:R-:W-:Y:S01]  /*5300*/  FMUL.FTZ R155, R0, UR6 ;  /* 0x00000006009b7c20 */ /* 0x000fe20008410000 */
[----:B------:R-:W-:Y:S01]  /*5310*/  FFMA.FTZ R0, -R47, R47, 1 ;  /* 0x3f8000002f007423 */ /* 0x000fe2000001012f */
[----:B------:R-:W-:Y:S01]  /*5320*/  FFMA.FTZ R56, R39, -UR5, R47 ;  /* 0x8000000527387c23 */ /* 0x000fe2000801002f */
[----:B------:R-:W-:Y:S01]  /*5330*/  FMUL.FTZ R194, R18, UR6 ;  /* 0x0000000612c27c20 */ /* 0x000fe20008410000 */
[----:B------:R-:W-:Y:S03]  /*5340*/  FFMA.FTZ R18, -R143, R143, 1 ;  /* 0x3f8000008f127423 */ /* 0x000fe6000001018f */
[----:B------:R2:W-:Y:S01]  /*5350*/  MUFU.TANH R113, R157 ;  /* 0x0000009d00717308 */ /* 0x0005e20000002400 */
[----:B------:R-:W-:Y:S01]  /*5360*/  I2FP.F32.S32 R5, R37 ;  /* 0x0000002500057245 */ /* 0x000fe20000201400 */
[----:B------:R-:W-:Y:S01]  /*5370*/  FMUL.FTZ R160, R23, UR6 ;  /* 0x0000000617a07c20 */ /* 0x000fe20008410000 */
[----:B------:R-:W-:Y:S01]  /*5380*/  FFMA.FTZ R37, R19, -UR5, R158 ;  /* 0x8000000513257c23 */ /* 0x000fe2000801009e */
[----:B------:R-:W-:Y:S01]  /*5390*/  FMUL.FTZ R169, R44, UR6 ;  /* 0x000000062ca97c20 */ /* 0x000fe20008410000 */
[----:B------:R-:W-:Y:S01]  /*53a0*/  FFMA.FTZ R23, -R154, R154, 1 ;  /* 0x3f8000009a177423 */ /* 0x000fe2000001019a */
[----:B------:R-:W-:Y:S01]  /*53b0*/  FMUL.FTZ R158, R0, UR6 ;  /* 0x00000006009e7c20 */ /* 0x000fe20008410000 */
[----:B------:R-:W-:Y:S03]  /*53c0*/  FFMA.FTZ R44, R39, -UR5, R142 ;  /* 0x80000005272c7c23 */ /* 0x000fe6000801008e */
[----:B------:R3:W-:Y:S01]  /*53d0*/  MUFU.TANH R47, R53 ;  /* 0x00000035002f7308 */ /* 0x0007e20000002400 */
[----:B------:R-:W-:Y:S01]  /*53e0*/  FMUL.FTZ R199, R18, UR6 ;  /* 0x0000000612c77c20 */ /* 0x000fe20008410000 */
[----:B------:R-:W-:Y:S01]  /*53f0*/  FFMA.FTZ R0, -R34, R34, 1 ;  /* 0x3f80000022007423 */ /* 0x000fe20000010122 */
[----:B------:R-:W-:Y:S01]  /*5400*/  FFMA.FTZ R18, R59, -UR5, R64 ;  /* 0x800000053b127c23 */ /* 0x000fe20008010040 */
[----:B------:R-:W-:Y:S01]  /*5410*/  FFMA.FTZ R39, -R64, R64, 1 ;  /* 0x3f80000040277423 */ /* 0x000fe20000010140 */
[----:B------:R-:W-:Y:S01]  /*5420*/  I2FP.F32.S32 R57, R10 ;  /* 0x0000000a00397245 */ /* 0x000fe20000201400 */
[----:B------:R-:W-:Y:S01]  /*5430*/  FFMA.FTZ R10, R105, -UR5, R170 ;  /* 0x80000005690a7c23 */ /* 0x000fe200080100aa */
[----:B------:R-:W-:Y:S03]  /*5440*/  I2FP.F32.S32 R16, R16 ;  /* 0x0000001000107245 */ /* 0x000fe60000201400 */
[----:B------:R3:W-:Y:S01]  /*5450*/  MUFU.TANH R64, R174 ;  /* 0x000000ae00407308 */ /* 0x0007e20000002400 */
[----:B------:R-:W-:Y:S01]  /*5460*/  I2FP.F32.S32 R61, R28 ;  /* 0x0000001c003d7245 */ /* 0x000fe20000201400 */
[----:B------:R-:W-:Y:S01]  /*5470*/  FMUL.FTZ R170, R23, UR6 ;  /* 0x0000000617aa7c20 */ /* 0x000fe20008410000 */
[----:B------:R-:W-:Y:S01]  /*5480*/  FFMA.FTZ R23, R19, -UR5, R108 ;  /* 0x8000000513177c23 */ /* 0x000fe2000801006c */
[----:B-1----:R-:W-:Y:S01]  /*5490*/  FMUL.FTZ R153, R0, UR6 ;  /* 0x0000000600997c20 */ /* 0x002fe20008410000 */
[----:B------:R-:W-:Y:S01]  /*54a0*/  FFMA.FTZ R19, -R109, R109, 1 ;  /* 0x3f8000006d137423 */ /* 0x000fe2000001016d */
[----:B----4-:R-:W-:Y:S01]  /*54b0*/  FFMA.FTZ R0, -R33, R33, 1 ;  /* 0x3f80000021007423 */ /* 0x010fe20000010121 */
[----:B------:R-:W-:Y:S03]  /*54c0*/  FMUL.FTZ R154, R20, UR6 ;  /* 0x00000006149a7c20 */ /* 0x000fe60008410000 */
[----:B------:R-:W1:Y:S01]  /*54d0*/  MUFU.TANH R28, R45 ;  /* 0x0000002d001c7308 */ /* 0x000e620000002400 */
[C---:B------:R-:W-:Y:S01]  /*54e0*/  FFMA.FTZ R34, R16.reuse, -UR5, R34 ;  /* 0x8000000510227c23 */ /* 0x040fe20008010022 */
[----:B------:R-:W-:Y:S01]  /*54f0*/  FFMA.FTZ R20, R16, -UR5, R139 ;  /* 0x8000000510147c23 */ /* 0x000fe2000801008b */
[----:B------:R-:W-:Y:S01]  /*5500*/  FFMA.FTZ R16, -R139, R139, 1 ;  /* 0x3f8000008b107423 */ /* 0x000fe2000001018b */
[----:B------:R-:W-:Y:S01]  /*5510*/  FMUL.FTZ R147, R42, UR6 ;  /* 0x000000062a937c20 */ /* 0x000fe20008410000 */
[----:B------:R-:W-:Y:S01]  /*5520*/  FFMA.FTZ R35, R17, -UR5, R35 ;  /* 0x8000000511237c23 */ /* 0x000fe20008010023 */
[----:B--2---:R-:W-:Y:S01]  /*5530*/  FMUL.FTZ R157, R0, UR6 ;  /* 0x00000006009d7c20 */ /* 0x004fe20008410000 */
[----:B------:R-:W-:Y:S03]  /*5540*/  FFMA.FTZ R17, -R32, R32, 1 ;  /* 0x3f80000020117423 */ /* 0x000fe60000010120 */
[----:B------:R2:W-:Y:S01]  /*5550*/  MUFU.TANH R109, R159 ;  /* 0x0000009f006d7308 */ /* 0x0005e20000002400 */
[----:B------:R-:W-:Y:S01]  /*5560*/  FFMA.FTZ R54, R5, -UR5, R144 ;  /* 0x8000000505367c23 */ /* 0x000fe20008010090 */
[----:B------:R-:W-:Y:S01]  /*5570*/  FFMA.FTZ R0, -R145, R145, 1 ;  /* 0x3f80000091007423 */ /* 0x000fe20000010191 */
[----:B------:R-:W-:Y:S01]  /*5580*/  FFMA.FTZ R42, R5, -UR5, R140 ;  /* 0x80000005052a7c23 */ /* 0x000fe2000801008c */
[----:B------:R-:W-:Y:S01]  /*5590*/  FFMA.FTZ R5, -R141, R141, 1 ;  /* 0x3f8000008d057423 */ /* 0x000fe2000001018d */
[----:B------:R-:W-:Y:S01]  /*55a0*/  FMUL.FTZ R197, R16, UR6 ;  /* 0x0000000610c57c20 */ /* 0x000fe20008410000 */
[----:B------:R-:W-:Y:S01]  /*55b0*/  FMUL.FTZ R198, R41, UR6 ;  /* 0x0000000629c67c20 */ /* 0x000fe20008410000 */
[----:B------:R-:W-:Y:S03]  /*55c0*/  FFMA.FTZ R16, -R144, R144, 1 ;  /* 0x3f80000090107423 */ /* 0x000fe60000010190 */
[----:B------:R-:W4:Y:S01]  /*55d0*/  MUFU.TANH R137, R137 ;  /* 0x0000008900897308 */ /* 0x000f220000002400 */
[C---:B---3--:R-:W-:Y:S01]  /*55e0*/  FFMA.FTZ R53, R4.reuse, -UR5, R145 ;  /* 0x8000000504357c23 */ /* 0x048fe20008010091 */
[----:B------:R-:W-:Y:S01]  /*55f0*/  FMUL.FTZ R144, R17, UR6 ;  /* 0x0000000611907c20 */ /* 0x000fe20008410000 */
[----:B------:R-:W-:Y:S01]  /*5600*/  FFMA.FTZ R41, R4, -UR5, R141 ;  /* 0x8000000504297c23 */ /* 0x000fe2000801008d */
[----:B------:R-:W-:Y:S01]  /*5610*/  FMUL.FTZ R145, R0, UR6 ;  /* 0x0000000600917c20 */ /* 0x000fe20008410000 */
[----:B------:R-:W-:Y:S01]  /*5620*/  FFMA.FTZ R17, -R140, R140, 1 ;  /* 0x3f8000008c117423 */ /* 0x000fe2000001018c */
[----:B------:R-:W-:Y:S01]  /*5630*/  FFMA.FTZ R0, -R52, R52, 1 ;  /* 0x3f80000034007423 */ /* 0x000fe20000010134 */
[----:B------:R-:W-:Y:S03]  /*5640*/  FFMA.FTZ R4, -R51, R51, 1 ;  /* 0x3f80000033047423 */ /* 0x000fe60000010133 */
[----:B------:R-:W3:Y:S01]  /*5650*/  MUFU.TANH R110, R110 ;  /* 0x0000006e006e7308 */ /* 0x000ee20000002400 */
[----:B------:R-:W-:Y:S01]  /*5660*/  FMUL.FTZ R202, R5, UR6 ;  /* 0x0000000605ca7c20 */ /* 0x000fe20008410000 */
[----:B------:R-:W-:Y:S01]  /*5670*/  FFMA.FTZ R5, -R31, R31, 1 ;  /* 0x3f8000001f057423 */ /* 0x000fe2000001011f */
[----:B------:R-:W-:Y:S01]  /*5680*/  I2FP.F32.S32 R40, R40 ;  /* 0x0000002800287245 */ /* 0x000fe20000201400 */
[----:B------:R-:W-:Y:S01]  /*5690*/  FMUL.FTZ R195, R19, UR6 ;  /* 0x0000000613c37c20 */ /* 0x000fe20008410000 */
[----:B------:R-:W-:Y:S01]  /*56a0*/  FMUL.FTZ R203, R17, UR6 ;  /* 0x0000000611cb7c20 */ /* 0x000fe20008410000 */
[----:B------:R-:W-:Y:S01]  /*56b0*/  FMUL.FTZ R201, R0, UR6 ;  /* 0x0000000600c97c20 */ /* 0x000fe20008410000 */
[----:B------:R-:W-:Y:S03]  /*56c0*/  FMUL.FTZ R174, R4, UR6 ;  /* 0x0000000604ae7c20 */ /* 0x000fe60008410000 */
[----:B------:R-:W3:Y:S01]  /*56d0*/  MUFU.TANH R49, R49 ;  /* 0x0000003100317308 */ /* 0x000ee20000002400 */
[----:B------:R-:W-:Y:S01]  /*56e0*/  FFMA.FTZ R32, R59, -UR5, R32 ;  /* 0x800000053b207c23 */ /* 0x000fe20008010020 */
[----:B------:R-:W-:Y:S01]  /*56f0*/  FFMA.FTZ R19, -R142, R142, 1 ;  /* 0x3f8000008e137423 */ /* 0x000fe2000001018e */
[----:B------:R-:W-:Y:S01]  /*5700*/  FFMA.FTZ R31, R58, -UR5, R31 ;  /* 0x800000053a1f7c23 */ /* 0x000fe2000801001f */
[----:B------:R-:W-:Y:S01]  /*5710*/  FFMA.FTZ R0, -R30, R30, 1 ;  /* 0x3f8000001e007423 */ /* 0x000fe2000001011e */
[----:B------:R-:W-:Y:S01]  /*5720*/  FFMA.FTZ R17, R58, -UR5, R106 ;  /* 0x800000053a117c23 */ /* 0x000fe2000801006a */
[----:B------:R-:W-:Y:S01]  /*5730*/  FFMA.FTZ R4, -R107, R107, 1 ;  /* 0x3f8000006b047423 */ /* 0x000fe2000001016b */
[----:B------:R-:W-:Y:S01]  /*5740*/  FMUL.FTZ R205, R5, UR6 ;  /* 0x0000000605cd7c20 */ /* 0x000fe20008410000 */
[----:B------:R-:W-:Y:S01]  /*5750*/  FFMA.FTZ R58, -R106, R106, 1 ;  /* 0x3f8000006a3a7423 */ /* 0x000fe2000001016a */
[----:B-1----:R-:W-:Y:S01]  /*5760*/  FFMA.FTZ R5, -R28, R28, 1 ;  /* 0x3f8000001c057423 */ /* 0x002fe2000001011c */
[----:B------:R-:W-:Y:S01]  /*5770*/  FFMA.FTZ R59, -R112, R112, 1 ;  /* 0x3f800000703b7423 */ /* 0x000fe20000010170 */
[C---:B------:R-:W-:Y:S01]  /*5780*/  FFMA.FTZ R12, R40.reuse, -UR5, R12 ;  /* 0x80000005280c7c23 */ /* 0x040fe2000801000c */
[----:B------:R-:W-:Y:S01]  /*5790*/  FFMA.FTZ R45, R40, -UR5, R138 ;  /* 0x80000005282d7c23 */ /* 0x000fe2000801008a */
[----:B------:R-:W1:Y:S01]  /*57a0*/  MUFU.TANH R63, R161 ;  /* 0x000000a1003f7308 */ /* 0x000e620000002400 */
[----:B------:R-:W-:Y:S01]  /*57b0*/  FFMA.FTZ R40, -R108, R108, 1 ;  /* 0x3f8000006c287423 */ /* 0x000fe2000001016c */
[----:B------:R-:W-:Y:S01]  /*57c0*/  FMUL.FTZ R200, R19, UR6 ;  /* 0x0000000613c87c20 */ /* 0x000fe20008410000 */
[----:B--2---:R-:W-:Y:S01]  /*57d0*/  FMUL.FTZ R159, R16, UR6 ;  /* 0x00000006109f7c20 */ /* 0x004fe20008410000 */
[----:B------:R-:W-:Y:S01]  /*57e0*/  FMUL.FTZ R208, R39, UR6 ;  /* 0x0000000627d07c20 */ /* 0x000fe20008410000 */
[----:B------:R-:W-:Y:S01]  /*57f0*/  FMUL.FTZ R204, R0, UR6 ;  /* 0x0000000600cc7c20 */ /* 0x000fe20008410000 */
[----:B------:R-:W-:Y:S01]  /*5800*/  FMUL.FTZ R211, R4, UR6 ;  /* 0x0000000604d37c20 */ /* 0x000fe20008410000 */
[C---:B------:R-:W-:Y:S01]  /*5810*/  FFMA.FTZ R33, R60.reuse, -UR5, R33 ;  /* 0x800000053c217c23 */ /* 0x040fe20008010021 */
[----:B----4-:R-:W-:Y:S01]  /*5820*/  FFMA.FTZ R19, R60, -UR5, R137 ;  /* 0x800000053c137c23 */ /* 0x010fe20008010089 */
[C---:B------:R-:W-:Y:S01]  /*5830*/  FFMA.FTZ R30, R57.reuse, -UR5, R30 ;  /* 0x80000005391e7c23 */ /* 0x040fe2000801001e */
[----:B------:R-:W-:Y:S01]  /*5840*/  FFMA.FTZ R16, R57, -UR5, R107 ;  /* 0x8000000539107c23 */ /* 0x000fe2000801006b */
[----:B------:R-:W-:Y:S01]  /*5850*/  FFMA.FTZ R0, -R29, R29, 1 ;  /* 0x3f8000001d007423 */ /* 0x000fe2000001011d */
[----:B------:R-:W-:Y:S01]  /*5860*/  FFMA.FTZ R28, R100, -UR5, R28 ;  /* 0x80000005641c7c23 */ /* 0x000fe2000801001c */
[----:B------:R-:W-:Y:S01]  /*5870*/  FFMA.FTZ R39, R65, -UR5, R112 ;  /* 0x8000000541277c23 */ /* 0x000fe20008010070 */
[----:B------:R-:W-:Y:S01]  /*5880*/  FMUL.FTZ R212, R58, UR6 ;  /* 0x000000063ad47c20 */ /* 0x000fe20008410000 */
[----:B------:R-:W-:Y:S01]  /*5890*/  FFMA.FTZ R4, -R50, R50, 1 ;  /* 0x3f80000032047423 */ /* 0x000fe20000010132 */
[----:B------:R-:W-:Y:S01]  /*58a0*/  FMUL.FTZ R206, R5, UR6 ;  /* 0x0000000605ce7c20 */ /* 0x000fe20008410000 */
[----:B------:R-:W-:Y:S01]  /*58b0*/  FMUL.FTZ R214, R59, UR6 ;  /* 0x000000063bd67c20 */ /* 0x000fe20008410000 */
[----:B------:R-:W2:Y:S01]  /*58c0*/  MUFU.TANH R108, R173 ;  /* 0x000000ad006c7308 */ /* 0x000ea20000002400 */
[C---:B------:R-:W-:Y:S01]  /*58d0*/  FFMA.FTZ R50, R62.reuse, -UR5, R50 ;  /* 0x800000053e327c23 */ /* 0x040fe20008010032 */
[----:B------:R-:W-:Y:S01]  /*58e0*/  FFMA.FTZ R57, R62, -UR5, R111 ;  /* 0x800000053e397c23 */ /* 0x000fe2000801006f */
[----:B------:R-:W-:Y:S01]  /*58f0*/  FFMA.FTZ R60, -R111, R111, 1 ;  /* 0x3f8000006f3c7423 */ /* 0x000fe2000001016f */
[----:B---3--:R-:W-:Y:S01]  /*5900*/  FFMA.FTZ R58, R61, -UR5, R110 ;  /* 0x800000053d3a7c23 */ /* 0x008fe2000801006e */
[----:B------:R-:W-:Y:S01]  /*5910*/  FFMA.FTZ R5, -R110, R110, 1 ;  /* 0x3f8000006e057423 */ /* 0x000fe2000001016e */
[----:B------:R-:W-:Y:S01]  /*5920*/  FFMA.FTZ R100, R100, -UR5, R109 ;  /* 0x8000000564647c23 */ /* 0x000fe2000801006d */
[----:B------:R-:W-:Y:S03]  /*5930*/  FFMA.FTZ R59, -R109, R109, 1 ;  /* 0x3f8000006d3b7423 */ /* 0x000fe6000001016d */
[----:B------:R-:W3:Y:S01]  /*5940*/  MUFU.TANH R107, R175 ;  /* 0x000000af006b7308 */ /* 0x000ee20000002400 */
[----:B------:R-:W-:Y:S01]  /*5950*/  FMUL.FTZ R207, R0, UR6 ;  /* 0x0000000600cf7c20 */ /* 0x000fe20008410000 */
[----:B------:R-:W-:Y:S01]  /*5960*/  FFMA.FTZ R0, -R49, R49, 1 ;  /* 0x3f80000031007423 */ /* 0x000fe20000010131 */
[----:B------:R-:W-:Y:S01]  /*5970*/  FMUL.FTZ R196, R40, UR6 ;  /* 0x0000000628c47c20 */ /* 0x000fe20008410000 */
[----:B------:R-:W-:Y:S01]  /*5980*/  FFMA.FTZ R40, -R137, R137, 1 ;  /* 0x3f80000089287423 */ /* 0x000fe20000010189 */
[----:B------:R-:W-:Y:S01]  /*5990*/  PLOP3.LUT P0, PT, PT, PT, UP0, 0x80, 0x0 ;  /* 0x000000000000781c */ /* 0x000fe20003f0f008 */
[----:B------:R-:W-:Y:S01]  /*59a0*/  FMUL.FTZ R213, R0, UR6 ;  /* 0x0000000600d57c20 */ /* 0x000fe20008410000 */
[----:B------:R-:W-:Y:S03]  /*59b0*/  FFMA.FTZ R0, -R48, R48, 1 ;  /* 0x3f80000030007423 */ /* 0x000fe60000010130 */
[----:B------:R-:W4:Y:S01]  /*59c0*/  MUFU.TANH R106, R184 ;  /* 0x000000b8006a7308 */ /* 0x000f220000002400 */
[----:B------:R-:W-:Y:S01]  /*59d0*/  FMUL.FTZ R209, R40, UR6 ;  /* 0x0000000628d17c20 */ /* 0x000fe20008410000 */
[C---:B------:R-:W-:Y:S01]  /*59e0*/  FFMA.FTZ R52, R66.reuse, -UR5, R52 ;  /* 0x8000000542347c23 */ /* 0x040fe20008010034 */
[----:B------:R-:W-:Y:S01]  /*59f0*/  FFMA.FTZ R40, R66, -UR5, R136 ;  /* 0x8000000542287c23 */ /* 0x000fe20008010088 */
[----:B------:R-:W-:Y:S01]  /*5a00*/  FFMA.FTZ R66, -R136, R136, 1 ;  /* 0x3f80000088427423 */ /* 0x000fe20000010188 */
[----:B------:R-:W-:Y:S01]  /*5a10*/  I2FP.F32.S32 R6, R6 ;  /* 0x0000000600067245 */ /* 0x000fe20000201400 */
[----:B------:R-:W-:Y:S01]  /*5a20*/  FMUL.FTZ R210, R4, UR6 ;  /* 0x0000000604d27c20 */ /* 0x000fe20008410000 */
[----:B------:R-:W-:Y:S03]  /*5a30*/  FMUL.FTZ R229, R5, UR6 ;  /* 0x0000000605e57c20 */ /* 0x000fe60008410000 */
[----:B------:R-:W4:Y:S01]  /*5a40*/  MUFU.TANH R112, R185 ;  /* 0x000000b900707308 */ /* 0x000f220000002400 */
[----:B------:R-:W-:Y:S01]  /*5a50*/  FMUL.FTZ R225, R0, UR6 ;  /* 0x0000000600e17c20 */ /* 0x000fe20008410000 */
[----:B------:R-:W-:Y:S01]  /*5a60*/  FFMA.FTZ R4, -R47, R47, 1 ;  /* 0x3f8000002f047423 */ /* 0x000fe2000001012f */
[----:B-1----:R-:W-:Y:S01]  /*5a70*/  FFMA.FTZ R5, -R63, R63, 1 ;  /* 0x3f8000003f057423 */ /* 0x002fe2000001013f */
[----:B------:R-:W-:Y:S01]  /*5a80*/  FFMA.FTZ R0, -R64, R64, 1 ;  /* 0x3f80000040007423 */ /* 0x000fe20000010140 */
[----:B------:R-:W-:Y:S01]  /*5a90*/  FFMA.FTZ R49, R61, -UR5, R49 ;  /* 0x800000053d317c23 */ /* 0x000fe20008010031 */
[----:B------:R-:W-:Y:S01]  /*5aa0*/  FFMA.FTZ R51, R65, -UR5, R51 ;  /* 0x8000000541337c23 */ /* 0x000fe20008010033 */
[----:B------:R-:W-:Y:S03]  /*5ab0*/  FMUL.FTZ R215, R66, UR6 ;  /* 0x0000000642d77c20 */ /* 0x000fe60008410000 */
[----:B------:R-:W1:Y:S01]  /*5ac0*/  MUFU.TANH R111, R186 ;  /* 0x000000ba006f7308 */ /* 0x000e620000002400 */
[----:B------:R-:W-:Y:S01]  /*5ad0*/  FFMA.FTZ R61, -R113, R113, 1 ;  /* 0x3f800000713d7423 */ /* 0x000fe20000010171 */
[C---:B------:R-:W-:Y:S01]  /*5ae0*/  FFMA.FTZ R29, R67.reuse, -UR5, R29 ;  /* 0x80000005431d7c23 */ /* 0x040fe2000801001d */
[----:B------:R-:W-:Y:S01]  /*5af0*/  FFMA.FTZ R65, R67, -UR5, R113 ;  /* 0x8000000543417c23 */ /* 0x000fe20008010071 */
[----:B------:R-:W-:Y:S01]  /*5b00*/  FFMA.FTZ R63, R102, -UR5, R63 ;  /* 0x80000005663f7c23 */ /* 0x000fe2000801003f */
[----:B--2---:R-:W-:Y:S01]  /*5b10*/  FFMA.FTZ R66, R101, -UR5, R108 ;  /* 0x8000000565427c23 */ /* 0x004fe2000801006c */
[----:B------:R-:W-:Y:S01]  /*5b20*/  FMUL.FTZ R220, R4, UR6 ;  /* 0x0000000604dc7c20 */ /* 0x000fe20008410000 */
[----:B------:R-:W-:Y:S03]  /*5b30*/  FFMA.FTZ R64, R6, -UR5, R64 ;  /* 0x8000000506407c23 */ /* 0x000fe60008010040 */
[----:B------:R-:W2:Y:S01]  /*5b40*/  MUFU.TANH R110, R187 ;  /* 0x000000bb006e7308 */ /* 0x000ea20000002400 */
[----:B---3--:R-:W-:Y:S01]  /*5b50*/  FFMA.FTZ R102, R102, -UR5, R107 ;  /* 0x8000000566667c23 */ /* 0x008fe2000801006b */
[----:B----4-:R-:W-:Y:S01]  /*5b60*/  FFMA.FTZ R67, R105, -UR5, R106 ;  /* 0x8000000569437c23 */ /* 0x010fe2000801006a */
[----:B------:R-:W-:Y:S01]  /*5b70*/  FFMA.FTZ R101, R6, -UR5, R112 ;  /* 0x8000000506657c23 */ /* 0x000fe20008010070 */
[----:B------:R-:W-:Y:S01]  /*5b80*/  FMUL.FTZ R221, R5, UR6 ;  /* 0x0000000605dd7c20 */ /* 0x000fe20008410000 */
[----:B------:R-:W-:Y:S01]  /*5b90*/  FMUL.FTZ R219, R0, UR6 ;  /* 0x0000000600db7c20 */ /* 0x000fe20008410000 */
[----:B------:R-:W-:Y:S01]  /*5ba0*/  FMUL.FTZ R231, R60, UR6 ;  /* 0x000000063ce77c20 */ /* 0x000fe20008410000 */
[----:B------:R-:W-:Y:S03]  /*5bb0*/  FFMA.FTZ R108, -R108, R108, 1 ;  /* 0x3f8000006c6c7423 */ /* 0x000fe6000001016c */
[----:B------:R-:W3:Y:S01]  /*5bc0*/  MUFU.TANH R62, R188 ;  /* 0x000000bc003e7308 */ /* 0x000ee20000002400 */
[----:B------:R-:W-:Y:S01]  /*5bd0*/  FFMA.FTZ R107, -R107, R107, 1 ;  /* 0x3f8000006b6b7423 */ /* 0x000fe2000001016b */
[----:B------:R-:W-:Y:S01]  /*5be0*/  FFMA.FTZ R106, -R106, R106, 1 ;  /* 0x3f8000006a6a7423 */ /* 0x000fe2000001016a */
[----:B------:R-:W-:Y:S01]  /*5bf0*/  FFMA.FTZ R105, -R112, R112, 1 ;  /* 0x3f80000070697423 */ /* 0x000fe20000010170 */
[----:B-1----:R-:W-:Y:S01]  /*5c00*/  FFMA.FTZ R6, -R111, R111, 1 ;  /* 0x3f8000006f067423 */ /* 0x002fe2000001016f */
[----:B------:R-:W-:Y:S01]  /*5c10*/  FMUL.FTZ R228, R61, UR6 ;  /* 0x000000063de47c20 */ /* 0x000fe20008410000 */
[----:B------:R-:W-:Y:S01]  /*5c20*/  FMUL.FTZ R227, R59, UR6 ;  /* 0x000000063be37c20 */ /* 0x000fe20008410000 */
[----:B------:R-:W-:Y:S03]  /*5c30*/  FFMA.FTZ R43, R43, -UR5, R143 ;  /* 0x800000052b2b7c23 */ /* 0x000fe6000801008f */
[----:B------:R-:W1:Y:S01]  /*5c40*/  MUFU.TANH R109, R189 ;  /* 0x000000bd006d7308 */ /* 0x000e620000002400 */
[----:B--2---:R-:W-:Y:S01]  /*5c50*/  FFMA.FTZ R5, -R110, R110, 1 ;  /* 0x3f8000006e057423 */ /* 0x004fe2000001016e */
[C---:B------:R-:W-:Y:S01]  /*5c60*/  FFMA.FTZ R48, R103.reuse, -UR5, R48 ;  /* 0x8000000567307c23 */ /* 0x040fe20008010030 */
[----:B------:R-:W-:Y:S01]  /*5c70*/  FFMA.FTZ R47, R104, -UR5, R47 ;  /* 0x80000005682f7c23 */ /* 0x000fe2000801002f */
[----:B------:R-:W-:Y:S01]  /*5c80*/  FFMA.FTZ R59, R114, -UR5, R111 ;  /* 0x80000005723b7c23 */ /* 0x000fe2000801006f */
[----:B------:R-:W-:Y:S01]  /*5c90*/  FFMA.FTZ R61, R103, -UR5, R110 ;  /* 0x80000005673d7c23 */ /* 0x000fe2000801006e */
[----:B------:R-:W-:Y:S01]  /*5ca0*/  FMUL.FTZ R218, R108, UR6 ;  /* 0x000000066cda7c20 */ /* 0x000fe20008410000 */
[----:B------:R-:W-:Y:S01]  /*5cb0*/  FMUL.FTZ R223, R107, UR6 ;  /* 0x000000066bdf7c20 */ /* 0x000fe20008410000 */
[----:B------:R-:W-:Y:S01]  /*5cc0*/  FMUL.FTZ R216, R105, UR6 ;  /* 0x0000000669d87c20 */ /* 0x000fe20008410000 */
[----:B---3--:R-:W-:Y:S01]  /*5cd0*/  FFMA.FTZ R4, -R62, R62, 1 ;  /* 0x3f8000003e047423 */ /* 0x008fe2000001013e */
[----:B------:R-:W-:Y:S01]  /*5ce0*/  FFMA.FTZ R60, R115, -UR5, R62 ;  /* 0x80000005733c7c23 */ /* 0x000fe2000801003e */
[----:B------:R-:W-:Y:S01]  /*5cf0*/  FMUL.FTZ R224, R6, UR6 ;  /* 0x0000000606e07c20 */ /* 0x000fe20008410000 */
[----:B------:R-:W-:Y:S01]  /*5d00*/  FMUL.FTZ R226, R5, UR6 ;  /* 0x0000000605e27c20 */ /* 0x000fe20008410000 */
[----:B------:R-:W-:Y:S01]  /*5d10*/  FMUL.FTZ R217, R4, UR6 ;  /* 0x0000000604d97c20 */ /* 0x000fe20008410000 */
[----:B-1----:R-:W-:Y:S01]  /*5d20*/  FFMA.FTZ R0, -R109, R109, 1 ;  /* 0x3f8000006d007423 */ /* 0x002fe2000001016d */
[----:B------:R-:W-:Y:S01]  /*5d30*/  FFMA.FTZ R62, R104, -UR5, R109 ;  /* 0x80000005683e7c23 */ /* 0x000fe2000801006d */
[----:B------:R-:W-:Y:S02]  /*5d40*/  FMUL.FTZ R189, R106, UR6 ;  /* 0x000000066abd7c20 */ /* 0x000fe40008410000 */
        /* <DEDUP_REMOVED lines=11> */
.L_x_1305:
        /* <DEDUP_REMOVED lines=157> */
[----:B------:R-:W-:Y:S01]  /*67d0*/  VIADDMNMX R4, R4, UR11, RZ, !PT ;  /* 0x0000000b04047c46 */ /* 0x000fe2000f8001ff */
[----:B------:R-:W-:Y:S01]  /*67e0*/  UMOV UR11, UR12 ;  /* 0x0000000c000b7c82 */ /* 0x000fe20008000000 */
        /* <DEDUP_REMOVED lines=71> */
.L_x_1306:
        /* <DEDUP_REMOVED lines=38> */
[----:B------:R2:W-:Y:S01]  /*6ec0*/  MUFU.EX2 R143, R7 ;  /* 0x00000007008f7308 */ /* 0x0005e20000000800 */
[----:B------:R-:W-:Y:S01]  /*6ed0*/  FSEL R5, R5, RZ, P0 ;  /* 0x000000ff05057208 */ /* 0x000fe20000000000 */
[--C-:B------:R-:W-:Y:S01]  /*6ee0*/  FFMA.FTZ R48, R48, UR8, -R6.reuse ;  /* 0x0000000830307c23 */ /* 0x100fe20008010806 */
[--C-:B------:R-:W-:Y:S01]  /*6ef0*/  FFMA.FTZ R14, R14, UR8, -R6.reuse ;  /* 0x000000080e0e7c23 */ /* 0x100fe20008010806 */
[--C-:B------:R-:W-:Y:S01]  /*6f00*/  FFMA.FTZ R13, R13, UR8, -R6.reuse ;  /* 0x000000080d0d7c23 */ /* 0x100fe20008010806 */
[--C-:B------:R-:W-:Y:S01]  /*6f10*/  FFMA.FTZ R12, R12, UR8, -R6.reuse ;  /* 0x000000080c0c7c23 */ /* 0x100fe20008010806 */
[--C-:B------:R-:W-:Y:S01]  /*6f20*/  FFMA.FTZ R56, R56, UR8, -R6.reuse ;  /* 0x0000000838387c23 */ /* 0x100fe20008010806 */
[--C-:B------:R-:W-:Y:S03]  /*6f30*/  FFMA.FTZ R55, R55, UR8, -R6.reuse ;  /* 0x0000000837377c23 */ /* 0x100fe60008010806 */
[----:B------:R-:W3:Y:S01]  /*6f40*/  MUFU.EX2 R142, R14 ;  /* 0x0000000e008e7308 */ /* 0x000ee20000000800 */
        /* <DEDUP_REMOVED lines=8> */
[--C-:B--2---:R-:W-:Y:S01]  /*6fd0*/  FFMA.FTZ R7, R57, UR8, -R5.reuse ;  /* 0x0000000839077c23 */ /* 0x104fe20008010805 */
[--C-:B------:R-:W-:Y:S01]  /*6fe0*/  FFMA.FTZ R8, R8, UR8, -R5.reuse ;  /* 0x0000000808087c23 */ /* 0x100fe20008010805 */
[--C-:B------:R-:W-:Y:S01]  /*6ff0*/  FFMA.FTZ R46, R46, UR8, -R5.reuse ;  /* 0x000000082e2e7c23 */ /* 0x100fe20008010805 */
[--C-:B------:R-:W-:Y:S01]  /*7000*/  FFMA.FTZ R45, R45, UR8, -R5.reuse ;  /* 0x000000082d2d7c23 */ /* 0x100fe20008010805 */
[--C-:B------:R-:W-:Y:S01]  /*7010*/  FFMA.FTZ R44, R44, UR8, -R5.reuse ;  /* 0x000000082c2c7c23 */ /* 0x100fe20008010805 */
[--C-:B------:R-:W-:Y:S01]  /*7020*/  FFMA.FTZ R43, R43, UR8, -R5.reuse ;  /* 0x000000082b2b7c23 */ /* 0x100fe20008010805 */
[--C-:B------:R-:W-:Y:S03]  /*7030*/  FFMA.FTZ R42, R42, UR8, -R5.reuse ;  /* 0x000000082a2a7c23 */ /* 0x100fe60008010805 */
[----:B-1----:R1:W-:Y:S01]  /*7040*/  MUFU.EX2 R79, R7 ;  /* 0x00000007004f7308 */ /* 0x0023e20000000800 */
[--C-:B------:R-:W-:Y:S01]  /*7050*/  FFMA.FTZ R41, R41, UR8, -R5.reuse ;  /* 0x0000000829297c23 */ /* 0x100fe20008010805 */
[--C-:B------:R-:W-:Y:S01]  /*7060*/  FFMA.FTZ R40, R40, UR8, -R5.reuse ;  /* 0x0000000828287c23 */ /* 0x100fe20008010805 */
[--C-:B------:R-:W-:Y:S01]  /*7070*/  FFMA.FTZ R39, R39, UR8, -R5.reuse ;  /* 0x0000000827277c23 */ /* 0x100fe20008010805 */
[----:B------:R-:W-:Y:S01]  /*7080*/  FSETP.NEU.FTZ.AND P0, PT, R0, -INF , PT ;  /* 0xff8000000000780b */ /* 0x000fe20003f1d000 */
[C---:B------:R-:W-:Y:S05]  /*7090*/  FMUL.FTZ R0, R103.reuse, 1.4426950216293334961 ;  /* 0x3fb8aa3b67007820 */ /* 0x040fea0000410000 */
[----:B------:R-:W-:Y:S01]  /*70a0*/  MUFU.EX2 R141, R11 ;  /* 0x0000000b008d7308 */ /* 0x000fe20000000800 */
[----:B------:R-:W-:Y:S02]  /*70b0*/  FSEL R4, R4, RZ, P0 ;  /* 0x000000ff04047208 */ /* 0x000fe40000000000 */
[----:B------:R-:W-:Y:S03]  /*70c0*/  FSETP.NEU.FTZ.AND P0, PT, R103, -INF , PT ;  /* 0xff8000006700780b */ /* 0x000fe60003f1d000 */
[--C-:B------:R-:W-:Y:S01]  /*70d0*/  FFMA.FTZ R35, R35, UR8, -R4.reuse ;  /* 0x0000000823237c23 */ /* 0x100fe20008010804 */
[----:B------:R-:W-:Y:S03]  /*70e0*/  FSEL R0, R0, RZ, P0 ;  /* 0x000000ff00007208 */ /* 0x000fe60000000000 */
[----:B------:R2:W-:Y:S01]  /*70f0*/  MUFU.EX2 R140, R10 ;  /* 0x0000000a008c7308 */ /* 0x0005e20000000800 */
[--C-:B-1----:R-:W-:Y:S01]  /*7100*/  FFMA.FTZ R7, R58, UR8, -R5.reuse ;  /* 0x000000083a077c23 */ /* 0x102fe20008010805 */
[--C-:B------:R-:W-:Y:S01]  /*7110*/  FFMA.FTZ R34, R34, UR8, -R4.reuse ;  /* 0x0000000822227c23 */ /* 0x100fe20008010804 */
[--C-:B------:R-:W-:Y:S01]  /*7120*/  FFMA.FTZ R33, R33, UR8, -R4.reuse ;  /* 0x0000000821217c23 */ /* 0x100fe20008010804 */
[----:B------:R-:W-:Y:S01]  /*7130*/  FFMA.FTZ R32, R32, UR8, -R4 ;  /* 0x0000000820207c23 */ /* 0x000fe20008010804 */
[--C-:B------:R-:W-:Y:S01]  /*7140*/  FFMA.FTZ R19, R19, UR8, -R0.reuse ;  /* 0x0000000813137c23 */ /* 0x100fe20008010800 */
[--C-:B------:R-:W-:Y:S01]  /*7150*/  FFMA.FTZ R18, R18, UR8, -R0.reuse ;  /* 0x0000000812127c23 */ /* 0x100fe20008010800 */
[--C-:B------:R-:W-:Y:S03]  /*7160*/  FFMA.FTZ R17, R17, UR8, -R0.reuse ;  /* 0x0000000811117c23 */ /* 0x100fe60008010800 */
[----:B------:R1:W-:Y:S01]  /*7170*/  MUFU.EX2 R78, R7 ;  /* 0x00000007004e7308 */ /* 0x0003e20000000800 */
[--C-:B------:R-:W-:Y:S01]  /*7180*/  FFMA.FTZ R16, R16, UR8, -R0.reuse ;  /* 0x0000000810107c23 */ /* 0x100fe20008010800 */
[----:B------:R-:W-:Y:S01]  /*7190*/  FFMA.FTZ R102, R102, UR8, -R0 ;  /* 0x0000000866667c23 */ /* 0x000fe20008010800 */
[--C-:B------:R-:W-:Y:S01]  /*71a0*/  FFMA.FTZ R15, R15, UR8, -R4.reuse ;  /* 0x000000080f0f7c23 */ /* 0x100fe20008010804 */
[----:B------:R-:W-:Y:S01]  /*71b0*/  FFMA.FTZ R38, R38, UR8, -R4 ;  /* 0x0000000826267c23 */ /* 0x000fe20008010804 */
[--C-:B------:R-:W-:Y:S01]  /*71c0*/  FFMA.FTZ R27, R27, UR8, -R0.reuse ;  /* 0x000000081b1b7c23 */ /* 0x100fe20008010800 */
[----:B------:R-:W-:Y:S01]  /*71d0*/  FFMA.FTZ R26, R26, UR8, -R0 ;  /* 0x000000081a1a7c23 */ /* 0x000fe20008010800 */
[--C-:B------:R-:W-:Y:S03]  /*71e0*/  FFMA.FTZ R37, R37, UR8, -R4.reuse ;  /* 0x0000000825257c23 */ /* 0x100fe60008010804 */
[----:B------:R-:W4:Y:S01]  /*71f0*/  MUFU.EX2 R235, R12 ;  /* 0x0000000c00eb7308 */ /* 0x000f220000000800 */
[--C-:B--2---:R-:W-:Y:S01]  /*7200*/  FFMA.FTZ R10, R66, UR8, -R4.reuse ;  /* 0x00000008420a7c23 */ /* 0x104fe20008010804 */
[----:B------:R-:W-:Y:S01]  /*7210*/  FFMA.FTZ R36, R36, UR8, -R4 ;  /* 0x0000000824247c23 */ /* 0x000fe20008010804 */
[--C-:B------:R-:W-:Y:S01]  /*7220*/  FFMA.FTZ R25, R25, UR8, -R0.reuse ;  /* 0x0000000819197c23 */ /* 0x100fe20008010800 */
[--C-:B------:R-:W-:Y:S01]  /*7230*/  FFMA.FTZ R24, R24, UR8, -R0.reuse ;  /* 0x0000000818187c23 */ /* 0x100fe20008010800 */
[--C-:B------:R-:W-:Y:S01]  /*7240*/  FFMA.FTZ R23, R23, UR8, -R0.reuse ;  /* 0x0000000817177c23 */ /* 0x100fe20008010800 */
[----:B------:R-:W-:Y:S01]  /*7250*/  FFMA.FTZ R22, R22, UR8, -R0 ;  /* 0x0000000816167c23 */ /* 0x000fe20008010800 */
[----:B------:R-:W-:Y:S03]  /*7260*/  FFMA.FTZ R31, R31, UR8, -R4 ;  /* 0x000000081f1f7c23 */ /* 0x000fe60008010804 */
[----:B------:R-:W-:Y:S01]  /*7270*/  MUFU.EX2 R234, R9 ;  /* 0x0000000900ea7308 */ /* 0x000fe20000000800 */
[--C-:B-1----:R-:W-:Y:S01]  /*7280*/  FFMA.FTZ R7, R59, UR8, -R6.reuse ;  /* 0x000000083b077c23 */ /* 0x102fe20008010806 */
[----:B------:R-:W-:Y:S01]  /*7290*/  FFMA.FTZ R6, R60, UR8, -R6 ;  /* 0x000000083c067c23 */ /* 0x000fe20008010806 */
[--C-:B------:R-:W-:Y:S01]  /*72a0*/  FFMA.FTZ R30, R30, UR8, -R4.reuse ;  /* 0x000000081e1e7c23 */ /* 0x100fe20008010804 */
[--C-:B------:R-:W-:Y:S01]  /*72b0*/  FFMA.FTZ R29, R29, UR8, -R4.reuse ;  /* 0x000000081d1d7c23 */ /* 0x100fe20008010804 */
[----:B------:R-:W-:Y:S01]  /*72c0*/  FFMA.FTZ R28, R28, UR8, -R4 ;  /* 0x000000081c1c7c23 */ /* 0x000fe20008010804 */
[--C-:B------:R-:W-:Y:S01]  /*72d0*/  FFMA.FTZ R21, R21, UR8, -R0.reuse ;  /* 0x0000000815157c23 */ /* 0x100fe20008010800 */
[--C-:B------:R-:W-:Y:S03]  /*72e0*/  FFMA.FTZ R20, R20, UR8, -R0.reuse ;  /* 0x0000000814147c23 */ /* 0x100fe60008010800 */
[----:B------:R1:W-:Y:S10]  /*72f0*/  MUFU.EX2 R68, R6 ;  /* 0x0000000600447308 */ /* 0x0003f40000000800 */
[----:B------:R2:W-:Y:S10]  /*7300*/  MUFU.EX2 R69, R7 ;  /* 0x0000000700457308 */ /* 0x0005f40000000800 */
[----:B------:R-:W4:Y:S01]  /*7310*/  MUFU.EX2 R232, R8 ;  /* 0x0000000800e87308 */ /* 0x000f220000000800 */
[--C-:B-1----:R-:W-:Y:S01]  /*7320*/  FFMA.FTZ R6, R61, UR8, -R5.reuse ;  /* 0x000000083d067c23 */ /* 0x102fe20008010805 */
[----:B------:R-:W-:Y:S08]  /*7330*/  FFMA.FTZ R5, R62, UR8, -R5 ;  /* 0x000000083e057c23 */ /* 0x000ff00008010805 */
[----:B------:R1:W-:Y:S01]  /*7340*/  MUFU.EX2 R2, R5 ;  /* 0x0000000500027308 */ /* 0x0003e20000000800 */
[----:B--2---:R-:W-:Y:S09]  /*7350*/  FFMA.FTZ R7, R100, UR8, -R0 ;  /* 0x0000000864077c23 */ /* 0x004ff20008010800 */
[----:B------:R3:W-:Y:S10]  /*7360*/  MUFU.EX2 R3, R6 ;  /* 0x0000000600037308 */ /* 0x0007f40000000800 */
[----:B------:R4:W-:Y:S01]  /*7370*/  MUFU.EX2 R74, R7 ;  /* 0x00000007004a7308 */ /* 0x0009e20000000800 */
[--C-:B-1----:R-:W-:Y:S09]  /*7380*/  FFMA.FTZ R5, R63, UR8, -R4.reuse ;  /* 0x000000083f057c23 */ /* 0x102ff20008010804 */
[----:B------:R1:W-:Y:S01]  /*7390*/  MUFU.EX2 R77, R5 ;  /* 0x00000005004d7308 */ /* 0x0003e20000000800 */
[----:B---3--:R-:W-:Y:S05]  /*73a0*/  F2FP.BF16.F32.PACK_AB R6, R142, R143 ;  /* 0x0000008f8e06723e */ /* 0x008fea00000010ff */
[----:B------:R2:W-:Y:S04]  /*73b0*/  STS [R180+0x12000], R6 ;  /* 0x01200006b4007388 */ /* 0x0005e80000000800 */
[----:B------:R-:W-:Y:S01]  /*73c0*/  MUFU.EX2 R136, R15 ;  /* 0x0000000f00887308 */ /* 0x000fe20000000800 */
[----:B----4-:R-:W-:Y:S09]  /*73d0*/  F2FP.BF16.F32.PACK_AB R7, R235, R236 ;  /* 0x000000eceb07723e */ /* 0x010ff200000010ff */
[----:B------:R-:W3:Y:S01]  /*73e0*/  MUFU.EX2 R114, R38 ;  /* 0x0000002600727308 */ /* 0x000ee20000000800 */
[--C-:B-1----:R-:W-:Y:S01]  /*73f0*/  FFMA.FTZ R5, R64, UR8, -R4.reuse ;  /* 0x0000000840057c23 */ /* 0x102fe20008010804 */
[----:B------:R-:W-:Y:S08]  /*7400*/  FFMA.FTZ R4, R67, UR8, -R4 ;  /* 0x0000000843047c23 */ /* 0x000ff00008010804 */
[----:B------:R1:W-:Y:S01]  /*7410*/  MUFU.EX2 R76, R5 ;  /* 0x00000005004c7308 */ /* 0x0003e20000000800 */
[----:B--2---:R-:W-:Y:S09]  /*7420*/  F2FP.BF16.F32.PACK_AB R6, R232, R234 ;  /* 0x000000eae806723e */ /* 0x004ff200000010ff */
[----:B------:R-:W-:Y:S01]  /*7430*/  MUFU.EX2 R113, R27 ;  /* 0x0000001b00717308 */ /* 0x000fe20000000800 */
[----:B---3--:R-:W-:Y:S09]  /*7440*/  F2FP.BF16.F32.PACK_AB R9, R114, R136 ;  /* 0x000000887209723e */ /* 0x008ff200000010ff */
[----:B------:R-:W2:Y:S01]  /*7450*/  MUFU.EX2 R112, R26 ;  /* 0x0000001a00707308 */ /* 0x000ea20000000800 */
[--C-:B-1----:R-:W-:Y:S01]  /*7460*/  FFMA.FTZ R5, R65, UR8, -R0.reuse ;  /* 0x0000000841057c23 */ /* 0x102fe20008010800 */
[----:B------:R-:W-:Y:S08]  /*7470*/  FFMA.FTZ R0, R101, UR8, -R0 ;  /* 0x0000000865007c23 */ /* 0x000ff00008010800 */
[----:B------:R1:W-:Y:S10]  /*7480*/  MUFU.EX2 R75, R5 ;  /* 0x00000005004b7308 */ /* 0x0003f40000000800 */
[----:B------:R-:W-:Y:S01]  /*7490*/  MUFU.EX2 R139, R37 ;  /* 0x00000025008b7308 */ /* 0x000fe20000000800 */
[----:B--2---:R-:W-:Y:S09]  /*74a0*/  F2FP.BF16.F32.PACK_AB R8, R112, R113 ;  /* 0x000000717008723e */ /* 0x004ff200000010ff */
[----:B------:R-:W2:Y:S01]  /*74b0*/  MUFU.EX2 R138, R36 ;  /* 0x00000024008a7308 */ /* 0x000ea20000000800 */
[----:B-1----:R-:W-:Y:S05]  /*74c0*/  F2FP.BF16.F32.PACK_AB R5, R140, R141 ;  /* 0x0000008d8c05723e */ /* 0x002fea00000010ff */
[----:B------:R2:W-:Y:S04]  /*74d0*/  STS [R180+0x12400], R5 ;  /* 0x01240005b4007388 */ /* 0x0005e80000000800 */
[----:B------:R-:W-:Y:S01]  /*74e0*/  MUFU.EX2 R137, R25 ;  /* 0x0000001900897308 */ /* 0x000fe20000000800 */
[----:B------:R-:W-:Y:S04]  /*74f0*/  STS [R181+0x12000], R7 ;  /* 0x01200007b5007388 */ /* 0x000fe80000000800 */
[----:B------:R-:W-:Y:S05]  /*7500*/  STS [R181+0x12400], R6 ;  /* 0x01240006b5007388 */ /* 0x000fea0000000800 */
[----:B------:R-:W1:Y:S01]  /*7510*/  MUFU.EX2 R115, R24 ;  /* 0x0000001800737308 */ /* 0x000e620000000800 */
[----:B------:R1:W-:Y:S04]  /*7520*/  STS [R180+0x14000], R9 ;  /* 0x01400009b4007388 */ /* 0x0003e80000000800 */
[----:B------:R3:W-:Y:S05]  /*7530*/  STS [R180+0x14400], R8 ;  /* 0x01440008b4007388 */ /* 0x0007ea0000000800 */
[----:B------:R-:W-:Y:S01]  /*7540*/  MUFU.EX2 R186, R56 ;  /* 0x0000003800ba7308 */ /* 0x000fe20000000800 */
[----:B--2---:R-:W-:Y:S09]  /*7550*/  F2FP.BF16.F32.PACK_AB R5, R138, R139 ;  /* 0x0000008b8a05723e */ /* 0x004ff200000010ff */
[----:B------:R-:W3:Y:S01]  /*7560*/  MUFU.EX2 R185, R55 ;  /* 0x0000003700b97308 */ /* 0x000ee20000000800 */
[----:B------:R2:W-:Y:S09]  /*7570*/  STS [R181+0x14000], R5 ;  /* 0x01400005b5007388 */ /* 0x0005f20000000800 */
[----:B------:R-:W-:Y:S01]  /*7580*/  MUFU.EX2 R184, R46 ;  /* 0x0000002e00b87308 */ /* 0x000fe20000000800 */
[----:B-1----:R-:W-:Y:S05]  /*7590*/  F2FP.BF16.F32.PACK_AB R9, R115, R137 ;  /* 0x000000897309723e */ /* 0x002fea00000010ff */
        /* <DEDUP_REMOVED lines=13> */
[----:B------:R-:W2:Y:S01]  /*7670*/  MUFU.EX2 R163, R34 ;  /* 0x0000002200a37308 */ /* 0x000ea20000000800 */
[----:B-1----:R-:W-:Y:S05]  /*7680*/  F2FP.BF16.F32.PACK_AB R6, R248, R250 ;  /* 0x000000faf806723e */ /* 0x002fea00000010ff */
[----:B------:R1:W-:Y:S04]  /*7690*/  STS [R182+0x12000], R6 ;  /* 0x01200006b6007388 */ /* 0x0003e80000000800 */
[----:B------:R-:W-:Y:S10]  /*76a0*/  MUFU.EX2 R162, R23 ;  /* 0x0000001700a27308 */ /* 0x000ff40000000800 */
[----:B------:R-:W3:Y:S01]  /*76b0*/  MUFU.EX2 R161, R22 ;  /* 0x0000001600a17308 */ /* 0x000ee20000000800 */
[----:B--2---:R-:W-:Y:S05]  /*76c0*/  F2FP.BF16.F32.PACK_AB R5, R163, R175 ;  /* 0x000000afa305723e */ /* 0x004fea00000010ff */
[----:B------:R2:W-:Y:S04]  /*76d0*/  STS [R183+0x14000], R5 ;  /* 0x01400005b7007388 */ /* 0x0005e80000000800 */
[----:B------:R-:W-:Y:S10]  /*76e0*/  MUFU.EX2 R72, R4 ;  /* 0x0000000400487308 */ /* 0x000ff40000000800 */
[----:B------:R-:W-:Y:S01]  /*76f0*/  MUFU.EX2 R187, R21 ;  /* 0x0000001500bb7308 */ /* 0x000fe20000000800 */
[----:B---3--:R-:W-:Y:S05]  /*7700*/  F2FP.BF16.F32.PACK_AB R7, R161, R162 ;  /* 0x000000a2a107723e */ /* 0x008fea00000010ff */
[----:B------:R-:W-:Y:S04]  /*7710*/  STS [R183+0x14400], R7 ;  /* 0x01440007b7007388 */ /* 0x000fe80000000800 */
[----:B------:R-:W3:Y:S10]  /*7720*/  MUFU.EX2 R233, R20 ;  /* 0x0000001400e97308 */ /* 0x000ef40000000800 */
[----:B------:R-:W-:Y:S10]  /*7730*/  MUFU.EX2 R230, R33 ;  /* 0x0000002100e67308 */ /* 0x000ff40000000800 */
[----:B------:R-:W1:Y:S01]  /*7740*/  MUFU.EX2 R188, R32 ;  /* 0x0000002000bc7308 */ /* 0x000e620000000800 */
[----:B---3--:R-:W-:Y:S05]  /*7750*/  F2FP.BF16.F32.PACK_AB R4, R233, R187 ;  /* 0x000000bbe904723e */ /* 0x008fea00000010ff */
        /* <DEDUP_REMOVED lines=10> */
[----:B------:R-:W4:Y:S01]  /*7800*/  MUFU.EX2 R84, R49 ;  /* 0x0000003100547308 */ /* 0x000f220000000800 */
[----:B---3--:R-:W-:Y:S05]  /*7810*/  F2FP.BF16.F32.PACK_AB R4, R241, R242 ;  /* 0x000000f2f104723e */ /* 0x008fea00000010ff */
[----:B------:R3:W-:Y:S04]  /*7820*/  STS [R176+0x12400], R4 ;  /* 0x01240004b0007388 */ /* 0x0007e80000000800 */
[----:B------:R-:W-:Y:S10]  /*7830*/  MUFU.EX2 R83, R40 ;  /* 0x0000002800537308 */ /* 0x000ff40000000800 */
[----:B------:R-:W1:Y:S01]  /*7840*/  MUFU.EX2 R82, R39 ;  /* 0x0000002700527308 */ /* 0x000e620000000800 */
[----:B----4-:R-:W-:Y:S05]  /*7850*/  F2FP.BF16.F32.PACK_AB R7, R84, R85 ;  /* 0x000000555407723e */ /* 0x010fea00000010ff */
[----:B------:R-:W-:Y:S04]  /*7860*/  STS [R177+0x12000], R7 ;  /* 0x01200007b1007388 */ /* 0x000fe80000000800 */
[----:B------:R-:W-:Y:S10]  /*7870*/  MUFU.EX2 R249, R31 ;  /* 0x0000001f00f97308 */ /* 0x000ff40000000800 */
[----:B------:R-:W2:Y:S01]  /*7880*/  MUFU.EX2 R247, R30 ;  /* 0x0000001e00f77308 */ /* 0x000ea20000000800 */
[----:B-1----:R-:W-:Y:S05]  /*7890*/  F2FP.BF16.F32.PACK_AB R6, R82, R83 ;  /* 0x000000535206723e */ /* 0x002fea00000010ff */
[----:B------:R1:W-:Y:S04]  /*78a0*/  STS [R177+0x12400], R6 ;  /* 0x01240006b1007388 */ /* 0x0003e80000000800 */
[----:B------:R-:W-:Y:S10]  /*78b0*/  MUFU.EX2 R245, R19 ;  /* 0x0000001300f57308 */ /* 0x000ff40000000800 */
[----:B------:R-:W3:Y:S01]  /*78c0*/  MUFU.EX2 R243, R18 ;  /* 0x0000001200f37308 */ /* 0x000ee20000000800 */
[----:B--2---:R-:W-:Y:S05]  /*78d0*/  F2FP.BF16.F32.PACK_AB R5, R247, R249 ;  /* 0x000000f9f705723e */ /* 0x004fea00000010ff */
[----:B------:R-:W-:Y:S04]  /*78e0*/  STS [R176+0x14000], R5 ;  /* 0x01400005b0007388 */ /* 0x000fe80000000800 */
[----:B------:R-:W-:Y:S10]  /*78f0*/  MUFU.EX2 R87, R29 ;  /* 0x0000001d00577308 */ /* 0x000ff40000000800 */
[----:B------:R-:W-:Y:S01]  /*7900*/  MUFU.EX2 R251, R17 ;  /* 0x0000001100fb7308 */ /* 0x000fe20000000800 */
[----:B---3--:R-:W-:Y:S05]  /*7910*/  F2FP.BF16.F32.PACK_AB R4, R243, R245 ;  /* 0x000000f5f304723e */ /* 0x008fea00000010ff */
[----:B------:R2:W-:Y:S04]  /*7920*/  STS [R176+0x14400], R4 ;  /* 0x01440004b0007388 */ /* 0x0005e80000000800 */
[----:B------:R-:W1:Y:S10]  /*7930*/  MUFU.EX2 R86, R16 ;  /* 0x0000001000567308 */ /* 0x000e740000000800 */
[----:B------:R-:W3:Y:S10]  /*7940*/  MUFU.EX2 R252, R28 ;  /* 0x0000001c00fc7308 */ /* 0x000ef40000000800 */
[----:B------:R-:W-:Y:S01]  /*7950*/  MUFU.EX2 R81, R48 ;  /* 0x0000003000517308 */ /* 0x000fe20000000800 */
[----:B-1----:R-:W-:Y:S05]  /*7960*/  F2FP.BF16.F32.PACK_AB R6, R86, R251 ;  /* 0x000000fb5606723e */ /* 0x002fea00000010ff */
[----:B------:R1:W-:Y:S01]  /*7970*/  STS [R177+0x14400], R6 ;  /* 0x01440006b1007388 */ /* 0x0003e20000000800 */
[----:B--2---:R-:W-:Y:S03]  /*7980*/  F2FP.BF16.F32.PACK_AB R4, R78, R79 ;  /* 0x0000004f4e04723e */ /* 0x004fe600000010ff */
[----:B------:R-:W2:Y:S01]  /*7990*/  MUFU.EX2 R80, R47 ;  /* 0x0000002f00507308 */ /* 0x000ea20000000800 */
[----:B---3--:R-:W-:Y:S05]  /*79a0*/  F2FP.BF16.F32.PACK_AB R7, R252, R87 ;  /* 0x00000057fc07723e */ /* 0x008fea00000010ff */
[----:B------:R3:W-:Y:S04]  /*79b0*/  STS [R177+0x14000], R7 ;  /* 0x01400007b1007388 */ /* 0x0007e80000000800 */
[----:B------:R4:W-:Y:S01]  /*79c0*/  MUFU.EX2 R70, R0 ;  /* 0x0000000000467308 */ /* 0x0009e20000000800 */
[----:B------:R3:W-:Y:S09]  /*79d0*/  STS [R179+0x12400], R4 ;  /* 0x01240004b3007388 */ /* 0x0007f20000000800 */
[----:B------:R-:W3:Y:S01]  /*79e0*/  MUFU.EX2 R73, R10 ;  /* 0x0000000a00497308 */ /* 0x000ee20000000800 */
[----:B--2---:R-:W-:Y:S05]  /*79f0*/  F2FP.BF16.F32.PACK_AB R5, R80, R81 ;  /* 0x000000515005723e */ /* 0x004fea00000010ff */
[----:B------:R2:W-:Y:S01]  /*7a00*/  STS [R179+0x12000], R5 ;  /* 0x01200005b3007388 */ /* 0x0005e20000000800 */
[----:B-1----:R-:W-:Y:S03]  /*7a10*/  F2FP.BF16.F32.PACK_AB R6, R74, R75 ;  /* 0x0000004b4a06723e */ /* 0x002fe600000010ff */
[----:B------:R-:W1:Y:S01]  /*7a20*/  MUFU.EX2 R71, R102 ;  /* 0x0000006600477308 */ /* 0x000e620000000800 */
[----:B----4-:R-:W-:Y:S05]  /*7a30*/  F2FP.BF16.F32.PACK_AB R0, R68, R69 ;  /* 0x000000454400723e */ /* 0x010fea00000010ff */
[----:B------:R1:W-:Y:S01]  /*7a40*/  STS [R178+0x12000], R0 ;  /* 0x01200000b2007388 */ /* 0x0003e20000000800 */
[----:B---3--:R-:W-:Y:S02]  /*7a50*/  F2FP.BF16.F32.PACK_AB R7, R76, R77 ;  /* 0x0000004d4c07723e */ /* 0x008fe400000010ff */
[----:B------:R-:W-:Y:S02]  /*7a60*/  F2FP.BF16.F32.PACK_AB R4, R72, R73 ;  /* 0x000000494804723e */ /* 0x000fe400000010ff */
[----:B--2---:R-:W-:Y:S05]  /*7a70*/  F2FP.BF16.F32.PACK_AB R5, R2, R3 ;  /* 0x000000030205723e */ /* 0x004fea00000010ff */
[----:B------:R-:W-:Y:S01]  /*7a80*/  STS [R178+0x12400], R5 ;  /* 0x01240005b2007388 */ /* 0x000fe20000000800 */
[----:B-1----:R-:W-:Y:S03]  /*7a90*/  F2FP.BF16.F32.PACK_AB R0, R70, R71 ;  /* 0x000000474600723e */ /* 0x002fe600000010ff */
[----:B------:R-:W-:Y:S04]  /*7aa0*/  STS [R179+0x14000], R7 ;  /* 0x01400007b3007388 */ /* 0x000fe80000000800 */
[----:B------:R-:W-:Y:S04]  /*7ab0*/  STS [R179+0x14400], R6 ;  /* 0x01440006b3007388 */ /* 0x000fe80000000800 */
        /* <DEDUP_REMOVED lines=36> */
[----:B------:R-:W-:Y:S01]  /*7d00*/  FADD.FTZ R10, -R131, R10 ;  /* 0x0000000a830a7221 */ /* 0x000fe20000010100 */
[----:B------:R-:W-:Y:S01]  /*7d10*/  FADD.FTZ R5, -R134, R5 ;  /* 0x0000000586057221 */ /* 0x000fe20000010100 */
[----:B------:R-:W-:Y:S01]  /*7d20*/  FADD.FTZ R8, -R132, R8 ;  /* 0x0000000884087221 */ /* 0x000fe20000010100 */
[----:B------:R-:W-:Y:S01]  /*7d30*/  FMUL.FTZ R0, R151, R0 ;  /* 0x0000000097007220 */ /* 0x000fe20000410000 */
[----:B------:R-:W-:Y:S01]  /*7d40*/  FMUL.FTZ R7, R113, R10 ;  /* 0x0000000a71077220 */ /* 0x000fe20000410000 */
[----:B------:R-:W-:Y:S01]  /*7d50*/  FMUL.FTZ R5, R142, R5 ;  /* 0x000000058e057220 */ /* 0x000fe20000410000 */
[C---:B------:R-:W-:Y:S01]  /*7d60*/  FADD.FTZ R12, -R132.reuse, R12 ;  /* 0x0000000c840c7221 */ /* 0x040fe20000010100 */
[----:B------:R-:W-:Y:S01]  /*7d70*/  FADD.FTZ R9, -R132, R9 ;  /* 0x0000000984097221 */ /* 0x000fe20000010100 */
[----:B------:R-:W-:Y:S01]  /*7d80*/  FADD.FTZ R15, -R131, R15 ;  /* 0x0000000f830f7221 */ /* 0x000fe20000010100 */
[----:B------:R-:W-:Y:S01]  /*7d90*/  FMUL.FTZ R5, R166, R5 ;  /* 0x00000005a6057220 */ /* 0x000fe20000410000 */
[----:B------:R-:W-:Y:S01]  /*7da0*/  FMUL.FTZ R10, R139, R12 ;  /* 0x0000000c8b0a7220 */ /* 0x000fe20000410000 */
        /* <DEDUP_REMOVED lines=9> */
[C---:B------:R-:W-:Y:S01]  /*7e40*/  FADD.FTZ R17, -R134.reuse, R17 ;  /* 0x0000001186117221 */ /* 0x040fe20000010100 */
[----:B------:R-:W-:Y:S01]  /*7e50*/  FADD.FTZ R11, -R131, R11 ;  /* 0x0000000b830b7221 */ /* 0x000fe20000010100 */
[----:B------:R-:W-:Y:S02]  /*7e60*/  FADD.FTZ R16, -R134, R16 ;  /* 0x0000001086107221 */ /* 0x000fe40000010100 */
[----:B------:R-:W-:Y:S01]  /*7e70*/  FMUL.FTZ R17, R235, R17 ;  /* 0x00000011eb117220 */ /* 0x000fe20000410000 */
[----:B------:R-:W-:Y:S01]  /*7e80*/  FMUL.FTZ R11, R112, R11 ;  /* 0x0000000b700b7220 */ /* 0x000fe20000410000 */
[----:B------:R-:W-:Y:S01]  /*7e90*/  FMUL.FTZ R16, R236, R16 ;  /* 0x00000010ec107220 */ /* 0x000fe20000410000 */
[-C--:B-1----:R-:W-:Y:S03]  /*7ea0*/  HMMA.16816.F32.BF16 R20, R104, R100.reuse, R20 ;  /* 0x000000646814723c */ /* 0x082fe60000041814 */
[----:B------:R-:W-:Y:S03]  /*7eb0*/  FMUL.FTZ R11, R164, R11 ;  /* 0x0000000ba40b7220 */ /* 0x000fe60000410000 */
[C---:B------:R-:W-:Y:S05]  /*7ec0*/  HMMA.16816.F32.BF16 R24, R108.reuse, R100, R24 ;  /* 0x000000646c18723c */ /* 0x040fea0000041818 */
[----:B------:R-:W-:Y:S01]  /*7ed0*/  F2FP.BF16.F32.PACK_AB R112, R11, R12 ;  /* 0x0000000c0b70723e */ /* 0x000fe200000010ff */
[-C--:B------:R-:W-:Y:S05]  /*7ee0*/  HMMA.16816.F32.BF16 R28, R108, R102.reuse, R28 ;  /* 0x000000666c1c723c */ /* 0x080fea000004181c */
[----:B------:R-:W-:Y:S01]  /*7ef0*/  FMUL.FTZ R100, R143, R4 ;  /* 0x000000048f647220 */ /* 0x000fe20000410000 */
[C---:B------:R-:W-:Y:S05]  /*7f00*/  HMMA.16816.F32.BF16 R32, R104.reuse, R102, R32 ;  /* 0x000000666820723c */ /* 0x040fea0000041820 */
[----:B------:R-:W-:Y:S01]  /*7f10*/  FMUL.FTZ R4, R141, R6 ;  /* 0x000000068d047220 */ /* 0x000fe20000410000 */
[----:B------:R-:W-:Y:S01]  /*7f20*/  FMUL.FTZ R6, R148, R100 ;  /* 0x0000006494067220 */ /* 0x000fe20000410000 */
[----:B------:R-:W-:Y:S01]  /*7f30*/  FMUL.FTZ R12, R147, R18 ;  /* 0x00000012930c7220 */ /* 0x000fe20000410000 */
[----:B------:R-:W-:Y:S03]  /*7f40*/  FMUL.FTZ R11, R170, R19 ;  /* 0x00000013aa0b7220 */ /* 0x000fe60000410000 */
[----:B------:R-:W-:Y:S01]  /*7f50*/  FMUL.FTZ R4, R165, R4 ;  /* 0x00000004a5047220 */ /* 0x000fe20000410000 */
[----:B------:R-:W-:Y:S01]  /*7f60*/  F2FP.BF16.F32.PACK_AB R115, R5, R6 ;  /* 0x000000060573723e */ /* 0x000fe200000010ff */
[----:B------:R-:W-:Y:S01]  /*7f70*/  FMUL.FTZ R101, R136, R8 ;  /* 0x0000000888657220 */ /* 0x000fe20000410000 */
[----:B------:R-:W-:Y:S01]  /*7f80*/  FMUL.FTZ R8, R114, R9 ;  /* 0x0000000972087220 */ /* 0x000fe20000410000 */
[----:B------:R-:W-:Y:S01]  /*7f90*/  FMUL.FTZ R100, R137, R14 ;  /* 0x0000000e89647220 */ /* 0x000fe20000410000 */
[----:B------:R-:W-:Y:S01]  /*7fa0*/  F2FP.BF16.F32.PACK_AB R114, R0, R4 ;  /* 0x000000040072723e */ /* 0x000fe200000010ff */
[----:B------:R-:W-:Y:S01]  /*7fb0*/  FMUL.FTZ R9, R138, R13 ;  /* 0x0000000d8a097220 */ /* 0x000fe20000410000 */
[----:B------:R-:W1:Y:S01]  /*7fc0*/  LDSM.16.M88.4 R4, [R117+0x8800] ;  /* 0x008800007504783b */ /* 0x000e620000000200 */
[C---:B------:R-:W-:Y:S01]  /*7fd0*/  FADD.FTZ R31, -R131.reuse, R31 ;  /* 0x0000001f831f7221 */ /* 0x040fe20000010100 */
[----:B------:R-:W-:Y:S01]  /*7fe0*/  FADD.FTZ R30, -R131, R30 ;  /* 0x0000001e831e7221 */ /* 0x000fe20000010100 */
[----:B------:R-:W-:Y:S01]  /*7ff0*/  FMUL.FTZ R9, R149, R9 ;  /* 0x0000000995097220 */ /* 0x000fe20000410000 */
[----:B------:R-:W-:Y:S01]  /*8000*/  FADD.FTZ R22, -R133, R22 ;  /* 0x0000001685167221 */ /* 0x000fe20000010100 */
[----:B------:R-:W-:Y:S01]  /*8010*/  FMUL.FTZ R13, R150, R8 ;  /* 0x00000008960d7220 */ /* 0x000fe20000410000 */
[----:B------:R-:W-:Y:S01]  /*8020*/  FMUL.FTZ R8, R169, R100 ;  /* 0x00000064a9087220 */ /* 0x000fe20000410000 */
[----:B------:R-:W-:Y:S01]  /*8030*/  F2FP.BF16.F32.PACK_AB R100, R11, R12 ;  /* 0x0000000c0b64723e */ /* 0x000fe200000010ff */
[----:B------:R-:W-:Y:S01]  /*8040*/  FMUL.FTZ R11, R233, R31 ;  /* 0x0000001fe90b7220 */ /* 0x000fe20000410000 */
[----:B------:R-:W-:Y:S01]  /*8050*/  FMUL.FTZ R22, R184, R22 ;  /* 0x00000016b8167220 */ /* 0x000fe20000410000 */
[----:B------:R-:W-:Y:S01]  /*8060*/  F2FP.BF16.F32.PACK_AB R103, R9, R10 ;  /* 0x0000000a0967723e */ /* 0x000fe200000010ff */
[C---:B------:R-:W-:Y:S01]  /*8070*/  FADD.FTZ R20, -R134.reuse, R20 ;  /* 0x0000001486147221 */ /* 0x040fe20000010100 */
[----:B------:R-:W-:Y:S01]  /*8080*/  FADD.FTZ R21, -R134, R21 ;  /* 0x0000001586157221 */ /* 0x000fe20000010100 */
[----:B------:R-:W-:Y:S01]  /*8090*/  FMUL.FTZ R0, R168, R15 ;  /* 0x0000000fa8007220 */ /* 0x000fe20000410000 */
[----:B------:R-:W-:Y:S01]  /*80a0*/  FADD.FTZ R24, -R132, R24 ;  /* 0x0000001884187221 */ /* 0x000fe20000010100 */
[----:B------:R-:W-:Y:S01]  /*80b0*/  FMUL.FTZ R20, R186, R20 ;  /* 0x00000014ba147220 */ /* 0x000fe20000410000 */
[----:B------:R-:W-:Y:S01]  /*80c0*/  FMUL.FTZ R21, R185, R21 ;  /* 0x00000015b9157220 */ /* 0x000fe20000410000 */
[----:B------:R-:W-:Y:S01]  /*80d0*/  FADD.FTZ R25, -R132, R25 ;  /* 0x0000001984197221 */ /* 0x000fe20000010100 */
[----:B------:R-:W-:Y:S01]  /*80e0*/  F2FP.BF16.F32.PACK_AB R102, R0, R8 ;  /* 0x000000080066723e */ /* 0x000fe200000010ff */
[----:B------:R-:W-:Y:S01]  /*80f0*/  FMUL.FTZ R8, R172, R22 ;  /* 0x00000016ac087220 */ /* 0x000fe20000410000 */
[----:B------:R-:W-:Y:S01]  /*8100*/  FMUL.FTZ R10, R158, R20 ;  /* 0x000000149e0a7220 */ /* 0x000fe20000410000 */
[----:B------:R-:W-:Y:S01]  /*8110*/  FMUL.FTZ R9, R154, R21 ;  /* 0x000000159a097220 */ /* 0x000fe20000410000 */
[----:B------:R-:W-:Y:S01]  /*8120*/  FMUL.FTZ R15, R163, R25 ;  /* 0x00000019a30f7220 */ /* 0x000fe20000410000 */
[----:B------:R-:W-:Y:S01]  /*8130*/  FADD.FTZ R23, -R133, R23 ;  /* 0x0000001785177221 */ /* 0x000fe20000010100 */
[----:B------:R-:W-:Y:S01]  /*8140*/  FADD.FTZ R28, -R132, R28 ;  /* 0x0000001c841c7221 */ /* 0x000fe20000010100 */
[----:B------:R-:W-:Y:S01]  /*8150*/  FADD.FTZ R33, -R134, R33 ;  /* 0x0000002186217221 */ /* 0x000fe20000010100 */
[----:B------:R-:W-:Y:S01]  /*8160*/  F2FP.BF16.F32.PACK_AB R31, R9, R10 ;  /* 0x0000000a091f723e */ /* 0x000fe200000010ff */
[----:B------:R-:W-:Y:S01]  /*8170*/  FMUL.FTZ R23, R173, R23 ;  /* 0x00000017ad177220 */ /* 0x000fe20000410000 */
[----:B------:R-:W-:Y:S01]  /*8180*/  FMUL.FTZ R15, R153, R15 ;  /* 0x0000000f990f7220 */ /* 0x000fe20000410000 */
[----:B------:R-:W-:Y:S01]  /*8190*/  FMUL.FTZ R33, R248, R33 ;  /* 0x00000021f8217220 */ /* 0x000fe20000410000 */
        /* <DEDUP_REMOVED lines=8> */
[----:B------:R-:W-:Y:S01]  /*8220*/  FADD.FTZ R29, -R132, R29 ;  /* 0x0000001d841d7221 */ /* 0x000fe20000010100 */
[----:B------:R-:W-:Y:S01]  /*8230*/  FADD.FTZ R32, -R134, R32 ;  /* 0x0000002086207221 */ /* 0x000fe20000010100 */
[----:B------:R-:W-:Y:S01]  /*8240*/  F2FP.BF16.F32.PACK_AB R113, R13, R14 ;  /* 0x0000000e0d71723e */ /* 0x000fe200000010ff */
[-C--:B-1----:R-:W-:Y:S03]  /*8250*/  HMMA.16816.F32.BF16 R36, R104, R4.reuse, R36 ;  /* 0x000000046824723c */ /* 0x082fe60000041824 */
[----:B------:R-:W-:Y:S01]  /*8260*/  FMUL.FTZ R13, R155, R17 ;  /* 0x000000119b0d7220 */ /* 0x000fe20000410000 */
[----:B------:R-:W-:Y:S01]  /*8270*/  FMUL.FTZ R17, R187, R30 ;  /* 0x0000001ebb117220 */ /* 0x000fe20000410000 */
[----:B------:R-:W-:Y:S01]  /*8280*/  F2FP.BF16.F32.PACK_AB R30, R0, R8 ;  /* 0x00000008001e723e */ /* 0x000fe200000010ff */
[----:B------:R-:W-:Y:S01]  /*8290*/  FMUL.FTZ R0, R197, R11 ;  /* 0x0000000bc5007220 */ /* 0x000fe20000410000 */
[C---:B------:R-:W-:Y:S01]  /*82a0*/  HMMA.16816.F32.BF16 R40, R108.reuse, R4, R40 ;  /* 0x000000046c28723c */ /* 0x040fe20000041828 */
[----:B------:R-:W1:Y:S03]  /*82b0*/  LDSM.16.M88.4 R8, [R117+0x8c00] ;  /* 0x008c00007508783b */ /* 0x000e660000000200 */
[----:B------:R-:W-:Y:S01]  /*82c0*/  FMUL.FTZ R14, R156, R16 ;  /* 0x000000109c0e7220 */ /* 0x000fe20000410000 */
[----:B------:R-:W-:Y:S01]  /*82d0*/  FMUL.FTZ R16, R175, R24 ;  /* 0x00000018af107220 */ /* 0x000fe20000410000 */
[-C--:B------:R-:W-:Y:S05]  /*82e0*/  HMMA.16816.F32.BF16 R44, R108, R6.reuse, R44 ;  /* 0x000000066c2c723c */ /* 0x080fea000004182c */
[----:B------:R-:W-:Y:S01]  /*82f0*/  FMUL.FTZ R4, R198, R17 ;  /* 0x00000011c6047220 */ /* 0x000fe20000410000 */
[C---:B------:R-:W-:Y:S05]  /*8300*/  HMMA.16816.F32.BF16 R48, R104.reuse, R6, R48 ;  /* 0x000000066830723c */ /* 0x040fea0000041830 */
[----:B------:R-:W-:Y:S01]  /*8310*/  F2FP.BF16.F32.PACK_AB R101, R13, R14 ;  /* 0x0000000e0d65723e */ /* 0x000fe200000010ff */
[----:B------:R-:W-:Y:S01]  /*8320*/  FMUL.FTZ R29, R188, R29 ;  /* 0x0000001dbc1d7220 */ /* 0x000fe20000410000 */
[----:B------:R-:W-:Y:S01]  /*8330*/  FMUL.FTZ R16, R194, R16 ;  /* 0x00000010c2107220 */ /* 0x000fe20000410000 */
[----:B------:R-:W-:Y:S03]  /*8340*/  FMUL.FTZ R32, R250, R32 ;  /* 0x00000020fa207220 */ /* 0x000fe60000410000 */
[----:B------:R-:W-:Y:S01]  /*8350*/  FADD.FTZ R36, -R134, R36 ;  /* 0x0000002486247221 */ /* 0x000fe20000010100 */
[----:B------:R-:W-:Y:S01]  /*8360*/  FMUL.FTZ R5, R144, R29 ;  /* 0x0000001d90057220 */ /* 0x000fe20000410000 */
[----:B------:R-:W-:Y:S01]  /*8370*/  F2FP.BF16.F32.PACK_AB R29, R15, R16 ;  /* 0x000000100f1d723e */ /* 0x000fe200000010ff */
[----:B------:R-:W-:Y:S01]  /*8380*/  FMUL.FTZ R15, R145, R33 ;  /* 0x00000021910f7220 */ /* 0x000fe20000410000 */
[----:B------:R-:W-:Y:S01]  /*8390*/  FMUL.FTZ R36, R240, R36 ;  /* 0x00000024f0247220 */ /* 0x000fe20000410000 */
[----:B------:R-:W-:Y:S01]  /*83a0*/  FMUL.FTZ R16, R159, R32 ;  /* 0x000000209f107220 */ /* 0x000fe20000410000 */
[----:B------:R-:W-:Y:S01]  /*83b0*/  FADD.FTZ R39, -R133, R39 ;  /* 0x0000002785277221 */ /* 0x000fe20000010100 */
[----:B------:R-:W-:Y:S01]  /*83c0*/  FADD.FTZ R44, -R132, R44 ;  /* 0x0000002c842c7221 */ /* 0x000fe20000010100 */
[----:B------:R-:W-:Y:S01]  /*83d0*/  FADD.FTZ R47, -R131, R47 ;  /* 0x0000002f832f7221 */ /* 0x000fe20000010100 */
[----:B------:R-:W-:Y:S01]  /*83e0*/  FMUL.FTZ R6, R201, R36 ;  /* 0x00000024c9067220 */ /* 0x000fe20000410000 */
[----:B------:R-:W-:Y:S01]  /*83f0*/  F2FP.BF16.F32.PACK_AB R25, R15, R16 ;  /* 0x000000100f19723e */ /* 0x000fe200000010ff */
[----:B------:R-:W-:Y:S01]  /*8400*/  FMUL.FTZ R44, R87, R44 ;  /* 0x0000002c572c7220 */ /* 0x000fe20000410000 */
[----:B------:R-:W-:Y:S01]  /*8410*/  FMUL.FTZ R15, R86, R47 ;  /* 0x0000002f560f7220 */ /* 0x000fe20000410000 */
[----:B------:R2:W5:Y:S01]  /*8420*/  LDL.LU R87, [R1+0x90] ;  /* 0x0000900001577983 */ /* 0x0005620000300800 */
[C---:B------:R-:W-:Y:S01]  /*8430*/  FADD.FTZ R48, -R134.reuse, R48 ;  /* 0x0000003086307221 */ /* 0x040fe20000010100 */
[----:B------:R-:W-:Y:S01]  /*8440*/  FADD.FTZ R49, -R134, R49 ;  /* 0x0000003186317221 */ /* 0x000fe20000010100 */
[C---:B------:R-:W-:Y:S01]  /*8450*/  FADD.FTZ R50, -R133.reuse, R50 ;  /* 0x0000003285327221 */ /* 0x040fe20000010100 */
[----:B------:R2:W5:Y:S01]  /*8460*/  LDL.LU R86, [R1+0x8c] ;  /* 0x00008c0001567983 */ /* 0x0005620000300800 */
[-C--:B-1----:R-:W-:Y:S03]  /*8470*/  HMMA.16816.F32.BF16 R52, R104, R8.reuse, R52 ;  /* 0x000000086834723c */ /* 0x082fe60000041834 */
[----:B------:R-:W-:Y:S01]  /*8480*/  FADD.FTZ R51, -R133, R51 ;  /* 0x0000003385337221 */ /* 0x000fe20000010100 */
[----:B------:R-:W-:Y:S01]  /*8490*/  FMUL.FTZ R39, R241, R39 ;  /* 0x00000027f1277220 */ /* 0x000fe20000410000 */
[----:B------:R-:W-:Y:S01]  /*84a0*/  FADD.FTZ R40, -R132, R40 ;  /* 0x0000002884287221 */ /* 0x000fe20000010100 */
[C---:B------:R-:W-:Y:S05]  /*84b0*/  HMMA.16816.F32.BF16 R56, R108.reuse, R8, R56 ;  /* 0x000000086c38723c */ /* 0x040fea0000041838 */
[----:B------:R-:W-:Y:S01]  /*84c0*/  FMUL.FTZ R7, R249, R40 ;  /* 0x00000028f9077220 */ /* 0x000fe20000410000 */
[-C--:B------:R-:W-:Y:S05]  /*84d0*/  HMMA.16816.F32.BF16 R60, R108, R10.reuse, R60 ;  /* 0x0000000a6c3c723c */ /* 0x080fea000004183c */
[----:B------:R-:W-:Y:S01]  /*84e0*/  FMUL.FTZ R7, R205, R7 ;  /* 0x00000007cd077220 */ /* 0x000fe20000410000 */
[----:B------:R-:W-:Y:S05]  /*84f0*/  HMMA.16816.F32.BF16 R64, R104, R10, R64 ;  /* 0x0000000a6840723c */ /* 0x000fea0000041840 */
[C---:B------:R-:W-:Y:S01]  /*8500*/  FADD.FTZ R42, -R131.reuse, R42 ;  /* 0x0000002a832a7221 */ /* 0x040fe20000010100 */
[C---:B------:R-:W-:Y:S01]  /*8510*/  FADD.FTZ R52, -R134.reuse, R52 ;  /* 0x0000003486347221 */ /* 0x040fe20000010100 */
[C---:B------:R-:W-:Y:S01]  /*8520*/  FADD.FTZ R53, -R134.reuse, R53 ;  /* 0x0000003586357221 */ /* 0x040fe20000010100 */
[C---:B------:R-:W-:Y:S03]  /*8530*/  FADD.FTZ R26, -R131.reuse, R26 ;  /* 0x0000001a831a7221 */ /* 0x040fe60000010100 */
[----:B------:R-:W-:Y:S01]  /*8540*/  FADD.FTZ R27, -R131, R27 ;  /* 0x0000001b831b7221 */ /* 0x000fe20000010100 */
[----:B------:R-:W-:Y:S01]  /*8550*/  FADD.FTZ R37, -R134, R37 ;  /* 0x0000002586257221 */ /* 0x000fe20000010100 */
[----:B------:R-:W-:Y:S01]  /*8560*/  FMUL.FTZ R26, R162, R26 ;  /* 0x0000001aa21a7220 */ /* 0x000fe20000410000 */
        /* <DEDUP_REMOVED lines=20> */
[----:B------:R-:W-:Y:S01]  /*86b0*/  FMUL.FTZ R13, R82, R51 ;  /* 0x00000033520d7220 */ /* 0x000fe20000410000 */
[----:B------:R2:W5:Y:S01]  /*86c0*/  LDL.LU R84, [R1+0x84] ;  /* 0x0000840001547983 */ /* 0x0005620000300800 */
        /* <DEDUP_REMOVED lines=18> */
[C---:B------:R-:W-:Y:S01]  /*87f0*/  FADD.FTZ R60, -R132.reuse, R60 ;  /* 0x0000003c843c7221 */ /* 0x040fe20000010100 */
[----:B------:R2:W5:Y:S01]  /*8800*/  LDL.LU R79, [R1+0x70] ;  /* 0x00007000014f7983 */ /* 0x0005620000300800 */
[C---:B------:R-:W-:Y:S01]  /*8810*/  FADD.FTZ R61, -R132.reuse, R61 ;  /* 0x0000003d843d7221 */ /* 0x040fe20000010100 */
[----:B------:R-:W-:Y:S01]  /*8820*/  FADD.FTZ R62, -R131, R62 ;  /* 0x0000003e833e7221 */ /* 0x000fe20000010100 */
[----:B------:R-:W-:Y:S01]  /*8830*/  FMUL.FTZ R60, R73, R60 ;  /* 0x0000003c493c7220 */ /* 0x000fe20000410000 */
[----:B------:R2:W5:Y:S01]  /*8840*/  LDL.LU R78, [R1+0x6c] ;  /* 0x00006c00014e7983 */ /* 0x0005620000300800 */
[----:B------:R-:W-:Y:S01]  /*8850*/  FADD.FTZ R41, -R132, R41 ;  /* 0x0000002984297221 */ /* 0x000fe20000010100 */
[----:B------:R-:W-:Y:S01]  /*8860*/  FMUL.FTZ R62, R71, R62 ;  /* 0x0000003e473e7220 */ /* 0x000fe20000410000 */
[----:B------:R-:W-:Y:S01]  /*8870*/  FADD.FTZ R63, -R131, R63 ;  /* 0x0000003f833f7221 */ /* 0x000fe20000010100 */
[----:B------:R2:W5:Y:S01]  /*8880*/  LDL.LU R77, [R1+0x68] ;  /* 0x00006800014d7983 */ /* 0x0005620000300800 */
[----:B------:R-:W-:Y:S01]  /*8890*/  FMUL.FTZ R21, R247, R41 ;  /* 0x00000029f7157220 */ /* 0x000fe20000410000 */
[----:B------:R-:W-:Y:S01]  /*88a0*/  FADD.FTZ R64, -R134, R64 ;  /* 0x0000004086407221 */ /* 0x000fe20000010100 */
[----:B------:R-:W-:Y:S01]  /*88b0*/  FMUL.FTZ R11, R70, R63 ;  /* 0x0000003f460b7220 */ /* 0x000fe20000410000 */
[----:B------:R2:W5:Y:S01]  /*88c0*/  LDL.LU R76, [R1+0x64] ;  /* 0x00006400014c7983 */ /* 0x0005620000300800 */
[----:B------:R-:W-:Y:S01]  /*88d0*/  FMUL.FTZ R21, R204, R21 ;  /* 0x00000015cc157220 */ /* 0x000fe20000410000 */
[----:B------:R-:W-:Y:S01]  /*88e0*/  FADD.FTZ R43, -R131, R43 ;  /* 0x0000002b832b7221 */ /* 0x000fe20000010100 */
[----:B------:R-:W-:Y:S01]  /*88f0*/  FMUL.FTZ R64, R69, R64 ;  /* 0x0000004045407220 */ /* 0x000fe20000410000 */
[----:B------:R2:W5:Y:S01]  /*8900*/  LDL.LU R75, [R1+0x60] ;  /* 0x00006000014b7983 */ /* 0x0005620000300800 */
[----:B------:R-:W-:Y:S01]  /*8910*/  FMUL.FTZ R12, R245, R42 ;  /* 0x0000002af50c7220 */ /* 0x000fe20000410000 */
[----:B------:R-:W-:Y:S01]  /*8920*/  FMUL.FTZ R20, R243, R43 ;  /* 0x0000002bf3147220 */ /* 0x000fe20000410000 */
[----:B------:R-:W-:Y:S01]  /*8930*/  F2FP.BF16.F32.PACK_AB R21, R21, R7 ;  /* 0x000000071515723e */ /* 0x000fe200000010ff */
[----:B------:R-:W-:Y:S01]  /*8940*/  FMUL.FTZ R7, R74, R59 ;  /* 0x0000003b4a077220 */ /* 0x000fe20000410000 */
        /* <DEDUP_REMOVED lines=9> */
[----:B------:R-:W-:Y:S01]  /*89e0*/  FADD.FTZ R66, -R133, R66 ;  /* 0x0000004285427221 */ /* 0x000fe20000010100 */
[----:B------:R2:W5:Y:S01]  /*89f0*/  LDL.LU R72, [R1+0x54] ;  /* 0x0000540001487983 */ /* 0x0005620000300800 */
[----:B------:R-:W-:Y:S01]  /*8a00*/  F2FP.BF16.F32.PACK_AB R14, R14, R6 ;  /* 0x000000060e0e723e */ /* 0x000fe200000010ff */
[----:B------:R-:W-:Y:S01]  /*8a10*/  FMUL.FTZ R6, R68, R65 ;  /* 0x0000004144067220 */ /* 0x000fe20000410000 */
[----:B------:R-:W-:Y:S01]  /*8a20*/  FMUL.FTZ R18, R3, R66 ;  /* 0x0000004203127220 */ /* 0x000fe20000410000 */
[----:B------:R2:W5:Y:S01]  /*8a30*/  LDL.LU R71, [R1+0x50] ;  /* 0x0000500001477983 */ /* 0x0005620000300800 */
[----:B------:R-:W-:Y:S01]  /*8a40*/  FADD.FTZ R67, -R133, R67 ;  /* 0x0000004385437221 */ /* 0x000fe20000010100 */
[----:B------:R-:W-:Y:S01]  /*8a50*/  FADD.FTZ R45, -R132, R45 ;  /* 0x0000002d842d7221 */ /* 0x000fe20000010100 */
[----:B------:R-:W-:Y:S01]  /*8a60*/  FADD.FTZ R46, -R131, R46 ;  /* 0x0000002e832e7221 */ /* 0x000fe20000010100 */
[----:B------:R2:W5:Y:S01]  /*8a70*/  LDL.64 R104, [R1+0x8] ;  /* 0x0000080001687983 */ /* 0x0005620000100a00 */
[----:B------:R-:W-:Y:S01]  /*8a80*/  FMUL.FTZ R17, R2, R67 ;  /* 0x0000004302117220 */ /* 0x000fe20000410000 */
[----:B------:R-:W-:Y:S01]  /*8a90*/  FMUL.FTZ R16, R252, R45 ;  /* 0x0000002dfc107220 */ /* 0x000fe20000410000 */
[----:B------:R-:W-:Y:S01]  /*8aa0*/  FMUL.FTZ R46, R251, R46 ;  /* 0x0000002efb2e7220 */ /* 0x000fe20000410000 */
[----:B------:R-:W-:Y:S01]  /*8ab0*/  FMUL.FTZ R0, R215, R0 ;  /* 0x00000000d7007220 */ /* 0x000fe20000410000 */
[----:B------:R-:W-:Y:S01]  /*8ac0*/  FMUL.FTZ R13, R214, R13 ;  /* 0x0000000dd60d7220 */ /* 0x000fe20000410000 */
[----:B------:R2:W5:Y:S01]  /*8ad0*/  LDL.LU R70, [R1+0x4c] ;  /* 0x00004c0001467983 */ /* 0x0005620000300800 */
[----:B------:R-:W-:Y:S01]  /*8ae0*/  FMUL.FTZ R5, R207, R44 ;  /* 0x0000002ccf057220 */ /* 0x000fe20000410000 */
        /* <DEDUP_REMOVED lines=35> */
[----:B------:R-:W3:Y:S01]  /*8d20*/  LDL.LU R32, [R1] ;  /* 0x0000000001207983 */ /* 0x000ee20000300800 */
        /* <DEDUP_REMOVED lines=12> */
[----:B---3--:R-:W-:Y:S02]  /*8df0*/  VIADD R32, R32, UR10 ;  /* 0x0000000a20207c36 */ /* 0x008fe40008000000 */
        /* <DEDUP_REMOVED lines=21> */
.L_x_1307:
[----:B-1----:R-:W3:Y:S04]  /*8f50*/  LDL R32, [R1+0x30] ;  /* 0x0000300001207983 */ /* 0x002ee80000100800 */
        /* <DEDUP_REMOVED lines=34> */
[----:B-----5:R-:W-:Y:S04]  /*9180*/  LDSM.16.MT88.4 R4, [R2+0x12000] ;  /* 0x012000000204783b */ /* 0x020fe80000004200 */
[----:B------:R-:W1:Y:S04]  /*9190*/  LDSM.16.MT88.4 R8, [R0+0x4000] ;  /* 0x004000000008783b */ /* 0x000e680000004200 */
[----:B------:R-:W4:Y:S04]  /*91a0*/  LDSM.16.MT88.4 R12, [R2+0x16000] ;  /* 0x01600000020c783b */ /* 0x000f280000004200 */
[----:B------:R-:W-:Y:S04]  /*91b0*/  LDSM.16.MT88.4 R16, [R2+0x12800] ;  /* 0x012800000210783b */ /* 0x000fe80000004200 */
[----:B------:R-:W2:Y:S04]  /*91c0*/  LDSM.16.MT88.4 R20, [R0+0x4400] ;  /* 0x004400000014783b */ /* 0x000ea80000004200 */
        /* <DEDUP_REMOVED lines=25> */
[----:B------:R-:W-:Y:S04]  /*9360*/  LDSM.16.MT88.4 R24, [R2+0x18800] ;  /* 0x018800000218783b */ /* 0x000fe80000004200 */
[----:B---3--:R-:W-:Y:S01]  /*9370*/  LEA R59, R32, UR4, 0x1 ;  /* 0x00000004203b7c11 */ /* 0x008fe2000f8e08ff */
        /* <DEDUP_REMOVED lines=53> */
.L_x_1308:
        /* <DEDUP_REMOVED lines=302> */
.L_x_1310:
        /* <DEDUP_REMOVED lines=18> */
.L_x_1311:
        /* <DEDUP_REMOVED lines=43> */
.L_x_1313:
[----:B------:R-:W-:Y:S05]  /*ad80*/  BSYNC B0 ;  /* 0x0000000000007941 */ /* 0x000fea0003800000 */
.L_x_1312:
        /* <DEDUP_REMOVED lines=13> */
.L_x_1315:
[----:B------:R-:W-:Y:S05]  /*ae60*/  BSYNC B0 ;  /* 0x0000000000007941 */ /* 0x000fea0003800000 */
.L_x_1314:
        /* <DEDUP_REMOVED lines=27> */
.L_x_1317:
[----:B------:R-:W-:Y:S05]  /*b020*/  BSYNC B0 ;  /* 0x0000000000007941 */ /* 0x000fea0003800000 */
.L_x_1316:
        /* <DEDUP_REMOVED lines=13> */
.L_x_1288:
[----:B------:R-:W-:Y:S05]  /*b100*/  BSYNC B1 ;  /* 0x0000000000017941 */ /* 0x000fea0003800000 */
.L_x_1274:
        /* <DEDUP_REMOVED lines=11> */
.L_x_1318:
[----:B------:R-:W-:Y:S05]  /*b1c0*/  EXIT ;  /* 0x000000000000794d */ /* 0x000fea0003800000 */
.L_x_1320:
        /* <DEDUP_REMOVED lines=11> */
.L_x_1366:


//--------------------- .text._ZN5flash25flash_bwd_dot_do_o_kernelILb0E23Flash_bwd_kernel_traitsILi32ELi128ELi128ELi8ELi4ELi4ELi4ELb0ELb0EN7cutlass10bfloat16_tE19Flash_kernel_traitsILi32ELi128ELi128ELi8ES3_EEEEvNS_16Flash_bwd_paramsE --------------------------
	.section	.text._ZN5flash25flash_bwd_dot_do_o_kernelILb0E23Flash_bwd_kernel_traitsILi32ELi128ELi128ELi8ELi4ELi4ELi4ELb0ELb0EN7cutlass10bfloat16_tE19Flash_kernel_traitsILi32ELi128ELi128ELi8ES3_EEEEvNS_16Flash_bwd_paramsE,"ax",@progbits
	.align	128
        .global         _ZN5flash25flash_bwd_dot_do_o_kernelILb0E23Flash_bwd_kernel_traitsILi32ELi128ELi128ELi8ELi4ELi4ELi4ELb0ELb0EN7cutlass10bfloat16_tE19Flash_kernel_traitsILi32ELi128ELi128ELi8ES3_EEEEvNS_16Flash_bwd_paramsE
        .type           _ZN5flash25flash_bwd_dot_do_o_kernelILb0E23Flash_bwd_kernel_traitsILi32ELi128ELi128ELi8ELi4ELi4ELi4ELb0ELb0EN7cutlass10bfloat16_tE19Flash_kernel_traitsILi32ELi128ELi128ELi8ES3_EEEEvNS_16Flash_bwd_paramsE,@function
        .size           _ZN5flash25flash_bwd_dot_do_o_kernelILb0E23Flash_bwd_kernel_traitsILi32ELi128ELi128ELi8ELi4ELi4ELi4ELb0ELb0EN7cutlass10bfloat16_tE19Flash_kernel_traitsILi32ELi128ELi128ELi8ES3_EEEEvNS_16Flash_bwd_paramsE,(.L_x_1367 - _ZN5flash25flash_bwd_dot_do_o_kernelILb0E23Flash_bwd_kernel_traitsILi32ELi128ELi128ELi8ELi4ELi4ELi4ELb0ELb0EN7cutlass10bfloat16_tE19Flash_kernel_traitsILi32ELi128ELi128ELi8ES3_EEEEvNS_16Flash_bwd_paramsE)
        .other          _ZN5flash25flash_bwd_dot_do_o_kernelILb0E23Flash_bwd_kernel_traitsILi32ELi128ELi128ELi8ELi4ELi4ELi4ELb0ELb0EN7cutlass10bfloat16_tE19Flash_kernel_traitsILi32ELi128ELi128ELi8ES3_EEEEvNS_16Flash_bwd_paramsE,@"STO_CUDA_ENTRY STV_DEFAULT"
_ZN5flash25flash_bwd_dot_do_o_kernelILb0E23Flash_bwd_kernel_traitsILi32ELi128ELi128ELi8ELi4ELi4ELi4ELb0ELb0EN7cutlass10bfloat16_tE19Flash_kernel_traitsILi32ELi128ELi128ELi8ES3_EEEEvNS_16Flash_bwd_paramsE:
.text._ZN5flash25flash_bwd_dot_do_o_kernelILb0E23Flash_bwd_kernel_traitsILi32ELi128ELi128ELi8ELi4ELi4ELi4ELb0ELb0EN7cutlass10bfloat16_tE19Flash_kernel_traitsILi32ELi128ELi128ELi8ES3_EEEEvNS_16Flash_bwd_paramsE:
        /* <DEDUP_REMOVED lines=55> */
.L_x_1321:
[----:B------:R-:W0:Y:S08]  /*0370*/  LDC R2, c[0x0][0x270] ;  /* 0x00009c00ff027b82 */ /* 0x000e300000000800 */
[----:B------:R-:W1:Y:S01]  /*0380*/  LDC R7, c[0x0][0x2d4] ;  /* 0x0000b500ff077b82 */ /* 0x000e620000000800 */
[----:B0-----:R-:W-:-:S04]  /*0390*/  IMAD R2, R5, R2, UR5 ;  /* 0x0000000505027e24 */ /* 0x001fc8000f8e0202 */
[----:B-1----:R-:W-:-:S07]  /*03a0*/  IMAD R2, R2, R7, RZ ;  /* 0x0000000702027224 */ /* 0x002fce00078e02ff */
.L_x_1322:
        /* <DEDUP_REMOVED lines=158> */
.L_x_1323:
        /* <DEDUP_REMOVED lines=15> */
.L_x_1367:


//--------------------- .text._ZN5flash25flash_bwd_dot_do_o_kernelILb1E23Flash_bwd_kernel_traitsILi32ELi128ELi128ELi8ELi4ELi4ELi4ELb0ELb0EN7cutlass10bfloat16_tE19Flash_kernel_traitsILi32ELi128ELi128ELi8ES3_EEEEvNS_16Flash_bwd_paramsE --------------------------
	.section	.text._ZN5flash25flash_bwd_dot_do_o_kernelILb1E23Flash_bwd_kernel_traitsILi32ELi128ELi128ELi8ELi4ELi4ELi4ELb0ELb0EN7cutlass10bfloat16_tE19Flash_kernel_traitsILi32ELi128ELi128ELi8ES3_EEEEvNS_16Flash_bwd_paramsE,"ax",@progbits
	.align	128
        .global         _ZN5flash25flash_bwd_dot_do_o_kernelILb1E23Flash_bwd_kernel_traitsILi32ELi128ELi128ELi8ELi4ELi4ELi4ELb0ELb0EN7cutlass10bfloat16_tE19Flash_kernel_traitsILi32ELi128ELi128ELi8ES3_EEEEvNS_16Flash_bwd_paramsE
        .type           _ZN5flash25flash_bwd_dot_do_o_kernelILb1E23Flash_bwd_kernel_traitsILi32ELi128ELi128ELi8ELi4ELi4ELi4ELb0ELb0EN7cutlass10bfloat16_tE19Flash_kernel_traitsILi32ELi128ELi128ELi8ES3_EEEEvNS_16Flash_bwd_paramsE,@function
        .size           _ZN5flash25flash_bwd_dot_do_o_kernelILb1E23Flash_bwd_kernel_traitsILi32ELi128ELi128ELi8ELi4ELi4ELi4ELb0ELb0EN7cutlass10bfloat16_tE19Flash_kernel_traitsILi32ELi128ELi128ELi8ES3_EEEEvNS_16Flash_bwd_paramsE,(.L_x_1368 - _ZN5flash25flash_bwd_dot_do_o_kernelILb1E23Flash_bwd_kernel_traitsILi32ELi128ELi128ELi8ELi4ELi4ELi4ELb0ELb0EN7cutlass10bfloat16_tE19Flash_kernel_traitsILi32ELi128ELi128ELi8ES3_EEEEvNS_16Flash_bwd_paramsE)
        .other          _ZN5flash25flash_bwd_dot_do_o_kernelILb1E23Flash_bwd_kernel_traitsILi32ELi128ELi128ELi8ELi4ELi4ELi4ELb0ELb0EN7cutlass10bfloat16_tE19Flash_kernel_traitsILi32ELi128ELi128ELi8ES3_EEEEvNS_16Flash_bwd_paramsE,@"STO_CUDA_ENTRY STV_DEFAULT"
_ZN5flash25flash_bwd_dot_do_o_kernelILb1E23Flash_bwd_kernel_traitsILi32ELi128ELi128ELi8ELi4ELi4ELi4ELb0ELb0EN7cutlass10bfloat16_tE19Flash_kernel_traitsILi32ELi128ELi128ELi8ES3_EEEEvNS_16Flash_bwd_paramsE:
.text._ZN5flash25flash_bwd_dot_do_o_kernelILb1E23Flash_bwd_kernel_traitsILi32ELi128ELi128ELi8ELi4ELi4ELi4ELb0ELb0EN7cutlass10bfloat16_tE19Flash_kernel_traitsILi32ELi128ELi128ELi8ES3_EEEEvNS_16Flash_bwd_paramsE:
        /* <DEDUP_REMOVED lines=64> */
.L_x_1324:
        /* <DEDUP_REMOVED lines=25> */
.L_x_1325:
[----:B------:R-:W-:-:S04]  /*0590*/  IMAD R0, R0, R21, R13 ;  /* 0x0000001500007224 */ /* 0x000fc800078e020d */
[----:B------:R-:W-:-:S07]  /*05a0*/  IMAD R0, R0, R19, RZ ;  /* 0x0000001300007224 */ /* 0x000fce00078e02ff */
.L_x_1326:
        /* <DEDUP_REMOVED lines=180> */
.L_x_1327:
        /* <DEDUP_REMOVED lines=9> */
.L_x_1368:


//--------------------- .nv.shared._ZN5flash44flash_bwd_dq_dk_dv_loop_seqk_parallel_kernelI23Flash_bwd_kernel_traitsILi32ELi128ELi128ELi8ELi4ELi4ELi4ELb1ELb0EN7cutlass10bfloat16_tE19Flash_kernel_traitsILi32ELi128ELi128ELi8ES3_EELb0ELb0ELb0ELb0ELb0ELb1ELb0EEEvNS_16Flash_bwd_paramsE --------------------------
	.section	.nv.shared._ZN5flash44flash_bwd_dq_dk_dv_loop_seqk_parallel_kernelI23Flash_bwd_kernel_traitsILi32ELi128ELi128ELi8ELi4ELi4ELi4ELb1ELb0EN7cutlass10bfloat16_tE19Flash_kernel_traitsILi32ELi128ELi128ELi8ES3_EELb0ELb0ELb0ELb0ELb0ELb1ELb0EEEvNS_16Flash_bwd_paramsE,"aw",@nobits
	.sectionflags	@""
	.align	16
	.zero		1024


//--------------------- .nv.shared.reserved.0     --------------------------
	.section	.nv.shared.reserved.0,"aw",@nobits
	.weak		__nv_reservedSMEM_offset_0_alias
	.size		__nv_reservedSMEM_offset_0_alias, 0, 0
	.other		__nv_reservedSMEM_offset_0_alias,@"STO_CUDA_RESERVED_SHARED STV_DEFAULT"
__nv_reservedSMEM_offset_0_alias:
	.zero		0


//--------------------- .nv.global                --------------------------
	.section	.nv.global,"aw",@nobits
.nv.global:
	.type		_ZN65_INTERNAL_e8a190e6_29_flash_bwd_hdim32_bf16_sm80_cu_d53ad458_28174cute1_E,@object
	.size		_ZN65_INTERNAL_e8a190e6_29_flash_bwd_hdim32_bf16_sm80_cu_d53ad458_28174cute1_E,(_ZN65_INTERNAL_e8a190e6_29_flash_bwd_hdim32_bf16_sm80_cu_d53ad458_28174cuda3std3__45__cpo6cbeginE - _ZN65_INTERNAL_e8a190e6_29_flash_bwd_hdim32_bf16_sm80_cu_d53ad458_28174cute1_E)
_ZN65_INTERNAL_e8a190e6_29_flash_bwd_hdim32_bf16_sm80_cu_d53ad458_28174cute1_E:
	.zero		1
	.type		_ZN65_INTERNAL_e8a190e6_29_flash_bwd_hdim32_bf16_sm80_cu_d53ad458_28174cuda3std3__45__cpo6cbeginE,@object
	.size		_ZN65_INTERNAL_e8a190e6_29_flash_bwd_hdim32_bf16_sm80_cu_d53ad458_28174cuda3std3__45__cpo6cbeginE,(_ZN65_INTERNAL_e8a190e6_29_flash_bwd_hdim32_bf16_sm80_cu_d53ad458_28174cuda3std3__48in_placeE - _ZN65_INTERNAL_e8a190e6_29_flash_bwd_hdim32_bf16_sm80_cu_d53ad458_28174cuda3std3__45__cpo6cbeginE)
_ZN65_INTERNAL_e8a190e6_29_flash_bwd_hdim32_bf16_sm80_cu_d53ad458_28174cuda3std3__45__cpo6cbeginE:
	.zero		1
	.type		_ZN65_INTERNAL_e8a190e6_29_flash_bwd_hdim32_bf16_sm80_cu_d53ad458_28174cuda3std3__48in_placeE,@object
	.size		_ZN65_INTERNAL_e8a190e6_29_flash_bwd_hdim32_bf16_sm80_cu_d53ad458_28174cuda3std3__48in_placeE,(_ZN65_INTERNAL_e8a190e6_29_flash_bwd_hdim32_bf16_sm80_cu_d53ad458_28174cuda3std6ranges3__45__cpo9iter_moveE - _ZN65_INTERNAL_e8a190e6_29_flash_bwd_hdim32_bf16_sm80_cu_d53ad458_28174cuda3std3__48in_placeE)
_ZN65_INTERNAL_e8a190e6_29_flash_bwd_hdim32_bf16_sm80_cu_d53ad458_28174cuda3std3__48in_placeE:
	.zero		1
	.type		_ZN65_INTERNAL_e8a190e6_29_flash_bwd_hdim32_bf16_sm80_cu_d53ad458_28174cuda3std6ranges3__45__cpo9iter_moveE,@object
	.size		_ZN65_INTERNAL_e8a190e6_29_flash_bwd_hdim32_bf16_sm80_cu_d53ad458_28174cuda3std6ranges3__45__cpo9iter_moveE,(_ZN65_INTERNAL_e8a190e6_29_flash_bwd_hdim32_bf16_sm80_cu_d53ad458_28174cuda3std3__45__cpo5beginE - _ZN65_INTERNAL_e8a190e6_29_flash_bwd_hdim32_bf16_sm80_cu_d53ad458_28174cuda3std6ranges3__45__cpo9iter_moveE)
_ZN65_INTERNAL_e8a190e6_29_flash_bwd_hdim32_bf16_sm80_cu_d53ad458_28174cuda3std6ranges3__45__cpo9iter_moveE:
	.zero		1
	.type		_ZN65_INTERNAL_e8a190e6_29_flash_bwd_hdim32_bf16_sm80_cu_d53ad458_28174cuda3std3__45__cpo5beginE,@object
	.size		_ZN65_INTERNAL_e8a190e6_29_flash_bwd_hdim32_bf16_sm80_cu_d53ad458_28174cuda3std3__45__cpo5beginE,(_ZN65_INTERNAL_e8a190e6_29_flash_bwd_hdim32_bf16_sm80_cu_d53ad458_28174cuda3std3__467_GLOBAL__N__e8a190e6_29_flash_bwd_hdim32_bf16_sm80_cu_d53ad458_28176ignoreE - _ZN65_INTERNAL_e8a190e6_29_flash_bwd_hdim32_bf16_sm80_cu_d53ad458_28174cuda3std3__45__cpo5beginE)
_ZN65_INTERNAL_e8a190e6_29_flash_bwd_hdim32_bf16_sm80_cu_d53ad458_28174cuda3std3__45__cpo5beginE:
	.zero		1
	.type		_ZN65_INTERNAL_e8a190e6_29_flash_bwd_hdim32_bf16_sm80_cu_d53ad458_28174cuda3std3__467_GLOBAL__N__e8a190e6_29_flash_bwd_hdim32_bf16_sm80_cu_d53ad458_28176ignoreE,@object
	.size		_ZN65_INTERNAL_e8a190e6_29_flash_bwd_hdim32_bf16_sm80_cu_d53ad458_28174cuda3std3__467_GLOBAL__N__e8a190e6_29_flash_bwd_hdim32_bf16_sm80_cu_d53ad458_28176ignoreE,(_ZN65_INTERNAL_e8a190e6_29_flash_bwd_hdim32_bf16_sm80_cu_d53ad458_28174cute7productE - _ZN65_INTERNAL_e8a190e6_29_flash_bwd_hdim32_bf16_sm80_cu_d53ad458_28174cuda3std3__467_GLOBAL__N__e8a190e6_29_flash_bwd_hdim32_bf16_sm80_cu_d53ad458_28176ignoreE)
_ZN65_INTERNAL_e8a190e6_29_flash_bwd_hdim32_bf16_sm80_cu_d53ad458_28174cuda3std3__467_GLOBAL__N__e8a190e6_29_flash_bwd_hdim32_bf16_sm80_cu_d53ad458_28176ignoreE:
	.zero		1
	.type		_ZN65_INTERNAL_e8a190e6_29_flash_bwd_hdim32_bf16_sm80_cu_d53ad458_28174cute7productE,@object
	.size		_ZN65_INTERNAL_e8a190e6_29_flash_bwd_hdim32_bf16_sm80_cu_d53ad458_28174cute7productE,(_ZN65_INTERNAL_e8a190e6_29_flash_bwd_hdim32_bf16_sm80_cu_d53ad458_28174cuda3std3__45__cpo3endE - _ZN65_INTERNAL_e8a190e6_29_flash_bwd_hdim32_bf16_sm80_cu_d53ad458_28174cute7productE)
_ZN65_INTERNAL_e8a190e6_29_flash_bwd_hdim32_bf16_sm80_cu_d53ad458_28174cute7productE:
	.zero		1
	.type		_ZN65_INTERNAL_e8a190e6_29_flash_bwd_hdim32_bf16_sm80_cu_d53ad458_28174cuda3std3__45__cpo3endE,@object
	.size		_ZN65_INTERNAL_e8a190e6_29_flash_bwd_hdim32_bf16_sm80_cu_d53ad458_28174cuda3std3__45__cpo3endE,(_ZN65_INTERNAL_e8a190e6_29_flash_bwd_hdim32_bf16_sm80_cu_d53ad458_28174cuda3std3__419piecewise_constructE - _ZN65_INTERNAL_e8a190e6_29_flash_bwd_hdim32_bf16_sm80_cu_d53ad458_28174cuda3std3__45__cpo3endE)
_ZN65_INTERNAL_e8a190e6_29_flash_bwd_hdim32_bf16_sm80_cu_d53ad458_28174cuda3std3__45__cpo3endE:
	.zero		1
	.type		_ZN65_INTERNAL_e8a190e6_29_flash_bwd_hdim32_bf16_sm80_cu_d53ad458_28174cuda3std3__419piecewise_constructE,@object
	.size		_ZN65_INTERNAL_e8a190e6_29_flash_bwd_hdim32_bf16_sm80_cu_d53ad458_28174cuda3std3__419piecewise_constructE,(_ZN65_INTERNAL_e8a190e6_29_flash_bwd_hdim32_bf16_sm80_cu_d53ad458_28174cuda3std3__45__cpo4cendE - _ZN65_INTERNAL_e8a190e6_29_flash_bwd_hdim32_bf16_sm80_cu_d53ad458_28174cuda3std3__419piecewise_constructE)
_ZN65_INTERNAL_e8a190e6_29_flash_bwd_hdim32_bf16_sm80_cu_d53ad458_28174cuda3std3__419piecewise_constructE:
	.zero		1
	.type		_ZN65_INTERNAL_e8a190e6_29_flash_bwd_hdim32_bf16_sm80_cu_d53ad458_28174cuda3std3__45__cpo4cendE,@object
	.size		_ZN65_INTERNAL_e8a190e6_29_flash_bwd_hdim32_bf16_sm80_cu_d53ad458_28174cuda3std3__45__cpo4cendE,(_ZN65_INTERNAL_e8a190e6_29_flash_bwd_hdim32_bf16_sm80_cu_d53ad458_28174cuda3std6ranges3__45__cpo4swapE - _ZN65_INTERNAL_e8a190e6_29_flash_bwd_hdim32_bf16_sm80_cu_d53ad458_28174cuda3std3__45__cpo4cendE)
_ZN65_INTERNAL_e8a190e6_29_flash_bwd_hdim32_bf16_sm80_cu_d53ad458_28174cuda3std3__45__cpo4cendE:
	.zero		1
	.type		_ZN65_INTERNAL_e8a190e6_29_flash_bwd_hdim32_bf16_sm80_cu_d53ad458_28174cuda3std6ranges3__45__cpo4swapE,@object
	.size		_ZN65_INTERNAL_e8a190e6_29_flash_bwd_hdim32_bf16_sm80_cu_d53ad458_28174cuda3std6ranges3__45__cpo4swapE,(.L_7 - _ZN65_INTERNAL_e8a190e6_29_flash_bwd_hdim32_bf16_sm80_cu_d53ad458_28174cuda3std6ranges3__45__cpo4swapE)
_ZN65_INTERNAL_e8a190e6_29_flash_bwd_hdim32_bf16_sm80_cu_d53ad458_28174cuda3std6ranges3__45__cpo4swapE:
	.zero		1
.L_7:


//--------------------- .nv.shared._ZN5flash44flash_bwd_dq_dk_dv_loop_seqk_parallel_kernelI23Flash_bwd_kernel_traitsILi32ELi128ELi128ELi8ELi4ELi4ELi4ELb1ELb0EN7cutlass10bfloat16_tE19Flash_kernel_traitsILi32ELi128ELi128ELi8ES3_EELb0ELb0ELb0ELb0ELb0ELb0ELb0EEEvNS_16Flash_bwd_paramsE --------------------------
	.section	.nv.shared._ZN5flash44flash_bwd_dq_dk_dv_loop_seqk_parallel_kernelI23Flash_bwd_kernel_traitsILi32ELi128ELi128ELi8ELi4ELi4ELi4ELb1ELb0EN7cutlass10bfloat16_tE19Flash_kernel_traitsILi32ELi128ELi128ELi8ES3_EELb0ELb0ELb0ELb0ELb0ELb0ELb0EEEvNS_16Flash_bwd_paramsE,"aw",@nobits
	.sectionflags	@""
	.align	16
	.zero		1024


//--------------------- .nv.shared._ZN5flash44flash_bwd_dq_dk_dv_loop_seqk_parallel_kernelI23Flash_bwd_kernel_traitsILi32ELi128ELi128ELi8ELi4ELi4ELi4ELb1ELb0EN7cutlass10bfloat16_tE19Flash_kernel_traitsILi32ELi128ELi128ELi8ES3_EELb0ELb0ELb1ELb0ELb0ELb0ELb0EEEvNS_16Flash_bwd_paramsE --------------------------
	.section	.nv.shared._ZN5flash44flash_bwd_dq_dk_dv_loop_seqk_parallel_kernelI23Flash_bwd_kernel_traitsILi32ELi128ELi128ELi8ELi4ELi4ELi4ELb1ELb0EN7cutlass10bfloat16_tE19Flash_kernel_traitsILi32ELi128ELi128ELi8ES3_EELb0ELb0ELb1ELb0ELb0ELb0ELb0EEEvNS_16Flash_bwd_paramsE,"aw",@nobits
	.sectionflags	@""
	.align	16
	.zero		1024


//--------------------- .nv.shared._ZN5flash44flash_bwd_dq_dk_dv_loop_seqk_parallel_kernelI23Flash_bwd_kernel_traitsILi32ELi128ELi128ELi8ELi4ELi4ELi4ELb1ELb0EN7cutlass10bfloat16_tE19Flash_kernel_traitsILi32ELi128ELi128ELi8ES3_EELb0ELb0ELb0ELb0ELb1ELb1ELb0EEEvNS_16Flash_bwd_paramsE --------------------------
	.section	.nv.shared._ZN5flash44flash_bwd_dq_dk_dv_loop_seqk_parallel_kernelI23Flash_bwd_kernel_traitsILi32ELi128ELi128ELi8ELi4ELi4ELi4ELb1ELb0EN7cutlass10bfloat16_tE19Flash_kernel_traitsILi32ELi128ELi128ELi8ES3_EELb0ELb0ELb0ELb0ELb1ELb1ELb0EEEvNS_16Flash_bwd_paramsE,"aw",@nobits
	.sectionflags	@""
	.align	16
	.zero		1024


//--------------------- .nv.shared._ZN5flash44flash_bwd_dq_dk_dv_loop_seqk_parallel_kernelI23Flash_bwd_kernel_traitsILi32ELi128ELi128ELi8ELi4ELi4ELi4ELb1ELb0EN7cutlass10bfloat16_tE19Flash_kernel_traitsILi32ELi128ELi128ELi8ES3_EELb0ELb0ELb0ELb1ELb0ELb0ELb0EEEvNS_16Flash_bwd_paramsE --------------------------
	.section	.nv.shared._ZN5flash44flash_bwd_dq_dk_dv_loop_seqk_parallel_kernelI23Flash_bwd_kernel_traitsILi32ELi128ELi128ELi8ELi4ELi4ELi4ELb1ELb0EN7cutlass10bfloat16_tE19Flash_kernel_traitsILi32ELi128ELi128ELi8ES3_EELb0ELb0ELb0ELb1ELb0ELb0ELb0EEEvNS_16Flash_bwd_paramsE,"aw",@nobits
	.sectionflags	@""
	.align	16
	.zero		1024


//--------------------- .nv.shared._ZN5flash44flash_bwd_dq_dk_dv_loop_seqk_parallel_kernelI23Flash_bwd_kernel_traitsILi32ELi128ELi128ELi8ELi4ELi4ELi4ELb1ELb0EN7cutlass10bfloat16_tE19Flash_kernel_traitsILi32ELi128ELi128ELi8ES3_EELb0ELb0ELb1ELb0ELb0ELb1ELb0EEEvNS_16Flash_bwd_paramsE --------------------------
	.section	.nv.shared._ZN5flash44flash_bwd_dq_dk_dv_loop_seqk_parallel_kernelI23Flash_bwd_kernel_traitsILi32ELi128ELi128ELi8ELi4ELi4ELi4ELb1ELb0EN7cutlass10bfloat16_tE19Flash_kernel_traitsILi32ELi128ELi128ELi8ES3_EELb0ELb0ELb1ELb0ELb0ELb1ELb0EEEvNS_16Flash_bwd_paramsE,"aw",@nobits
	.sectionflags	@""
	.align	16
	.zero		1024


//--------------------- .nv.shared._ZN5flash44flash_bwd_dq_dk_dv_loop_seqk_parallel_kernelI23Flash_bwd_kernel_traitsILi32ELi128ELi128ELi8ELi4ELi4ELi4ELb1ELb0EN7cutlass10bfloat16_tE19Flash_kernel_traitsILi32ELi128ELi128ELi8ES3_EELb0ELb0ELb1ELb1ELb0ELb0ELb0EEEvNS_16Flash_bwd_paramsE --------------------------
	.section	.nv.shared._ZN5flash44flash_bwd_dq_dk_dv_loop_seqk_parallel_kernelI23Flash_bwd_kernel_traitsILi32ELi128ELi128ELi8ELi4ELi4ELi4ELb1ELb0EN7cutlass10bfloat16_tE19Flash_kernel_traitsILi32ELi128ELi128ELi8ES3_EELb0ELb0ELb1ELb1ELb0ELb0ELb0EEEvNS_16Flash_bwd_paramsE,"aw",@nobits
	.sectionflags	@""
	.align	16
	.zero		1024


//--------------------- .nv.shared._ZN5flash27flash_bwd_convert_dq_kernelI23Flash_bwd_kernel_traitsILi32ELi128ELi128ELi8ELi4ELi4ELi4ELb1ELb0EN7cutlass10bfloat16_tE19Flash_kernel_traitsILi32ELi128ELi128ELi8ES3_EEEEvNS_16Flash_bwd_paramsEi --------------------------
	.section	.nv.shared._ZN5flash27flash_bwd_convert_dq_kernelI23Flash_bwd_kernel_traitsILi32ELi128ELi128ELi8ELi4ELi4ELi4ELb1ELb0EN7cutlass10bfloat16_tE19Flash_kernel_traitsILi32ELi128ELi128ELi8ES3_EEEEvNS_16Flash_bwd_paramsEi,"aw",@nobits
	.sectionflags	@""
	.align	16
	.zero		1024


//--------------------- .nv.shared._ZN5flash44flash_bwd_dq_dk_dv_loop_seqk_parallel_kernelI23Flash_bwd_kernel_traitsILi32ELi128ELi128ELi8ELi4ELi4ELi4ELb1ELb0EN7cutlass10bfloat16_tE19Flash_kernel_traitsILi32ELi128ELi128ELi8ES3_EELb1ELb0ELb0ELb0ELb0ELb1ELb0EEEvNS_16Flash_bwd_paramsE --------------------------
	.section	.nv.shared._ZN5flash44flash_bwd_dq_dk_dv_loop_seqk_parallel_kernelI23Flash_bwd_kernel_traitsILi32ELi128ELi128ELi8ELi4ELi4ELi4ELb1ELb0EN7cutlass10bfloat16_tE19Flash_kernel_traitsILi32ELi128ELi128ELi8ES3_EELb1ELb0ELb0ELb0ELb0ELb1ELb0EEEvNS_16Flash_bwd_paramsE,"aw",@nobits
	.sectionflags	@""
	.align	16
	.zero		1024


//--------------------- .nv.shared._ZN5flash44flash_bwd_dq_dk_dv_loop_seqk_parallel_kernelI23Flash_bwd_kernel_traitsILi32ELi128ELi128ELi8ELi4ELi4ELi4ELb1ELb0EN7cutlass10bfloat16_tE19Flash_kernel_traitsILi32ELi128ELi128ELi8ES3_EELb0ELb0ELb0ELb0ELb0ELb1ELb1EEEvNS_16Flash_bwd_paramsE --------------------------
	.section	.nv.shared._ZN5flash44flash_bwd_dq_dk_dv_loop_seqk_parallel_kernelI23Flash_bwd_kernel_traitsILi32ELi128ELi128ELi8ELi4ELi4ELi4ELb1ELb0EN7cutlass10bfloat16_tE19Flash_kernel_traitsILi32ELi128ELi128ELi8ES3_EELb0ELb0ELb0ELb0ELb0ELb1ELb1EEEvNS_16Flash_bwd_paramsE,"aw",@nobits
	.sectionflags	@""
	.align	16
	.zero		1024


//--------------------- .nv.shared._ZN5flash44flash_bwd_dq_dk_dv_loop_seqk_parallel_kernelI23Flash_bwd_kernel_traitsILi32ELi128ELi128ELi8ELi4ELi4ELi4ELb1ELb0EN7cutlass10bfloat16_tE19Flash_kernel_traitsILi32ELi128ELi128ELi8ES3_EELb1ELb0ELb0ELb0ELb0ELb0ELb0EEEvNS_16Flash_bwd_paramsE --------------------------
	.section	.nv.shared._ZN5flash44flash_bwd_dq_dk_dv_loop_seqk_parallel_kernelI23Flash_bwd_kernel_traitsILi32ELi128ELi128ELi8ELi4ELi4ELi4ELb1ELb0EN7cutlass10bfloat16_tE19Flash_kernel_traitsILi32ELi128ELi128ELi8ES3_EELb1ELb0ELb0ELb0ELb0ELb0ELb0EEEvNS_16Flash_bwd_paramsE,"aw",@nobits
	.sectionflags	@""
	.align	16
	.zero		1024


//--------------------- .nv.shared._ZN5flash44flash_bwd_dq_dk_dv_loop_seqk_parallel_kernelI23Flash_bwd_kernel_traitsILi32ELi128ELi128ELi8ELi4ELi4ELi4ELb1ELb0EN7cutlass10bfloat16_tE19Flash_kernel_traitsILi32ELi128ELi128ELi8ES3_EELb0ELb0ELb0ELb0ELb0ELb0ELb1EEEvNS_16Flash_bwd_paramsE --------------------------
	.section	.nv.shared._ZN5flash44flash_bwd_dq_dk_dv_loop_seqk_parallel_kernelI23Flash_bwd_kernel_traitsILi32ELi128ELi128ELi8ELi4ELi4ELi4ELb1ELb0EN7cutlass10bfloat16_tE19Flash_kernel_traitsILi32ELi128ELi128ELi8ES3_EELb0ELb0ELb0ELb0ELb0ELb0ELb1EEEvNS_16Flash_bwd_paramsE,"aw",@nobits
	.sectionflags	@""
	.align	16
	.zero		1024


//--------------------- .nv.shared._ZN5flash44flash_bwd_dq_dk_dv_loop_seqk_parallel_kernelI23Flash_bwd_kernel_traitsILi32ELi128ELi128ELi8ELi4ELi4ELi4ELb1ELb0EN7cutlass10bfloat16_tE19Flash_kernel_traitsILi32ELi128ELi128ELi8ES3_EELb1ELb0ELb1ELb0ELb0ELb0ELb0EEEvNS_16Flash_bwd_paramsE --------------------------
	.section	.nv.shared._ZN5flash44flash_bwd_dq_dk_dv_loop_seqk_parallel_kernelI23Flash_bwd_kernel_traitsILi32ELi128ELi128ELi8ELi4ELi4ELi4ELb1ELb0EN7cutlass10bfloat16_tE19Flash_kernel_traitsILi32ELi128ELi128ELi8ES3_EELb1ELb0ELb1ELb0ELb0ELb0ELb0EEEvNS_16Flash_bwd_paramsE,"aw",@nobits
	.sectionflags	@""
	.align	16
	.zero		1024


//--------------------- .nv.shared._ZN5flash44flash_bwd_dq_dk_dv_loop_seqk_parallel_kernelI23Flash_bwd_kernel_traitsILi32ELi128ELi128ELi8ELi4ELi4ELi4ELb1ELb0EN7cutlass10bfloat16_tE19Flash_kernel_traitsILi32ELi128ELi128ELi8ES3_EELb0ELb0ELb1ELb0ELb0ELb0ELb1EEEvNS_16Flash_bwd_paramsE --------------------------
	.section	.nv.shared._ZN5flash44flash_bwd_dq_dk_dv_loop_seqk_parallel_kernelI23Flash_bwd_kernel_traitsILi32ELi128ELi128ELi8ELi4ELi4ELi4ELb1ELb0EN7cutlass10bfloat16_tE19Flash_kernel_traitsILi32ELi128ELi128ELi8ES3_EELb0ELb0ELb1ELb0ELb0ELb0ELb1EEEvNS_16Flash_bwd_paramsE,"aw",@nobits
	.sectionflags	@""
	.align	16
	.zero		1024


//--------------------- .nv.shared._ZN5flash44flash_bwd_dq_dk_dv_loop_seqk_parallel_kernelI23Flash_bwd_kernel_traitsILi32ELi128ELi128ELi8ELi4ELi4ELi4ELb1ELb0EN7cutlass10bfloat16_tE19Flash_kernel_traitsILi32ELi128ELi128ELi8ES3_EELb1ELb0ELb0ELb0ELb1ELb1ELb0EEEvNS_16Flash_bwd_paramsE --------------------------
	.section	.nv.shared._ZN5flash44flash_bwd_dq_dk_dv_loop_seqk_parallel_kernelI23Flash_bwd_kernel_traitsILi32ELi128ELi128ELi8ELi4ELi4ELi4ELb1ELb0EN7cutlass10bfloat16_tE19Flash_kernel_traitsILi32ELi128ELi128ELi8ES3_EELb1ELb0ELb0ELb0ELb1ELb1ELb0EEEvNS_16Flash_bwd_paramsE,"aw",@nobits
	.sectionflags	@""
	.align	16
	.zero		1024


//--------------------- .nv.shared._ZN5flash44flash_bwd_dq_dk_dv_loop_seqk_parallel_kernelI23Flash_bwd_kernel_traitsILi32ELi128ELi128ELi8ELi4ELi4ELi4ELb1ELb0EN7cutlass10bfloat16_tE19Flash_kernel_traitsILi32ELi128ELi128ELi8ES3_EELb0ELb0ELb0ELb0ELb1ELb1ELb1EEEvNS_16Flash_bwd_paramsE --------------------------
	.section	.nv.shared._ZN5flash44flash_bwd_dq_dk_dv_loop_seqk_parallel_kernelI23Flash_bwd_kernel_traitsILi32ELi128ELi128ELi8ELi4ELi4ELi4ELb1ELb0EN7cutlass10bfloat16_tE19Flash_kernel_traitsILi32ELi128ELi128ELi8ES3_EELb0ELb0ELb0ELb0ELb1ELb1ELb1EEEvNS_16Flash_bwd_paramsE,"aw",@nobits
	.sectionflags	@""
	.align	16
	.zero		1024


//--------------------- .nv.shared._ZN5flash44flash_bwd_dq_dk_dv_loop_seqk_parallel_kernelI23Flash_bwd_kernel_traitsILi32ELi128ELi128ELi8ELi4ELi4ELi4ELb1ELb0EN7cutlass10bfloat16_tE19Flash_kernel_traitsILi32ELi128ELi128ELi8ES3_EELb1ELb0ELb0ELb1ELb0ELb0ELb0EEEvNS_16Flash_bwd_paramsE --------------------------
	.section	.nv.shared._ZN5flash44flash_bwd_dq_dk_dv_loop_seqk_parallel_kernelI23Flash_bwd_kernel_traitsILi32ELi128ELi128ELi8ELi4ELi4ELi4ELb1ELb0EN7cutlass10bfloat16_tE19Flash_kernel_traitsILi32ELi128ELi128ELi8ES3_EELb1ELb0ELb0ELb1ELb0ELb0ELb0EEEvNS_16Flash_bwd_paramsE,"aw",@nobits
	.sectionflags	@""
	.align	16
	.zero		1024


//--------------------- .nv.shared._ZN5flash44flash_bwd_dq_dk_dv_loop_seqk_parallel_kernelI23Flash_bwd_kernel_traitsILi32ELi128ELi128ELi8ELi4ELi4ELi4ELb1ELb0EN7cutlass10bfloat16_tE19Flash_kernel_traitsILi32ELi128ELi128ELi8ES3_EELb0ELb0ELb0ELb1ELb0ELb0ELb1EEEvNS_16Flash_bwd_paramsE --------------------------
	.section	.nv.shared._ZN5flash44flash_bwd_dq_dk_dv_loop_seqk_parallel_kernelI23Flash_bwd_kernel_traitsILi32ELi128ELi128ELi8ELi4ELi4ELi4ELb1ELb0EN7cutlass10bfloat16_tE19Flash_kernel_traitsILi32ELi128ELi128ELi8ES3_EELb0ELb0ELb0ELb1ELb0ELb0ELb1EEEvNS_16Flash_bwd_paramsE,"aw",@nobits
	.sectionflags	@""
	.align	16
	.zero		1024


//--------------------- .nv.shared._ZN5flash44flash_bwd_dq_dk_dv_loop_seqk_parallel_kernelI23Flash_bwd_kernel_traitsILi32ELi128ELi128ELi8ELi4ELi4ELi4ELb1ELb0EN7cutlass10bfloat16_tE19Flash_kernel_traitsILi32ELi128ELi128ELi8ES3_EELb1ELb0ELb1ELb0ELb0ELb1ELb0EEEvNS_16Flash_bwd_paramsE --------------------------
	.section	.nv.shared._ZN5flash44flash_bwd_dq_dk_dv_loop_seqk_parallel_kernelI23Flash_bwd_kernel_traitsILi32ELi128ELi128ELi8ELi4ELi4ELi4ELb1ELb0EN7cutlass10bfloat16_tE19Flash_kernel_traitsILi32ELi128ELi128ELi8ES3_EELb1ELb0ELb1ELb0ELb0ELb1ELb0EEEvNS_16Flash_bwd_paramsE,"aw",@nobits
	.sectionflags	@""
	.align	16
	.zero		1024


//--------------------- .nv.shared._ZN5flash44flash_bwd_dq_dk_dv_loop_seqk_parallel_kernelI23Flash_bwd_kernel_traitsILi32ELi128ELi128ELi8ELi4ELi4ELi4ELb1ELb0EN7cutlass10bfloat16_tE19Flash_kernel_traitsILi32ELi128ELi128ELi8ES3_EELb0ELb0ELb1ELb0ELb0ELb1ELb1EEEvNS_16Flash_bwd_paramsE --------------------------
	.section	.nv.shared._ZN5flash44flash_bwd_dq_dk_dv_loop_seqk_parallel_kernelI23Flash_bwd_kernel_traitsILi32ELi128ELi128ELi8ELi4ELi4ELi4ELb1ELb0EN7cutlass10bfloat16_tE19Flash_kernel_traitsILi32ELi128ELi128ELi8ES3_EELb0ELb0ELb1ELb0ELb0ELb1ELb1EEEvNS_16Flash_bwd_paramsE,"aw",@nobits
	.sectionflags	@""
	.align	16
	.zero		1024


//--------------------- .nv.shared._ZN5flash44flash_bwd_dq_dk_dv_loop_seqk_parallel_kernelI23Flash_bwd_kernel_traitsILi32ELi128ELi128ELi8ELi4ELi4ELi4ELb1ELb0EN7cutlass10bfloat16_tE19Flash_kernel_traitsILi32ELi128ELi128ELi8ES3_EELb1ELb0ELb1ELb1ELb0ELb0ELb0EEEvNS_16Flash_bwd_paramsE --------------------------
	.section	.nv.shared._ZN5flash44flash_bwd_dq_dk_dv_loop_seqk_parallel_kernelI23Flash_bwd_kernel_traitsILi32ELi128ELi128ELi8ELi4ELi4ELi4ELb1ELb0EN7cutlass10bfloat16_tE19Flash_kernel_traitsILi32ELi128ELi128ELi8ES3_EELb1ELb0ELb1ELb1ELb0ELb0ELb0EEEvNS_16Flash_bwd_paramsE,"aw",@nobits
	.sectionflags	@""
	.align	16
	.zero		1024


//--------------------- .nv.shared._ZN5flash44flash_bwd_dq_dk_dv_loop_seqk_parallel_kernelI23Flash_bwd_kernel_traitsILi32ELi128ELi128ELi8ELi4ELi4ELi4ELb1ELb0EN7cutlass10bfloat16_tE19Flash_kernel_traitsILi32ELi128ELi128ELi8ES3_EELb0ELb0ELb1ELb1ELb0ELb0ELb1EEEvNS_16Flash_bwd_paramsE --------------------------
	.section	.nv.shared._ZN5flash44flash_bwd_dq_dk_dv_loop_seqk_parallel_kernelI23Flash_bwd_kernel_traitsILi32ELi128ELi128ELi8ELi4ELi4ELi4ELb1ELb0EN7cutlass10bfloat16_tE19Flash_kernel_traitsILi32ELi128ELi128ELi8ES3_EELb0ELb0ELb1ELb1ELb0ELb0ELb1EEEvNS_16Flash_bwd_paramsE,"aw",@nobits
	.sectionflags	@""
	.align	16
	.zero		1024


//--------------------- .nv.shared._ZN5flash25flash_bwd_dot_do_o_kernelILb0E23Flash_bwd_kernel_traitsILi32ELi128ELi128ELi8ELi4ELi4ELi4ELb1ELb0EN7cutlass10bfloat16_tE19Flash_kernel_traitsILi32ELi128ELi128ELi8ES3_EEEEvNS_16Flash_bwd_paramsE --------------------------
	.section	.nv.shared._ZN5flash25flash_bwd_dot_do_o_kernelILb0E23Flash_bwd_kernel_traitsILi32ELi128ELi128ELi8ELi4ELi4ELi4ELb1ELb0EN7cutlass10bfloat16_tE19Flash_kernel_traitsILi32ELi128ELi128ELi8ES3_EEEEvNS_16Flash_bwd_paramsE,"aw",@nobits
	.sectionflags	@""
	.align	16
	.zero		1024


//--------------------- .nv.shared._ZN5flash25flash_bwd_dot_do_o_kernelILb1E23Flash_bwd_kernel_traitsILi32ELi128ELi128ELi8ELi4ELi4ELi4ELb1ELb0EN7cutlass10bfloat16_tE19Flash_kernel_traitsILi32ELi128ELi128ELi8ES3_EEEEvNS_16Flash_bwd_paramsE --------------------------
	.section	.nv.shared._ZN5flash25flash_bwd_dot_do_o_kernelILb1E23Flash_bwd_kernel_traitsILi32ELi128ELi128ELi8ELi4ELi4ELi4ELb1ELb0EN7cutlass10bfloat16_tE19Flash_kernel_traitsILi32ELi128ELi128ELi8ES3_EEEEvNS_16Flash_bwd_paramsE,"aw",@nobits
	.sectionflags	@""
	.align	16
	.zero		1024


//--------------------- .nv.shared._ZN5flash27flash_bwd_convert_dq_kernelI23Flash_bwd_kernel_traitsILi32ELi128ELi128ELi8ELi4ELi4ELi4ELb0ELb0EN7cutlass10bfloat16_tE19Flash_kernel_traitsILi32ELi128ELi128ELi8ES3_EEEEvNS_16Flash_bwd_paramsEi --------------------------
	.section	.nv.shared._ZN5flash27flash_bwd_convert_dq_kernelI23Flash_bwd_kernel_traitsILi32ELi128ELi128ELi8ELi4ELi4ELi4ELb0ELb0EN7cutlass10bfloat16_tE19Flash_kernel_traitsILi32ELi128ELi128ELi8ES3_EEEEvNS_16Flash_bwd_paramsEi,"aw",@nobits
	.sectionflags	@""
	.align	16
	.zero		1024


//--------------------- .nv.shared._ZN5flash44flash_bwd_dq_dk_dv_loop_seqk_parallel_kernelI23Flash_bwd_kernel_traitsILi32ELi128ELi128ELi8ELi4ELi4ELi4ELb0ELb0EN7cutlass10bfloat16_tE19Flash_kernel_traitsILi32ELi128ELi128ELi8ES3_EELb1ELb0ELb0ELb0ELb0ELb1ELb0EEEvNS_16Flash_bwd_paramsE --------------------------
	.section	.nv.shared._ZN5flash44flash_bwd_dq_dk_dv_loop_seqk_parallel_kernelI23Flash_bwd_kernel_traitsILi32ELi128ELi128ELi8ELi4ELi4ELi4ELb0ELb0EN7cutlass10bfloat16_tE19Flash_kernel_traitsILi32ELi128ELi128ELi8ES3_EELb1ELb0ELb0ELb0ELb0ELb1ELb0EEEvNS_16Flash_bwd_paramsE,"aw",@nobits
	.sectionflags	@""
	.align	16
	.zero		1024


//--------------------- .nv.shared._ZN5flash44flash_bwd_dq_dk_dv_loop_seqk_parallel_kernelI23Flash_bwd_kernel_traitsILi32ELi128ELi128ELi8ELi4ELi4ELi4ELb0ELb0EN7cutlass10bfloat16_tE19Flash_kernel_traitsILi32ELi128ELi128ELi8ES3_EELb0ELb0ELb0ELb0ELb0ELb1ELb1EEEvNS_16Flash_bwd_paramsE --------------------------
	.section	.nv.shared._ZN5flash44flash_bwd_dq_dk_dv_loop_seqk_parallel_kernelI23Flash_bwd_kernel_traitsILi32ELi128ELi128ELi8ELi4ELi4ELi4ELb0ELb0EN7cutlass10bfloat16_tE19Flash_kernel_traitsILi32ELi128ELi128ELi8ES3_EELb0ELb0ELb0ELb0ELb0ELb1ELb1EEEvNS_16Flash_bwd_paramsE,"aw",@nobits
	.sectionflags	@""
	.align	16
	.zero		1024


//--------------------- .nv.shared._ZN5flash44flash_bwd_dq_dk_dv_loop_seqk_parallel_kernelI23Flash_bwd_kernel_traitsILi32ELi128ELi128ELi8ELi4ELi4ELi4ELb0ELb0EN7cutlass10bfloat16_tE19Flash_kernel_traitsILi32ELi128ELi128ELi8ES3_EELb1ELb0ELb0ELb0ELb0ELb0ELb0EEEvNS_16Flash_bwd_paramsE --------------------------
	.section	.nv.shared._ZN5flash44flash_bwd_dq_dk_dv_loop_seqk_parallel_kernelI23Flash_bwd_kernel_traitsILi32ELi128ELi128ELi8ELi4ELi4ELi4ELb0ELb0EN7cutlass10bfloat16_tE19Flash_kernel_traitsILi32ELi128ELi128ELi8ES3_EELb1ELb0ELb0ELb0ELb0ELb0ELb0EEEvNS_16Flash_bwd_paramsE,"aw",@nobits
	.sectionflags	@""
	.align	16
	.zero		1024


//--------------------- .nv.shared._ZN5flash44flash_bwd_dq_dk_dv_loop_seqk_parallel_kernelI23Flash_bwd_kernel_traitsILi32ELi128ELi128ELi8ELi4ELi4ELi4ELb0ELb0EN7cutlass10bfloat16_tE19Flash_kernel_traitsILi32ELi128ELi128ELi8ES3_EELb0ELb0ELb0ELb0ELb0ELb0ELb1EEEvNS_16Flash_bwd_paramsE --------------------------
	.section	.nv.shared._ZN5flash44flash_bwd_dq_dk_dv_loop_seqk_parallel_kernelI23Flash_bwd_kernel_traitsILi32ELi128ELi128ELi8ELi4ELi4ELi4ELb0ELb0EN7cutlass10bfloat16_tE19Flash_kernel_traitsILi32ELi128ELi128ELi8ES3_EELb0ELb0ELb0ELb0ELb0ELb0ELb1EEEvNS_16Flash_bwd_paramsE,"aw",@nobits
	.sectionflags	@""
	.align	16
	.zero		1024


//--------------------- .nv.shared._ZN5flash44flash_bwd_dq_dk_dv_loop_seqk_parallel_kernelI23Flash_bwd_kernel_traitsILi32ELi128ELi128ELi8ELi4ELi4ELi4ELb0ELb0EN7cutlass10bfloat16_tE19Flash_kernel_traitsILi32ELi128ELi128ELi8ES3_EELb1ELb0ELb1ELb0ELb0ELb0ELb0EEEvNS_16Flash_bwd_paramsE --------------------------
	.section	.nv.shared._ZN5flash44flash_bwd_dq_dk_dv_loop_seqk_parallel_kernelI23Flash_bwd_kernel_traitsILi32ELi128ELi128ELi8ELi4ELi4ELi4ELb0ELb0EN7cutlass10bfloat16_tE19Flash_kernel_traitsILi32ELi128ELi128ELi8ES3_EELb1ELb0ELb1ELb0ELb0ELb0ELb0EEEvNS_16Flash_bwd_paramsE,"aw",@nobits
	.sectionflags	@""
	.align	16
	.zero		1024


//--------------------- .nv.shared._ZN5flash44flash_bwd_dq_dk_dv_loop_seqk_parallel_kernelI23Flash_bwd_kernel_traitsILi32ELi128ELi128ELi8ELi4ELi4ELi4ELb0ELb0EN7cutlass10bfloat16_tE19Flash_kernel_traitsILi32ELi128ELi128ELi8ES3_EELb0ELb0ELb1ELb0ELb0ELb0ELb1EEEvNS_16Flash_bwd_paramsE --------------------------
	.section	.nv.shared._ZN5flash44flash_bwd_dq_dk_dv_loop_seqk_parallel_kernelI23Flash_bwd_kernel_traitsILi32ELi128ELi128ELi8ELi4ELi4ELi4ELb0ELb0EN7cutlass10bfloat16_tE19Flash_kernel_traitsILi32ELi128ELi128ELi8ES3_EELb0ELb0ELb1ELb0ELb0ELb0ELb1EEEvNS_16Flash_bwd_paramsE,"aw",@nobits
	.sectionflags	@""
	.align	16
	.zero		1024


//--------------------- .nv.shared._ZN5flash44flash_bwd_dq_dk_dv_loop_seqk_parallel_kernelI23Flash_bwd_kernel_traitsILi32ELi128ELi128ELi8ELi4ELi4ELi4ELb0ELb0EN7cutlass10bfloat16_tE19Flash_kernel_traitsILi32ELi128ELi128ELi8ES3_EELb1ELb0ELb0ELb0ELb1ELb1ELb0EEEvNS_16Flash_bwd_paramsE --------------------------
	.section	.nv.shared._ZN5flash44flash_bwd_dq_dk_dv_loop_seqk_parallel_kernelI23Flash_bwd_kernel_traitsILi32ELi128ELi128ELi8ELi4ELi4ELi4ELb0ELb0EN7cutlass10bfloat16_tE19Flash_kernel_traitsILi32ELi128ELi128ELi8ES3_EELb1ELb0ELb0ELb0ELb1ELb1ELb0EEEvNS_16Flash_bwd_paramsE,"aw",@nobits
	.sectionflags	@""
	.align	16
	.zero		1024


//--------------------- .nv.shared._ZN5flash44flash_bwd_dq_dk_dv_loop_seqk_parallel_kernelI23Flash_bwd_kernel_traitsILi32ELi128ELi128ELi8ELi4ELi4ELi4ELb0ELb0EN7cutlass10bfloat16_tE19Flash_kernel_traitsILi32ELi128ELi128ELi8ES3_EELb0ELb0ELb0ELb0ELb1ELb1ELb1EEEvNS_16Flash_bwd_paramsE --------------------------
	.section	.nv.shared._ZN5flash44flash_bwd_dq_dk_dv_loop_seqk_parallel_kernelI23Flash_bwd_kernel_traitsILi32ELi128ELi128ELi8ELi4ELi4ELi4ELb0ELb0EN7cutlass10bfloat16_tE19Flash_kernel_traitsILi32ELi128ELi128ELi8ES3_EELb0ELb0ELb0ELb0ELb1ELb1ELb1EEEvNS_16Flash_bwd_paramsE,"aw",@nobits
	.sectionflags	@""
	.align	16
	.zero		1024


//--------------------- .nv.shared._ZN5flash44flash_bwd_dq_dk_dv_loop_seqk_parallel_kernelI23Flash_bwd_kernel_traitsILi32ELi128ELi128ELi8ELi4ELi4ELi4ELb0ELb0EN7cutlass10bfloat16_tE19Flash_kernel_traitsILi32ELi128ELi128ELi8ES3_EELb1ELb0ELb0ELb1ELb0ELb0ELb0EEEvNS_16Flash_bwd_paramsE --------------------------
	.section	.nv.shared._ZN5flash44flash_bwd_dq_dk_dv_loop_seqk_parallel_kernelI23Flash_bwd_kernel_traitsILi32ELi128ELi128ELi8ELi4ELi4ELi4ELb0ELb0EN7cutlass10bfloat16_tE19Flash_kernel_traitsILi32ELi128ELi128ELi8ES3_EELb1ELb0ELb0ELb1ELb0ELb0ELb0EEEvNS_16Flash_bwd_paramsE,"aw",@nobits
	.sectionflags	@""
	.align	16
	.zero		1024


//--------------------- .nv.shared._ZN5flash44flash_bwd_dq_dk_dv_loop_seqk_parallel_kernelI23Flash_bwd_kernel_traitsILi32ELi128ELi128ELi8ELi4ELi4ELi4ELb0ELb0EN7cutlass10bfloat16_tE19Flash_kernel_traitsILi32ELi128ELi128ELi8ES3_EELb0ELb0ELb0ELb1ELb0ELb0ELb1EEEvNS_16Flash_bwd_paramsE --------------------------
	.section	.nv.shared._ZN5flash44flash_bwd_dq_dk_dv_loop_seqk_parallel_kernelI23Flash_bwd_kernel_traitsILi32ELi128ELi128ELi8ELi4ELi4ELi4ELb0ELb0EN7cutlass10bfloat16_tE19Flash_kernel_traitsILi32ELi128ELi128ELi8ES3_EELb0ELb0ELb0ELb1ELb0ELb0ELb1EEEvNS_16Flash_bwd_paramsE,"aw",@nobits
	.sectionflags	@""
	.align	16
	.zero		1024


//--------------------- .nv.shared._ZN5flash44flash_bwd_dq_dk_dv_loop_seqk_parallel_kernelI23Flash_bwd_kernel_traitsILi32ELi128ELi128ELi8ELi4ELi4ELi4ELb0ELb0EN7cutlass10bfloat16_tE19Flash_kernel_traitsILi32ELi128ELi128ELi8ES3_EELb1ELb0ELb1ELb0ELb0ELb1ELb0EEEvNS_16Flash_bwd_paramsE --------------------------
	.section	.nv.shared._ZN5flash44flash_bwd_dq_dk_dv_loop_seqk_parallel_kernelI23Flash_bwd_kernel_traitsILi32ELi128ELi128ELi8ELi4ELi4ELi4ELb0ELb0EN7cutlass10bfloat16_tE19Flash_kernel_traitsILi32ELi128ELi128ELi8ES3_EELb1ELb0ELb1ELb0ELb0ELb1ELb0EEEvNS_16Flash_bwd_paramsE,"aw",@nobits
	.sectionflags	@""
	.align	16
	.zero		1024


//--------------------- .nv.shared._ZN5flash44flash_bwd_dq_dk_dv_loop_seqk_parallel_kernelI23Flash_bwd_kernel_traitsILi32ELi128ELi128ELi8ELi4ELi4ELi4ELb0ELb0EN7cutlass10bfloat16_tE19Flash_kernel_traitsILi32ELi128ELi128ELi8ES3_EELb0ELb0ELb1ELb0ELb0ELb1ELb1EEEvNS_16Flash_bwd_paramsE --------------------------
	.section	.nv.shared._ZN5flash44flash_bwd_dq_dk_dv_loop_seqk_parallel_kernelI23Flash_bwd_kernel_traitsILi32ELi128ELi128ELi8ELi4ELi4ELi4ELb0ELb0EN7cutlass10bfloat16_tE19Flash_kernel_traitsILi32ELi128ELi128ELi8ES3_EELb0ELb0ELb1ELb0ELb0ELb1ELb1EEEvNS_16Flash_bwd_paramsE,"aw",@nobits
	.sectionflags	@""
	.align	16
	.zero		1024


//--------------------- .nv.shared._ZN5flash44flash_bwd_dq_dk_dv_loop_seqk_parallel_kernelI23Flash_bwd_kernel_traitsILi32ELi128ELi128ELi8ELi4ELi4ELi4ELb0ELb0EN7cutlass10bfloat16_tE19Flash_kernel_traitsILi32ELi128ELi128ELi8ES3_EELb1ELb0ELb1ELb1ELb0ELb0ELb0EEEvNS_16Flash_bwd_paramsE --------------------------
	.section	.nv.shared._ZN5flash44flash_bwd_dq_dk_dv_loop_seqk_parallel_kernelI23Flash_bwd_kernel_traitsILi32ELi128ELi128ELi8ELi4ELi4ELi4ELb0ELb0EN7cutlass10bfloat16_tE19Flash_kernel_traitsILi32ELi128ELi128ELi8ES3_EELb1ELb0ELb1ELb1ELb0ELb0ELb0EEEvNS_16Flash_bwd_paramsE,"aw",@nobits
	.sectionflags	@""
	.align	16
	.zero		1024


//--------------------- .nv.shared._ZN5flash44flash_bwd_dq_dk_dv_loop_seqk_parallel_kernelI23Flash_bwd_kernel_traitsILi32ELi128ELi128ELi8ELi4ELi4ELi4ELb0ELb0EN7cutlass10bfloat16_tE19Flash_kernel_traitsILi32ELi128ELi128ELi8ES3_EELb0ELb0ELb1ELb1ELb0ELb0ELb1EEEvNS_16Flash_bwd_paramsE --------------------------
	.section	.nv.shared._ZN5flash44flash_bwd_dq_dk_dv_loop_seqk_parallel_kernelI23Flash_bwd_kernel_traitsILi32ELi128ELi128ELi8ELi4ELi4ELi4ELb0ELb0EN7cutlass10bfloat16_tE19Flash_kernel_traitsILi32ELi128ELi128ELi8ES3_EELb0ELb0ELb1ELb1ELb0ELb0ELb1EEEvNS_16Flash_bwd_paramsE,"aw",@nobits
	.sectionflags	@""
	.align	16
	.zero		1024


//--------------------- .nv.shared._ZN5flash25flash_bwd_dot_do_o_kernelILb0E23Flash_bwd_kernel_traitsILi32ELi128ELi128ELi8ELi4ELi4ELi4ELb0ELb0EN7cutlass10bfloat16_tE19Flash_kernel_traitsILi32ELi128ELi128ELi8ES3_EEEEvNS_16Flash_bwd_paramsE --------------------------
	.section	.nv.shared._ZN5flash25flash_bwd_dot_do_o_kernelILb0E23Flash_bwd_kernel_traitsILi32ELi128ELi128ELi8ELi4ELi4ELi4ELb0ELb0EN7cutlass10bfloat16_tE19Flash_kernel_traitsILi32ELi128ELi128ELi8ES3_EEEEvNS_16Flash_bwd_paramsE,"aw",@nobits
	.sectionflags	@""
	.align	16
	.zero		1024


//--------------------- .nv.shared._ZN5flash25flash_bwd_dot_do_o_kernelILb1E23Flash_bwd_kernel_traitsILi32ELi128ELi128ELi8ELi4ELi4ELi4ELb0ELb0EN7cutlass10bfloat16_tE19Flash_kernel_traitsILi32ELi128ELi128ELi8ES3_EEEEvNS_16Flash_bwd_paramsE --------------------------
	.section	.nv.shared._ZN5flash25flash_bwd_dot_do_o_kernelILb1E23Flash_bwd_kernel_traitsILi32ELi128ELi128ELi8ELi4ELi4ELi4ELb0ELb0EN7cutlass10bfloat16_tE19Flash_kernel_traitsILi32ELi128ELi128ELi8ES3_EEEEvNS_16Flash_bwd_paramsE,"aw",@nobits
	.sectionflags	@""
	.align	16
	.zero		1024


//--------------------- .nv.constant0._ZN5flash44flash_bwd_dq_dk_dv_loop_seqk_parallel_kernelI23Flash_bwd_kernel_traitsILi32ELi128ELi128ELi8ELi4ELi4ELi4ELb1ELb0EN7cutlass10bfloat16_tE19Flash_kernel_traitsILi32ELi128ELi128ELi8ES3_EELb0ELb0ELb0ELb0ELb0ELb1ELb0EEEvNS_16Flash_bwd_paramsE --------------------------
	.section	.nv.constant0._ZN5flash44flash_bwd_dq_dk_dv_loop_seqk_parallel_kernelI23Flash_bwd_kernel_traitsILi32ELi128ELi128ELi8ELi4ELi4ELi4ELb1ELb0EN7cutlass10bfloat16_tE19Flash_kernel_traitsILi32ELi128ELi128ELi8ES3_EELb0ELb0ELb0ELb0ELb0ELb1ELb0EEEvNS_16Flash_bwd_paramsE,"a",@progbits
	.sectionflags	@""
	.align	4
.nv.constant0._ZN5flash44flash_bwd_dq_dk_dv_loop_seqk_parallel_kernelI23Flash_bwd_kernel_traitsILi32ELi128ELi128ELi8ELi4ELi4ELi4ELb1ELb0EN7cutlass10bfloat16_tE19Flash_kernel_traitsILi32ELi128ELi128ELi8ES3_EELb0ELb0ELb0ELb0ELb0ELb1ELb0EEEvNS_16Flash_bwd_paramsE:
	.zero		1168


//--------------------- .nv.constant0._ZN5flash44flash_bwd_dq_dk_dv_loop_seqk_parallel_kernelI23Flash_bwd_kernel_traitsILi32ELi128ELi128ELi8ELi4ELi4ELi4ELb1ELb0EN7cutlass10bfloat16_tE19Flash_kernel_traitsILi32ELi128ELi128ELi8ES3_EELb0ELb0ELb0ELb0ELb0ELb0ELb0EEEvNS_16Flash_bwd_paramsE --------------------------
	.section	.nv.constant0._ZN5flash44flash_bwd_dq_dk_dv_loop_seqk_parallel_kernelI23Flash_bwd_kernel_traitsILi32ELi128ELi128ELi8ELi4ELi4ELi4ELb1ELb0EN7cutlass10bfloat16_tE19Flash_kernel_traitsILi32ELi128ELi128ELi8ES3_EELb0ELb0ELb0ELb0ELb0ELb0ELb0EEEvNS_16Flash_bwd_paramsE,"a",@progbits
	.sectionflags	@""
	.align	4
.nv.constant0._ZN5flash44flash_bwd_dq_dk_dv_loop_seqk_parallel_kernelI23Flash_bwd_kernel_traitsILi32ELi128ELi128ELi8ELi4ELi4ELi4ELb1ELb0EN7cutlass10bfloat16_tE19Flash_kernel_traitsILi32ELi128ELi128ELi8ES3_EELb0ELb0ELb0ELb0ELb0ELb0ELb0EEEvNS_16Flash_bwd_paramsE:
	.zero		1168


//--------------------- .nv.constant0._ZN5flash44flash_bwd_dq_dk_dv_loop_seqk_parallel_kernelI23Flash_bwd_kernel_traitsILi32ELi128ELi128ELi8ELi4ELi4ELi4ELb1ELb0EN7cutlass10bfloat16_tE19Flash_kernel_traitsILi32ELi128ELi128ELi8ES3_EELb0ELb0ELb1ELb0ELb0ELb0ELb0EEEvNS_16Flash_bwd_paramsE --------------------------
	.section	.nv.constant0._ZN5flash44flash_bwd_dq_dk_dv_loop_seqk_parallel_kernelI23Flash_bwd_kernel_traitsILi32ELi128ELi128ELi8ELi4ELi4ELi4ELb1ELb0EN7cutlass10bfloat16_tE19Flash_kernel_traitsILi32ELi128ELi128ELi8ES3_EELb0ELb0ELb1ELb0ELb0ELb0ELb0EEEvNS_16Flash_bwd_paramsE,"a",@progbits
	.sectionflags	@""
	.align	4
.nv.constant0._ZN5flash44flash_bwd_dq_dk_dv_loop_seqk_parallel_kernelI23Flash_bwd_kernel_traitsILi32ELi128ELi128ELi8ELi4ELi4ELi4ELb1ELb0EN7cutlass10bfloat16_tE19Flash_kernel_traitsILi32ELi128ELi128ELi8ES3_EELb0ELb0ELb1ELb0ELb0ELb0ELb0EEEvNS_16Flash_bwd_paramsE:
	.zero		1168


//--------------------- .nv.constant0._ZN5flash44flash_bwd_dq_dk_dv_loop_seqk_parallel_kernelI23Flash_bwd_kernel_traitsILi32ELi128ELi128ELi8ELi4ELi4ELi4ELb1ELb0EN7cutlass10bfloat16_tE19Flash_kernel_traitsILi32ELi128ELi128ELi8ES3_EELb0ELb0ELb0ELb0ELb1ELb1ELb0EEEvNS_16Flash_bwd_paramsE --------------------------
	.section	.nv.constant0._ZN5flash44flash_bwd_dq_dk_dv_loop_seqk_parallel_kernelI23Flash_bwd_kernel_traitsILi32ELi128ELi128ELi8ELi4ELi4ELi4ELb1ELb0EN7cutlass10bfloat16_tE19Flash_kernel_traitsILi32ELi128ELi128ELi8ES3_EELb0ELb0ELb0ELb0ELb1ELb1ELb0EEEvNS_16Flash_bwd_paramsE,"a",@progbits
	.sectionflags	@""
	.align	4
.nv.constant0._ZN5flash44flash_bwd_dq_dk_dv_loop_seqk_parallel_kernelI23Flash_bwd_kernel_traitsILi32ELi128ELi128ELi8ELi4ELi4ELi4ELb1ELb0EN7cutlass10bfloat16_tE19Flash_kernel_traitsILi32ELi128ELi128ELi8ES3_EELb0ELb0ELb0ELb0ELb1ELb1ELb0EEEvNS_16Flash_bwd_paramsE:
	.zero		1168


//--------------------- .nv.constant0._ZN5flash44flash_bwd_dq_dk_dv_loop_seqk_parallel_kernelI23Flash_bwd_kernel_traitsILi32ELi128ELi128ELi8ELi4ELi4ELi4ELb1ELb0EN7cutlass10bfloat16_tE19Flash_kernel_traitsILi32ELi128ELi128ELi8ES3_EELb0ELb0ELb0ELb1ELb0ELb0ELb0EEEvNS_16Flash_bwd_paramsE --------------------------
	.section	.nv.constant0._ZN5flash44flash_bwd_dq_dk_dv_loop_seqk_parallel_kernelI23Flash_bwd_kernel_traitsILi32ELi128ELi128ELi8ELi4ELi4ELi4ELb1ELb0EN7cutlass10bfloat16_tE19Flash_kernel_traitsILi32ELi128ELi128ELi8ES3_EELb0ELb0ELb0ELb1ELb0ELb0ELb0EEEvNS_16Flash_bwd_paramsE,"a",@progbits
	.sectionflags	@""
	.align	4
.nv.constant0._ZN5flash44flash_bwd_dq_dk_dv_loop_seqk_parallel_kernelI23Flash_bwd_kernel_traitsILi32ELi128ELi128ELi8ELi4ELi4ELi4ELb1ELb0EN7cutlass10bfloat16_tE19Flash_kernel_traitsILi32ELi128ELi128ELi8ES3_EELb0ELb0ELb0ELb1ELb0ELb0ELb0EEEvNS_16Flash_bwd_paramsE:
	.zero		1168


//--------------------- .nv.constant0._ZN5flash44flash_bwd_dq_dk_dv_loop_seqk_parallel_kernelI23Flash_bwd_kernel_traitsILi32ELi128ELi128ELi8ELi4ELi4ELi4ELb1ELb0EN7cutlass10bfloat16_tE19Flash_kernel_traitsILi32ELi128ELi128ELi8ES3_EELb0ELb0ELb1ELb0ELb0ELb1ELb0EEEvNS_16Flash_bwd_paramsE --------------------------
	.section	.nv.constant0._ZN5flash44flash_bwd_dq_dk_dv_loop_seqk_parallel_kernelI23Flash_bwd_kernel_traitsILi32ELi128ELi128ELi8ELi4ELi4ELi4ELb1ELb0EN7cutlass10bfloat16_tE19Flash_kernel_traitsILi32ELi128ELi128ELi8ES3_EELb0ELb0ELb1ELb0ELb0ELb1ELb0EEEvNS_16Flash_bwd_paramsE,"a",@progbits
	.sectionflags	@""
	.align	4
.nv.constant0._ZN5flash44flash_bwd_dq_dk_dv_loop_seqk_parallel_kernelI23Flash_bwd_kernel_traitsILi32ELi128ELi128ELi8ELi4ELi4ELi4ELb1ELb0EN7cutlass10bfloat16_tE19Flash_kernel_traitsILi32ELi128ELi128ELi8ES3_EELb0ELb0ELb1ELb0ELb0ELb1ELb0EEEvNS_16Flash_bwd_paramsE:
	.zero		1168


//--------------------- .nv.constant0._ZN5flash44flash_bwd_dq_dk_dv_loop_seqk_parallel_kernelI23Flash_bwd_kernel_traitsILi32ELi128ELi128ELi8ELi4ELi4ELi4ELb1ELb0EN7cutlass10bfloat16_tE19Flash_kernel_traitsILi32ELi128ELi128ELi8ES3_EELb0ELb0ELb1ELb1ELb0ELb0ELb0EEEvNS_16Flash_bwd_paramsE --------------------------
	.section	.nv.constant0._ZN5flash44flash_bwd_dq_dk_dv_loop_seqk_parallel_kernelI23Flash_bwd_kernel_traitsILi32ELi128ELi128ELi8ELi4ELi4ELi4ELb1ELb0EN7cutlass10bfloat16_tE19Flash_kernel_traitsILi32ELi128ELi128ELi8ES3_EELb0ELb0ELb1ELb1ELb0ELb0ELb0EEEvNS_16Flash_bwd_paramsE,"a",@progbits
	.sectionflags	@""
	.align	4
.nv.constant0._ZN5flash44flash_bwd_dq_dk_dv_loop_seqk_parallel_kernelI23Flash_bwd_kernel_traitsILi32ELi128ELi128ELi8ELi4ELi4ELi4ELb1ELb0EN7cutlass10bfloat16_tE19Flash_kernel_traitsILi32ELi128ELi128ELi8ES3_EELb0ELb0ELb1ELb1ELb0ELb0ELb0EEEvNS_16Flash_bwd_paramsE:
	.zero		1168


//--------------------- .nv.constant0._ZN5flash27flash_bwd_convert_dq_kernelI23Flash_bwd_kernel_traitsILi32ELi128ELi128ELi8ELi4ELi4ELi4ELb1ELb0EN7cutlass10bfloat16_tE19Flash_kernel_traitsILi32ELi128ELi128ELi8ES3_EEEEvNS_16Flash_bwd_paramsEi --------------------------
	.section	.nv.constant0._ZN5flash27flash_bwd_convert_dq_kernelI23Flash_bwd_kernel_traitsILi32ELi128ELi128ELi8ELi4ELi4ELi4ELb1ELb0EN7cutlass10bfloat16_tE19Flash_kernel_traitsILi32ELi128ELi128ELi8ES3_EEEEvNS_16Flash_bwd_paramsEi,"a",@progbits
	.sectionflags	@""
	.align	4
.nv.constant0._ZN5flash27flash_bwd_convert_dq_kernelI23Flash_bwd_kernel_traitsILi32ELi128ELi128ELi8ELi4ELi4ELi4ELb1ELb0EN7cutlass10bfloat16_tE19Flash_kernel_traitsILi32ELi128ELi128ELi8ES3_EEEEvNS_16Flash_bwd_paramsEi:
	.zero		1172


//--------------------- .nv.constant0._ZN5flash44flash_bwd_dq_dk_dv_loop_seqk_parallel_kernelI23Flash_bwd_kernel_traitsILi32ELi128ELi128ELi8ELi4ELi4ELi4ELb1ELb0EN7cutlass10bfloat16_tE19Flash_kernel_traitsILi32ELi128ELi128ELi8ES3_EELb1ELb0ELb0ELb0ELb0ELb1ELb0EEEvNS_16Flash_bwd_paramsE --------------------------
	.section	.nv.constant0._ZN5flash44flash_bwd_dq_dk_dv_loop_seqk_parallel_kernelI23Flash_bwd_kernel_traitsILi32ELi128ELi128ELi8ELi4ELi4ELi4ELb1ELb0EN7cutlass10bfloat16_tE19Flash_kernel_traitsILi32ELi128ELi128ELi8ES3_EELb1ELb0ELb0ELb0ELb0ELb1ELb0EEEvNS_16Flash_bwd_paramsE,"a",@progbits
	.sectionflags	@""
	.align	4
.nv.constant0._ZN5flash44flash_bwd_dq_dk_dv_loop_seqk_parallel_kernelI23Flash_bwd_kernel_traitsILi32ELi128ELi128ELi8ELi4ELi4ELi4ELb1ELb0EN7cutlass10bfloat16_tE19Flash_kernel_traitsILi32ELi128ELi128ELi8ES3_EELb1ELb0ELb0ELb0ELb0ELb1ELb0EEEvNS_16Flash_bwd_paramsE:
	.zero		1168


//--------------------- .nv.constant0._ZN5flash44flash_bwd_dq_dk_dv_loop_seqk_parallel_kernelI23Flash_bwd_kernel_traitsILi32ELi128ELi128ELi8ELi4ELi4ELi4ELb1ELb0EN7cutlass10bfloat16_tE19Flash_kernel_traitsILi32ELi128ELi128ELi8ES3_EELb0ELb0ELb0ELb0ELb0ELb1ELb1EEEvNS_16Flash_bwd_paramsE --------------------------
	.section	.nv.constant0._ZN5flash44flash_bwd_dq_dk_dv_loop_seqk_parallel_kernelI23Flash_bwd_kernel_traitsILi32ELi128ELi128ELi8ELi4ELi4ELi4ELb1ELb0EN7cutlass10bfloat16_tE19Flash_kernel_traitsILi32ELi128ELi128ELi8ES3_EELb0ELb0ELb0ELb0ELb0ELb1ELb1EEEvNS_16Flash_bwd_paramsE,"a",@progbits
	.sectionflags	@""
	.align	4
.nv.constant0._ZN5flash44flash_bwd_dq_dk_dv_loop_seqk_parallel_kernelI23Flash_bwd_kernel_traitsILi32ELi128ELi128ELi8ELi4ELi4ELi4ELb1ELb0EN7cutlass10bfloat16_tE19Flash_kernel_traitsILi32ELi128ELi128ELi8ES3_EELb0ELb0ELb0ELb0ELb0ELb1ELb1EEEvNS_16Flash_bwd_paramsE:
	.zero		1168


//--------------------- .nv.constant0._ZN5flash44flash_bwd_dq_dk_dv_loop_seqk_parallel_kernelI23Flash_bwd_kernel_traitsILi32ELi128ELi128ELi8ELi4ELi4ELi4ELb1ELb0EN7cutlass10bfloat16_tE19Flash_kernel_traitsILi32ELi128ELi128ELi8ES3_EELb1ELb0ELb0ELb0ELb0ELb0ELb0EEEvNS_16Flash_bwd_paramsE --------------------------
	.section	.nv.constant0._ZN5flash44flash_bwd_dq_dk_dv_loop_seqk_parallel_kernelI23Flash_bwd_kernel_traitsILi32ELi128ELi128ELi8ELi4ELi4ELi4ELb1ELb0EN7cutlass10bfloat16_tE19Flash_kernel_traitsILi32ELi128ELi128ELi8ES3_EELb1ELb0ELb0ELb0ELb0ELb0ELb0EEEvNS_16Flash_bwd_paramsE,"a",@progbits
	.sectionflags	@""
	.align	4
.nv.constant0._ZN5flash44flash_bwd_dq_dk_dv_loop_seqk_parallel_kernelI23Flash_bwd_kernel_traitsILi32ELi128ELi128ELi8ELi4ELi4ELi4ELb1ELb0EN7cutlass10bfloat16_tE19Flash_kernel_traitsILi32ELi128ELi128ELi8ES3_EELb1ELb0ELb0ELb0ELb0ELb0ELb0EEEvNS_16Flash_bwd_paramsE:
	.zero		1168


//--------------------- .nv.constant0._ZN5flash44flash_bwd_dq_dk_dv_loop_seqk_parallel_kernelI23Flash_bwd_kernel_traitsILi32ELi128ELi128ELi8ELi4ELi4ELi4ELb1ELb0EN7cutlass10bfloat16_tE19Flash_kernel_traitsILi32ELi128ELi128ELi8ES3_EELb0ELb0ELb0ELb0ELb0ELb0ELb1EEEvNS_16Flash_bwd_paramsE --------------------------
	.section	.nv.constant0._ZN5flash44flash_bwd_dq_dk_dv_loop_seqk_parallel_kernelI23Flash_bwd_kernel_traitsILi32ELi128ELi128ELi8ELi4ELi4ELi4ELb1ELb0EN7cutlass10bfloat16_tE19Flash_kernel_traitsILi32ELi128ELi128ELi8ES3_EELb0ELb0ELb0ELb0ELb0ELb0ELb1EEEvNS_16Flash_bwd_paramsE,"a",@progbits
	.sectionflags	@""
	.align	4
.nv.constant0._ZN5flash44flash_bwd_dq_dk_dv_loop_seqk_parallel_kernelI23Flash_bwd_kernel_traitsILi32ELi128ELi128ELi8ELi4ELi4ELi4ELb1ELb0EN7cutlass10bfloat16_tE19Flash_kernel_traitsILi32ELi128ELi128ELi8ES3_EELb0ELb0ELb0ELb0ELb0ELb0ELb1EEEvNS_16Flash_bwd_paramsE:
	.zero		1168


//--------------------- .nv.constant0._ZN5flash44flash_bwd_dq_dk_dv_loop_seqk_parallel_kernelI23Flash_bwd_kernel_traitsILi32ELi128ELi128ELi8ELi4ELi4ELi4ELb1ELb0EN7cutlass10bfloat16_tE19Flash_kernel_traitsILi32ELi128ELi128ELi8ES3_EELb1ELb0ELb1ELb0ELb0ELb0ELb0EEEvNS_16Flash_bwd_paramsE --------------------------
	.section	.nv.constant0._ZN5flash44flash_bwd_dq_dk_dv_loop_seqk_parallel_kernelI23Flash_bwd_kernel_traitsILi32ELi128ELi128ELi8ELi4ELi4ELi4ELb1ELb0EN7cutlass10bfloat16_tE19Flash_kernel_traitsILi32ELi128ELi128ELi8ES3_EELb1ELb0ELb1ELb0ELb0ELb0ELb0EEEvNS_16Flash_bwd_paramsE,"a",@progbits
	.sectionflags	@""
	.align	4
.nv.constant0._ZN5flash44flash_bwd_dq_dk_dv_loop_seqk_parallel_kernelI23Flash_bwd_kernel_traitsILi32ELi128ELi128ELi8ELi4ELi4ELi4ELb1ELb0EN7cutlass10bfloat16_tE19Flash_kernel_traitsILi32ELi128ELi128ELi8ES3_EELb1ELb0ELb1ELb0ELb0ELb0ELb0EEEvNS_16Flash_bwd_paramsE:
	.zero		1168


//--------------------- .nv.constant0._ZN5flash44flash_bwd_dq_dk_dv_loop_seqk_parallel_kernelI23Flash_bwd_kernel_traitsILi32ELi128ELi128ELi8ELi4ELi4ELi4ELb1ELb0EN7cutlass10bfloat16_tE19Flash_kernel_traitsILi32ELi128ELi128ELi8ES3_EELb0ELb0ELb1ELb0ELb0ELb0ELb1EEEvNS_16Flash_bwd_paramsE --------------------------
	.section	.nv.constant0._ZN5flash44flash_bwd_dq_dk_dv_loop_seqk_parallel_kernelI23Flash_bwd_kernel_traitsILi32ELi128ELi128ELi8ELi4ELi4ELi4ELb1ELb0EN7cutlass10bfloat16_tE19Flash_kernel_traitsILi32ELi128ELi128ELi8ES3_EELb0ELb0ELb1ELb0ELb0ELb0ELb1EEEvNS_16Flash_bwd_paramsE,"a",@progbits
	.sectionflags	@""
	.align	4
.nv.constant0._ZN5flash44flash_bwd_dq_dk_dv_loop_seqk_parallel_kernelI23Flash_bwd_kernel_traitsILi32ELi128ELi128ELi8ELi4ELi4ELi4ELb1ELb0EN7cutlass10bfloat16_tE19Flash_kernel_traitsILi32ELi128ELi128ELi8ES3_EELb0ELb0ELb1ELb0ELb0ELb0ELb1EEEvNS_16Flash_bwd_paramsE:
	.zero		1168


//--------------------- .nv.constant0._ZN5flash44flash_bwd_dq_dk_dv_loop_seqk_parallel_kernelI23Flash_bwd_kernel_traitsILi32ELi128ELi128ELi8ELi4ELi4ELi4ELb1ELb0EN7cutlass10bfloat16_tE19Flash_kernel_traitsILi32ELi128ELi128ELi8ES3_EELb1ELb0ELb0ELb0ELb1ELb1ELb0EEEvNS_16Flash_bwd_paramsE --------------------------
	.section	.nv.constant0._ZN5flash44flash_bwd_dq_dk_dv_loop_seqk_parallel_kernelI23Flash_bwd_kernel_traitsILi32ELi128ELi128ELi8ELi4ELi4ELi4ELb1ELb0EN7cutlass10bfloat16_tE19Flash_kernel_traitsILi32ELi128ELi128ELi8ES3_EELb1ELb0ELb0ELb0ELb1ELb1ELb0EEEvNS_16Flash_bwd_paramsE,"a",@progbits
	.sectionflags	@""
	.align	4
.nv.constant0._ZN5flash44flash_bwd_dq_dk_dv_loop_seqk_parallel_kernelI23Flash_bwd_kernel_traitsILi32ELi128ELi128ELi8ELi4ELi4ELi4ELb1ELb0EN7cutlass10bfloat16_tE19Flash_kernel_traitsILi32ELi128ELi128ELi8ES3_EELb1ELb0ELb0ELb0ELb1ELb1ELb0EEEvNS_16Flash_bwd_paramsE:
	.zero		1168


//--------------------- .nv.constant0._ZN5flash44flash_bwd_dq_dk_dv_loop_seqk_parallel_kernelI23Flash_bwd_kernel_traitsILi32ELi128ELi128ELi8ELi4ELi4ELi4ELb1ELb0EN7cutlass10bfloat16_tE19Flash_kernel_traitsILi32ELi128ELi128ELi8ES3_EELb0ELb0ELb0ELb0ELb1ELb1ELb1EEEvNS_16Flash_bwd_paramsE --------------------------
	.section	.nv.constant0._ZN5flash44flash_bwd_dq_dk_dv_loop_seqk_parallel_kernelI23Flash_bwd_kernel_traitsILi32ELi128ELi128ELi8ELi4ELi4ELi4ELb1ELb0EN7cutlass10bfloat16_tE19Flash_kernel_traitsILi32ELi128ELi128ELi8ES3_EELb0ELb0ELb0ELb0ELb1ELb1ELb1EEEvNS_16Flash_bwd_paramsE,"a",@progbits
	.sectionflags	@""
	.align	4
.nv.constant0._ZN5flash44flash_bwd_dq_dk_dv_loop_seqk_parallel_kernelI23Flash_bwd_kernel_traitsILi32ELi128ELi128ELi8ELi4ELi4ELi4ELb1ELb0EN7cutlass10bfloat16_tE19Flash_kernel_traitsILi32ELi128ELi128ELi8ES3_EELb0ELb0ELb0ELb0ELb1ELb1ELb1EEEvNS_16Flash_bwd_paramsE:
	.zero		1168


//--------------------- .nv.constant0._ZN5flash44flash_bwd_dq_dk_dv_loop_seqk_parallel_kernelI23Flash_bwd_kernel_traitsILi32ELi128ELi128ELi8ELi4ELi4ELi4ELb1ELb0EN7cutlass10bfloat16_tE19Flash_kernel_traitsILi32ELi128ELi128ELi8ES3_EELb1ELb0ELb0ELb1ELb0ELb0ELb0EEEvNS_16Flash_bwd_paramsE --------------------------
	.section	.nv.constant0._ZN5flash44flash_bwd_dq_dk_dv_loop_seqk_parallel_kernelI23Flash_bwd_kernel_traitsILi32ELi128ELi128ELi8ELi4ELi4ELi4ELb1ELb0EN7cutlass10bfloat16_tE19Flash_kernel_traitsILi32ELi128ELi128ELi8ES3_EELb1ELb0ELb0ELb1ELb0ELb0ELb0EEEvNS_16Flash_bwd_paramsE,"a",@progbits
	.sectionflags	@""
	.align	4
.nv.constant0._ZN5flash44flash_bwd_dq_dk_dv_loop_seqk_parallel_kernelI23Flash_bwd_kernel_traitsILi32ELi128ELi128ELi8ELi4ELi4ELi4ELb1ELb0EN7cutlass10bfloat16_tE19Flash_kernel_traitsILi32ELi128ELi128ELi8ES3_EELb1ELb0ELb0ELb1ELb0ELb0ELb0EEEvNS_16Flash_bwd_paramsE:
	.zero		1168


//--------------------- .nv.constant0._ZN5flash44flash_bwd_dq_dk_dv_loop_seqk_parallel_kernelI23Flash_bwd_kernel_traitsILi32ELi128ELi128ELi8ELi4ELi4ELi4ELb1ELb0EN7cutlass10bfloat16_tE19Flash_kernel_traitsILi32ELi128ELi128ELi8ES3_EELb0ELb0ELb0ELb1ELb0ELb0ELb1EEEvNS_16Flash_bwd_paramsE --------------------------
	.section	.nv.constant0._ZN5flash44flash_bwd_dq_dk_dv_loop_seqk_parallel_kernelI23Flash_bwd_kernel_traitsILi32ELi128ELi128ELi8ELi4ELi4ELi4ELb1ELb0EN7cutlass10bfloat16_tE19Flash_kernel_traitsILi32ELi128ELi128ELi8ES3_EELb0ELb0ELb0ELb1ELb0ELb0ELb1EEEvNS_16Flash_bwd_paramsE,"a",@progbits
	.sectionflags	@""
	.align	4
.nv.constant0._ZN5flash44flash_bwd_dq_dk_dv_loop_seqk_parallel_kernelI23Flash_bwd_kernel_traitsILi32ELi128ELi128ELi8ELi4ELi4ELi4ELb1ELb0EN7cutlass10bfloat16_tE19Flash_kernel_traitsILi32ELi128ELi128ELi8ES3_EELb0ELb0ELb0ELb1ELb0ELb0ELb1EEEvNS_16Flash_bwd_paramsE:
	.zero		1168


//--------------------- .nv.constant0._ZN5flash44flash_bwd_dq_dk_dv_loop_seqk_parallel_kernelI23Flash_bwd_kernel_traitsILi32ELi128ELi128ELi8ELi4ELi4ELi4ELb1ELb0EN7cutlass10bfloat16_tE19Flash_kernel_traitsILi32ELi128ELi128ELi8ES3_EELb1ELb0ELb1ELb0ELb0ELb1ELb0EEEvNS_16Flash_bwd_paramsE --------------------------
	.section	.nv.constant0._ZN5flash44flash_bwd_dq_dk_dv_loop_seqk_parallel_kernelI23Flash_bwd_kernel_traitsILi32ELi128ELi128ELi8ELi4ELi4ELi4ELb1ELb0EN7cutlass10bfloat16_tE19Flash_kernel_traitsILi32ELi128ELi128ELi8ES3_EELb1ELb0ELb1ELb0ELb0ELb1ELb0EEEvNS_16Flash_bwd_paramsE,"a",@progbits
	.sectionflags	@""
	.align	4
.nv.constant0._ZN5flash44flash_bwd_dq_dk_dv_loop_seqk_parallel_kernelI23Flash_bwd_kernel_traitsILi32ELi128ELi128ELi8ELi4ELi4ELi4ELb1ELb0EN7cutlass10bfloat16_tE19Flash_kernel_traitsILi32ELi128ELi128ELi8ES3_EELb1ELb0ELb1ELb0ELb0ELb1ELb0EEEvNS_16Flash_bwd_paramsE:
	.zero		1168


//--------------------- .nv.constant0._ZN5flash44flash_bwd_dq_dk_dv_loop_seqk_parallel_kernelI23Flash_bwd_kernel_traitsILi32ELi128ELi128ELi8ELi4ELi4ELi4ELb1ELb0EN7cutlass10bfloat16_tE19Flash_kernel_traitsILi32ELi128ELi128ELi8ES3_EELb0ELb0ELb1ELb0ELb0ELb1ELb1EEEvNS_16Flash_bwd_paramsE --------------------------
	.section	.nv.constant0._ZN5flash44flash_bwd_dq_dk_dv_loop_seqk_parallel_kernelI23Flash_bwd_kernel_traitsILi32ELi128ELi128ELi8ELi4ELi4ELi4ELb1ELb0EN7cutlass10bfloat16_tE19Flash_kernel_traitsILi32ELi128ELi128ELi8ES3_EELb0ELb0ELb1ELb0ELb0ELb1ELb1EEEvNS_16Flash_bwd_paramsE,"a",@progbits
	.sectionflags	@""
	.align	4
.nv.constant0._ZN5flash44flash_bwd_dq_dk_dv_loop_seqk_parallel_kernelI23Flash_bwd_kernel_traitsILi32ELi128ELi128ELi8ELi4ELi4ELi4ELb1ELb0EN7cutlass10bfloat16_tE19Flash_kernel_traitsILi32ELi128ELi128ELi8ES3_EELb0ELb0ELb1ELb0ELb0ELb1ELb1EEEvNS_16Flash_bwd_paramsE:
	.zero		1168


//--------------------- .nv.constant0._ZN5flash44flash_bwd_dq_dk_dv_loop_seqk_parallel_kernelI23Flash_bwd_kernel_traitsILi32ELi128ELi128ELi8ELi4ELi4ELi4ELb1ELb0EN7cutlass10bfloat16_tE19Flash_kernel_traitsILi32ELi128ELi128ELi8ES3_EELb1ELb0ELb1ELb1ELb0ELb0ELb0EEEvNS_16Flash_bwd_paramsE --------------------------
	.section	.nv.constant0._ZN5flash44flash_bwd_dq_dk_dv_loop_seqk_parallel_kernelI23Flash_bwd_kernel_traitsILi32ELi128ELi128ELi8ELi4ELi4ELi4ELb1ELb0EN7cutlass10bfloat16_tE19Flash_kernel_traitsILi32ELi128ELi128ELi8ES3_EELb1ELb0ELb1ELb1ELb0ELb0ELb0EEEvNS_16Flash_bwd_paramsE,"a",@progbits
	.sectionflags	@""
	.align	4
.nv.constant0._ZN5flash44flash_bwd_dq_dk_dv_loop_seqk_parallel_kernelI23Flash_bwd_kernel_traitsILi32ELi128ELi128ELi8ELi4ELi4ELi4ELb1ELb0EN7cutlass10bfloat16_tE19Flash_kernel_traitsILi32ELi128ELi128ELi8ES3_EELb1ELb0ELb1ELb1ELb0ELb0ELb0EEEvNS_16Flash_bwd_paramsE:
	.zero		1168


//--------------------- .nv.constant0._ZN5flash44flash_bwd_dq_dk_dv_loop_seqk_parallel_kernelI23Flash_bwd_kernel_traitsILi32ELi128ELi128ELi8ELi4ELi4ELi4ELb1ELb0EN7cutlass10bfloat16_tE19Flash_kernel_traitsILi32ELi128ELi128ELi8ES3_EELb0ELb0ELb1ELb1ELb0ELb0ELb1EEEvNS_16Flash_bwd_paramsE --------------------------
	.section	.nv.constant0._ZN5flash44flash_bwd_dq_dk_dv_loop_seqk_parallel_kernelI23Flash_bwd_kernel_traitsILi32ELi128ELi128ELi8ELi4ELi4ELi4ELb1ELb0EN7cutlass10bfloat16_tE19Flash_kernel_traitsILi32ELi128ELi128ELi8ES3_EELb0ELb0ELb1ELb1ELb0ELb0ELb1EEEvNS_16Flash_bwd_paramsE,"a",@progbits
	.sectionflags	@""
	.align	4
.nv.constant0._ZN5flash44flash_bwd_dq_dk_dv_loop_seqk_parallel_kernelI23Flash_bwd_kernel_traitsILi32ELi128ELi128ELi8ELi4ELi4ELi4ELb1ELb0EN7cutlass10bfloat16_tE19Flash_kernel_traitsILi32ELi128ELi128ELi8ES3_EELb0ELb0ELb1ELb1ELb0ELb0ELb1EEEvNS_16Flash_bwd_paramsE:
	.zero		1168


//--------------------- .nv.constant0._ZN5flash25flash_bwd_dot_do_o_kernelILb0E23Flash_bwd_kernel_traitsILi32ELi128ELi128ELi8ELi4ELi4ELi4ELb1ELb0EN7cutlass10bfloat16_tE19Flash_kernel_traitsILi32ELi128ELi128ELi8ES3_EEEEvNS_16Flash_bwd_paramsE --------------------------
	.section	.nv.constant0._ZN5flash25flash_bwd_dot_do_o_kernelILb0E23Flash_bwd_kernel_traitsILi32ELi128ELi128ELi8ELi4ELi4ELi4ELb1ELb0EN7cutlass10bfloat16_tE19Flash_kernel_traitsILi32ELi128ELi128ELi8ES3_EEEEvNS_16Flash_bwd_paramsE,"a",@progbits
	.sectionflags	@""
	.align	4
.nv.constant0._ZN5flash25flash_bwd_dot_do_o_kernelILb0E23Flash_bwd_kernel_traitsILi32ELi128ELi128ELi8ELi4ELi4ELi4ELb1ELb0EN7cutlass10bfloat16_tE19Flash_kernel_traitsILi32ELi128ELi128ELi8ES3_EEEEvNS_16Flash_bwd_paramsE:
	.zero		1168


//--------------------- .nv.constant0._ZN5flash25flash_bwd_dot_do_o_kernelILb1E23Flash_bwd_kernel_traitsILi32ELi128ELi128ELi8ELi4ELi4ELi4ELb1ELb0EN7cutlass10bfloat16_tE19Flash_kernel_traitsILi32ELi128ELi128ELi8ES3_EEEEvNS_16Flash_bwd_paramsE --------------------------
	.section	.nv.constant0._ZN5flash25flash_bwd_dot_do_o_kernelILb1E23Flash_bwd_kernel_traitsILi32ELi128ELi128ELi8ELi4ELi4ELi4ELb1ELb0EN7cutlass10bfloat16_tE19Flash_kernel_traitsILi32ELi128ELi128ELi8ES3_EEEEvNS_16Flash_bwd_paramsE,"a",@progbits
	.sectionflags	@""
	.align	4
.nv.constant0._ZN5flash25flash_bwd_dot_do_o_kernelILb1E23Flash_bwd_kernel_traitsILi32ELi128ELi128ELi8ELi4ELi4ELi4ELb1ELb0EN7cutlass10bfloat16_tE19Flash_kernel_traitsILi32ELi128ELi128ELi8ES3_EEEEvNS_16Flash_bwd_paramsE:
	.zero		1168


//--------------------- .nv.constant0._ZN5flash27flash_bwd_convert_dq_kernelI23Flash_bwd_kernel_traitsILi32ELi128ELi128ELi8ELi4ELi4ELi4ELb0ELb0EN7cutlass10bfloat16_tE19Flash_kernel_traitsILi32ELi128ELi128ELi8ES3_EEEEvNS_16Flash_bwd_paramsEi --------------------------
	.section	.nv.constant0._ZN5flash27flash_bwd_convert_dq_kernelI23Flash_bwd_kernel_traitsILi32ELi128ELi128ELi8ELi4ELi4ELi4ELb0ELb0EN7cutlass10bfloat16_tE19Flash_kernel_traitsILi32ELi128ELi128ELi8ES3_EEEEvNS_16Flash_bwd_paramsEi,"a",@progbits
	.sectionflags	@""
	.align	4
.nv.constant0._ZN5flash27flash_bwd_convert_dq_kernelI23Flash_bwd_kernel_traitsILi32ELi128ELi128ELi8ELi4ELi4ELi4ELb0ELb0EN7cutlass10bfloat16_tE19Flash_kernel_traitsILi32ELi128ELi128ELi8ES3_EEEEvNS_16Flash_bwd_paramsEi:
	.zero		1172


//--------------------- .nv.constant0._ZN5flash44flash_bwd_dq_dk_dv_loop_seqk_parallel_kernelI23Flash_bwd_kernel_traitsILi32ELi128ELi128ELi8ELi4ELi4ELi4ELb0ELb0EN7cutlass10bfloat16_tE19Flash_kernel_traitsILi32ELi128ELi128ELi8ES3_EELb1ELb0ELb0ELb0ELb0ELb1ELb0EEEvNS_16Flash_bwd_paramsE --------------------------
	.section	.nv.constant0._ZN5flash44flash_bwd_dq_dk_dv_loop_seqk_parallel_kernelI23Flash_bwd_kernel_traitsILi32ELi128ELi128ELi8ELi4ELi4ELi4ELb0ELb0EN7cutlass10bfloat16_tE19Flash_kernel_traitsILi32ELi128ELi128ELi8ES3_EELb1ELb0ELb0ELb0ELb0ELb1ELb0EEEvNS_16Flash_bwd_paramsE,"a",@progbits
	.sectionflags	@""
	.align	4
.nv.constant0._ZN5flash44flash_bwd_dq_dk_dv_loop_seqk_parallel_kernelI23Flash_bwd_kernel_traitsILi32ELi128ELi128ELi8ELi4ELi4ELi4ELb0ELb0EN7cutlass10bfloat16_tE19Flash_kernel_traitsILi32ELi128ELi128ELi8ES3_EELb1ELb0ELb0ELb0ELb0ELb1ELb0EEEvNS_16Flash_bwd_paramsE:
	.zero		1168


//--------------------- .nv.constant0._ZN5flash44flash_bwd_dq_dk_dv_loop_seqk_parallel_kernelI23Flash_bwd_kernel_traitsILi32ELi128ELi128ELi8ELi4ELi4ELi4ELb0ELb0EN7cutlass10bfloat16_tE19Flash_kernel_traitsILi32ELi128ELi128ELi8ES3_EELb0ELb0ELb0ELb0ELb0ELb1ELb1EEEvNS_16Flash_bwd_paramsE --------------------------
	.section	.nv.constant0._ZN5flash44flash_bwd_dq_dk_dv_loop_seqk_parallel_kernelI23Flash_bwd_kernel_traitsILi32ELi128ELi128ELi8ELi4ELi4ELi4ELb0ELb0EN7cutlass10bfloat16_tE19Flash_kernel_traitsILi32ELi128ELi128ELi8ES3_EELb0ELb0ELb0ELb0ELb0ELb1ELb1EEEvNS_16Flash_bwd_paramsE,"a",@progbits
	.sectionflags	@""
	.align	4
.nv.constant0._ZN5flash44flash_bwd_dq_dk_dv_loop_seqk_parallel_kernelI23Flash_bwd_kernel_traitsILi32ELi128ELi128ELi8ELi4ELi4ELi4ELb0ELb0EN7cutlass10bfloat16_tE19Flash_kernel_traitsILi32ELi128ELi128ELi8ES3_EELb0ELb0ELb0ELb0ELb0ELb1ELb1EEEvNS_16Flash_bwd_paramsE:
	.zero		1168


//--------------------- .nv.constant0._ZN5flash44flash_bwd_dq_dk_dv_loop_seqk_parallel_kernelI23Flash_bwd_kernel_traitsILi32ELi128ELi128ELi8ELi4ELi4ELi4ELb0ELb0EN7cutlass10bfloat16_tE19Flash_kernel_traitsILi32ELi128ELi128ELi8ES3_EELb1ELb0ELb0ELb0ELb0ELb0ELb0EEEvNS_16Flash_bwd_paramsE --------------------------
	.section	.nv.constant0._ZN5flash44flash_bwd_dq_dk_dv_loop_seqk_parallel_kernelI23Flash_bwd_kernel_traitsILi32ELi128ELi128ELi8ELi4ELi4ELi4ELb0ELb0EN7cutlass10bfloat16_tE19Flash_kernel_traitsILi32ELi128ELi128ELi8ES3_EELb1ELb0ELb0ELb0ELb0ELb0ELb0EEEvNS_16Flash_bwd_paramsE,"a",@progbits
	.sectionflags	@""
	.align	4
.nv.constant0._ZN5flash44flash_bwd_dq_dk_dv_loop_seqk_parallel_kernelI23Flash_bwd_kernel_traitsILi32ELi128ELi128ELi8ELi4ELi4ELi4ELb0ELb0EN7cutlass10bfloat16_tE19Flash_kernel_traitsILi32ELi128ELi128ELi8ES3_EELb1ELb0ELb0ELb0ELb0ELb0ELb0EEEvNS_16Flash_bwd_paramsE:
	.zero		1168


//--------------------- .nv.constant0._ZN5flash44flash_bwd_dq_dk_dv_loop_seqk_parallel_kernelI23Flash_bwd_kernel_traitsILi32ELi128ELi128ELi8ELi4ELi4ELi4ELb0ELb0EN7cutlass10bfloat16_tE19Flash_kernel_traitsILi32ELi128ELi128ELi8ES3_EELb0ELb0ELb0ELb0ELb0ELb0ELb1EEEvNS_16Flash_bwd_paramsE --------------------------
	.section	.nv.constant0._ZN5flash44flash_bwd_dq_dk_dv_loop_seqk_parallel_kernelI23Flash_bwd_kernel_traitsILi32ELi128ELi128ELi8ELi4ELi4ELi4ELb0ELb0EN7cutlass10bfloat16_tE19Flash_kernel_traitsILi32ELi128ELi128ELi8ES3_EELb0ELb0ELb0ELb0ELb0ELb0ELb1EEEvNS_16Flash_bwd_paramsE,"a",@progbits
	.sectionflags	@""
	.align	4
.nv.constant0._ZN5flash44flash_bwd_dq_dk_dv_loop_seqk_parallel_kernelI23Flash_bwd_kernel_traitsILi32ELi128ELi128ELi8ELi4ELi4ELi4ELb0ELb0EN7cutlass10bfloat16_tE19Flash_kernel_traitsILi32ELi128ELi128ELi8ES3_EELb0ELb0ELb0ELb0ELb0ELb0ELb1EEEvNS_16Flash_bwd_paramsE:
	.zero		1168


//--------------------- .nv.constant0._ZN5flash44flash_bwd_dq_dk_dv_loop_seqk_parallel_kernelI23Flash_bwd_kernel_traitsILi32ELi128ELi128ELi8ELi4ELi4ELi4ELb0ELb0EN7cutlass10bfloat16_tE19Flash_kernel_traitsILi32ELi128ELi128ELi8ES3_EELb1ELb0ELb1ELb0ELb0ELb0ELb0EEEvNS_16Flash_bwd_paramsE --------------------------
	.section	.nv.constant0._ZN5flash44flash_bwd_dq_dk_dv_loop_seqk_parallel_kernelI23Flash_bwd_kernel_traitsILi32ELi128ELi128ELi8ELi4ELi4ELi4ELb0ELb0EN7cutlass10bfloat16_tE19Flash_kernel_traitsILi32ELi128ELi128ELi8ES3_EELb1ELb0ELb1ELb0ELb0ELb0ELb0EEEvNS_16Flash_bwd_paramsE,"a",@progbits
	.sectionflags	@""
	.align	4
.nv.constant0._ZN5flash44flash_bwd_dq_dk_dv_loop_seqk_parallel_kernelI23Flash_bwd_kernel_traitsILi32ELi128ELi128ELi8ELi4ELi4ELi4ELb0ELb0EN7cutlass10bfloat16_tE19Flash_kernel_traitsILi32ELi128ELi128ELi8ES3_EELb1ELb0ELb1ELb0ELb0ELb0ELb0EEEvNS_16Flash_bwd_paramsE:
	.zero		1168


//--------------------- .nv.constant0._ZN5flash44flash_bwd_dq_dk_dv_loop_seqk_parallel_kernelI23Flash_bwd_kernel_traitsILi32ELi128ELi128ELi8ELi4ELi4ELi4ELb0ELb0EN7cutlass10bfloat16_tE19Flash_kernel_traitsILi32ELi128ELi128ELi8ES3_EELb0ELb0ELb1ELb0ELb0ELb0ELb1EEEvNS_16Flash_bwd_paramsE --------------------------
	.section	.nv.constant0._ZN5flash44flash_bwd_dq_dk_dv_loop_seqk_parallel_kernelI23Flash_bwd_kernel_traitsILi32ELi128ELi128ELi8ELi4ELi4ELi4ELb0ELb0EN7cutlass10bfloat16_tE19Flash_kernel_traitsILi32ELi128ELi128ELi8ES3_EELb0ELb0ELb1ELb0ELb0ELb0ELb1EEEvNS_16Flash_bwd_paramsE,"a",@progbits
	.sectionflags	@""
	.align	4
.nv.constant0._ZN5flash44flash_bwd_dq_dk_dv_loop_seqk_parallel_kernelI23Flash_bwd_kernel_traitsILi32ELi128ELi128ELi8ELi4ELi4ELi4ELb0ELb0EN7cutlass10bfloat16_tE19Flash_kernel_traitsILi32ELi128ELi128ELi8ES3_EELb0ELb0ELb1ELb0ELb0ELb0ELb1EEEvNS_16Flash_bwd_paramsE:
	.zero		1168


//--------------------- .nv.constant0._ZN5flash44flash_bwd_dq_dk_dv_loop_seqk_parallel_kernelI23Flash_bwd_kernel_traitsILi32ELi128ELi128ELi8ELi4ELi4ELi4ELb0ELb0EN7cutlass10bfloat16_tE19Flash_kernel_traitsILi32ELi128ELi128ELi8ES3_EELb1ELb0ELb0ELb0ELb1ELb1ELb0EEEvNS_16Flash_bwd_paramsE --------------------------
	.section	.nv.constant0._ZN5flash44flash_bwd_dq_dk_dv_loop_seqk_parallel_kernelI23Flash_bwd_kernel_traitsILi32ELi128ELi128ELi8ELi4ELi4ELi4ELb0ELb0EN7cutlass10bfloat16_tE19Flash_kernel_traitsILi32ELi128ELi128ELi8ES3_EELb1ELb0ELb0ELb0ELb1ELb1ELb0EEEvNS_16Flash_bwd_paramsE,"a",@progbits
	.sectionflags	@""
	.align	4
.nv.constant0._ZN5flash44flash_bwd_dq_dk_dv_loop_seqk_parallel_kernelI23Flash_bwd_kernel_traitsILi32ELi128ELi128ELi8ELi4ELi4ELi4ELb0ELb0EN7cutlass10bfloat16_tE19Flash_kernel_traitsILi32ELi128ELi128ELi8ES3_EELb1ELb0ELb0ELb0ELb1ELb1ELb0EEEvNS_16Flash_bwd_paramsE:
	.zero		1168


//--------------------- .nv.constant0._ZN5flash44flash_bwd_dq_dk_dv_loop_seqk_parallel_kernelI23Flash_bwd_kernel_traitsILi32ELi128ELi128ELi8ELi4ELi4ELi4ELb0ELb0EN7cutlass10bfloat16_tE19Flash_kernel_traitsILi32ELi128ELi128ELi8ES3_EELb0ELb0ELb0ELb0ELb1ELb1ELb1EEEvNS_16Flash_bwd_paramsE --------------------------
	.section	.nv.constant0._ZN5flash44flash_bwd_dq_dk_dv_loop_seqk_parallel_kernelI23Flash_bwd_kernel_traitsILi32ELi128ELi128ELi8ELi4ELi4ELi4ELb0ELb0EN7cutlass10bfloat16_tE19Flash_kernel_traitsILi32ELi128ELi128ELi8ES3_EELb0ELb0ELb0ELb0ELb1ELb1ELb1EEEvNS_16Flash_bwd_paramsE,"a",@progbits
	.sectionflags	@""
	.align	4
.nv.constant0._ZN5flash44flash_bwd_dq_dk_dv_loop_seqk_parallel_kernelI23Flash_bwd_kernel_traitsILi32ELi128ELi128ELi8ELi4ELi4ELi4ELb0ELb0EN7cutlass10bfloat16_tE19Flash_kernel_traitsILi32ELi128ELi128ELi8ES3_EELb0ELb0ELb0ELb0ELb1ELb1ELb1EEEvNS_16Flash_bwd_paramsE:
	.zero		1168


//--------------------- .nv.constant0._ZN5flash44flash_bwd_dq_dk_dv_loop_seqk_parallel_kernelI23Flash_bwd_kernel_traitsILi32ELi128ELi128ELi8ELi4ELi4ELi4ELb0ELb0EN7cutlass10bfloat16_tE19Flash_kernel_traitsILi32ELi128ELi128ELi8ES3_EELb1ELb0ELb0ELb1ELb0ELb0ELb0EEEvNS_16Flash_bwd_paramsE --------------------------
	.section	.nv.constant0._ZN5flash44flash_bwd_dq_dk_dv_loop_seqk_parallel_kernelI23Flash_bwd_kernel_traitsILi32ELi128ELi128ELi8ELi4ELi4ELi4ELb0ELb0EN7cutlass10bfloat16_tE19Flash_kernel_traitsILi32ELi128ELi128ELi8ES3_EELb1ELb0ELb0ELb1ELb0ELb0ELb0EEEvNS_16Flash_bwd_paramsE,"a",@progbits
	.sectionflags	@""
	.align	4
.nv.constant0._ZN5flash44flash_bwd_dq_dk_dv_loop_seqk_parallel_kernelI23Flash_bwd_kernel_traitsILi32ELi128ELi128ELi8ELi4ELi4ELi4ELb0ELb0EN7cutlass10bfloat16_tE19Flash_kernel_traitsILi32ELi128ELi128ELi8ES3_EELb1ELb0ELb0ELb1ELb0ELb0ELb0EEEvNS_16Flash_bwd_paramsE:
	.zero		1168


//--------------------- .nv.constant0._ZN5flash44flash_bwd_dq_dk_dv_loop_seqk_parallel_kernelI23Flash_bwd_kernel_traitsILi32ELi128ELi128ELi8ELi4ELi4ELi4ELb0ELb0EN7cutlass10bfloat16_tE19Flash_kernel_traitsILi32ELi128ELi128ELi8ES3_EELb0ELb0ELb0ELb1ELb0ELb0ELb1EEEvNS_16Flash_bwd_paramsE --------------------------
	.section	.nv.constant0._ZN5flash44flash_bwd_dq_dk_dv_loop_seqk_parallel_kernelI23Flash_bwd_kernel_traitsILi32ELi128ELi128ELi8ELi4ELi4ELi4ELb0ELb0EN7cutlass10bfloat16_tE19Flash_kernel_traitsILi32ELi128ELi128ELi8ES3_EELb0ELb0ELb0ELb1ELb0ELb0ELb1EEEvNS_16Flash_bwd_paramsE,"a",@progbits
	.sectionflags	@""
	.align	4
.nv.constant0._ZN5flash44flash_bwd_dq_dk_dv_loop_seqk_parallel_kernelI23Flash_bwd_kernel_traitsILi32ELi128ELi128ELi8ELi4ELi4ELi4ELb0ELb0EN7cutlass10bfloat16_tE19Flash_kernel_traitsILi32ELi128ELi128ELi8ES3_EELb0ELb0ELb0ELb1ELb0ELb0ELb1EEEvNS_16Flash_bwd_paramsE:
	.zero		1168


//--------------------- .nv.constant0._ZN5flash44flash_bwd_dq_dk_dv_loop_seqk_parallel_kernelI23Flash_bwd_kernel_traitsILi32ELi128ELi128ELi8ELi4ELi4ELi4ELb0ELb0EN7cutlass10bfloat16_tE19Flash_kernel_traitsILi32ELi128ELi128ELi8ES3_EELb1ELb0ELb1ELb0ELb0ELb1ELb0EEEvNS_16Flash_bwd_paramsE --------------------------
	.section	.nv.constant0._ZN5flash44flash_bwd_dq_dk_dv_loop_seqk_parallel_kernelI23Flash_bwd_kernel_traitsILi32ELi128ELi128ELi8ELi4ELi4ELi4ELb0ELb0EN7cutlass10bfloat16_tE19Flash_kernel_traitsILi32ELi128ELi128ELi8ES3_EELb1ELb0ELb1ELb0ELb0ELb1ELb0EEEvNS_16Flash_bwd_paramsE,"a",@progbits
	.sectionflags	@""
	.align	4
.nv.constant0._ZN5flash44flash_bwd_dq_dk_dv_loop_seqk_parallel_kernelI23Flash_bwd_kernel_traitsILi32ELi128ELi128ELi8ELi4ELi4ELi4ELb0ELb0EN7cutlass10bfloat16_tE19Flash_kernel_traitsILi32ELi128ELi128ELi8ES3_EELb1ELb0ELb1ELb0ELb0ELb1ELb0EEEvNS_16Flash_bwd_paramsE:
	.zero		1168


//--------------------- .nv.constant0._ZN5flash44flash_bwd_dq_dk_dv_loop_seqk_parallel_kernelI23Flash_bwd_kernel_traitsILi32ELi128ELi128ELi8ELi4ELi4ELi4ELb0ELb0EN7cutlass10bfloat16_tE19Flash_kernel_traitsILi32ELi128ELi128ELi8ES3_EELb0ELb0ELb1ELb0ELb0ELb1ELb1EEEvNS_16Flash_bwd_paramsE --------------------------
	.section	.nv.constant0._ZN5flash44flash_bwd_dq_dk_dv_loop_seqk_parallel_kernelI23Flash_bwd_kernel_traitsILi32ELi128ELi128ELi8ELi4ELi4ELi4ELb0ELb0EN7cutlass10bfloat16_tE19Flash_kernel_traitsILi32ELi128ELi128ELi8ES3_EELb0ELb0ELb1ELb0ELb0ELb1ELb1EEEvNS_16Flash_bwd_paramsE,"a",@progbits
	.sectionflags	@""
	.align	4
.nv.constant0._ZN5flash44flash_bwd_dq_dk_dv_loop_seqk_parallel_kernelI23Flash_bwd_kernel_traitsILi32ELi128ELi128ELi8ELi4ELi4ELi4ELb0ELb0EN7cutlass10bfloat16_tE19Flash_kernel_traitsILi32ELi128ELi128ELi8ES3_EELb0ELb0ELb1ELb0ELb0ELb1ELb1EEEvNS_16Flash_bwd_paramsE:
	.zero		1168


//--------------------- .nv.constant0._ZN5flash44flash_bwd_dq_dk_dv_loop_seqk_parallel_kernelI23Flash_bwd_kernel_traitsILi32ELi128ELi128ELi8ELi4ELi4ELi4ELb0ELb0EN7cutlass10bfloat16_tE19Flash_kernel_traitsILi32ELi128ELi128ELi8ES3_EELb1ELb0ELb1ELb1ELb0ELb0ELb0EEEvNS_16Flash_bwd_paramsE --------------------------
	.section	.nv.constant0._ZN5flash44flash_bwd_dq_dk_dv_loop_seqk_parallel_kernelI23Flash_bwd_kernel_traitsILi32ELi128ELi128ELi8ELi4ELi4ELi4ELb0ELb0EN7cutlass10bfloat16_tE19Flash_kernel_traitsILi32ELi128ELi128ELi8ES3_EELb1ELb0ELb1ELb1ELb0ELb0ELb0EEEvNS_16Flash_bwd_paramsE,"a",@progbits
	.sectionflags	@""
	.align	4
.nv.constant0._ZN5flash44flash_bwd_dq_dk_dv_loop_seqk_parallel_kernelI23Flash_bwd_kernel_traitsILi32ELi128ELi128ELi8ELi4ELi4ELi4ELb0ELb0EN7cutlass10bfloat16_tE19Flash_kernel_traitsILi32ELi128ELi128ELi8ES3_EELb1ELb0ELb1ELb1ELb0ELb0ELb0EEEvNS_16Flash_bwd_paramsE:
	.zero		1168


//--------------------- .nv.constant0._ZN5flash44flash_bwd_dq_dk_dv_loop_seqk_parallel_kernelI23Flash_bwd_kernel_traitsILi32ELi128ELi128ELi8ELi4ELi4ELi4ELb0ELb0EN7cutlass10bfloat16_tE19Flash_kernel_traitsILi32ELi128ELi128ELi8ES3_EELb0ELb0ELb1ELb1ELb0ELb0ELb1EEEvNS_16Flash_bwd_paramsE --------------------------
	.section	.nv.constant0._ZN5flash44flash_bwd_dq_dk_dv_loop_seqk_parallel_kernelI23Flash_bwd_kernel_traitsILi32ELi128ELi128ELi8ELi4ELi4ELi4ELb0ELb0EN7cutlass10bfloat16_tE19Flash_kernel_traitsILi32ELi128ELi128ELi8ES3_EELb0ELb0ELb1ELb1ELb0ELb0ELb1EEEvNS_16Flash_bwd_paramsE,"a",@progbits
	.sectionflags	@""
	.align	4
.nv.constant0._ZN5flash44flash_bwd_dq_dk_dv_loop_seqk_parallel_kernelI23Flash_bwd_kernel_traitsILi32ELi128ELi128ELi8ELi4ELi4ELi4ELb0ELb0EN7cutlass10bfloat16_tE19Flash_kernel_traitsILi32ELi128ELi128ELi8ES3_EELb0ELb0ELb1ELb1ELb0ELb0ELb1EEEvNS_16Flash_bwd_paramsE:
	.zero		1168


//--------------------- .nv.constant0._ZN5flash25flash_bwd_dot_do_o_kernelILb0E23Flash_bwd_kernel_traitsILi32ELi128ELi128ELi8ELi4ELi4ELi4ELb0ELb0EN7cutlass10bfloat16_tE19Flash_kernel_traitsILi32ELi128ELi128ELi8ES3_EEEEvNS_16Flash_bwd_paramsE --------------------------
	.section	.nv.constant0._ZN5flash25flash_bwd_dot_do_o_kernelILb0E23Flash_bwd_kernel_traitsILi32ELi128ELi128ELi8ELi4ELi4ELi4ELb0ELb0EN7cutlass10bfloat16_tE19Flash_kernel_traitsILi32ELi128ELi128ELi8ES3_EEEEvNS_16Flash_bwd_paramsE,"a",@progbits
	.sectionflags	@""
	.align	4
.nv.constant0._ZN5flash25flash_bwd_dot_do_o_kernelILb0E23Flash_bwd_kernel_traitsILi32ELi128ELi128ELi8ELi4ELi4ELi4ELb0ELb0EN7cutlass10bfloat16_tE19Flash_kernel_traitsILi32ELi128ELi128ELi8ES3_EEEEvNS_16Flash_bwd_paramsE:
	.zero		1168


//--------------------- .nv.constant0._ZN5flash25flash_bwd_dot_do_o_kernelILb1E23Flash_bwd_kernel_traitsILi32ELi128ELi128ELi8ELi4ELi4ELi4ELb0ELb0EN7cutlass10bfloat16_tE19Flash_kernel_traitsILi32ELi128ELi128ELi8ES3_EEEEvNS_16Flash_bwd_paramsE --------------------------
	.section	.nv.constant0._ZN5flash25flash_bwd_dot_do_o_kernelILb1E23Flash_bwd_kernel_traitsILi32ELi128ELi128ELi8ELi4ELi4ELi4ELb0ELb0EN7cutlass10bfloat16_tE19Flash_kernel_traitsILi32ELi128ELi128ELi8ES3_EEEEvNS_16Flash_bwd_paramsE,"a",@progbits
	.sectionflags	@""
	.align	4
.nv.constant0._ZN5flash25flash_bwd_dot_do_o_kernelILb1E23Flash_bwd_kernel_traitsILi32ELi128ELi128ELi8ELi4ELi4ELi4ELb0ELb0EN7cutlass10bfloat16_tE19Flash_kernel_traitsILi32ELi128ELi128ELi8ES3_EEEEvNS_16Flash_bwd_paramsE:
	.zero		1168


//--------------------- SYMBOLS --------------------------

	.type		.nv.reservedSmem.offset0,@object
	.size		.nv.reservedSmem.offset0,0x4
